	.target	sm_90a

	.elftype	@"ET_EXEC"


//--------------------- .note.nv.tkinfo           --------------------------
	.section	.note.nv.tkinfo,"",@"SHT_NOTE"
	.sectionflags	@"SHF_NOTE_NV_TKINFO"
	.tkinfo
        /*0018*/ 	.word	0x00000002
        /*0030*/ 	.string	""
        /*0030*/ 	.string	"ptxas"
        /*0030*/ 	.string	"Cuda compilation tools, release 13.0, V13.0.88"
        /*0030*/ 	.string	"Build cuda_13.0.r13.0/compiler.36424714_0"
        /*0030*/ 	.string	"-arch sm_90a -m 64 "



//--------------------- .note.nv.cuinfo           --------------------------
	.section	.note.nv.cuinfo,"",@"SHT_NOTE"
	.sectionflags	@"SHF_NOTE_NV_CUINFO"
        /*0018*/ 	.short	0x0002
        /*001a*/ 	.short	0x005a
        /*001c*/ 	.short	0x0082
	.zero		2


//--------------------- .nv.info                  --------------------------
	.section	.nv.info,"",@"SHT_CUDA_INFO"
	.align	4


	//----- nvinfo : EIATTR_REGCOUNT
	.align		4
        /*0000*/ 	.byte	0x04, 0x2f
        /*0002*/ 	.short	(.L_23 - .L_22)
	.align		4
.L_22:
        /*0004*/ 	.word	index@(_ZN7cutlass13device_kernelIN5flash11enable_sm90INS1_16FlashAttnFwdSm90INS1_25CollectiveMainloopFwdSm90ILi2EN4cute5tupleIJNS5_1CILi1EEES8_S8_EEENS6_IJNS7_ILi128EEENS7_ILi80EEENS7_ILi256EEEEEELi256ENS_10bfloat16_tEfNS_4arch4Sm90ELb1ELb0ELb1ELb1ELb0ELb1ELb0ELb1ELb1ELb1ELb1ELb0EEENS1_21CollectiveEpilogueFwdINS6_IJSA_SC_SB_EEES9_SE_SG_Li256ELb1ELb1ELb1ELb0EEENS1_36VarlenDynamicPersistentTileSchedulerILi128ELi80ELi256ELi128ELb1ELb1ELb1ELb1ELb1ELb1EEEEEEEEEvNT_6ParamsE)
        /*0008*/ 	.word	0x000000a8


	//----- nvinfo : EIATTR_FRAME_SIZE
	.align		4
.L_23:
        /*000c*/ 	.byte	0x04, 0x11
        /*000e*/ 	.short	(.L_25 - .L_24)
	.align		4
.L_24:
        /*0010*/ 	.word	index@(_ZN7cutlass13device_kernelIN5flash11enable_sm90INS1_16FlashAttnFwdSm90INS1_25CollectiveMainloopFwdSm90ILi2EN4cute5tupleIJNS5_1CILi1EEES8_S8_EEENS6_IJNS7_ILi128EEENS7_ILi80EEENS7_ILi256EEEEEELi256ENS_10bfloat16_tEfNS_4arch4Sm90ELb1ELb0ELb1ELb1ELb0ELb1ELb0ELb1ELb1ELb1ELb1ELb0EEENS1_21CollectiveEpilogueFwdINS6_IJSA_SC_SB_EEES9_SE_SG_Li256ELb1ELb1ELb1ELb0EEENS1_36VarlenDynamicPersistentTileSchedulerILi128ELi80ELi256ELi128ELb1ELb1ELb1ELb1ELb1ELb1EEEEEEEEEvNT_6ParamsE)
        /*0014*/ 	.word	0x000000c0


	//----- nvinfo : EIATTR_REGCOUNT
	.align		4
.L_25:
        /*0018*/ 	.byte	0x04, 0x2f
        /*001a*/ 	.short	(.L_27 - .L_26)
	.align		4
.L_26:
        /*001c*/ 	.word	index@(_ZN7cutlass13device_kernelIN5flash11enable_sm90INS1_16FlashAttnFwdSm90INS1_25CollectiveMainloopFwdSm90ILi2EN4cute5tupleIJNS5_1CILi1EEES8_S8_EEENS6_IJNS7_ILi128EEENS7_ILi80EEENS7_ILi256EEEEEELi256ENS_10bfloat16_tEfNS_4arch4Sm90ELb1ELb0ELb1ELb1ELb0ELb0ELb0ELb1ELb1ELb1ELb1ELb0EEENS1_21CollectiveEpilogueFwdINS6_IJSA_SC_SB_EEES9_SE_SG_Li256ELb1ELb1ELb1ELb0EEENS1_36VarlenDynamicPersistentTileSchedulerILi128ELi80ELi256ELi128ELb1ELb1ELb1ELb1ELb1ELb1EEEEEEEEEvNT_6ParamsE)
        /*0020*/ 	.word	0x000000a8


	//----- nvinfo : EIATTR_FRAME_SIZE
	.align		4
.L_27:
        /*0024*/ 	.byte	0x04, 0x11
        /*0026*/ 	.short	(.L_29 - .L_28)
	.align		4
.L_28:
        /*0028*/ 	.word	index@(_ZN7cutlass13device_kernelIN5flash11enable_sm90INS1_16FlashAttnFwdSm90INS1_25CollectiveMainloopFwdSm90ILi2EN4cute5tupleIJNS5_1CILi1EEES8_S8_EEENS6_IJNS7_ILi128EEENS7_ILi80EEENS7_ILi256EEEEEELi256ENS_10bfloat16_tEfNS_4arch4Sm90ELb1ELb0ELb1ELb1ELb0ELb0ELb0ELb1ELb1ELb1ELb1ELb0EEENS1_21CollectiveEpilogueFwdINS6_IJSA_SC_SB_EEES9_SE_SG_Li256ELb1ELb1ELb1ELb0EEENS1_36VarlenDynamicPersistentTileSchedulerILi128ELi80ELi256ELi128ELb1ELb1ELb1ELb1ELb1ELb1EEEEEEEEEvNT_6ParamsE)
        /*002c*/ 	.word	0x00000070


	//----- nvinfo : EIATTR_REGCOUNT
	.align		4
.L_29:
        /*0030*/ 	.byte	0x04, 0x2f
        /*0032*/ 	.short	(.L_31 - .L_30)
	.align		4
.L_30:
        /*0034*/ 	.word	index@(_ZN7cutlass13device_kernelIN5flash11enable_sm90INS1_16FlashAttnFwdSm90INS1_25CollectiveMainloopFwdSm90ILi2EN4cute5tupleIJNS5_1CILi1EEES8_S8_EEENS6_IJNS7_ILi128EEENS7_ILi80EEENS7_ILi256EEEEEELi256ENS_10bfloat16_tEfNS_4arch4Sm90ELb1ELb0ELb1ELb0ELb0ELb0ELb0ELb1ELb1ELb1ELb1ELb0EEENS1_21CollectiveEpilogueFwdINS6_IJSA_SC_SB_EEES9_SE_SG_Li256ELb0ELb1ELb1ELb0EEENS1_19SingleTileSchedulerILb0ELb1ELb1ELi128EEEEEEEEEvNT_6ParamsE)
        /*0038*/ 	.word	0x000000a8


	//----- nvinfo : EIATTR_FRAME_SIZE
	.align		4
.L_31:
        /*003c*/ 	.byte	0x04, 0x11
        /*003e*/ 	.short	(.L_33 - .L_32)
	.align		4
.L_32:
        /*0040*/ 	.word	index@(_ZN7cutlass13device_kernelIN5flash11enable_sm90INS1_16FlashAttnFwdSm90INS1_25CollectiveMainloopFwdSm90ILi2EN4cute5tupleIJNS5_1CILi1EEES8_S8_EEENS6_IJNS7_ILi128EEENS7_ILi80EEENS7_ILi256EEEEEELi256ENS_10bfloat16_tEfNS_4arch4Sm90ELb1ELb0ELb1ELb0ELb0ELb0ELb0ELb1ELb1ELb1ELb1ELb0EEENS1_21CollectiveEpilogueFwdINS6_IJSA_SC_SB_EEES9_SE_SG_Li256ELb0ELb1ELb1ELb0EEENS1_19SingleTileSchedulerILb0ELb1ELb1ELi128EEEEEEEEEvNT_6ParamsE)
        /*0044*/ 	.word	0x00000018


	//----- nvinfo : EIATTR_REGCOUNT
	.align		4
.L_33:
        /*0048*/ 	.byte	0x04, 0x2f
        /*004a*/ 	.short	(.L_35 - .L_34)
	.align		4
.L_34:
        /*004c*/ 	.word	index@(_ZN7cutlass13device_kernelIN5flash11enable_sm90INS1_16FlashAttnFwdSm90INS1_25CollectiveMainloopFwdSm90ILi2EN4cute5tupleIJNS5_1CILi1EEES8_S8_EEENS6_IJNS7_ILi128EEENS7_ILi64EEENS7_ILi256EEEEEELi256ENS_10bfloat16_tEfNS_4arch4Sm90ELb0ELb1ELb1ELb1ELb0ELb1ELb0ELb1ELb1ELb1ELb1ELb0EEENS1_21CollectiveEpilogueFwdINS6_IJSA_SC_SB_EEES9_SE_SG_Li256ELb1ELb1ELb1ELb0EEENS1_36VarlenDynamicPersistentTileSchedulerILi128ELi64ELi256ELi128ELb1ELb1ELb1ELb1ELb0ELb1EEEEEEEEEvNT_6ParamsE)
        /*0050*/ 	.word	0x000000a8


	//----- nvinfo : EIATTR_FRAME_SIZE
	.align		4
.L_35:
        /*0054*/ 	.byte	0x04, 0x11
        /*0056*/ 	.short	(.L_37 - .L_36)
	.align		4
.L_36:
        /*0058*/ 	.word	index@(_ZN7cutlass13device_kernelIN5flash11enable_sm90INS1_16FlashAttnFwdSm90INS1_25CollectiveMainloopFwdSm90ILi2EN4cute5tupleIJNS5_1CILi1EEES8_S8_EEENS6_IJNS7_ILi128EEENS7_ILi64EEENS7_ILi256EEEEEELi256ENS_10bfloat16_tEfNS_4arch4Sm90ELb0ELb1ELb1ELb1ELb0ELb1ELb0ELb1ELb1ELb1ELb1ELb0EEENS1_21CollectiveEpilogueFwdINS6_IJSA_SC_SB_EEES9_SE_SG_Li256ELb1ELb1ELb1ELb0EEENS1_36VarlenDynamicPersistentTileSchedulerILi128ELi64ELi256ELi128ELb1ELb1ELb1ELb1ELb0ELb1EEEEEEEEEvNT_6ParamsE)
        /*005c*/ 	.word	0x000000a8


	//----- nvinfo : EIATTR_REGCOUNT
	.align		4
.L_37:
        /*0060*/ 	.byte	0x04, 0x2f
        /*0062*/ 	.short	(.L_39 - .L_38)
	.align		4
.L_38:
        /*0064*/ 	.word	index@(_ZN7cutlass13device_kernelIN5flash11enable_sm90INS1_16FlashAttnFwdSm90INS1_25CollectiveMainloopFwdSm90ILi2EN4cute5tupleIJNS5_1CILi1EEES8_S8_EEENS6_IJNS7_ILi128EEENS7_ILi64EEENS7_ILi256EEEEEELi256ENS_10bfloat16_tEfNS_4arch4Sm90ELb0ELb1ELb1ELb1ELb0ELb0ELb0ELb1ELb1ELb1ELb1ELb0EEENS1_21CollectiveEpilogueFwdINS6_IJSA_SC_SB_EEES9_SE_SG_Li256ELb1ELb1ELb1ELb0EEENS1_36VarlenDynamicPersistentTileSchedulerILi128ELi64ELi256ELi128ELb1ELb1ELb1ELb1ELb0ELb1EEEEEEEEEvNT_6ParamsE)
        /*0068*/ 	.word	0x000000a8


	//----- nvinfo : EIATTR_FRAME_SIZE
	.align		4
.L_39:
        /*006c*/ 	.byte	0x04, 0x11
        /*006e*/ 	.short	(.L_41 - .L_40)
	.align		4
.L_40:
        /*0070*/ 	.word	index@(_ZN7cutlass13device_kernelIN5flash11enable_sm90INS1_16FlashAttnFwdSm90INS1_25CollectiveMainloopFwdSm90ILi2EN4cute5tupleIJNS5_1CILi1EEES8_S8_EEENS6_IJNS7_ILi128EEENS7_ILi64EEENS7_ILi256EEEEEELi256ENS_10bfloat16_tEfNS_4arch4Sm90ELb0ELb1ELb1ELb1ELb0ELb0ELb0ELb1ELb1ELb1ELb1ELb0EEENS1_21CollectiveEpilogueFwdINS6_IJSA_SC_SB_EEES9_SE_SG_Li256ELb1ELb1ELb1ELb0EEENS1_36VarlenDynamicPersistentTileSchedulerILi128ELi64ELi256ELi128ELb1ELb1ELb1ELb1ELb0ELb1EEEEEEEEEvNT_6ParamsE)
        /*0074*/ 	.word	0x00000070


	//----- nvinfo : EIATTR_REGCOUNT
	.align		4
.L_41:
        /*0078*/ 	.byte	0x04, 0x2f
        /*007a*/ 	.short	(.L_43 - .L_42)
	.align		4
.L_42:
        /*007c*/ 	.word	index@(_ZN7cutlass13device_kernelIN5flash11enable_sm90INS1_16FlashAttnFwdSm90INS1_25CollectiveMainloopFwdSm90ILi2EN4cute5tupleIJNS5_1CILi1EEES8_S8_EEENS6_IJNS7_ILi128EEENS7_ILi64EEENS7_ILi256EEEEEELi256ENS_10bfloat16_tEfNS_4arch4Sm90ELb0ELb1ELb1ELb0ELb0ELb0ELb0ELb1ELb1ELb1ELb1ELb0EEENS1_21CollectiveEpilogueFwdINS6_IJSA_SC_SB_EEES9_SE_SG_Li256ELb0ELb1ELb1ELb0EEENS1_19SingleTileSchedulerILb0ELb1ELb1ELi128EEEEEEEEEvNT_6ParamsE)
        /*0080*/ 	.word	0x000000a8


	//----- nvinfo : EIATTR_FRAME_SIZE
	.align		4
.L_43:
        /*0084*/ 	.byte	0x04, 0x11
        /*0086*/ 	.short	(.L_45 - .L_44)
	.align		4
.L_44:
        /*0088*/ 	.word	index@(_ZN7cutlass13device_kernelIN5flash11enable_sm90INS1_16FlashAttnFwdSm90INS1_25CollectiveMainloopFwdSm90ILi2EN4cute5tupleIJNS5_1CILi1EEES8_S8_EEENS6_IJNS7_ILi128EEENS7_ILi64EEENS7_ILi256EEEEEELi256ENS_10bfloat16_tEfNS_4arch4Sm90ELb0ELb1ELb1ELb0ELb0ELb0ELb0ELb1ELb1ELb1ELb1ELb0EEENS1_21CollectiveEpilogueFwdINS6_IJSA_SC_SB_EEES9_SE_SG_Li256ELb0ELb1ELb1ELb0EEENS1_19SingleTileSchedulerILb0ELb1ELb1ELi128EEEEEEEEEvNT_6ParamsE)
        /*008c*/ 	.word	0x00000010


	//----- nvinfo : EIATTR_REGCOUNT
	.align		4
.L_45:
        /*0090*/ 	.byte	0x04, 0x2f
        /*0092*/ 	.short	(.L_47 - .L_46)
	.align		4
.L_46:
        /*0094*/ 	.word	index@(_ZN7cutlass13device_kernelIN5flash11enable_sm90INS1_16FlashAttnFwdSm90INS1_25CollectiveMainloopFwdSm90ILi2EN4cute5tupleIJNS5_1CILi1EEES8_S8_EEENS6_IJNS7_ILi128EEENS7_ILi80EEENS7_ILi256EEEEEELi256ENS_10bfloat16_tEfNS_4arch4Sm90ELb0ELb0ELb1ELb1ELb0ELb1ELb0ELb1ELb1ELb1ELb1ELb0EEENS1_21CollectiveEpilogueFwdINS6_IJSA_SC_SB_EEES9_SE_SG_Li256ELb1ELb1ELb1ELb0EEENS1_36VarlenDynamicPersistentTileSchedulerILi128ELi80ELi256ELi128ELb1ELb1ELb1ELb0ELb1ELb1EEEEEEEEEvNT_6ParamsE)
        /*0098*/ 	.word	0x000000a8


	//----- nvinfo : EIATTR_FRAME_SIZE
	.align		4
.L_47:
        /*009c*/ 	.byte	0x04, 0x11
        /*009e*/ 	.short	(.L_49 - .L_48)
	.align		4
.L_48:
        /*00a0*/ 	.word	index@(_ZN7cutlass13device_kernelIN5flash11enable_sm90INS1_16FlashAttnFwdSm90INS1_25CollectiveMainloopFwdSm90ILi2EN4cute5tupleIJNS5_1CILi1EEES8_S8_EEENS6_IJNS7_ILi128EEENS7_ILi80EEENS7_ILi256EEEEEELi256ENS_10bfloat16_tEfNS_4arch4Sm90ELb0ELb0ELb1ELb1ELb0ELb1ELb0ELb1ELb1ELb1ELb1ELb0EEENS1_21CollectiveEpilogueFwdINS6_IJSA_SC_SB_EEES9_SE_SG_Li256ELb1ELb1ELb1ELb0EEENS1_36VarlenDynamicPersistentTileSchedulerILi128ELi80ELi256ELi128ELb1ELb1ELb1ELb0ELb1ELb1EEEEEEEEEvNT_6ParamsE)
        /*00a4*/ 	.word	0x00000190


	//----- nvinfo : EIATTR_REGCOUNT
	.align		4
.L_49:
        /*00a8*/ 	.byte	0x04, 0x2f
        /*00aa*/ 	.short	(.L_51 - .L_50)
	.align		4
.L_50:
        /*00ac*/ 	.word	index@(_ZN7cutlass13device_kernelIN5flash11enable_sm90INS1_16FlashAttnFwdSm90INS1_25CollectiveMainloopFwdSm90ILi2EN4cute5tupleIJNS5_1CILi1EEES8_S8_EEENS6_IJNS7_ILi128EEENS7_ILi80EEENS7_ILi256EEEEEELi256ENS_10bfloat16_tEfNS_4arch4Sm90ELb0ELb0ELb1ELb1ELb0ELb0ELb0ELb1ELb1ELb1ELb1ELb0EEENS1_21CollectiveEpilogueFwdINS6_IJSA_SC_SB_EEES9_SE_SG_Li256ELb1ELb1ELb1ELb0EEENS1_36VarlenDynamicPersistentTileSchedulerILi128ELi80ELi256ELi128ELb1ELb1ELb1ELb0ELb1ELb1EEEEEEEEEvNT_6ParamsE)
        /*00b0*/ 	.word	0x000000a8


	//----- nvinfo : EIATTR_FRAME_SIZE
	.align		4
.L_51:
        /*00b4*/ 	.byte	0x04, 0x11
        /*00b6*/ 	.short	(.L_53 - .L_52)
	.align		4
.L_52:
        /*00b8*/ 	.word	index@(_ZN7cutlass13device_kernelIN5flash11enable_sm90INS1_16FlashAttnFwdSm90INS1_25CollectiveMainloopFwdSm90ILi2EN4cute5tupleIJNS5_1CILi1EEES8_S8_EEENS6_IJNS7_ILi128EEENS7_ILi80EEENS7_ILi256EEEEEELi256ENS_10bfloat16_tEfNS_4arch4Sm90ELb0ELb0ELb1ELb1ELb0ELb0ELb0ELb1ELb1ELb1ELb1ELb0EEENS1_21CollectiveEpilogueFwdINS6_IJSA_SC_SB_EEES9_SE_SG_Li256ELb1ELb1ELb1ELb0EEENS1_36VarlenDynamicPersistentTileSchedulerILi128ELi80ELi256ELi128ELb1ELb1ELb1ELb0ELb1ELb1EEEEEEEEEvNT_6ParamsE)
        /*00bc*/ 	.word	0x00000078


	//----- nvinfo : EIATTR_REGCOUNT
	.align		4
.L_53:
        /*00c0*/ 	.byte	0x04, 0x2f
        /*00c2*/ 	.short	(.L_55 - .L_54)
	.align		4
.L_54:
        /*00c4*/ 	.word	index@(_ZN7cutlass13device_kernelIN5flash11enable_sm90INS1_16FlashAttnFwdSm90INS1_25CollectiveMainloopFwdSm90ILi2EN4cute5tupleIJNS5_1CILi1EEES8_S8_EEENS6_IJNS7_ILi128EEENS7_ILi80EEENS7_ILi256EEEEEELi256ENS_10bfloat16_tEfNS_4arch4Sm90ELb0ELb0ELb1ELb0ELb0ELb0ELb0ELb1ELb1ELb1ELb1ELb0EEENS1_21CollectiveEpilogueFwdINS6_IJSA_SC_SB_EEES9_SE_SG_Li256ELb0ELb1ELb1ELb0EEENS1_19SingleTileSchedulerILb0ELb1ELb1ELi128EEEEEEEEEvNT_6ParamsE)
        /*00c8*/ 	.word	0x000000a8


	//----- nvinfo : EIATTR_FRAME_SIZE
	.align		4
.L_55:
        /*00cc*/ 	.byte	0x04, 0x11
        /*00ce*/ 	.short	(.L_57 - .L_56)
	.align		4
.L_56:
        /*00d0*/ 	.word	index@(_ZN7cutlass13device_kernelIN5flash11enable_sm90INS1_16FlashAttnFwdSm90INS1_25CollectiveMainloopFwdSm90ILi2EN4cute5tupleIJNS5_1CILi1EEES8_S8_EEENS6_IJNS7_ILi128EEENS7_ILi80EEENS7_ILi256EEEEEELi256ENS_10bfloat16_tEfNS_4arch4Sm90ELb0ELb0ELb1ELb0ELb0ELb0ELb0ELb1ELb1ELb1ELb1ELb0EEENS1_21CollectiveEpilogueFwdINS6_IJSA_SC_SB_EEES9_SE_SG_Li256ELb0ELb1ELb1ELb0EEENS1_19SingleTileSchedulerILb0ELb1ELb1ELi128EEEEEEEEEvNT_6ParamsE)
        /*00d4*/ 	.word	0x00000018


	//----- nvinfo : EIATTR_MIN_STACK_SIZE
	.align		4
.L_57:
        /*00d8*/ 	.byte	0x04, 0x12
        /*00da*/ 	.short	(.L_59 - .L_58)
	.align		4
.L_58:
        /*00dc*/ 	.word	index@(_ZN7cutlass13device_kernelIN5flash11enable_sm90INS1_16FlashAttnFwdSm90INS1_25CollectiveMainloopFwdSm90ILi2EN4cute5tupleIJNS5_1CILi1EEES8_S8_EEENS6_IJNS7_ILi128EEENS7_ILi80EEENS7_ILi256EEEEEELi256ENS_10bfloat16_tEfNS_4arch4Sm90ELb0ELb0ELb1ELb0ELb0ELb0ELb0ELb1ELb1ELb1ELb1ELb0EEENS1_21CollectiveEpilogueFwdINS6_IJSA_SC_SB_EEES9_SE_SG_Li256ELb0ELb1ELb1ELb0EEENS1_19SingleTileSchedulerILb0ELb1ELb1ELi128EEEEEEEEEvNT_6ParamsE)
        /*00e0*/ 	.word	0x00000018


	//----- nvinfo : EIATTR_MIN_STACK_SIZE
	.align		4
.L_59:
        /*00e4*/ 	.byte	0x04, 0x12
        /*00e6*/ 	.short	(.L_61 - .L_60)
	.align		4
.L_60:
        /*00e8*/ 	.word	index@(_ZN7cutlass13device_kernelIN5flash11enable_sm90INS1_16FlashAttnFwdSm90INS1_25CollectiveMainloopFwdSm90ILi2EN4cute5tupleIJNS5_1CILi1EEES8_S8_EEENS6_IJNS7_ILi128EEENS7_ILi80EEENS7_ILi256EEEEEELi256ENS_10bfloat16_tEfNS_4arch4Sm90ELb0ELb0ELb1ELb1ELb0ELb0ELb0ELb1ELb1ELb1ELb1ELb0EEENS1_21CollectiveEpilogueFwdINS6_IJSA_SC_SB_EEES9_SE_SG_Li256ELb1ELb1ELb1ELb0EEENS1_36VarlenDynamicPersistentTileSchedulerILi128ELi80ELi256ELi128ELb1ELb1ELb1ELb0ELb1ELb1EEEEEEEEEvNT_6ParamsE)
        /*00ec*/ 	.word	0x00000078


	//----- nvinfo : EIATTR_MIN_STACK_SIZE
	.align		4
.L_61:
        /*00f0*/ 	.byte	0x04, 0x12
        /*00f2*/ 	.short	(.L_63 - .L_62)
	.align		4
.L_62:
        /*00f4*/ 	.word	index@(_ZN7cutlass13device_kernelIN5flash11enable_sm90INS1_16FlashAttnFwdSm90INS1_25CollectiveMainloopFwdSm90ILi2EN4cute5tupleIJNS5_1CILi1EEES8_S8_EEENS6_IJNS7_ILi128EEENS7_ILi80EEENS7_ILi256EEEEEELi256ENS_10bfloat16_tEfNS_4arch4Sm90ELb0ELb0ELb1ELb1ELb0ELb1ELb0ELb1ELb1ELb1ELb1ELb0EEENS1_21CollectiveEpilogueFwdINS6_IJSA_SC_SB_EEES9_SE_SG_Li256ELb1ELb1ELb1ELb0EEENS1_36VarlenDynamicPersistentTileSchedulerILi128ELi80ELi256ELi128ELb1ELb1ELb1ELb0ELb1ELb1EEEEEEEEEvNT_6ParamsE)
        /*00f8*/ 	.word	0x00000190


	//----- nvinfo : EIATTR_MIN_STACK_SIZE
	.align		4
.L_63:
        /*00fc*/ 	.byte	0x04, 0x12
        /*00fe*/ 	.short	(.L_65 - .L_64)
	.align		4
.L_64:
        /*0100*/ 	.word	index@(_ZN7cutlass13device_kernelIN5flash11enable_sm90INS1_16FlashAttnFwdSm90INS1_25CollectiveMainloopFwdSm90ILi2EN4cute5tupleIJNS5_1CILi1EEES8_S8_EEENS6_IJNS7_ILi128EEENS7_ILi64EEENS7_ILi256EEEEEELi256ENS_10bfloat16_tEfNS_4arch4Sm90ELb0ELb1ELb1ELb0ELb0ELb0ELb0ELb1ELb1ELb1ELb1ELb0EEENS1_21CollectiveEpilogueFwdINS6_IJSA_SC_SB_EEES9_SE_SG_Li256ELb0ELb1ELb1ELb0EEENS1_19SingleTileSchedulerILb0ELb1ELb1ELi128EEEEEEEEEvNT_6ParamsE)
        /*0104*/ 	.word	0x00000010


	//----- nvinfo : EIATTR_MIN_STACK_SIZE
	.align		4
.L_65:
        /*0108*/ 	.byte	0x04, 0x12
        /*010a*/ 	.short	(.L_67 - .L_66)
	.align		4
.L_66:
        /*010c*/ 	.word	index@(_ZN7cutlass13device_kernelIN5flash11enable_sm90INS1_16FlashAttnFwdSm90INS1_25CollectiveMainloopFwdSm90ILi2EN4cute5tupleIJNS5_1CILi1EEES8_S8_EEENS6_IJNS7_ILi128EEENS7_ILi64EEENS7_ILi256EEEEEELi256ENS_10bfloat16_tEfNS_4arch4Sm90ELb0ELb1ELb1ELb1ELb0ELb0ELb0ELb1ELb1ELb1ELb1ELb0EEENS1_21CollectiveEpilogueFwdINS6_IJSA_SC_SB_EEES9_SE_SG_Li256ELb1ELb1ELb1ELb0EEENS1_36VarlenDynamicPersistentTileSchedulerILi128ELi64ELi256ELi128ELb1ELb1ELb1ELb1ELb0ELb1EEEEEEEEEvNT_6ParamsE)
        /*0110*/ 	.word	0x00000070


	//----- nvinfo : EIATTR_MIN_STACK_SIZE
	.align		4
.L_67:
        /*0114*/ 	.byte	0x04, 0x12
        /*0116*/ 	.short	(.L_69 - .L_68)
	.align		4
.L_68:
        /*0118*/ 	.word	index@(_ZN7cutlass13device_kernelIN5flash11enable_sm90INS1_16FlashAttnFwdSm90INS1_25CollectiveMainloopFwdSm90ILi2EN4cute5tupleIJNS5_1CILi1EEES8_S8_EEENS6_IJNS7_ILi128EEENS7_ILi64EEENS7_ILi256EEEEEELi256ENS_10bfloat16_tEfNS_4arch4Sm90ELb0ELb1ELb1ELb1ELb0ELb1ELb0ELb1ELb1ELb1ELb1ELb0EEENS1_21CollectiveEpilogueFwdINS6_IJSA_SC_SB_EEES9_SE_SG_Li256ELb1ELb1ELb1ELb0EEENS1_36VarlenDynamicPersistentTileSchedulerILi128ELi64ELi256ELi128ELb1ELb1ELb1ELb1ELb0ELb1EEEEEEEEEvNT_6ParamsE)
        /*011c*/ 	.word	0x000000a8


	//----- nvinfo : EIATTR_MIN_STACK_SIZE
	.align		4
.L_69:
        /*0120*/ 	.byte	0x04, 0x12
        /*0122*/ 	.short	(.L_71 - .L_70)
	.align		4
.L_70:
        /*0124*/ 	.word	index@(_ZN7cutlass13device_kernelIN5flash11enable_sm90INS1_16FlashAttnFwdSm90INS1_25CollectiveMainloopFwdSm90ILi2EN4cute5tupleIJNS5_1CILi1EEES8_S8_EEENS6_IJNS7_ILi128EEENS7_ILi80EEENS7_ILi256EEEEEELi256ENS_10bfloat16_tEfNS_4arch4Sm90ELb1ELb0ELb1ELb0ELb0ELb0ELb0ELb1ELb1ELb1ELb1ELb0EEENS1_21CollectiveEpilogueFwdINS6_IJSA_SC_SB_EEES9_SE_SG_Li256ELb0ELb1ELb1ELb0EEENS1_19SingleTileSchedulerILb0ELb1ELb1ELi128EEEEEEEEEvNT_6ParamsE)
        /*0128*/ 	.word	0x00000018


	//----- nvinfo : EIATTR_MIN_STACK_SIZE
	.align		4
.L_71:
        /*012c*/ 	.byte	0x04, 0x12
        /*012e*/ 	.short	(.L_73 - .L_72)
	.align		4
.L_72:
        /*0130*/ 	.word	index@(_ZN7cutlass13device_kernelIN5flash11enable_sm90INS1_16FlashAttnFwdSm90INS1_25CollectiveMainloopFwdSm90ILi2EN4cute5tupleIJNS5_1CILi1EEES8_S8_EEENS6_IJNS7_ILi128EEENS7_ILi80EEENS7_ILi256EEEEEELi256ENS_10bfloat16_tEfNS_4arch4Sm90ELb1ELb0ELb1ELb1ELb0ELb0ELb0ELb1ELb1ELb1ELb1ELb0EEENS1_21CollectiveEpilogueFwdINS6_IJSA_SC_SB_EEES9_SE_SG_Li256ELb1ELb1ELb1ELb0EEENS1_36VarlenDynamicPersistentTileSchedulerILi128ELi80ELi256ELi128ELb1ELb1ELb1ELb1ELb1ELb1EEEEEEEEEvNT_6ParamsE)
        /*0134*/ 	.word	0x00000070


	//----- nvinfo : EIATTR_MIN_STACK_SIZE
	.align		4
.L_73:
        /*0138*/ 	.byte	0x04, 0x12
        /*013a*/ 	.short	(.L_75 - .L_74)
	.align		4
.L_74:
        /*013c*/ 	.word	index@(_ZN7cutlass13device_kernelIN5flash11enable_sm90INS1_16FlashAttnFwdSm90INS1_25CollectiveMainloopFwdSm90ILi2EN4cute5tupleIJNS5_1CILi1EEES8_S8_EEENS6_IJNS7_ILi128EEENS7_ILi80EEENS7_ILi256EEEEEELi256ENS_10bfloat16_tEfNS_4arch4Sm90ELb1ELb0ELb1ELb1ELb0ELb1ELb0ELb1ELb1ELb1ELb1ELb0EEENS1_21CollectiveEpilogueFwdINS6_IJSA_SC_SB_EEES9_SE_SG_Li256ELb1ELb1ELb1ELb0EEENS1_36VarlenDynamicPersistentTileSchedulerILi128ELi80ELi256ELi128ELb1ELb1ELb1ELb1ELb1ELb1EEEEEEEEEvNT_6ParamsE)
        /*0140*/ 	.word	0x000000c0
.L_75:


//--------------------- .nv.compat                --------------------------
	.section	.nv.compat,"",@"SHT_CUDA_COMPAT_INFO"
	.align	4
        /*0000*/ 	.byte	0x02, 0x09, 0x01, 0x00, 0x02, 0x02, 0x04, 0x00, 0x02, 0x05, 0x05, 0x00, 0x03, 0x07, 0x01, 0x01
        /*0010*/ 	.byte	0x02, 0x03, 0x01, 0x00, 0x02, 0x06, 0x01, 0x00, 0x04, 0x0b, 0x08, 0x00, 0x00, 0x00, 0x00, 0x00
        /*0020*/ 	.byte	0x00, 0x00, 0x00, 0x00


//--------------------- .nv.info._ZN7cutlass13device_kernelIN5flash11enable_sm90INS1_16FlashAttnFwdSm90INS1_25CollectiveMainloopFwdSm90ILi2EN4cute5tupleIJNS5_1CILi1EEES8_S8_EEENS6_IJNS7_ILi128EEENS7_ILi80EEENS7_ILi256EEEEEELi256ENS_10bfloat16_tEfNS_4arch4Sm90ELb0ELb0ELb1ELb0ELb0ELb0ELb0ELb1ELb1ELb1ELb1ELb0EEENS1_21CollectiveEpilogueFwdINS6_IJSA_SC_SB_EEES9_SE_SG_Li256ELb0ELb1ELb1ELb0EEENS1_19SingleTileSchedulerILb0ELb1ELb1ELi128EEEEEEEEEvNT_6ParamsE --------------------------
	.section	.nv.info._ZN7cutlass13device_kernelIN5flash11enable_sm90INS1_16FlashAttnFwdSm90INS1_25CollectiveMainloopFwdSm90ILi2EN4cute5tupleIJNS5_1CILi1EEES8_S8_EEENS6_IJNS7_ILi128EEENS7_ILi80EEENS7_ILi256EEEEEELi256ENS_10bfloat16_tEfNS_4arch4Sm90ELb0ELb0ELb1ELb0ELb0ELb0ELb0ELb1ELb1ELb1ELb1ELb0EEENS1_21CollectiveEpilogueFwdINS6_IJSA_SC_SB_EEES9_SE_SG_Li256ELb0ELb1ELb1ELb0EEENS1_19SingleTileSchedulerILb0ELb1ELb1ELi128EEEEEEEEEvNT_6ParamsE,"",@"SHT_CUDA_INFO"
	.sectionflags	@""
	.align	4


	//----- nvinfo : EIATTR_CUDA_API_VERSION
	.align		4
        /*0000*/ 	.byte	0x04, 0x37
        /*0002*/ 	.short	(.L_77 - .L_76)
.L_76:
        /*0004*/ 	.word	0x00000082


	//----- nvinfo : EIATTR_KPARAM_INFO
	.align		4
.L_77:
        /*0008*/ 	.byte	0x04, 0x17
        /*000a*/ 	.short	(.L_79 - .L_78)
.L_78:
        /*000c*/ 	.word	0x00000000
        /*0010*/ 	.short	0x0000
        /*0012*/ 	.short	0x0070
        /*0014*/ 	.byte	0x00, 0xf0, 0x01, 0x28


	//----- nvinfo : EIATTR_SPARSE_MMA_MASK
	.align		4
.L_79:
        /*0018*/ 	.byte	0x03, 0x50
        /*001a*/ 	.short	0x0000


	//----- nvinfo : EIATTR_MAXREG_COUNT
	.align		4
        /*001c*/ 	.byte	0x03, 0x1b
        /*001e*/ 	.short	0x00a8


	//----- nvinfo : EIATTR_NUM_BARRIERS
	.align		4
        /*0020*/ 	.byte	0x02, 0x4c
        /*0022*/ 	.byte	0x09
	.zero		1


	//----- nvinfo : EIATTR_EXTERNS
	.align		4
        /*0024*/ 	.byte	0x04, 0x0f
        /*0026*/ 	.short	(.L_81 - .L_80)


	//   ....[0]....
	.align		4
.L_80:
        /*0028*/ 	.word	index@(__assertfail)


	//----- nvinfo : EIATTR_ANNOTATIONS
	.align		4
.L_81:
        /*002c*/ 	.byte	0x04, 0x55
        /*002e*/ 	.short	(.L_83 - .L_82)


	//   ....[0]....
.L_82:
        /*0030*/ 	.word	0x00000001
        /*0034*/ 	.byte	0x30, 0x09, 0x00, 0x00, 0x01, 0x00, 0x00, 0x00, 0x10, 0x14, 0x00, 0x00, 0x01, 0x00, 0x00, 0x00
        /* <DEDUP_REMOVED lines=9> */
        /*00d4*/ 	.byte	0x50, 0x11, 0x01, 0x00, 0x01, 0x00, 0x00, 0x00, 0x00, 0x18, 0x01, 0x00


	//----- nvinfo : EIATTR_MERCURY_ISA_VERSION
	.align		4
.L_83:
        /*00e0*/ 	.byte	0x03, 0x5f
        /*00e2*/ 	.short	0x0101


	//----- nvinfo : EIATTR_INT_WARP_WIDE_INSTR_OFFSETS
	.align		4
        /*00e4*/ 	.byte	0x04, 0x31
        /*00e6*/ 	.short	(.L_85 - .L_84)


	//   ....[0]....
.L_84:
        /*00e8*/ 	.word	0x00000120


	//   ....[1]....
        /*00ec*/ 	.word	0x00000160


	//   ....[2]....
        /*00f0*/ 	.word	0x00000220


	//----- nvinfo : EIATTR_COOP_GROUP_MASK_REGIDS
	.align		4
.L_85:
        /*00f4*/ 	.byte	0x04, 0x29
        /*00f6*/ 	.short	(.L_87 - .L_86)


	//   ....[0]....
.L_86:
        /*00f8*/ 	.word	0xffffffff


	//   ....[1]....
        /*00fc*/ 	.word	0xffffffff


	//   ....[2]....
        /*0100*/ 	.word	0xffffffff


	//   ....[3]....
        /*0104*/ 	.word	0xffffffff


	//   ....[4]....
        /*0108*/ 	.word	0xffffffff


	//   ....[5]....
        /*010c*/ 	.word	0xffffffff


	//   ....[6]....
        /*0110*/ 	.word	0xffffffff


	//   ....[7]....
        /*0114*/ 	.word	0xffffffff


	//   ....[8]....
        /*0118*/ 	.word	0xffffffff


	//   ....[9]....
        /*011c*/ 	.word	0xffffffff


	//   ....[10]....
        /*0120*/ 	.word	0xffffffff


	//   ....[11]....
        /*0124*/ 	.word	0xffffffff


	//   ....[12]....
        /*0128*/ 	.word	0xffffffff


	//   ....[13]....
        /*012c*/ 	.word	0xffffffff


	//   ....[14]....
        /*0130*/ 	.word	0xffffffff


	//   ....[15]....
        /*0134*/ 	.word	0xffffffff


	//   ....[16]....
        /*0138*/ 	.word	0xffffffff


	//   ....[17]....
        /*013c*/ 	.word	0xffffffff


	//   ....[18]....
        /*0140*/ 	.word	0xffffffff


	//   ....[19]....
        /*0144*/ 	.word	0xffffffff


	//   ....[20]....
        /*0148*/ 	.word	0xffffffff


	//   ....[21]....
        /*014c*/ 	.word	0xffffffff


	//   ....[22]....
        /*0150*/ 	.word	0xffffffff


	//   ....[23]....
        /*0154*/ 	.word	0xffffffff


	//   ....[24]....
        /*0158*/ 	.word	0xffffffff


	//   ....[25]....
        /*015c*/ 	.word	0xffffffff


	//   ....[26]....
        /*0160*/ 	.word	0xffffffff


	//   ....[27]....
        /*0164*/ 	.word	0xffffffff


	//   ....[28]....
        /*0168*/ 	.word	0xffffffff


	//   ....[29]....
        /*016c*/ 	.word	0xffffffff


	//   ....[30]....
        /*0170*/ 	.word	0xffffffff


	//   ....[31]....
        /*0174*/ 	.word	0xffffffff


	//   ....[32]....
        /*0178*/ 	.word	0xffffffff


	//   ....[33]....
        /*017c*/ 	.word	0xffffffff


	//   ....[34]....
        /*0180*/ 	.word	0xffffffff


	//   ....[35]....
        /*0184*/ 	.word	0xffffffff


	//   ....[36]....
        /*0188*/ 	.word	0xffffffff


	//   ....[37]....
        /*018c*/ 	.word	0xffffffff


	//   ....[38]....
        /*0190*/ 	.word	0xffffffff


	//   ....[39]....
        /*0194*/ 	.word	0xffffffff


	//   ....[40]....
        /*0198*/ 	.word	0xffffffff


	//   ....[41]....
        /*019c*/ 	.word	0xffffffff


	//   ....[42]....
        /*01a0*/ 	.word	0xffffffff


	//   ....[43]....
        /*01a4*/ 	.word	0xffffffff


	//   ....[44]....
        /*01a8*/ 	.word	0xffffffff


	//   ....[45]....
        /*01ac*/ 	.word	0xffffffff


	//   ....[46]....
        /*01b0*/ 	.word	0xffffffff


	//   ....[47]....
        /*01b4*/ 	.word	0x0500000f


	//   ....[48]....
        /*01b8*/ 	.word	0x0500000f


	//   ....[49]....
        /*01bc*/ 	.word	0x0500000f


	//   ....[50]....
        /*01c0*/ 	.word	0x0500000f


	//   ....[51]....
        /*01c4*/ 	.word	0x0500000f


	//   ....[52]....
        /*01c8*/ 	.word	0x0500000f


	//   ....[53]....
        /*01cc*/ 	.word	0x0500000f


	//   ....[54]....
        /*01d0*/ 	.word	0x0500000f


	//   ....[55]....
        /*01d4*/ 	.word	0x0500000f


	//   ....[56]....
        /*01d8*/ 	.word	0x0500000f


	//   ....[57]....
        /*01dc*/ 	.word	0x0500000f


	//   ....[58]....
        /*01e0*/ 	.word	0x0500000f


	//   ....[59]....
        /*01e4*/ 	.word	0x0500000f


	//   ....[60]....
        /*01e8*/ 	.word	0x0500000f


	//   ....[61]....
        /*01ec*/ 	.word	0x0500000f


	//   ....[62]....
        /*01f0*/ 	.word	0x0500000f


	//   ....[63]....
        /*01f4*/ 	.word	0x0500000f


	//   ....[64]....
        /*01f8*/ 	.word	0x0500000f


	//----- nvinfo : EIATTR_COOP_GROUP_INSTR_OFFSETS
	.align		4
.L_87:
        /*01fc*/ 	.byte	0x04, 0x28
        /*01fe*/ 	.short	(.L_89 - .L_88)


	//   ....[0]....
.L_88:
        /*0200*/ 	.word	0x00000060


	//   ....[1]....
        /*0204*/ 	.word	0x00000130


	//   ....[2]....
        /*0208*/ 	.word	0x00000230


	//   ....[3]....
        /*020c*/ 	.word	0x000003a0


	//   ....[4]....
        /*0210*/ 	.word	0x00000500


	//   ....[5]....
        /*0214*/ 	.word	0x00000620


	//   ....[6]....
        /*0218*/ 	.word	0x00000780


	//   ....[7]....
        /*021c*/ 	.word	0x00001230


	//   ....[8]....
        /*0220*/ 	.word	0x000046c0


	//   ....[9]....
        /*0224*/ 	.word	0x00004730


	//   ....[10]....
        /*0228*/ 	.word	0x00004a60


	//   ....[11]....
        /*022c*/ 	.word	0x00004ae0


	//   ....[12]....
        /*0230*/ 	.word	0x00008db0


	//   ....[13]....
        /*0234*/ 	.word	0x00008e10


	//   ....[14]....
        /*0238*/ 	.word	0x00008e70


	//   ....[15]....
        /*023c*/ 	.word	0x00008f80


	//   ....[16]....
        /*0240*/ 	.word	0x0000a1b0


	//   ....[17]....
        /*0244*/ 	.word	0x0000a1d0


	//   ....[18]....
        /*0248*/ 	.word	0x0000a260


	//   ....[19]....
        /*024c*/ 	.word	0x0000a2a0


	//   ....[20]....
        /*0250*/ 	.word	0x0000b4a0


	//   ....[21]....
        /*0254*/ 	.word	0x0000b500


	//   ....[22]....
        /*0258*/ 	.word	0x0000b540


	//   ....[23]....
        /*025c*/ 	.word	0x0000b580


	//   ....[24]....
        /*0260*/ 	.word	0x0000b590


	//   ....[25]....
        /*0264*/ 	.word	0x0000b5c0


	//   ....[26]....
        /*0268*/ 	.word	0x0000c230


	//   ....[27]....
        /*026c*/ 	.word	0x0000c240


	//   ....[28]....
        /*0270*/ 	.word	0x0000d270


	//   ....[29]....
        /*0274*/ 	.word	0x0000dc80


	//   ....[30]....
        /*0278*/ 	.word	0x0000e700


	//   ....[31]....
        /*027c*/ 	.word	0x0000e710


	//   ....[32]....
        /*0280*/ 	.word	0x0000e720


	//   ....[33]....
        /*0284*/ 	.word	0x0000e740


	//   ....[34]....
        /*0288*/ 	.word	0x0000e810


	//   ....[35]....
        /*028c*/ 	.word	0x0000e830


	//   ....[36]....
        /*0290*/ 	.word	0x0000e8b0


	//   ....[37]....
        /*0294*/ 	.word	0x0000e8d0


	//   ....[38]....
        /*0298*/ 	.word	0x0000e950


	//   ....[39]....
        /*029c*/ 	.word	0x0000e970


	//   ....[40]....
        /*02a0*/ 	.word	0x0000e9f0


	//   ....[41]....
        /*02a4*/ 	.word	0x0000ea10


	//   ....[42]....
        /*02a8*/ 	.word	0x0000ea90


	//   ....[43]....
        /*02ac*/ 	.word	0x0000eab0


	//   ....[44]....
        /*02b0*/ 	.word	0x0000eb30


	//   ....[45]....
        /*02b4*/ 	.word	0x0000eb40


	//   ....[46]....
        /*02b8*/ 	.word	0x00011790


	//   ....[47]....
        /*02bc*/ 	.word	0x00011c50


	//   ....[48]....
        /*02c0*/ 	.word	0x00011dd0


	//   ....[49]....
        /*02c4*/ 	.word	0x00011e20


	//   ....[50]....
        /*02c8*/ 	.word	0x00011f90


	//   ....[51]....
        /*02cc*/ 	.word	0x00012000


	//   ....[52]....
        /*02d0*/ 	.word	0x00012100


	//   ....[53]....
        /*02d4*/ 	.word	0x00012170


	//   ....[54]....
        /*02d8*/ 	.word	0x00012270


	//   ....[55]....
        /*02dc*/ 	.word	0x000122e0


	//   ....[56]....
        /*02e0*/ 	.word	0x000123e0


	//   ....[57]....
        /*02e4*/ 	.word	0x00012450


	//   ....[58]....
        /*02e8*/ 	.word	0x00012550


	//   ....[59]....
        /*02ec*/ 	.word	0x000125c0


	//   ....[60]....
        /*02f0*/ 	.word	0x000126c0


	//   ....[61]....
        /*02f4*/ 	.word	0x00012720


	//   ....[62]....
        /*02f8*/ 	.word	0x00012810


	//   ....[63]....
        /*02fc*/ 	.word	0x00012860


	//   ....[64]....
        /*0300*/ 	.word	0x00012c60


	//----- nvinfo : EIATTR_REG_RECONFIG
	.align		4
.L_89:
        /*0304*/ 	.byte	0x01, 0x54
	.zero		2


	//----- nvinfo : EIATTR_SYSCALL_OFFSETS
	.align		4
        /*0308*/ 	.byte	0x04, 0x46
        /*030a*/ 	.short	(.L_91 - .L_90)


	//   ....[0]....
.L_90:
        /*030c*/ 	.word	0x00001400


	//   ....[1]....
        /*0310*/ 	.word	0x0000d900


	//   ....[2]....
        /*0314*/ 	.word	0x0000da40


	//   ....[3]....
        /*0318*/ 	.word	0x0000db30


	//   ....[4]....
        /*031c*/ 	.word	0x0000e2e0


	//----- nvinfo : EIATTR_MBARRIER_INSTR_OFFSETS
	.align		4
.L_91:
        /*0320*/ 	.byte	0x04, 0x39
        /*0322*/ 	.short	(.L_93 - .L_92)


	//   ....[0]....
.L_92:
        /*0324*/ 	.word	0x00000250
        /*0328*/ 	.word	0x000000ff
        /*032c*/ 	.word	0x00038800
        /*0330*/ 	.short	0x0100
        /*0332*/ 	.byte	0x08
	.zero		1


	//   ....[1]....
        /*0334*/ 	.word	0x00000260
        /*0338*/ 	.word	0x000000ff
        /*033c*/ 	.word	0x00038820
        /*0340*/ 	.short	0x0100
        /*0342*/ 	.byte	0x08
	.zero		1


	//   ....[2]....
        /*0344*/ 	.word	0x00000350
        /*0348*/ 	.word	0x000000ff
        /*034c*/ 	.word	0x00038830
        /*0350*/ 	.short	0x0100
        /*0352*/ 	.byte	0x08
	.zero		1


	//   ....[3]....
        /*0354*/ 	.word	0x00000360
        /*0358*/ 	.word	0x000000ff
        /*035c*/ 	.word	0x00038840
        /*0360*/ 	.short	0x0100
        /*0362*/ 	.byte	0x08
	.zero		1


	//   ....[4]....
        /*0364*/ 	.word	0x00000370
        /*0368*/ 	.word	0x000000ff
        /*036c*/ 	.word	0x00038838
        /*0370*/ 	.short	0x0100
        /*0372*/ 	.byte	0x08
	.zero		1


	//   ....[5]....
        /*0374*/ 	.word	0x00000380
        /*0378*/ 	.word	0x000000ff
        /*037c*/ 	.word	0x00038848
        /*0380*/ 	.short	0x0100
        /*0382*/ 	.byte	0x08
	.zero		1


	//   ....[6]....
        /*0384*/ 	.word	0x000004b0
        /*0388*/ 	.word	0x000000ff
        /*038c*/ 	.word	0x00038850
        /*0390*/ 	.short	0x0100
        /*0392*/ 	.byte	0x08
	.zero		1


	//   ....[7]....
        /*0394*/ 	.word	0x000004c0
        /*0398*/ 	.word	0x000000ff
        /*039c*/ 	.word	0x00038860
        /*03a0*/ 	.short	0x0100
        /*03a2*/ 	.byte	0x08
	.zero		1


	//   ....[8]....
        /*03a4*/ 	.word	0x000004d0
        /*03a8*/ 	.word	0x000000ff
        /*03ac*/ 	.word	0x00038858
        /*03b0*/ 	.short	0x0100
        /*03b2*/ 	.byte	0x08
	.zero		1


	//   ....[9]....
        /*03b4*/ 	.word	0x000004e0
        /*03b8*/ 	.word	0x000000ff
        /*03bc*/ 	.word	0x00038868
        /*03c0*/ 	.short	0x0100
        /*03c2*/ 	.byte	0x08
	.zero		1


	//   ....[10]....
        /*03c4*/ 	.word	0x000005d0
        /*03c8*/ 	.word	0x000000ff
        /*03cc*/ 	.word	0x00038870
        /*03d0*/ 	.short	0x0100
        /*03d2*/ 	.byte	0x06
	.zero		1


	//   ....[11]....
        /*03d4*/ 	.word	0x000005e0
        /*03d8*/ 	.word	0x000000ff
        /*03dc*/ 	.word	0x00038880
        /*03e0*/ 	.short	0x0100
        /*03e2*/ 	.byte	0x06
	.zero		1


	//   ....[12]....
        /*03e4*/ 	.word	0x000005f0
        /*03e8*/ 	.word	0x000000ff
        /*03ec*/ 	.word	0x00038878
        /*03f0*/ 	.short	0x0100
        /*03f2*/ 	.byte	0x06
	.zero		1


	//   ....[13]....
        /*03f4*/ 	.word	0x00000600
        /*03f8*/ 	.word	0x000000ff
        /*03fc*/ 	.word	0x00038888
        /*0400*/ 	.short	0x0100
        /*0402*/ 	.byte	0x06
	.zero		1


	//   ....[14]....
        /*0404*/ 	.word	0x00000730
        /*0408*/ 	.word	0x000000ff
        /*040c*/ 	.word	0x00038890
        /*0410*/ 	.short	0x0100
        /*0412*/ 	.byte	0x08
	.zero		1


	//   ....[15]....
        /*0414*/ 	.word	0x00000740
        /*0418*/ 	.word	0x000000ff
        /*041c*/ 	.word	0x000388a0
        /*0420*/ 	.short	0x0100
        /*0422*/ 	.byte	0x08
	.zero		1


	//   ....[16]....
        /*0424*/ 	.word	0x00000750
        /*0428*/ 	.word	0x000000ff
        /*042c*/ 	.word	0x00038898
        /*0430*/ 	.short	0x0100
        /*0432*/ 	.byte	0x08
	.zero		1


	//   ....[17]....
        /*0434*/ 	.word	0x00000760
        /*0438*/ 	.word	0x000000ff
        /*043c*/ 	.word	0x000388a8
        /*0440*/ 	.short	0x0100
        /*0442*/ 	.byte	0x08
	.zero		1


	//   ....[18]....
        /*0444*/ 	.word	0x00000890
        /*0448*/ 	.word	0x000000ff
        /*044c*/ 	.word	0x000388b0
        /*0450*/ 	.short	0x0100
        /*0452*/ 	.byte	0x08
	.zero		1


	//   ....[19]....
        /*0454*/ 	.word	0x000008a0
        /*0458*/ 	.word	0x000000ff
        /*045c*/ 	.word	0x000388c0
        /*0460*/ 	.short	0x0100
        /*0462*/ 	.byte	0x08
	.zero		1


	//   ....[20]....
        /*0464*/ 	.word	0x000008b0
        /*0468*/ 	.word	0x000000ff
        /*046c*/ 	.word	0x000388b8
        /*0470*/ 	.short	0x0100
        /*0472*/ 	.byte	0x08
	.zero		1


	//   ....[21]....
        /*0474*/ 	.word	0x000008c0
        /*0478*/ 	.word	0x000000ff
        /*047c*/ 	.word	0x000388c8
        /*0480*/ 	.short	0x0100
        /*0482*/ 	.byte	0x08
	.zero		1


	//   ....[22]....
        /*0484*/ 	.word	0x00001440
        /*0488*/ 	.word	0x000000ff
        /*048c*/ 	.word	0x00038800
        /*0490*/ 	.short	0x010a
        /*0492*/ 	.byte	0x04
	.zero		1


	//   ....[23]....
        /*0494*/ 	.word	0x000014b0
        /*0498*/ 	.word	0x000000ff
        /*049c*/ 	.word	0x00038830
        /*04a0*/ 	.short	0x010a
        /*04a2*/ 	.byte	0x04
	.zero		1


	//   ....[24]....
        /*04a4*/ 	.word	0x00001540
        /*04a8*/ 	.word	0x000000ff
        /*04ac*/ 	.word	0x00038830
        /*04b0*/ 	.short	0x010a
        /*04b2*/ 	.byte	0x04
	.zero		1


	//   ....[25]....
        /*04b4*/ 	.word	0x00005010
        /*04b8*/ 	.word	0x00000000
        /*04bc*/ 	.word	0x00000000
        /*04c0*/ 	.short	0x0101
        /*04c2*/ 	.byte	0x3f
	.zero		1


	//   ....[26]....
        /*04c4*/ 	.word	0x00005a90
        /*04c8*/ 	.word	0x000000ff
        /*04cc*/ 	.word	0x00038830
        /*04d0*/ 	.short	0x010a
        /*04d2*/ 	.byte	0x06
	.zero		1


	//   ....[27]....
        /*04d4*/ 	.word	0x00005ae0
        /*04d8*/ 	.word	0x000000ff
        /*04dc*/ 	.word	0x00038830
        /*04e0*/ 	.short	0x010a
        /*04e2*/ 	.byte	0x06
	.zero		1


	//   ....[28]....
        /*04e4*/ 	.word	0x000083e0
        /*04e8*/ 	.word	0x000000ff
        /*04ec*/ 	.word	0x00038850
        /*04f0*/ 	.short	0x010a
        /*04f2*/ 	.byte	0x07
	.zero		1


	//   ....[29]....
        /*04f4*/ 	.word	0x00008420
        /*04f8*/ 	.word	0x000000ff
        /*04fc*/ 	.word	0x00038850
        /*0500*/ 	.short	0x010a
        /*0502*/ 	.byte	0x07
	.zero		1


	//   ....[30]....
        /*0504*/ 	.word	0x00009490
        /*0508*/ 	.word	0x0000009d
        /*050c*/ 	.word	0x00000000
        /*0510*/ 	.short	0x0101
        /*0512*/ 	.byte	0x3f
	.zero		1


	//   ....[31]....
        /*0514*/ 	.word	0x000094f0
        /*0518*/ 	.word	0x000000a1
        /*051c*/ 	.word	0x00000000
        /*0520*/ 	.short	0x0101
        /*0522*/ 	.byte	0x3f
	.zero		1


	//   ....[32]....
        /*0524*/ 	.word	0x0000a110
        /*0528*/ 	.word	0x0000000b
        /*052c*/ 	.word	0x00038850
        /*0530*/ 	.short	0x010a
        /*0532*/ 	.byte	0x3f
	.zero		1


	//   ....[33]....
        /*0534*/ 	.word	0x0000a150
        /*0538*/ 	.word	0x0000000b
        /*053c*/ 	.word	0x00038850
        /*0540*/ 	.short	0x010a
        /*0542*/ 	.byte	0x3f
	.zero		1


	//   ....[34]....
        /*0544*/ 	.word	0x0000a550
        /*0548*/ 	.word	0x0000000b
        /*054c*/ 	.word	0x00000000
        /*0550*/ 	.short	0x0101
        /*0552*/ 	.byte	0x3f
	.zero		1


	//   ....[35]....
        /*0554*/ 	.word	0x0000b5a0
        /*0558*/ 	.word	0x000000ff
        /*055c*/ 	.word	0x00000000
        /*0560*/ 	.short	0x0101
        /*0562*/ 	.byte	0x04
	.zero		1


	//   ....[36]....
        /*0564*/ 	.word	0x0000de90
        /*0568*/ 	.word	0x000000ff
        /*056c*/ 	.word	0x00038840
        /*0570*/ 	.short	0x010a
        /*0572*/ 	.byte	0x26
	.zero		1


	//   ....[37]....
        /*0574*/ 	.word	0x0000ecc0
        /*0578*/ 	.word	0x000000ff
        /*057c*/ 	.word	0x00038800
        /*0580*/ 	.short	0x0107
        /*0582*/ 	.byte	0x26
	.zero		1


	//   ....[38]....
        /*0584*/ 	.word	0x0000ed30
        /*0588*/ 	.word	0x000000ff
        /*058c*/ 	.word	0x00038800
        /*0590*/ 	.short	0x0101
        /*0592*/ 	.byte	0x26
	.zero		1


	//   ....[39]....
        /*0594*/ 	.word	0x0000ed50
        /*0598*/ 	.word	0x000000ff
        /*059c*/ 	.word	0x00038820
        /*05a0*/ 	.short	0x010a
        /*05a2*/ 	.byte	0x26
	.zero		1


	//   ....[40]....
        /*05a4*/ 	.word	0x0000f140
        /*05a8*/ 	.word	0x000000ff
        /*05ac*/ 	.word	0x00038848
        /*05b0*/ 	.short	0x010a
        /*05b2*/ 	.byte	0x26
	.zero		1


	//   ....[41]....
        /*05b4*/ 	.word	0x0000f5e0
        /*05b8*/ 	.word	0x000000ff
        /*05bc*/ 	.word	0x00038860
        /*05c0*/ 	.short	0x010a
        /*05c2*/ 	.byte	0x26
	.zero		1


	//   ....[42]....
        /*05c4*/ 	.word	0x0000fc90
        /*05c8*/ 	.word	0x000000ff
        /*05cc*/ 	.word	0x00038840
        /*05d0*/ 	.short	0x010a
        /*05d2*/ 	.byte	0x26
	.zero		1


	//   ....[43]....
        /*05d4*/ 	.word	0x00010130
        /*05d8*/ 	.word	0x000000ff
        /*05dc*/ 	.word	0x00038868
        /*05e0*/ 	.short	0x010a
        /*05e2*/ 	.byte	0x26
	.zero		1


	//   ....[44]....
        /*05e4*/ 	.word	0x00010830
        /*05e8*/ 	.word	0x000000ff
        /*05ec*/ 	.word	0x00038848
        /*05f0*/ 	.short	0x010a
        /*05f2*/ 	.byte	0x26
	.zero		1


	//   ....[45]....
        /*05f4*/ 	.word	0x00010cb0
        /*05f8*/ 	.word	0x000000ff
        /*05fc*/ 	.word	0x00038860
        /*0600*/ 	.short	0x010a
        /*0602*/ 	.byte	0x26
	.zero		1


	//   ....[46]....
        /*0604*/ 	.word	0x000111f0
        /*0608*/ 	.word	0x00000003
        /*060c*/ 	.word	0x00038860
        /*0610*/ 	.short	0x010a
        /*0612*/ 	.byte	0x3f
	.zero		1


	//   ....[47]....
        /*0614*/ 	.word	0x00011720
        /*0618*/ 	.word	0x00000002
        /*061c*/ 	.word	0x00038820
        /*0620*/ 	.short	0x010a
        /*0622*/ 	.byte	0x3f
	.zero		1


	//   ....[48]....
        /*0624*/ 	.word	0x000118a0
        /*0628*/ 	.word	0x00000006
        /*062c*/ 	.word	0x00000000
        /*0630*/ 	.short	0x010a
        /*0632*/ 	.byte	0x3f
	.zero		1


	//   ....[49]....
        /*0634*/ 	.word	0x00011910
        /*0638*/ 	.word	0x00000003
        /*063c*/ 	.word	0x00000000
        /*0640*/ 	.short	0x010a
        /*0642*/ 	.byte	0x3f
	.zero		1


	//   ....[50]....
        /*0644*/ 	.word	0x00011970
        /*0648*/ 	.word	0x00000000
        /*064c*/ 	.word	0x00000000
        /*0650*/ 	.short	0x010a
        /*0652*/ 	.byte	0x3f
	.zero		1


	//   ....[51]....
        /*0654*/ 	.word	0x000119a0
        /*0658*/ 	.word	0x00000003
        /*065c*/ 	.word	0x00000000
        /*0660*/ 	.short	0x010a
        /*0662*/ 	.byte	0x3f
	.zero		1


	//   ....[52]....
        /*0664*/ 	.word	0x00011a20
        /*0668*/ 	.word	0x00000003
        /*066c*/ 	.word	0x00038800
        /*0670*/ 	.short	0x010a
        /*0672*/ 	.byte	0x3f
	.zero		1


	//   ....[53]....
        /*0674*/ 	.word	0x00011a90
        /*0678*/ 	.word	0x00000003
        /*067c*/ 	.word	0x00038830
        /*0680*/ 	.short	0x010a
        /*0682*/ 	.byte	0x3f
	.zero		1


	//   ....[54]....
        /*0684*/ 	.word	0x00011b00
        /*0688*/ 	.word	0x00000007
        /*068c*/ 	.word	0x00038830
        /*0690*/ 	.short	0x010a
        /*0692*/ 	.byte	0x3f
	.zero		1


	//   ....[55]....
        /*0694*/ 	.word	0x00011b60
        /*0698*/ 	.word	0x00000003
        /*069c*/ 	.word	0x00038850
        /*06a0*/ 	.short	0x010a
        /*06a2*/ 	.byte	0x3f
	.zero		1


	//   ....[56]....
        /*06a4*/ 	.word	0x00011bb0
        /*06a8*/ 	.word	0x0000000b
        /*06ac*/ 	.word	0x00038850
        /*06b0*/ 	.short	0x010a
        /*06b2*/ 	.byte	0x3f
	.zero		1


	//   ....[57]....
        /*06b4*/ 	.word	0x00011d10
        /*06b8*/ 	.word	0x00000003
        /*06bc*/ 	.word	0x00038840
        /*06c0*/ 	.short	0x010a
        /*06c2*/ 	.byte	0x3f
	.zero		1


	//   ....[58]....
        /*06c4*/ 	.word	0x000128a0
        /*06c8*/ 	.word	0x00000003
        /*06cc*/ 	.word	0x00038820
        /*06d0*/ 	.short	0x010a
        /*06d2*/ 	.byte	0x3f
	.zero		1


	//   ....[59]....
        /*06d4*/ 	.word	0x00012900
        /*06d8*/ 	.word	0x00000003
        /*06dc*/ 	.word	0x00038848
        /*06e0*/ 	.short	0x010a
        /*06e2*/ 	.byte	0x3f
	.zero		1


	//   ....[60]....
        /*06e4*/ 	.word	0x00012960
        /*06e8*/ 	.word	0x00000003
        /*06ec*/ 	.word	0x00038860
        /*06f0*/ 	.short	0x010a
        /*06f2*/ 	.byte	0x3f
	.zero		1


	//   ....[61]....
        /*06f4*/ 	.word	0x000129c0
        /*06f8*/ 	.word	0x00000003
        /*06fc*/ 	.word	0x00038840
        /*0700*/ 	.short	0x010a
        /*0702*/ 	.byte	0x3f
	.zero		1


	//   ....[62]....
        /*0704*/ 	.word	0x00012a20
        /*0708*/ 	.word	0x00000003
        /*070c*/ 	.word	0x00038868
        /*0710*/ 	.short	0x010a
        /*0712*/ 	.byte	0x3f
	.zero		1


	//   ....[63]....
        /*0714*/ 	.word	0x00012a80
        /*0718*/ 	.word	0x00000003
        /*071c*/ 	.word	0x00038848
        /*0720*/ 	.short	0x010a
        /*0722*/ 	.byte	0x3f
	.zero		1


	//   ....[64]....
        /*0724*/ 	.word	0x00012ae0
        /*0728*/ 	.word	0x00000003
        /*072c*/ 	.word	0x00038860
        /*0730*/ 	.short	0x010a
        /*0732*/ 	.byte	0x3f
	.zero		1


	//   ....[65]....
        /*0734*/ 	.word	0x00012b30
        /*0738*/ 	.word	0x00000003
        /*073c*/ 	.word	0x00038860
        /*0740*/ 	.short	0x010a
        /*0742*/ 	.byte	0x3f
	.zero		1


	//   ....[66]....
        /*0744*/ 	.word	0x00012b80
        /*0748*/ 	.word	0x00000002
        /*074c*/ 	.word	0x00038820
        /*0750*/ 	.short	0x010a
        /*0752*/ 	.byte	0x3f
	.zero		1


	//   ....[67]....
        /*0754*/ 	.word	0x00012d20
        /*0758*/ 	.word	0x00000006
        /*075c*/ 	.word	0x00000000
        /*0760*/ 	.short	0x010a
        /*0762*/ 	.byte	0x3f
	.zero		1


	//   ....[68]....
        /*0764*/ 	.word	0x00012d70
        /*0768*/ 	.word	0x00000003
        /*076c*/ 	.word	0x00000000
        /*0770*/ 	.short	0x010a
        /*0772*/ 	.byte	0x3f
	.zero		1


	//   ....[69]....
        /*0774*/ 	.word	0x00012dc0
        /*0778*/ 	.word	0x00000000
        /*077c*/ 	.word	0x00000000
        /*0780*/ 	.short	0x010a
        /*0782*/ 	.byte	0x3f
	.zero		1


	//----- nvinfo : EIATTR_NUM_MBARRIERS
	.align		4
.L_93:
        /*0784*/ 	.byte	0x03, 0x38
        /*0786*/ 	.short	0x0016


	//----- nvinfo : EIATTR_EXIT_INSTR_OFFSETS
	.align		4
        /*0788*/ 	.byte	0x04, 0x1c
        /*078a*/ 	.short	(.L_95 - .L_94)


	//   ....[0]....
.L_94:
        /*078c*/ 	.word	0x000119f0


	//----- nvinfo : EIATTR_MAX_THREADS
	.align		4
.L_95:
        /*0790*/ 	.byte	0x04, 0x05
        /*0792*/ 	.short	(.L_97 - .L_96)
.L_96:
        /*0794*/ 	.word	0x00000180
        /*0798*/ 	.word	0x00000001
        /*079c*/ 	.word	0x00000001


	//----- nvinfo : EIATTR_CRS_STACK_SIZE
	.align		4
.L_97:
        /*07a0*/ 	.byte	0x04, 0x1e
        /*07a2*/ 	.short	(.L_99 - .L_98)
.L_98:
        /*07a4*/ 	.word	0x00000000


	//----- nvinfo : EIATTR_CBANK_PARAM_SIZE
	.align		4
.L_99:
        /*07a8*/ 	.byte	0x03, 0x19
        /*07aa*/ 	.short	0x0a70


	//----- nvinfo : EIATTR_PARAM_CBANK
	.align		4
        /*07ac*/ 	.byte	0x04, 0x0a
        /*07ae*/ 	.short	(.L_101 - .L_100)
	.align		4
.L_100:
        /*07b0*/ 	.word	index@(.nv.constant0._ZN7cutlass13device_kernelIN5flash11enable_sm90INS1_16FlashAttnFwdSm90INS1_25CollectiveMainloopFwdSm90ILi2EN4cute5tupleIJNS5_1CILi1EEES8_S8_EEENS6_IJNS7_ILi128EEENS7_ILi80EEENS7_ILi256EEEEEELi256ENS_10bfloat16_tEfNS_4arch4Sm90ELb0ELb0ELb1ELb0ELb0ELb0ELb0ELb1ELb1ELb1ELb1ELb0EEENS1_21CollectiveEpilogueFwdINS6_IJSA_SC_SB_EEES9_SE_SG_Li256ELb0ELb1ELb1ELb0EEENS1_19SingleTileSchedulerILb0ELb1ELb1ELi128EEEEEEEEEvNT_6ParamsE)
        /*07b4*/ 	.short	0x0210
        /*07b6*/ 	.short	0x0a70


	//----- nvinfo : EIATTR_SW_WAR
	.align		4
.L_101:
        /*07b8*/ 	.byte	0x04, 0x36
        /*07ba*/ 	.short	(.L_103 - .L_102)
.L_102:
        /*07bc*/ 	.word	0x00000008
.L_103:


//--------------------- .nv.info._ZN7cutlass13device_kernelIN5flash11enable_sm90INS1_16FlashAttnFwdSm90INS1_25CollectiveMainloopFwdSm90ILi2EN4cute5tupleIJNS5_1CILi1EEES8_S8_EEENS6_IJNS7_ILi128EEENS7_ILi80EEENS7_ILi256EEEEEELi256ENS_10bfloat16_tEfNS_4arch4Sm90ELb0ELb0ELb1ELb1ELb0ELb0ELb0ELb1ELb1ELb1ELb1ELb0EEENS1_21CollectiveEpilogueFwdINS6_IJSA_SC_SB_EEES9_SE_SG_Li256ELb1ELb1ELb1ELb0EEENS1_36VarlenDynamicPersistentTileSchedulerILi128ELi80ELi256ELi128ELb1ELb1ELb1ELb0ELb1ELb1EEEEEEEEEvNT_6ParamsE --------------------------
	.section	.nv.info._ZN7cutlass13device_kernelIN5flash11enable_sm90INS1_16FlashAttnFwdSm90INS1_25CollectiveMainloopFwdSm90ILi2EN4cute5tupleIJNS5_1CILi1EEES8_S8_EEENS6_IJNS7_ILi128EEENS7_ILi80EEENS7_ILi256EEEEEELi256ENS_10bfloat16_tEfNS_4arch4Sm90ELb0ELb0ELb1ELb1ELb0ELb0ELb0ELb1ELb1ELb1ELb1ELb0EEENS1_21CollectiveEpilogueFwdINS6_IJSA_SC_SB_EEES9_SE_SG_Li256ELb1ELb1ELb1ELb0EEENS1_36VarlenDynamicPersistentTileSchedulerILi128ELi80ELi256ELi128ELb1ELb1ELb1ELb0ELb1ELb1EEEEEEEEEvNT_6ParamsE,"",@"SHT_CUDA_INFO"
	.sectionflags	@""
	.align	4


	//----- nvinfo : EIATTR_CUDA_API_VERSION
	.align		4
        /*0000*/ 	.byte	0x04, 0x37
        /*0002*/ 	.short	(.L_105 - .L_104)
.L_104:
        /*0004*/ 	.word	0x00000082


	//----- nvinfo : EIATTR_KPARAM_INFO
	.align		4
.L_105:
        /*0008*/ 	.byte	0x04, 0x17
        /*000a*/ 	.short	(.L_107 - .L_106)
.L_106:
        /*000c*/ 	.word	0x00000000
        /*0010*/ 	.short	0x0000
        /*0012*/ 	.short	0x0070
        /*0014*/ 	.byte	0x00, 0xf0, 0x01, 0x2a


	//----- nvinfo : EIATTR_SPARSE_MMA_MASK
	.align		4
.L_107:
        /*0018*/ 	.byte	0x03, 0x50
        /*001a*/ 	.short	0x0000


	//----- nvinfo : EIATTR_MAXREG_COUNT
	.align		4
        /*001c*/ 	.byte	0x03, 0x1b
        /*001e*/ 	.short	0x00a8


	//----- nvinfo : EIATTR_NUM_BARRIERS
	.align		4
        /*0020*/ 	.byte	0x02, 0x4c
        /*0022*/ 	.byte	0x09
	.zero		1


	//----- nvinfo : EIATTR_EXTERNS
	.align		4
        /*0024*/ 	.byte	0x04, 0x0f
        /*0026*/ 	.short	(.L_109 - .L_108)


	//   ....[0]....
	.align		4
.L_108:
        /*0028*/ 	.word	index@(__assertfail)


	//----- nvinfo : EIATTR_ANNOTATIONS
	.align		4
.L_109:
        /*002c*/ 	.byte	0x04, 0x55
        /*002e*/ 	.short	(.L_111 - .L_110)


	//   ....[0]....
.L_110:
        /* <DEDUP_REMOVED lines=81> */


	//----- nvinfo : EIATTR_MERCURY_ISA_VERSION
	.align		4
.L_111:
        /*0530*/ 	.byte	0x03, 0x5f
        /*0532*/ 	.short	0x0101


	//----- nvinfo : EIATTR_UNUSED_LOAD_BYTE_OFFSET
	.align		4
        /*0534*/ 	.byte	0x04, 0x44
        /*0536*/ 	.short	(.L_113 - .L_112)


	//   ....[0]....
.L_112:
        /*0538*/ 	.word	0x00000a10
        /*053c*/ 	.word	0x0000fff0


	//   ....[1]....
        /*0540*/ 	.word	0x0000bc40
        /*0544*/ 	.word	0x0000fff0


	//----- nvinfo : EIATTR_INT_WARP_WIDE_INSTR_OFFSETS
	.align		4
.L_113:
        /*0548*/ 	.byte	0x04, 0x31
        /*054a*/ 	.short	(.L_115 - .L_114)


	//   ....[0]....
.L_114:
        /*054c*/ 	.word	0x00000130


	//   ....[1]....
        /*0550*/ 	.word	0x00000170


	//   ....[2]....
        /*0554*/ 	.word	0x000001e0


	//   ....[3]....
        /*0558*/ 	.word	0x000095b0


	//   ....[4]....
        /*055c*/ 	.word	0x00011f10


	//   ....[5]....
        /*0560*/ 	.word	0x00011fb0


	//   ....[6]....
        /*0564*/ 	.word	0x00016400


	//   ....[7]....
        /*0568*/ 	.word	0x00016470


	//----- nvinfo : EIATTR_COOP_GROUP_MASK_REGIDS
	.align		4
.L_115:
        /*056c*/ 	.byte	0x04, 0x29
        /*056e*/ 	.short	(.L_117 - .L_116)


	//   ....[0]....
.L_116:
        /*0570*/ 	.word	0xffffffff


	//   ....[1]....
        /*0574*/ 	.word	0xffffffff


	//   ....[2]....
        /*0578*/ 	.word	0xffffffff


	//   ....[3]....
        /*057c*/ 	.word	0xffffffff


	//   ....[4]....
        /*0580*/ 	.word	0xffffffff


	//   ....[5]....
        /*0584*/ 	.word	0xffffffff


	//   ....[6]....
        /*0588*/ 	.word	0xffffffff


	//   ....[7]....
        /*058c*/ 	.word	0xffffffff


	//   ....[8]....
        /*0590*/ 	.word	0xffffffff


	//   ....[9]....
        /*0594*/ 	.word	0xffffffff


	//   ....[10]....
        /*0598*/ 	.word	0xffffffff


	//   ....[11]....
        /*059c*/ 	.word	0xffffffff


	//   ....[12]....
        /*05a0*/ 	.word	0xffffffff


	//   ....[13]....
        /*05a4*/ 	.word	0xffffffff


	//   ....[14]....
        /*05a8*/ 	.word	0xffffffff


	//   ....[15]....
        /*05ac*/ 	.word	0xffffffff


	//   ....[16]....
        /*05b0*/ 	.word	0xffffffff


	//   ....[17]....
        /*05b4*/ 	.word	0xffffffff


	//   ....[18]....
        /*05b8*/ 	.word	0xffffffff


	//   ....[19]....
        /*05bc*/ 	.word	0xffffffff


	//   ....[20]....
        /*05c0*/ 	.word	0xffffffff


	//   ....[21]....
        /*05c4*/ 	.word	0xffffffff


	//   ....[22]....
        /*05c8*/ 	.word	0xffffffff


	//   ....[23]....
        /*05cc*/ 	.word	0xffffffff


	//   ....[24]....
        /*05d0*/ 	.word	0xffffffff


	//   ....[25]....
        /*05d4*/ 	.word	0xffffffff


	//   ....[26]....
        /*05d8*/ 	.word	0xffffffff


	//   ....[27]....
        /*05dc*/ 	.word	0xffffffff


	//   ....[28]....
        /*05e0*/ 	.word	0xffffffff


	//   ....[29]....
        /*05e4*/ 	.word	0xffffffff


	//   ....[30]....
        /*05e8*/ 	.word	0xffffffff


	//   ....[31]....
        /*05ec*/ 	.word	0xffffffff


	//   ....[32]....
        /*05f0*/ 	.word	0xffffffff


	//   ....[33]....
        /*05f4*/ 	.word	0xffffffff


	//   ....[34]....
        /*05f8*/ 	.word	0xffffffff


	//   ....[35]....
        /*05fc*/ 	.word	0xffffffff


	//   ....[36]....
        /*0600*/ 	.word	0xffffffff


	//   ....[37]....
        /*0604*/ 	.word	0xffffffff


	//   ....[38]....
        /*0608*/ 	.word	0xffffffff


	//   ....[39]....
        /*060c*/ 	.word	0xffffffff


	//   ....[40]....
        /*0610*/ 	.word	0xffffffff


	//   ....[41]....
        /*0614*/ 	.word	0xffffffff


	//   ....[42]....
        /*0618*/ 	.word	0xffffffff


	//   ....[43]....
        /*061c*/ 	.word	0xffffffff


	//   ....[44]....
        /*0620*/ 	.word	0xffffffff


	//   ....[45]....
        /*0624*/ 	.word	0xffffffff


	//   ....[46]....
        /*0628*/ 	.word	0xffffffff


	//   ....[47]....
        /*062c*/ 	.word	0xffffffff


	//   ....[48]....
        /*0630*/ 	.word	0xffffffff


	//   ....[49]....
        /*0634*/ 	.word	0xffffffff


	//   ....[50]....
        /*0638*/ 	.word	0xffffffff


	//   ....[51]....
        /*063c*/ 	.word	0xffffffff


	//   ....[52]....
        /*0640*/ 	.word	0xffffffff


	//   ....[53]....
        /*0644*/ 	.word	0xffffffff


	//   ....[54]....
        /*0648*/ 	.word	0xffffffff


	//   ....[55]....
        /*064c*/ 	.word	0xffffffff


	//   ....[56]....
        /*0650*/ 	.word	0xffffffff


	//   ....[57]....
        /*0654*/ 	.word	0xffffffff


	//   ....[58]....
        /*0658*/ 	.word	0xffffffff


	//   ....[59]....
        /*065c*/ 	.word	0xffffffff


	//   ....[60]....
        /*0660*/ 	.word	0xffffffff


	//   ....[61]....
        /*0664*/ 	.word	0xffffffff


	//   ....[62]....
        /*0668*/ 	.word	0xffffffff


	//   ....[63]....
        /*066c*/ 	.word	0xffffffff


	//   ....[64]....
        /*0670*/ 	.word	0xffffffff


	//   ....[65]....
        /*0674*/ 	.word	0xffffffff


	//   ....[66]....
        /*0678*/ 	.word	0xffffffff


	//   ....[67]....
        /*067c*/ 	.word	0xffffffff


	//   ....[68]....
        /*0680*/ 	.word	0xffffffff


	//   ....[69]....
        /*0684*/ 	.word	0xffffffff


	//   ....[70]....
        /*0688*/ 	.word	0xffffffff


	//   ....[71]....
        /*068c*/ 	.word	0xffffffff


	//   ....[72]....
        /*0690*/ 	.word	0xffffffff


	//   ....[73]....
        /*0694*/ 	.word	0xffffffff


	//   ....[74]....
        /*0698*/ 	.word	0xffffffff


	//   ....[75]....
        /*069c*/ 	.word	0xffffffff


	//   ....[76]....
        /*06a0*/ 	.word	0xffffffff


	//   ....[77]....
        /*06a4*/ 	.word	0xffffffff


	//   ....[78]....
        /*06a8*/ 	.word	0xffffffff


	//   ....[79]....
        /*06ac*/ 	.word	0xffffffff


	//   ....[80]....
        /*06b0*/ 	.word	0xffffffff


	//   ....[81]....
        /*06b4*/ 	.word	0xffffffff


	//   ....[82]....
        /*06b8*/ 	.word	0xffffffff


	//   ....[83]....
        /*06bc*/ 	.word	0xffffffff


	//   ....[84]....
        /*06c0*/ 	.word	0xffffffff


	//   ....[85]....
        /*06c4*/ 	.word	0xffffffff


	//   ....[86]....
        /*06c8*/ 	.word	0xffffffff


	//   ....[87]....
        /*06cc*/ 	.word	0xffffffff


	//   ....[88]....
        /*06d0*/ 	.word	0xffffffff


	//   ....[89]....
        /*06d4*/ 	.word	0xffffffff


	//   ....[90]....
        /*06d8*/ 	.word	0xffffffff


	//   ....[91]....
        /*06dc*/ 	.word	0xffffffff


	//   ....[92]....
        /*06e0*/ 	.word	0xffffffff


	//   ....[93]....
        /*06e4*/ 	.word	0xffffffff


	//   ....[94]....
        /*06e8*/ 	.word	0xffffffff


	//   ....[95]....
        /*06ec*/ 	.word	0xffffffff


	//   ....[96]....
        /*06f0*/ 	.word	0xffffffff


	//   ....[97]....
        /*06f4*/ 	.word	0x0500000f


	//   ....[98]....
        /*06f8*/ 	.word	0x0500000f


	//   ....[99]....
        /*06fc*/ 	.word	0x0500000f


	//   ....[100]....
        /*0700*/ 	.word	0x0500000f


	//   ....[101]....
        /*0704*/ 	.word	0x0500000f


	//   ....[102]....
        /*0708*/ 	.word	0x0500000f


	//   ....[103]....
        /*070c*/ 	.word	0x0500000f


	//   ....[104]....
        /*0710*/ 	.word	0x0500000f


	//   ....[105]....
        /*0714*/ 	.word	0x0500000f


	//   ....[106]....
        /*0718*/ 	.word	0x0500000f


	//   ....[107]....
        /*071c*/ 	.word	0x0500000f


	//   ....[108]....
        /*0720*/ 	.word	0x0500000f


	//   ....[109]....
        /*0724*/ 	.word	0x0500000f


	//   ....[110]....
        /*0728*/ 	.word	0x0500000f


	//   ....[111]....
        /*072c*/ 	.word	0x0500000f


	//   ....[112]....
        /*0730*/ 	.word	0x0500000f


	//   ....[113]....
        /*0734*/ 	.word	0x0500000f


	//   ....[114]....
        /*0738*/ 	.word	0x0500000f


	//   ....[115]....
        /*073c*/ 	.word	0x0500000f


	//   ....[116]....
        /*0740*/ 	.word	0x0500000f


	//   ....[117]....
        /*0744*/ 	.word	0x0500000f


	//   ....[118]....
        /*0748*/ 	.word	0x0500000f


	//   ....[119]....
        /*074c*/ 	.word	0x0500000f


	//   ....[120]....
        /*0750*/ 	.word	0x0500000f


	//   ....[121]....
        /*0754*/ 	.word	0x0500000f


	//   ....[122]....
        /*0758*/ 	.word	0x0500000f


	//   ....[123]....
        /*075c*/ 	.word	0x0500000f


	//   ....[124]....
        /*0760*/ 	.word	0x0500000f


	//   ....[125]....
        /*0764*/ 	.word	0x0500000f


	//   ....[126]....
        /*0768*/ 	.word	0x0500000f


	//   ....[127]....
        /*076c*/ 	.word	0x0500000f


	//   ....[128]....
        /*0770*/ 	.word	0x0500000f


	//   ....[129]....
        /*0774*/ 	.word	0x0500000f


	//   ....[130]....
        /*0778*/ 	.word	0x0500000f


	//   ....[131]....
        /*077c*/ 	.word	0x0500000f


	//   ....[132]....
        /*0780*/ 	.word	0x0500000f


	//----- nvinfo : EIATTR_COOP_GROUP_INSTR_OFFSETS
	.align		4
.L_117:
        /*0784*/ 	.byte	0x04, 0x28
        /*0786*/ 	.short	(.L_119 - .L_118)


	//   ....[0]....
.L_118:
        /*0788*/ 	.word	0x00000060


	//   ....[1]....
        /*078c*/ 	.word	0x00000140


	//   ....[2]....
        /*0790*/ 	.word	0x00000190


	//   ....[3]....
        /*0794*/ 	.word	0x000003c0


	//   ....[4]....
        /*0798*/ 	.word	0x00000520


	//   ....[5]....
        /*079c*/ 	.word	0x00000640


	//   ....[6]....
        /*07a0*/ 	.word	0x000007a0


	//   ....[7]....
        /*07a4*/ 	.word	0x00001df0


	//   ....[8]....
        /*07a8*/ 	.word	0x00005520


	//   ....[9]....
        /*07ac*/ 	.word	0x00005590


	//   ....[10]....
        /*07b0*/ 	.word	0x00005930


	//   ....[11]....
        /*07b4*/ 	.word	0x000059a0


	//   ....[12]....
        /*07b8*/ 	.word	0x000097f0


	//   ....[13]....
        /*07bc*/ 	.word	0x00009850


	//   ....[14]....
        /*07c0*/ 	.word	0x00009de0


	//   ....[15]....
        /*07c4*/ 	.word	0x00009e40


	//   ....[16]....
        /*07c8*/ 	.word	0x0000af50


	//   ....[17]....
        /*07cc*/ 	.word	0x0000afe0


	//   ....[18]....
        /*07d0*/ 	.word	0x0000b230


	//   ....[19]....
        /*07d4*/ 	.word	0x0000b240


	//   ....[20]....
        /*07d8*/ 	.word	0x0000ce60


	//   ....[21]....
        /*07dc*/ 	.word	0x0000ce80


	//   ....[22]....
        /*07e0*/ 	.word	0x0000ce90


	//   ....[23]....
        /*07e4*/ 	.word	0x0000ceb0


	//   ....[24]....
        /*07e8*/ 	.word	0x0000d9c0


	//   ....[25]....
        /*07ec*/ 	.word	0x0000d9f0


	//   ....[26]....
        /*07f0*/ 	.word	0x0000db90


	//   ....[27]....
        /*07f4*/ 	.word	0x0000dbb0


	//   ....[28]....
        /*07f8*/ 	.word	0x0000dd00


	//   ....[29]....
        /*07fc*/ 	.word	0x0000dd20


	//   ....[30]....
        /*0800*/ 	.word	0x0000de80


	//   ....[31]....
        /*0804*/ 	.word	0x0000dea0


	//   ....[32]....
        /*0808*/ 	.word	0x0000e470


	//   ....[33]....
        /*080c*/ 	.word	0x0000e4b0


	//   ....[34]....
        /*0810*/ 	.word	0x0000ee20


	//   ....[35]....
        /*0814*/ 	.word	0x0000ee30


	//   ....[36]....
        /*0818*/ 	.word	0x000101e0


	//   ....[37]....
        /*081c*/ 	.word	0x00010210


	//   ....[38]....
        /*0820*/ 	.word	0x00010390


	//   ....[39]....
        /*0824*/ 	.word	0x000103b0


	//   ....[40]....
        /*0828*/ 	.word	0x00010500


	//   ....[41]....
        /*082c*/ 	.word	0x00010520


	//   ....[42]....
        /*0830*/ 	.word	0x00010680


	//   ....[43]....
        /*0834*/ 	.word	0x000106a0


	//   ....[44]....
        /*0838*/ 	.word	0x00010880


	//   ....[45]....
        /*083c*/ 	.word	0x00010ab0


	//   ....[46]....
        /*0840*/ 	.word	0x00010ae0


	//   ....[47]....
        /*0844*/ 	.word	0x00010b10


	//   ....[48]....
        /*0848*/ 	.word	0x00010b40


	//   ....[49]....
        /*084c*/ 	.word	0x00010b70


	//   ....[50]....
        /*0850*/ 	.word	0x00010ba0


	//   ....[51]....
        /*0854*/ 	.word	0x00010d50


	//   ....[52]....
        /*0858*/ 	.word	0x00010d80


	//   ....[53]....
        /*085c*/ 	.word	0x00010db0


	//   ....[54]....
        /*0860*/ 	.word	0x00010de0


	//   ....[55]....
        /*0864*/ 	.word	0x00010e10


	//   ....[56]....
        /*0868*/ 	.word	0x00010e40


	//   ....[57]....
        /*086c*/ 	.word	0x00010ed0


	//   ....[58]....
        /*0870*/ 	.word	0x00010f00


	//   ....[59]....
        /*0874*/ 	.word	0x00010f10


	//   ....[60]....
        /*0878*/ 	.word	0x00010fc0


	//   ....[61]....
        /*087c*/ 	.word	0x00012510


	//   ....[62]....
        /*0880*/ 	.word	0x00013150


	//   ....[63]....
        /*0884*/ 	.word	0x000131a0


	//   ....[64]....
        /*0888*/ 	.word	0x00013270


	//   ....[65]....
        /*088c*/ 	.word	0x00013280


	//   ....[66]....
        /*0890*/ 	.word	0x00013330


	//   ....[67]....
        /*0894*/ 	.word	0x00013340


	//   ....[68]....
        /*0898*/ 	.word	0x000133f0


	//   ....[69]....
        /*089c*/ 	.word	0x00013400


	//   ....[70]....
        /*08a0*/ 	.word	0x000134b0


	//   ....[71]....
        /*08a4*/ 	.word	0x000134c0


	//   ....[72]....
        /*08a8*/ 	.word	0x00013570


	//   ....[73]....
        /*08ac*/ 	.word	0x00013580


	//   ....[74]....
        /*08b0*/ 	.word	0x00013630


	//   ....[75]....
        /*08b4*/ 	.word	0x00013640


	//   ....[76]....
        /*08b8*/ 	.word	0x00013690


	//   ....[77]....
        /*08bc*/ 	.word	0x000136e0


	//   ....[78]....
        /*08c0*/ 	.word	0x00016d40


	//   ....[79]....
        /*08c4*/ 	.word	0x00016d70


	//   ....[80]....
        /*08c8*/ 	.word	0x00016dd0


	//   ....[81]....
        /*08cc*/ 	.word	0x00016e00


	//   ....[82]....
        /*08d0*/ 	.word	0x00016e30


	//   ....[83]....
        /*08d4*/ 	.word	0x00016e60


	//   ....[84]....
        /*08d8*/ 	.word	0x00016e90


	//   ....[85]....
        /*08dc*/ 	.word	0x00016ec0


	//   ....[86]....
        /*08e0*/ 	.word	0x00017090


	//   ....[87]....
        /*08e4*/ 	.word	0x000170c0


	//   ....[88]....
        /*08e8*/ 	.word	0x000170f0


	//   ....[89]....
        /*08ec*/ 	.word	0x00017120


	//   ....[90]....
        /*08f0*/ 	.word	0x00017150


	//   ....[91]....
        /*08f4*/ 	.word	0x00017180


	//   ....[92]....
        /*08f8*/ 	.word	0x00017240


	//   ....[93]....
        /*08fc*/ 	.word	0x00017260


	//   ....[94]....
        /*0900*/ 	.word	0x00017270


	//   ....[95]....
        /*0904*/ 	.word	0x000172d0


	//   ....[96]....
        /*0908*/ 	.word	0x000179f0


	//   ....[97]....
        /*090c*/ 	.word	0x00017ee0


	//   ....[98]....
        /*0910*/ 	.word	0x000180c0


	//   ....[99]....
        /*0914*/ 	.word	0x00018110


	//   ....[100]....
        /*0918*/ 	.word	0x00018250


	//   ....[101]....
        /*091c*/ 	.word	0x000182a0


	//   ....[102]....
        /*0920*/ 	.word	0x000183e0


	//   ....[103]....
        /*0924*/ 	.word	0x00018430


	//   ....[104]....
        /*0928*/ 	.word	0x00018570


	//   ....[105]....
        /*092c*/ 	.word	0x000185c0


	//   ....[106]....
        /*0930*/ 	.word	0x00018700


	//   ....[107]....
        /*0934*/ 	.word	0x00018750


	//   ....[108]....
        /*0938*/ 	.word	0x00018890


	//   ....[109]....
        /*093c*/ 	.word	0x000188e0


	//   ....[110]....
        /*0940*/ 	.word	0x00018a00


	//   ....[111]....
        /*0944*/ 	.word	0x00018a70


	//   ....[112]....
        /*0948*/ 	.word	0x00018b90


	//   ....[113]....
        /*094c*/ 	.word	0x00018be0


	//   ....[114]....
        /*0950*/ 	.word	0x00018f10


	//   ....[115]....
        /*0954*/ 	.word	0x00018fb0


	//   ....[116]....
        /*0958*/ 	.word	0x00019160


	//   ....[117]....
        /*095c*/ 	.word	0x000191e0


	//   ....[118]....
        /*0960*/ 	.word	0x00019260


	//   ....[119]....
        /*0964*/ 	.word	0x000192e0


	//   ....[120]....
        /*0968*/ 	.word	0x00019360


	//   ....[121]....
        /*096c*/ 	.word	0x000193f0


	//   ....[122]....
        /*0970*/ 	.word	0x00019490


	//   ....[123]....
        /*0974*/ 	.word	0x00019540


	//   ....[124]....
        /*0978*/ 	.word	0x000195c0


	//   ....[125]....
        /*097c*/ 	.word	0x00019640


	//   ....[126]....
        /*0980*/ 	.word	0x000196c0


	//   ....[127]....
        /*0984*/ 	.word	0x00019750


	//   ....[128]....
        /*0988*/ 	.word	0x000197d0


	//   ....[129]....
        /*098c*/ 	.word	0x00019870


	//   ....[130]....
        /*0990*/ 	.word	0x000198c0


	//   ....[131]....
        /*0994*/ 	.word	0x00019950


	//   ....[132]....
        /*0998*/ 	.word	0x00019a80


	//----- nvinfo : EIATTR_REG_RECONFIG
	.align		4
.L_119:
        /*099c*/ 	.byte	0x01, 0x54
	.zero		2


	//----- nvinfo : EIATTR_SYSCALL_OFFSETS
	.align		4
        /*09a0*/ 	.byte	0x04, 0x46
        /*09a2*/ 	.short	(.L_121 - .L_120)


	//   ....[0]....
.L_120:
        /*09a4*/ 	.word	0x00001f70


	//   ....[1]....
        /*09a8*/ 	.word	0x00012120


	//   ....[2]....
        /*09ac*/ 	.word	0x00012270


	//   ....[3]....
        /*09b0*/ 	.word	0x00012370


	//   ....[4]....
        /*09b4*/ 	.word	0x00012d00


	//----- nvinfo : EIATTR_MBARRIER_INSTR_OFFSETS
	.align		4
.L_121:
        /*09b8*/ 	.byte	0x04, 0x39
        /*09ba*/ 	.short	(.L_123 - .L_122)


	//   ....[0]....
.L_122:
        /*09bc*/ 	.word	0x00000270
        /*09c0*/ 	.word	0x000000ff
        /*09c4*/ 	.word	0x00038800
        /*09c8*/ 	.short	0x0100
        /*09ca*/ 	.byte	0x08
	.zero		1


	//   ....[1]....
        /*09cc*/ 	.word	0x00000280
        /*09d0*/ 	.word	0x000000ff
        /*09d4*/ 	.word	0x00038820
        /*09d8*/ 	.short	0x0100
        /*09da*/ 	.byte	0x08
	.zero		1


	//   ....[2]....
        /*09dc*/ 	.word	0x00000370
        /*09e0*/ 	.word	0x000000ff
        /*09e4*/ 	.word	0x00038830
        /*09e8*/ 	.short	0x0100
        /*09ea*/ 	.byte	0x08
	.zero		1


	//   ....[3]....
        /*09ec*/ 	.word	0x00000380
        /*09f0*/ 	.word	0x000000ff
        /*09f4*/ 	.word	0x00038840
        /*09f8*/ 	.short	0x0100
        /*09fa*/ 	.byte	0x08
	.zero		1


	//   ....[4]....
        /*09fc*/ 	.word	0x00000390
        /*0a00*/ 	.word	0x000000ff
        /*0a04*/ 	.word	0x00038838
        /*0a08*/ 	.short	0x0100
        /*0a0a*/ 	.byte	0x08
	.zero		1


	//   ....[5]....
        /*0a0c*/ 	.word	0x000003a0
        /*0a10*/ 	.word	0x000000ff
        /*0a14*/ 	.word	0x00038848
        /*0a18*/ 	.short	0x0100
        /*0a1a*/ 	.byte	0x08
	.zero		1


	//   ....[6]....
        /*0a1c*/ 	.word	0x000004d0
        /*0a20*/ 	.word	0x000000ff
        /*0a24*/ 	.word	0x00038850
        /*0a28*/ 	.short	0x0100
        /*0a2a*/ 	.byte	0x08
	.zero		1


	//   ....[7]....
        /*0a2c*/ 	.word	0x000004e0
        /*0a30*/ 	.word	0x000000ff
        /*0a34*/ 	.word	0x00038860
        /*0a38*/ 	.short	0x0100
        /*0a3a*/ 	.byte	0x08
	.zero		1


	//   ....[8]....
        /*0a3c*/ 	.word	0x000004f0
        /*0a40*/ 	.word	0x000000ff
        /*0a44*/ 	.word	0x00038858
        /*0a48*/ 	.short	0x0100
        /*0a4a*/ 	.byte	0x08
	.zero		1


	//   ....[9]....
        /*0a4c*/ 	.word	0x00000500
        /*0a50*/ 	.word	0x000000ff
        /*0a54*/ 	.word	0x00038868
        /*0a58*/ 	.short	0x0100
        /*0a5a*/ 	.byte	0x08
	.zero		1


	//   ....[10]....
        /*0a5c*/ 	.word	0x000005f0
        /*0a60*/ 	.word	0x000000ff
        /*0a64*/ 	.word	0x00038870
        /*0a68*/ 	.short	0x0100
        /*0a6a*/ 	.byte	0x06
	.zero		1


	//   ....[11]....
        /*0a6c*/ 	.word	0x00000600
        /*0a70*/ 	.word	0x000000ff
        /*0a74*/ 	.word	0x00038880
        /*0a78*/ 	.short	0x0100
        /*0a7a*/ 	.byte	0x06
	.zero		1


	//   ....[12]....
        /*0a7c*/ 	.word	0x00000610
        /*0a80*/ 	.word	0x000000ff
        /*0a84*/ 	.word	0x00038878
        /*0a88*/ 	.short	0x0100
        /*0a8a*/ 	.byte	0x06
	.zero		1


	//   ....[13]....
        /*0a8c*/ 	.word	0x00000620
        /*0a90*/ 	.word	0x000000ff
        /*0a94*/ 	.word	0x00038888
        /*0a98*/ 	.short	0x0100
        /*0a9a*/ 	.byte	0x06
	.zero		1


	//   ....[14]....
        /*0a9c*/ 	.word	0x00000750
        /*0aa0*/ 	.word	0x000000ff
        /*0aa4*/ 	.word	0x00038890
        /*0aa8*/ 	.short	0x0100
        /*0aaa*/ 	.byte	0x08
	.zero		1


	//   ....[15]....
        /*0aac*/ 	.word	0x00000760
        /*0ab0*/ 	.word	0x000000ff
        /*0ab4*/ 	.word	0x000388a0
        /*0ab8*/ 	.short	0x0100
        /*0aba*/ 	.byte	0x08
	.zero		1


	//   ....[16]....
        /*0abc*/ 	.word	0x00000770
        /*0ac0*/ 	.word	0x000000ff
        /*0ac4*/ 	.word	0x00038898
        /*0ac8*/ 	.short	0x0100
        /*0aca*/ 	.byte	0x08
	.zero		1


	//   ....[17]....
        /*0acc*/ 	.word	0x00000780
        /*0ad0*/ 	.word	0x000000ff
        /*0ad4*/ 	.word	0x000388a8
        /*0ad8*/ 	.short	0x0100
        /*0ada*/ 	.byte	0x08
	.zero		1


	//   ....[18]....
        /*0adc*/ 	.word	0x000008b0
        /*0ae0*/ 	.word	0x000000ff
        /*0ae4*/ 	.word	0x000388b0
        /*0ae8*/ 	.short	0x0100
        /*0aea*/ 	.byte	0x08
	.zero		1


	//   ....[19]....
        /*0aec*/ 	.word	0x000008c0
        /*0af0*/ 	.word	0x000000ff
        /*0af4*/ 	.word	0x000388c0
        /*0af8*/ 	.short	0x0100
        /*0afa*/ 	.byte	0x08
	.zero		1


	//   ....[20]....
        /*0afc*/ 	.word	0x000008d0
        /*0b00*/ 	.word	0x000000ff
        /*0b04*/ 	.word	0x000388b8
        /*0b08*/ 	.short	0x0100
        /*0b0a*/ 	.byte	0x08
	.zero		1


	//   ....[21]....
        /*0b0c*/ 	.word	0x000008e0
        /*0b10*/ 	.word	0x000000ff
        /*0b14*/ 	.word	0x000388c8
        /*0b18*/ 	.short	0x0100
        /*0b1a*/ 	.byte	0x08
	.zero		1


	//   ....[22]....
        /*0b1c*/ 	.word	0x00002030
        /*0b20*/ 	.word	0x00000005
        /*0b24*/ 	.word	0x00038800
        /*0b28*/ 	.short	0x010a
        /*0b2a*/ 	.byte	0x3f
	.zero		1


	//   ....[23]....
        /*0b2c*/ 	.word	0x000020d0
        /*0b30*/ 	.word	0x00000000
        /*0b34*/ 	.word	0x00038830
        /*0b38*/ 	.short	0x010a
        /*0b3a*/ 	.byte	0x3f
	.zero		1


	//   ....[24]....
        /*0b3c*/ 	.word	0x00002150
        /*0b40*/ 	.word	0x00000000
        /*0b44*/ 	.word	0x00038830
        /*0b48*/ 	.short	0x010a
        /*0b4a*/ 	.byte	0x3f
	.zero		1


	//   ....[25]....
        /*0b4c*/ 	.word	0x000052a0
        /*0b50*/ 	.word	0x00000000
        /*0b54*/ 	.word	0x00000000
        /*0b58*/ 	.short	0x0101
        /*0b5a*/ 	.byte	0x3f
	.zero		1


	//   ....[26]....
        /*0b5c*/ 	.word	0x00006840
        /*0b60*/ 	.word	0x000000ff
        /*0b64*/ 	.word	0x00038830
        /*0b68*/ 	.short	0x010a
        /*0b6a*/ 	.byte	0x3d
	.zero		1


	//   ....[27]....
        /*0b6c*/ 	.word	0x00006880
        /*0b70*/ 	.word	0x000000ff
        /*0b74*/ 	.word	0x00038830
        /*0b78*/ 	.short	0x010a
        /*0b7a*/ 	.byte	0x3d
	.zero		1


	//   ....[28]....
        /*0b7c*/ 	.word	0x00009140
        /*0b80*/ 	.word	0x000000ff
        /*0b84*/ 	.word	0x00038850
        /*0b88*/ 	.short	0x010a
        /*0b8a*/ 	.byte	0x06
	.zero		1


	//   ....[29]....
        /*0b8c*/ 	.word	0x00009180
        /*0b90*/ 	.word	0x000000ff
        /*0b94*/ 	.word	0x00038850
        /*0b98*/ 	.short	0x010a
        /*0b9a*/ 	.byte	0x06
	.zero		1


	//   ....[30]....
        /*0b9c*/ 	.word	0x0000a0e0
        /*0ba0*/ 	.word	0x000000ff
        /*0ba4*/ 	.word	0x00000000
        /*0ba8*/ 	.short	0x0101
        /*0baa*/ 	.byte	0x3d
	.zero		1


	//   ....[31]....
        /*0bac*/ 	.word	0x0000a140
        /*0bb0*/ 	.word	0x000000ff
        /*0bb4*/ 	.word	0x00000000
        /*0bb8*/ 	.short	0x0101
        /*0bba*/ 	.byte	0x06
	.zero		1


	//   ....[32]....
        /*0bbc*/ 	.word	0x0000ae80
        /*0bc0*/ 	.word	0x00000000
        /*0bc4*/ 	.word	0x00038850
        /*0bc8*/ 	.short	0x010a
        /*0bca*/ 	.byte	0x3f
	.zero		1


	//   ....[33]....
        /*0bcc*/ 	.word	0x0000aec0
        /*0bd0*/ 	.word	0x00000000
        /*0bd4*/ 	.word	0x00038850
        /*0bd8*/ 	.short	0x010a
        /*0bda*/ 	.byte	0x3f
	.zero		1


	//   ....[34]....
        /*0bdc*/ 	.word	0x0000b3e0
        /*0be0*/ 	.word	0x0000000b
        /*0be4*/ 	.word	0x00000000
        /*0be8*/ 	.short	0x0101
        /*0bea*/ 	.byte	0x3f
	.zero		1


	//   ....[35]....
        /*0bec*/ 	.word	0x0000d9d0
        /*0bf0*/ 	.word	0x000000ff
        /*0bf4*/ 	.word	0x00000000
        /*0bf8*/ 	.short	0x0101
        /*0bfa*/ 	.byte	0x08
	.zero		1


	//   ....[36]....
        /*0bfc*/ 	.word	0x0000e2b0
        /*0c00*/ 	.word	0x000000ff
        /*0c04*/ 	.word	0x00000000
        /*0c08*/ 	.short	0x0101
        /*0c0a*/ 	.byte	0x08
	.zero		1


	//   ....[37]....
        /*0c0c*/ 	.word	0x00012770
        /*0c10*/ 	.word	0x00000000
        /*0c14*/ 	.word	0x00038840
        /*0c18*/ 	.short	0x010a
        /*0c1a*/ 	.byte	0x3f
	.zero		1


	//   ....[38]....
        /*0c1c*/ 	.word	0x000137e0
        /*0c20*/ 	.word	0x00000012
        /*0c24*/ 	.word	0x00038800
        /*0c28*/ 	.short	0x0107
        /*0c2a*/ 	.byte	0x3f
	.zero		1


	//   ....[39]....
        /*0c2c*/ 	.word	0x000138f0
        /*0c30*/ 	.word	0x00000012
        /*0c34*/ 	.word	0x00038800
        /*0c38*/ 	.short	0x0101
        /*0c3a*/ 	.byte	0x3f
	.zero		1


	//   ....[40]....
        /*0c3c*/ 	.word	0x00013910
        /*0c40*/ 	.word	0x00000012
        /*0c44*/ 	.word	0x00038820
        /*0c48*/ 	.short	0x010a
        /*0c4a*/ 	.byte	0x3f
	.zero		1


	//   ....[41]....
        /*0c4c*/ 	.word	0x00013ce0
        /*0c50*/ 	.word	0x00000003
        /*0c54*/ 	.word	0x00038840
        /*0c58*/ 	.short	0x010a
        /*0c5a*/ 	.byte	0x3f
	.zero		1


	//   ....[42]....
        /*0c5c*/ 	.word	0x00014280
        /*0c60*/ 	.word	0x00000003
        /*0c64*/ 	.word	0x00000060
        /*0c68*/ 	.short	0x010a
        /*0c6a*/ 	.byte	0x3f
	.zero		1


	//   ....[43]....
        /*0c6c*/ 	.word	0x00014b00
        /*0c70*/ 	.word	0x00000003
        /*0c74*/ 	.word	0x00038840
        /*0c78*/ 	.short	0x010a
        /*0c7a*/ 	.byte	0x3f
	.zero		1


	//   ....[44]....
        /*0c7c*/ 	.word	0x000150a0
        /*0c80*/ 	.word	0x00000002
        /*0c84*/ 	.word	0x00000060
        /*0c88*/ 	.short	0x010a
        /*0c8a*/ 	.byte	0x3f
	.zero		1


	//   ....[45]....
        /*0c8c*/ 	.word	0x00015860
        /*0c90*/ 	.word	0x00000002
        /*0c94*/ 	.word	0x00038840
        /*0c98*/ 	.short	0x010a
        /*0c9a*/ 	.byte	0x3f
	.zero		1


	//   ....[46]....
        /*0c9c*/ 	.word	0x00015e00
        /*0ca0*/ 	.word	0x00000002
        /*0ca4*/ 	.word	0x00000060
        /*0ca8*/ 	.short	0x010a
        /*0caa*/ 	.byte	0x3f
	.zero		1


	//   ....[47]....
        /*0cac*/ 	.word	0x00016570
        /*0cb0*/ 	.word	0x00000000
        /*0cb4*/ 	.word	0x00038860
        /*0cb8*/ 	.short	0x010a
        /*0cba*/ 	.byte	0x3f
	.zero		1


	//   ....[48]....
        /*0cbc*/ 	.word	0x00017970
        /*0cc0*/ 	.word	0x00000000
        /*0cc4*/ 	.word	0x00038820
        /*0cc8*/ 	.short	0x010a
        /*0cca*/ 	.byte	0x3f
	.zero		1


	//   ....[49]....
        /*0ccc*/ 	.word	0x00017b80
        /*0cd0*/ 	.word	0x00000006
        /*0cd4*/ 	.word	0x00000000
        /*0cd8*/ 	.short	0x010a
        /*0cda*/ 	.byte	0x3f
	.zero		1


	//   ....[50]....
        /*0cdc*/ 	.word	0x00017bb0
        /*0ce0*/ 	.word	0x00000007
        /*0ce4*/ 	.word	0x00000000
        /*0ce8*/ 	.short	0x010a
        /*0cea*/ 	.byte	0x3f
	.zero		1


	//   ....[51]....
        /*0cec*/ 	.word	0x00017c10
        /*0cf0*/ 	.word	0x00000004
        /*0cf4*/ 	.word	0x00000000
        /*0cf8*/ 	.short	0x010a
        /*0cfa*/ 	.byte	0x3f
	.zero		1


	//   ....[52]....
        /*0cfc*/ 	.word	0x00017c40
        /*0d00*/ 	.word	0x00000003
        /*0d04*/ 	.word	0x00000000
        /*0d08*/ 	.short	0x010a
        /*0d0a*/ 	.byte	0x3f
	.zero		1


	//   ....[53]....
        /*0d0c*/ 	.word	0x00017ca0
        /*0d10*/ 	.word	0x00000005
        /*0d14*/ 	.word	0x00038800
        /*0d18*/ 	.short	0x010a
        /*0d1a*/ 	.byte	0x3f
	.zero		1


	//   ....[54]....
        /*0d1c*/ 	.word	0x00017cf0
        /*0d20*/ 	.word	0x00000000
        /*0d24*/ 	.word	0x00038830
        /*0d28*/ 	.short	0x010a
        /*0d2a*/ 	.byte	0x3f
	.zero		1


	//   ....[55]....
        /*0d2c*/ 	.word	0x00017d50
        /*0d30*/ 	.word	0x00000004
        /*0d34*/ 	.word	0x00038830
        /*0d38*/ 	.short	0x010a
        /*0d3a*/ 	.byte	0x3f
	.zero		1


	//   ....[56]....
        /*0d3c*/ 	.word	0x00017db0
        /*0d40*/ 	.word	0x00000002
        /*0d44*/ 	.word	0x00038850
        /*0d48*/ 	.short	0x010a
        /*0d4a*/ 	.byte	0x3f
	.zero		1


	//   ....[57]....
        /*0d4c*/ 	.word	0x00017e00
        /*0d50*/ 	.word	0x00000000
        /*0d54*/ 	.word	0x00038850
        /*0d58*/ 	.short	0x010a
        /*0d5a*/ 	.byte	0x3f
	.zero		1


	//   ....[58]....
        /*0d5c*/ 	.word	0x00017fa0
        /*0d60*/ 	.word	0x00000000
        /*0d64*/ 	.word	0x00038840
        /*0d68*/ 	.short	0x010a
        /*0d6a*/ 	.byte	0x3f
	.zero		1


	//   ....[59]....
        /*0d6c*/ 	.word	0x00018c20
        /*0d70*/ 	.word	0x00000012
        /*0d74*/ 	.word	0x00038820
        /*0d78*/ 	.short	0x010a
        /*0d7a*/ 	.byte	0x3f
	.zero		1


	//   ....[60]....
        /*0d7c*/ 	.word	0x00018c70
        /*0d80*/ 	.word	0x00000003
        /*0d84*/ 	.word	0x00038840
        /*0d88*/ 	.short	0x010a
        /*0d8a*/ 	.byte	0x3f
	.zero		1


	//   ....[61]....
        /*0d8c*/ 	.word	0x00018cc0
        /*0d90*/ 	.word	0x00000003
        /*0d94*/ 	.word	0x00000060
        /*0d98*/ 	.short	0x010a
        /*0d9a*/ 	.byte	0x3f
	.zero		1


	//   ....[62]....
        /*0d9c*/ 	.word	0x00018d10
        /*0da0*/ 	.word	0x00000003
        /*0da4*/ 	.word	0x00038840
        /*0da8*/ 	.short	0x010a
        /*0daa*/ 	.byte	0x3f
	.zero		1


	//   ....[63]....
        /*0dac*/ 	.word	0x00018d60
        /*0db0*/ 	.word	0x00000002
        /*0db4*/ 	.word	0x00000060
        /*0db8*/ 	.short	0x010a
        /*0dba*/ 	.byte	0x3f
	.zero		1


	//   ....[64]....
        /*0dbc*/ 	.word	0x00018db0
        /*0dc0*/ 	.word	0x00000002
        /*0dc4*/ 	.word	0x00038840
        /*0dc8*/ 	.short	0x010a
        /*0dca*/ 	.byte	0x3f
	.zero		1


	//   ....[65]....
        /*0dcc*/ 	.word	0x00018e00
        /*0dd0*/ 	.word	0x00000002
        /*0dd4*/ 	.word	0x00000060
        /*0dd8*/ 	.short	0x010a
        /*0dda*/ 	.byte	0x3f
	.zero		1


	//   ....[66]....
        /*0ddc*/ 	.word	0x00018e50
        /*0de0*/ 	.word	0x00000000
        /*0de4*/ 	.word	0x00038860
        /*0de8*/ 	.short	0x010a
        /*0dea*/ 	.byte	0x3f
	.zero		1


	//   ....[67]....
        /*0dec*/ 	.word	0x000199a0
        /*0df0*/ 	.word	0x00000000
        /*0df4*/ 	.word	0x00038820
        /*0df8*/ 	.short	0x010a
        /*0dfa*/ 	.byte	0x3f
	.zero		1


	//   ....[68]....
        /*0dfc*/ 	.word	0x00019b40
        /*0e00*/ 	.word	0x00000006
        /*0e04*/ 	.word	0x00000000
        /*0e08*/ 	.short	0x010a
        /*0e0a*/ 	.byte	0x3f
	.zero		1


	//   ....[69]....
        /*0e0c*/ 	.word	0x00019b90
        /*0e10*/ 	.word	0x00000007
        /*0e14*/ 	.word	0x00000000
        /*0e18*/ 	.short	0x010a
        /*0e1a*/ 	.byte	0x3f
	.zero		1


	//   ....[70]....
        /*0e1c*/ 	.word	0x00019be0
        /*0e20*/ 	.word	0x00000004
        /*0e24*/ 	.word	0x00000000
        /*0e28*/ 	.short	0x010a
        /*0e2a*/ 	.byte	0x3f
	.zero		1


	//----- nvinfo : EIATTR_NUM_MBARRIERS
	.align		4
.L_123:
        /*0e2c*/ 	.byte	0x03, 0x38
        /*0e2e*/ 	.short	0x0016


	//----- nvinfo : EIATTR_EXIT_INSTR_OFFSETS
	.align		4
        /*0e30*/ 	.byte	0x04, 0x1c
        /*0e32*/ 	.short	(.L_125 - .L_124)


	//   ....[0]....
.L_124:
        /*0e34*/ 	.word	0x00000a50


	//   ....[1]....
        /*0e38*/ 	.word	0x00010830


	//   ....[2]....
        /*0e3c*/ 	.word	0x00017c90


	//----- nvinfo : EIATTR_MAX_THREADS
	.align		4
.L_125:
        /*0e40*/ 	.byte	0x04, 0x05
        /*0e42*/ 	.short	(.L_127 - .L_126)
.L_126:
        /*0e44*/ 	.word	0x00000180
        /*0e48*/ 	.word	0x00000001
        /*0e4c*/ 	.word	0x00000001


	//----- nvinfo : EIATTR_CRS_STACK_SIZE
	.align		4
.L_127:
        /*0e50*/ 	.byte	0x04, 0x1e
        /*0e52*/ 	.short	(.L_129 - .L_128)
.L_128:
        /*0e54*/ 	.word	0x00000000


	//----- nvinfo : EIATTR_CBANK_PARAM_SIZE
	.align		4
.L_129:
        /*0e58*/ 	.byte	0x03, 0x19
        /*0e5a*/ 	.short	0x0af0


	//----- nvinfo : EIATTR_PARAM_CBANK
	.align		4
        /*0e5c*/ 	.byte	0x04, 0x0a
        /*0e5e*/ 	.short	(.L_131 - .L_130)
	.align		4
.L_130:
        /*0e60*/ 	.word	index@(.nv.constant0._ZN7cutlass13device_kernelIN5flash11enable_sm90INS1_16FlashAttnFwdSm90INS1_25CollectiveMainloopFwdSm90ILi2EN4cute5tupleIJNS5_1CILi1EEES8_S8_EEENS6_IJNS7_ILi128EEENS7_ILi80EEENS7_ILi256EEEEEELi256ENS_10bfloat16_tEfNS_4arch4Sm90ELb0ELb0ELb1ELb1ELb0ELb0ELb0ELb1ELb1ELb1ELb1ELb0EEENS1_21CollectiveEpilogueFwdINS6_IJSA_SC_SB_EEES9_SE_SG_Li256ELb1ELb1ELb1ELb0EEENS1_36VarlenDynamicPersistentTileSchedulerILi128ELi80ELi256ELi128ELb1ELb1ELb1ELb0ELb1ELb1EEEEEEEEEvNT_6ParamsE)
        /*0e64*/ 	.short	0x0210
        /*0e66*/ 	.short	0x0af0


	//----- nvinfo : EIATTR_SW_WAR
	.align		4
.L_131:
        /*0e68*/ 	.byte	0x04, 0x36
        /*0e6a*/ 	.short	(.L_133 - .L_132)
.L_132:
        /*0e6c*/ 	.word	0x00000008
.L_133:


//--------------------- .nv.info._ZN7cutlass13device_kernelIN5flash11enable_sm90INS1_16FlashAttnFwdSm90INS1_25CollectiveMainloopFwdSm90ILi2EN4cute5tupleIJNS5_1CILi1EEES8_S8_EEENS6_IJNS7_ILi128EEENS7_ILi80EEENS7_ILi256EEEEEELi256ENS_10bfloat16_tEfNS_4arch4Sm90ELb0ELb0ELb1ELb1ELb0ELb1ELb0ELb1ELb1ELb1ELb1ELb0EEENS1_21CollectiveEpilogueFwdINS6_IJSA_SC_SB_EEES9_SE_SG_Li256ELb1ELb1ELb1ELb0EEENS1_36VarlenDynamicPersistentTileSchedulerILi128ELi80ELi256ELi128ELb1ELb1ELb1ELb0ELb1ELb1EEEEEEEEEvNT_6ParamsE --------------------------
	.section	.nv.info._ZN7cutlass13device_kernelIN5flash11enable_sm90INS1_16FlashAttnFwdSm90INS1_25CollectiveMainloopFwdSm90ILi2EN4cute5tupleIJNS5_1CILi1EEES8_S8_EEENS6_IJNS7_ILi128EEENS7_ILi80EEENS7_ILi256EEEEEELi256ENS_10bfloat16_tEfNS_4arch4Sm90ELb0ELb0ELb1ELb1ELb0ELb1ELb0ELb1ELb1ELb1ELb1ELb0EEENS1_21CollectiveEpilogueFwdINS6_IJSA_SC_SB_EEES9_SE_SG_Li256ELb1ELb1ELb1ELb0EEENS1_36VarlenDynamicPersistentTileSchedulerILi128ELi80ELi256ELi128ELb1ELb1ELb1ELb0ELb1ELb1EEEEEEEEEvNT_6ParamsE,"",@"SHT_CUDA_INFO"
	.sectionflags	@""
	.align	4


	//----- nvinfo : EIATTR_CUDA_API_VERSION
	.align		4
        /*0000*/ 	.byte	0x04, 0x37
        /*0002*/ 	.short	(.L_135 - .L_134)
.L_134:
        /*0004*/ 	.word	0x00000082


	//----- nvinfo : EIATTR_KPARAM_INFO
	.align		4
.L_135:
        /*0008*/ 	.byte	0x04, 0x17
        /*000a*/ 	.short	(.L_137 - .L_136)
.L_136:
        /*000c*/ 	.word	0x00000000
        /*0010*/ 	.short	0x0000
        /*0012*/ 	.short	0x0070
        /*0014*/ 	.byte	0x00, 0xf0, 0x01, 0x2a


	//----- nvinfo : EIATTR_SPARSE_MMA_MASK
	.align		4
.L_137:
        /*0018*/ 	.byte	0x03, 0x50
        /*001a*/ 	.short	0x0000


	//----- nvinfo : EIATTR_MAXREG_COUNT
	.align		4
        /*001c*/ 	.byte	0x03, 0x1b
        /*001e*/ 	.short	0x00a8


	//----- nvinfo : EIATTR_NUM_BARRIERS
	.align		4
        /*0020*/ 	.byte	0x02, 0x4c
        /*0022*/ 	.byte	0x10
	.zero		1


	//----- nvinfo : EIATTR_EXTERNS
	.align		4
        /*0024*/ 	.byte	0x04, 0x0f
        /*0026*/ 	.short	(.L_139 - .L_138)


	//   ....[0]....
	.align		4
.L_138:
        /*0028*/ 	.word	index@(__assertfail)


	//----- nvinfo : EIATTR_ANNOTATIONS
	.align		4
.L_139:
        /*002c*/ 	.byte	0x04, 0x55
        /*002e*/ 	.short	(.L_141 - .L_140)


	//   ....[0]....
.L_140:
        /* <DEDUP_REMOVED lines=179> */


	//----- nvinfo : EIATTR_MERCURY_ISA_VERSION
	.align		4
.L_141:
        /*0b50*/ 	.byte	0x03, 0x5f
        /*0b52*/ 	.short	0x0101


	//----- nvinfo : EIATTR_UNUSED_LOAD_BYTE_OFFSET
	.align		4
        /*0b54*/ 	.byte	0x04, 0x44
        /*0b56*/ 	.short	(.L_143 - .L_142)


	//   ....[0]....
.L_142:
        /*0b58*/ 	.word	0x00000a80
        /*0b5c*/ 	.word	0x0000fff0


	//   ....[1]....
        /*0b60*/ 	.word	0x0001e960
        /*0b64*/ 	.word	0x0000fff0


	//----- nvinfo : EIATTR_INT_WARP_WIDE_INSTR_OFFSETS
	.align		4
.L_143:
        /*0b68*/ 	.byte	0x04, 0x31
        /*0b6a*/ 	.short	(.L_145 - .L_144)


	//   ....[0]....
.L_144:
        /*0b6c*/ 	.word	0x00000190


	//   ....[1]....
        /*0b70*/ 	.word	0x000001d0


	//   ....[2]....
        /*0b74*/ 	.word	0x00000240


	//   ....[3]....
        /*0b78*/ 	.word	0x00026590


	//   ....[4]....
        /*0b7c*/ 	.word	0x00026630


	//   ....[5]....
        /*0b80*/ 	.word	0x0002aac0


	//   ....[6]....
        /*0b84*/ 	.word	0x0002ab30


	//----- nvinfo : EIATTR_COOP_GROUP_MASK_REGIDS
	.align		4
.L_145:
        /*0b88*/ 	.byte	0x04, 0x29
        /*0b8a*/ 	.short	(.L_147 - .L_146)


	//   ....[0]....
.L_146:
        /*0b8c*/ 	.word	0xffffffff


	//   ....[1]....
        /*0b90*/ 	.word	0xffffffff


	//   ....[2]....
        /*0b94*/ 	.word	0xffffffff


	//   ....[3]....
        /*0b98*/ 	.word	0xffffffff


	//   ....[4]....
        /*0b9c*/ 	.word	0xffffffff


	//   ....[5]....
        /*0ba0*/ 	.word	0xffffffff


	//   ....[6]....
        /*0ba4*/ 	.word	0xffffffff


	//   ....[7]....
        /*0ba8*/ 	.word	0xffffffff


	//   ....[8]....
        /*0bac*/ 	.word	0xffffffff


	//   ....[9]....
        /*0bb0*/ 	.word	0xffffffff


	//   ....[10]....
        /*0bb4*/ 	.word	0xffffffff


	//   ....[11]....
        /*0bb8*/ 	.word	0xffffffff


	//   ....[12]....
        /*0bbc*/ 	.word	0xffffffff


	//   ....[13]....
        /*0bc0*/ 	.word	0xffffffff


	//   ....[14]....
        /*0bc4*/ 	.word	0xffffffff


	//   ....[15]....
        /*0bc8*/ 	.word	0xffffffff


	//   ....[16]....
        /*0bcc*/ 	.word	0xffffffff


	//   ....[17]....
        /*0bd0*/ 	.word	0xffffffff


	//   ....[18]....
        /*0bd4*/ 	.word	0xffffffff


	//   ....[19]....
        /*0bd8*/ 	.word	0xffffffff


	//   ....[20]....
        /*0bdc*/ 	.word	0xffffffff


	//   ....[21]....
        /*0be0*/ 	.word	0xffffffff


	//   ....[22]....
        /*0be4*/ 	.word	0xffffffff


	//   ....[23]....
        /*0be8*/ 	.word	0xffffffff


	//   ....[24]....
        /*0bec*/ 	.word	0xffffffff


	//   ....[25]....
        /*0bf0*/ 	.word	0xffffffff


	//   ....[26]....
        /*0bf4*/ 	.word	0xffffffff


	//   ....[27]....
        /*0bf8*/ 	.word	0xffffffff


	//   ....[28]....
        /*0bfc*/ 	.word	0xffffffff


	//   ....[29]....
        /*0c00*/ 	.word	0xffffffff


	//   ....[30]....
        /*0c04*/ 	.word	0xffffffff


	//   ....[31]....
        /*0c08*/ 	.word	0xffffffff


	//   ....[32]....
        /*0c0c*/ 	.word	0xffffffff


	//   ....[33]....
        /*0c10*/ 	.word	0xffffffff


	//   ....[34]....
        /*0c14*/ 	.word	0xffffffff


	//   ....[35]....
        /*0c18*/ 	.word	0xffffffff


	//   ....[36]....
        /*0c1c*/ 	.word	0xffffffff


	//   ....[37]....
        /*0c20*/ 	.word	0xffffffff


	//   ....[38]....
        /*0c24*/ 	.word	0xffffffff


	//   ....[39]....
        /*0c28*/ 	.word	0xffffffff


	//   ....[40]....
        /*0c2c*/ 	.word	0xffffffff


	//   ....[41]....
        /*0c30*/ 	.word	0xffffffff


	//   ....[42]....
        /*0c34*/ 	.word	0xffffffff


	//   ....[43]....
        /*0c38*/ 	.word	0xffffffff


	//   ....[44]....
        /*0c3c*/ 	.word	0xffffffff


	//   ....[45]....
        /*0c40*/ 	.word	0xffffffff


	//   ....[46]....
        /*0c44*/ 	.word	0xffffffff


	//   ....[47]....
        /*0c48*/ 	.word	0xffffffff


	//   ....[48]....
        /*0c4c*/ 	.word	0xffffffff


	//   ....[49]....
        /*0c50*/ 	.word	0xffffffff


	//   ....[50]....
        /*0c54*/ 	.word	0xffffffff


	//   ....[51]....
        /*0c58*/ 	.word	0xffffffff


	//   ....[52]....
        /*0c5c*/ 	.word	0xffffffff


	//   ....[53]....
        /*0c60*/ 	.word	0xffffffff


	//   ....[54]....
        /*0c64*/ 	.word	0xffffffff


	//   ....[55]....
        /*0c68*/ 	.word	0xffffffff


	//   ....[56]....
        /*0c6c*/ 	.word	0xffffffff


	//   ....[57]....
        /*0c70*/ 	.word	0xffffffff


	//   ....[58]....
        /*0c74*/ 	.word	0xffffffff


	//   ....[59]....
        /*0c78*/ 	.word	0xffffffff


	//   ....[60]....
        /*0c7c*/ 	.word	0xffffffff


	//   ....[61]....
        /*0c80*/ 	.word	0xffffffff


	//   ....[62]....
        /*0c84*/ 	.word	0xffffffff


	//   ....[63]....
        /*0c88*/ 	.word	0xffffffff


	//   ....[64]....
        /*0c8c*/ 	.word	0xffffffff


	//   ....[65]....
        /*0c90*/ 	.word	0xffffffff


	//   ....[66]....
        /*0c94*/ 	.word	0xffffffff


	//   ....[67]....
        /*0c98*/ 	.word	0xffffffff


	//   ....[68]....
        /*0c9c*/ 	.word	0xffffffff


	//   ....[69]....
        /*0ca0*/ 	.word	0xffffffff


	//   ....[70]....
        /*0ca4*/ 	.word	0xffffffff


	//   ....[71]....
        /*0ca8*/ 	.word	0xffffffff


	//   ....[72]....
        /*0cac*/ 	.word	0xffffffff


	//   ....[73]....
        /*0cb0*/ 	.word	0xffffffff


	//   ....[74]....
        /*0cb4*/ 	.word	0xffffffff


	//   ....[75]....
        /*0cb8*/ 	.word	0xffffffff


	//   ....[76]....
        /*0cbc*/ 	.word	0xffffffff


	//   ....[77]....
        /*0cc0*/ 	.word	0xffffffff


	//   ....[78]....
        /*0cc4*/ 	.word	0xffffffff


	//   ....[79]....
        /*0cc8*/ 	.word	0xffffffff


	//   ....[80]....
        /*0ccc*/ 	.word	0xffffffff


	//   ....[81]....
        /*0cd0*/ 	.word	0xffffffff


	//   ....[82]....
        /*0cd4*/ 	.word	0xffffffff


	//   ....[83]....
        /*0cd8*/ 	.word	0xffffffff


	//   ....[84]....
        /*0cdc*/ 	.word	0xffffffff


	//   ....[85]....
        /*0ce0*/ 	.word	0xffffffff


	//   ....[86]....
        /*0ce4*/ 	.word	0xffffffff


	//   ....[87]....
        /*0ce8*/ 	.word	0xffffffff


	//   ....[88]....
        /*0cec*/ 	.word	0xffffffff


	//   ....[89]....
        /*0cf0*/ 	.word	0xffffffff


	//   ....[90]....
        /*0cf4*/ 	.word	0xffffffff


	//   ....[91]....
        /*0cf8*/ 	.word	0xffffffff


	//   ....[92]....
        /*0cfc*/ 	.word	0xffffffff


	//   ....[93]....
        /*0d00*/ 	.word	0xffffffff


	//   ....[94]....
        /*0d04*/ 	.word	0xffffffff


	//   ....[95]....
        /*0d08*/ 	.word	0xffffffff


	//   ....[96]....
        /*0d0c*/ 	.word	0xffffffff


	//   ....[97]....
        /*0d10*/ 	.word	0xffffffff


	//   ....[98]....
        /*0d14*/ 	.word	0xffffffff


	//   ....[99]....
        /*0d18*/ 	.word	0xffffffff


	//   ....[100]....
        /*0d1c*/ 	.word	0xffffffff


	//   ....[101]....
        /*0d20*/ 	.word	0xffffffff


	//   ....[102]....
        /*0d24*/ 	.word	0xffffffff


	//   ....[103]....
        /*0d28*/ 	.word	0xffffffff


	//   ....[104]....
        /*0d2c*/ 	.word	0xffffffff


	//   ....[105]....
        /*0d30*/ 	.word	0xffffffff


	//   ....[106]....
        /*0d34*/ 	.word	0x0500000f


	//   ....[107]....
        /*0d38*/ 	.word	0x0500000f


	//   ....[108]....
        /*0d3c*/ 	.word	0x0500000f


	//   ....[109]....
        /*0d40*/ 	.word	0x0500000f


	//   ....[110]....
        /*0d44*/ 	.word	0x0500000f


	//   ....[111]....
        /*0d48*/ 	.word	0x0500000f


	//   ....[112]....
        /*0d4c*/ 	.word	0x0500000f


	//   ....[113]....
        /*0d50*/ 	.word	0x0500000f


	//   ....[114]....
        /*0d54*/ 	.word	0x0500000f


	//   ....[115]....
        /*0d58*/ 	.word	0x0500000f


	//   ....[116]....
        /*0d5c*/ 	.word	0x0500000f


	//   ....[117]....
        /*0d60*/ 	.word	0x0500000f


	//   ....[118]....
        /*0d64*/ 	.word	0x0500000f


	//   ....[119]....
        /*0d68*/ 	.word	0x0500000f


	//   ....[120]....
        /*0d6c*/ 	.word	0x0500000f


	//   ....[121]....
        /*0d70*/ 	.word	0x0500000f


	//   ....[122]....
        /*0d74*/ 	.word	0x0500000f


	//   ....[123]....
        /*0d78*/ 	.word	0x0500000f


	//   ....[124]....
        /*0d7c*/ 	.word	0x0500000f


	//   ....[125]....
        /*0d80*/ 	.word	0x0500000f


	//   ....[126]....
        /*0d84*/ 	.word	0x0500000f


	//   ....[127]....
        /*0d88*/ 	.word	0x0500000f


	//   ....[128]....
        /*0d8c*/ 	.word	0x0500000f


	//   ....[129]....
        /*0d90*/ 	.word	0x0500000f


	//   ....[130]....
        /*0d94*/ 	.word	0x0500000f


	//   ....[131]....
        /*0d98*/ 	.word	0x0500000f


	//   ....[132]....
        /*0d9c*/ 	.word	0x0500000f


	//   ....[133]....
        /*0da0*/ 	.word	0x0500000f


	//   ....[134]....
        /*0da4*/ 	.word	0x0500000f


	//   ....[135]....
        /*0da8*/ 	.word	0x0500000f


	//   ....[136]....
        /*0dac*/ 	.word	0x0500000f


	//   ....[137]....
        /*0db0*/ 	.word	0x0500000f


	//   ....[138]....
        /*0db4*/ 	.word	0x0500000f


	//   ....[139]....
        /*0db8*/ 	.word	0x0500000f


	//   ....[140]....
        /*0dbc*/ 	.word	0x0500000f


	//   ....[141]....
        /*0dc0*/ 	.word	0x0500000f


	//   ....[142]....
        /*0dc4*/ 	.word	0x0500000f


	//   ....[143]....
        /*0dc8*/ 	.word	0x0500000f


	//   ....[144]....
        /*0dcc*/ 	.word	0x0500000f


	//   ....[145]....
        /*0dd0*/ 	.word	0x0500000f


	//   ....[146]....
        /*0dd4*/ 	.word	0x0500000f


	//   ....[147]....
        /*0dd8*/ 	.word	0x0500000f


	//   ....[148]....
        /*0ddc*/ 	.word	0x0500000f


	//   ....[149]....
        /*0de0*/ 	.word	0x0500000f


	//   ....[150]....
        /*0de4*/ 	.word	0x0500000f


	//----- nvinfo : EIATTR_COOP_GROUP_INSTR_OFFSETS
	.align		4
.L_147:
        /*0de8*/ 	.byte	0x04, 0x28
        /*0dea*/ 	.short	(.L_149 - .L_148)


	//   ....[0]....
.L_148:
        /*0dec*/ 	.word	0x00000060


	//   ....[1]....
        /*0df0*/ 	.word	0x000001a0


	//   ....[2]....
        /*0df4*/ 	.word	0x000001f0


	//   ....[3]....
        /*0df8*/ 	.word	0x00000420


	//   ....[4]....
        /*0dfc*/ 	.word	0x00000580


	//   ....[5]....
        /*0e00*/ 	.word	0x000006a0


	//   ....[6]....
        /*0e04*/ 	.word	0x00000800


	//   ....[7]....
        /*0e08*/ 	.word	0x0000be30


	//   ....[8]....
        /*0e0c*/ 	.word	0x0000c3c0


	//   ....[9]....
        /*0e10*/ 	.word	0x0000c3d0


	//   ....[10]....
        /*0e14*/ 	.word	0x0000c3e0


	//   ....[11]....
        /*0e18*/ 	.word	0x0000c3f0


	//   ....[12]....
        /*0e1c*/ 	.word	0x0000f860


	//   ....[13]....
        /*0e20*/ 	.word	0x0000f870


	//   ....[14]....
        /*0e24*/ 	.word	0x0000f880


	//   ....[15]....
        /*0e28*/ 	.word	0x0000f890


	//   ....[16]....
        /*0e2c*/ 	.word	0x00016d90


	//   ....[17]....
        /*0e30*/ 	.word	0x00016db0


	//   ....[18]....
        /*0e34*/ 	.word	0x00017080


	//   ....[19]....
        /*0e38*/ 	.word	0x000170b0


	//   ....[20]....
        /*0e3c*/ 	.word	0x0001c7c0


	//   ....[21]....
        /*0e40*/ 	.word	0x0001c7e0


	//   ....[22]....
        /*0e44*/ 	.word	0x0001cb00


	//   ....[23]....
        /*0e48*/ 	.word	0x0001cb60


	//   ....[24]....
        /*0e4c*/ 	.word	0x0001dc70


	//   ....[25]....
        /*0e50*/ 	.word	0x0001ded0


	//   ....[26]....
        /*0e54*/ 	.word	0x0001df50


	//   ....[27]....
        /*0e58*/ 	.word	0x0001df60


	//   ....[28]....
        /*0e5c*/ 	.word	0x0001f9f0


	//   ....[29]....
        /*0e60*/ 	.word	0x0001fa10


	//   ....[30]....
        /*0e64*/ 	.word	0x0001fa20


	//   ....[31]....
        /*0e68*/ 	.word	0x0001fa30


	//   ....[32]....
        /*0e6c*/ 	.word	0x000204d0


	//   ....[33]....
        /*0e70*/ 	.word	0x000204f0


	//   ....[34]....
        /*0e74*/ 	.word	0x00020650


	//   ....[35]....
        /*0e78*/ 	.word	0x00020670


	//   ....[36]....
        /*0e7c*/ 	.word	0x000207c0


	//   ....[37]....
        /*0e80*/ 	.word	0x000207e0


	//   ....[38]....
        /*0e84*/ 	.word	0x00020940


	//   ....[39]....
        /*0e88*/ 	.word	0x00020960


	//   ....[40]....
        /*0e8c*/ 	.word	0x00021160


	//   ....[41]....
        /*0e90*/ 	.word	0x00021190


	//   ....[42]....
        /*0e94*/ 	.word	0x000219e0


	//   ....[43]....
        /*0e98*/ 	.word	0x000219f0


	//   ....[44]....
        /*0e9c*/ 	.word	0x00022b60


	//   ....[45]....
        /*0ea0*/ 	.word	0x00022b70


	//   ....[46]....
        /*0ea4*/ 	.word	0x00022ce0


	//   ....[47]....
        /*0ea8*/ 	.word	0x00022d00


	//   ....[48]....
        /*0eac*/ 	.word	0x00022e50


	//   ....[49]....
        /*0eb0*/ 	.word	0x00022e70


	//   ....[50]....
        /*0eb4*/ 	.word	0x00022fd0


	//   ....[51]....
        /*0eb8*/ 	.word	0x00022ff0


	//   ....[52]....
        /*0ebc*/ 	.word	0x000231d0


	//   ....[53]....
        /*0ec0*/ 	.word	0x00023410


	//   ....[54]....
        /*0ec4*/ 	.word	0x00023440


	//   ....[55]....
        /*0ec8*/ 	.word	0x00023470


	//   ....[56]....
        /*0ecc*/ 	.word	0x000234a0


	//   ....[57]....
        /*0ed0*/ 	.word	0x000234d0


	//   ....[58]....
        /*0ed4*/ 	.word	0x00023500


	//   ....[59]....
        /*0ed8*/ 	.word	0x000236b0


	//   ....[60]....
        /*0edc*/ 	.word	0x000236e0


	//   ....[61]....
        /*0ee0*/ 	.word	0x00023710


	//   ....[62]....
        /*0ee4*/ 	.word	0x00023740


	//   ....[63]....
        /*0ee8*/ 	.word	0x00023770


	//   ....[64]....
        /*0eec*/ 	.word	0x000237a0


	//   ....[65]....
        /*0ef0*/ 	.word	0x00023830


	//   ....[66]....
        /*0ef4*/ 	.word	0x00023860


	//   ....[67]....
        /*0ef8*/ 	.word	0x00023870


	//   ....[68]....
        /*0efc*/ 	.word	0x00023920


	//   ....[69]....
        /*0f00*/ 	.word	0x00024a00


	//   ....[70]....
        /*0f04*/ 	.word	0x00026b90


	//   ....[71]....
        /*0f08*/ 	.word	0x00027810


	//   ....[72]....
        /*0f0c*/ 	.word	0x00027860


	//   ....[73]....
        /*0f10*/ 	.word	0x00027930


	//   ....[74]....
        /*0f14*/ 	.word	0x00027940


	//   ....[75]....
        /*0f18*/ 	.word	0x000279f0


	//   ....[76]....
        /*0f1c*/ 	.word	0x00027a00


	//   ....[77]....
        /*0f20*/ 	.word	0x00027ab0


	//   ....[78]....
        /*0f24*/ 	.word	0x00027ac0


	//   ....[79]....
        /*0f28*/ 	.word	0x00027b70


	//   ....[80]....
        /*0f2c*/ 	.word	0x00027b80


	//   ....[81]....
        /*0f30*/ 	.word	0x00027c30


	//   ....[82]....
        /*0f34*/ 	.word	0x00027c40


	//   ....[83]....
        /*0f38*/ 	.word	0x00027cf0


	//   ....[84]....
        /*0f3c*/ 	.word	0x00027d00


	//   ....[85]....
        /*0f40*/ 	.word	0x00027d50


	//   ....[86]....
        /*0f44*/ 	.word	0x00027da0


	//   ....[87]....
        /*0f48*/ 	.word	0x0002b400


	//   ....[88]....
        /*0f4c*/ 	.word	0x0002b430


	//   ....[89]....
        /*0f50*/ 	.word	0x0002b490


	//   ....[90]....
        /*0f54*/ 	.word	0x0002b4c0


	//   ....[91]....
        /*0f58*/ 	.word	0x0002b4f0


	//   ....[92]....
        /*0f5c*/ 	.word	0x0002b520


	//   ....[93]....
        /*0f60*/ 	.word	0x0002b550


	//   ....[94]....
        /*0f64*/ 	.word	0x0002b580


	//   ....[95]....
        /*0f68*/ 	.word	0x0002b750


	//   ....[96]....
        /*0f6c*/ 	.word	0x0002b780


	//   ....[97]....
        /*0f70*/ 	.word	0x0002b7b0


	//   ....[98]....
        /*0f74*/ 	.word	0x0002b7e0


	//   ....[99]....
        /*0f78*/ 	.word	0x0002b810


	//   ....[100]....
        /*0f7c*/ 	.word	0x0002b840


	//   ....[101]....
        /*0f80*/ 	.word	0x0002b900


	//   ....[102]....
        /*0f84*/ 	.word	0x0002b920


	//   ....[103]....
        /*0f88*/ 	.word	0x0002b930


	//   ....[104]....
        /*0f8c*/ 	.word	0x0002b990


	//   ....[105]....
        /*0f90*/ 	.word	0x0002c0b0


	//   ....[106]....
        /*0f94*/ 	.word	0x0002c4d0


	//   ....[107]....
        /*0f98*/ 	.word	0x0002c560


	//   ....[108]....
        /*0f9c*/ 	.word	0x0002c5b0


	//   ....[109]....
        /*0fa0*/ 	.word	0x0002c600


	//   ....[110]....
        /*0fa4*/ 	.word	0x0002c6f0


	//   ....[111]....
        /*0fa8*/ 	.word	0x0002c780


	//   ....[112]....
        /*0fac*/ 	.word	0x0002c7d0


	//   ....[113]....
        /*0fb0*/ 	.word	0x0002c820


	//   ....[114]....
        /*0fb4*/ 	.word	0x0002ca80


	//   ....[115]....
        /*0fb8*/ 	.word	0x0002cd60


	//   ....[116]....
        /*0fbc*/ 	.word	0x0002cf40


	//   ....[117]....
        /*0fc0*/ 	.word	0x0002cf90


	//   ....[118]....
        /*0fc4*/ 	.word	0x0002d0d0


	//   ....[119]....
        /*0fc8*/ 	.word	0x0002d120


	//   ....[120]....
        /*0fcc*/ 	.word	0x0002d260


	//   ....[121]....
        /*0fd0*/ 	.word	0x0002d2b0


	//   ....[122]....
        /*0fd4*/ 	.word	0x0002d3f0


	//   ....[123]....
        /*0fd8*/ 	.word	0x0002d440


	//   ....[124]....
        /*0fdc*/ 	.word	0x0002d580


	//   ....[125]....
        /*0fe0*/ 	.word	0x0002d5d0


	//   ....[126]....
        /*0fe4*/ 	.word	0x0002d710


	//   ....[127]....
        /*0fe8*/ 	.word	0x0002d760


	//   ....[128]....
        /*0fec*/ 	.word	0x0002d880


	//   ....[129]....
        /*0ff0*/ 	.word	0x0002d8f0


	//   ....[130]....
        /*0ff4*/ 	.word	0x0002da10


	//   ....[131]....
        /*0ff8*/ 	.word	0x0002da60


	//   ....[132]....
        /*0ffc*/ 	.word	0x0002dd90


	//   ....[133]....
        /*1000*/ 	.word	0x0002de30


	//   ....[134]....
        /*1004*/ 	.word	0x0002dfe0


	//   ....[135]....
        /*1008*/ 	.word	0x0002e060


	//   ....[136]....
        /*100c*/ 	.word	0x0002e0e0


	//   ....[137]....
        /*1010*/ 	.word	0x0002e160


	//   ....[138]....
        /*1014*/ 	.word	0x0002e1e0


	//   ....[139]....
        /*1018*/ 	.word	0x0002e270


	//   ....[140]....
        /*101c*/ 	.word	0x0002e310


	//   ....[141]....
        /*1020*/ 	.word	0x0002e3c0


	//   ....[142]....
        /*1024*/ 	.word	0x0002e440


	//   ....[143]....
        /*1028*/ 	.word	0x0002e4c0


	//   ....[144]....
        /*102c*/ 	.word	0x0002e540


	//   ....[145]....
        /*1030*/ 	.word	0x0002e5d0


	//   ....[146]....
        /*1034*/ 	.word	0x0002e650


	//   ....[147]....
        /*1038*/ 	.word	0x0002e6f0


	//   ....[148]....
        /*103c*/ 	.word	0x0002e740


	//   ....[149]....
        /*1040*/ 	.word	0x0002e7d0


	//   ....[150]....
        /*1044*/ 	.word	0x0002e900


	//----- nvinfo : EIATTR_REG_RECONFIG
	.align		4
.L_149:
        /*1048*/ 	.byte	0x01, 0x54
	.zero		2


	//----- nvinfo : EIATTR_SYSCALL_OFFSETS
	.align		4
        /*104c*/ 	.byte	0x04, 0x46
        /*104e*/ 	.short	(.L_151 - .L_150)


	//   ....[0]....
.L_150:
        /*1050*/ 	.word	0x000023b0


	//   ....[1]....
        /*1054*/ 	.word	0x00002500


	//   ....[2]....
        /*1058*/ 	.word	0x0000bfc0


	//   ....[3]....
        /*105c*/ 	.word	0x0000c340


	//   ....[4]....
        /*1060*/ 	.word	0x000267a0


	//   ....[5]....
        /*1064*/ 	.word	0x000268f0


	//   ....[6]....
        /*1068*/ 	.word	0x000269e0


	//   ....[7]....
        /*106c*/ 	.word	0x000273c0


	//----- nvinfo : EIATTR_MBARRIER_INSTR_OFFSETS
	.align		4
.L_151:
        /*1070*/ 	.byte	0x04, 0x39
        /*1072*/ 	.short	(.L_153 - .L_152)


	//   ....[0]....
.L_152:
        /*1074*/ 	.word	0x000002d0
        /*1078*/ 	.word	0x000000ff
        /*107c*/ 	.word	0x00038800
        /*1080*/ 	.short	0x0100
        /*1082*/ 	.byte	0x08
	.zero		1


	//   ....[1]....
        /*1084*/ 	.word	0x000002e0
        /*1088*/ 	.word	0x000000ff
        /*108c*/ 	.word	0x00038820
        /*1090*/ 	.short	0x0100
        /*1092*/ 	.byte	0x08
	.zero		1


	//   ....[2]....
        /*1094*/ 	.word	0x000003d0
        /*1098*/ 	.word	0x000000ff
        /*109c*/ 	.word	0x00038830
        /*10a0*/ 	.short	0x0100
        /*10a2*/ 	.byte	0x08
	.zero		1


	//   ....[3]....
        /*10a4*/ 	.word	0x000003e0
        /*10a8*/ 	.word	0x000000ff
        /*10ac*/ 	.word	0x00038840
        /*10b0*/ 	.short	0x0100
        /*10b2*/ 	.byte	0x08
	.zero		1


	//   ....[4]....
        /*10b4*/ 	.word	0x000003f0
        /*10b8*/ 	.word	0x000000ff
        /*10bc*/ 	.word	0x00038838
        /*10c0*/ 	.short	0x0100
        /*10c2*/ 	.byte	0x08
	.zero		1


	//   ....[5]....
        /*10c4*/ 	.word	0x00000400
        /*10c8*/ 	.word	0x000000ff
        /*10cc*/ 	.word	0x00038848
        /*10d0*/ 	.short	0x0100
        /*10d2*/ 	.byte	0x08
	.zero		1


	//   ....[6]....
        /*10d4*/ 	.word	0x00000530
        /*10d8*/ 	.word	0x000000ff
        /*10dc*/ 	.word	0x00038850
        /*10e0*/ 	.short	0x0100
        /*10e2*/ 	.byte	0x08
	.zero		1


	//   ....[7]....
        /*10e4*/ 	.word	0x00000540
        /*10e8*/ 	.word	0x000000ff
        /*10ec*/ 	.word	0x00038860
        /*10f0*/ 	.short	0x0100
        /*10f2*/ 	.byte	0x08
	.zero		1


	//   ....[8]....
        /*10f4*/ 	.word	0x00000550
        /*10f8*/ 	.word	0x000000ff
        /*10fc*/ 	.word	0x00038858
        /*1100*/ 	.short	0x0100
        /*1102*/ 	.byte	0x08
	.zero		1


	//   ....[9]....
        /*1104*/ 	.word	0x00000560
        /*1108*/ 	.word	0x000000ff
        /*110c*/ 	.word	0x00038868
        /*1110*/ 	.short	0x0100
        /*1112*/ 	.byte	0x08
	.zero		1


	//   ....[10]....
        /*1114*/ 	.word	0x00000650
        /*1118*/ 	.word	0x000000ff
        /*111c*/ 	.word	0x00038870
        /*1120*/ 	.short	0x0100
        /*1122*/ 	.byte	0x06
	.zero		1


	//   ....[11]....
        /*1124*/ 	.word	0x00000660
        /*1128*/ 	.word	0x000000ff
        /*112c*/ 	.word	0x00038880
        /*1130*/ 	.short	0x0100
        /*1132*/ 	.byte	0x06
	.zero		1


	//   ....[12]....
        /*1134*/ 	.word	0x00000670
        /*1138*/ 	.word	0x000000ff
        /*113c*/ 	.word	0x00038878
        /*1140*/ 	.short	0x0100
        /*1142*/ 	.byte	0x06
	.zero		1


	//   ....[13]....
        /*1144*/ 	.word	0x00000680
        /*1148*/ 	.word	0x000000ff
        /*114c*/ 	.word	0x00038888
        /*1150*/ 	.short	0x0100
        /*1152*/ 	.byte	0x06
	.zero		1


	//   ....[14]....
        /*1154*/ 	.word	0x000007b0
        /*1158*/ 	.word	0x000000ff
        /*115c*/ 	.word	0x00038890
        /*1160*/ 	.short	0x0100
        /*1162*/ 	.byte	0x08
	.zero		1


	//   ....[15]....
        /*1164*/ 	.word	0x000007c0
        /*1168*/ 	.word	0x000000ff
        /*116c*/ 	.word	0x000388a0
        /*1170*/ 	.short	0x0100
        /*1172*/ 	.byte	0x08
	.zero		1


	//   ....[16]....
        /*1174*/ 	.word	0x000007d0
        /*1178*/ 	.word	0x000000ff
        /*117c*/ 	.word	0x00038898
        /*1180*/ 	.short	0x0100
        /*1182*/ 	.byte	0x08
	.zero		1


	//   ....[17]....
        /*1184*/ 	.word	0x000007e0
        /*1188*/ 	.word	0x000000ff
        /*118c*/ 	.word	0x000388a8
        /*1190*/ 	.short	0x0100
        /*1192*/ 	.byte	0x08
	.zero		1


	//   ....[18]....
        /*1194*/ 	.word	0x00000910
        /*1198*/ 	.word	0x000000ff
        /*119c*/ 	.word	0x000388b0
        /*11a0*/ 	.short	0x0100
        /*11a2*/ 	.byte	0x08
	.zero		1


	//   ....[19]....
        /*11a4*/ 	.word	0x00000920
        /*11a8*/ 	.word	0x000000ff
        /*11ac*/ 	.word	0x000388c0
        /*11b0*/ 	.short	0x0100
        /*11b2*/ 	.byte	0x08
	.zero		1


	//   ....[20]....
        /*11b4*/ 	.word	0x00000930
        /*11b8*/ 	.word	0x000000ff
        /*11bc*/ 	.word	0x000388b8
        /*11c0*/ 	.short	0x0100
        /*11c2*/ 	.byte	0x08
	.zero		1


	//   ....[21]....
        /*11c4*/ 	.word	0x00000940
        /*11c8*/ 	.word	0x000000ff
        /*11cc*/ 	.word	0x000388c8
        /*11d0*/ 	.short	0x0100
        /*11d2*/ 	.byte	0x08
	.zero		1


	//   ....[22]....
        /*11d4*/ 	.word	0x00004000
        /*11d8*/ 	.word	0x00000003
        /*11dc*/ 	.word	0x00038890
        /*11e0*/ 	.short	0x010a
        /*11e2*/ 	.byte	0x3f
	.zero		1


	//   ....[23]....
        /*11e4*/ 	.word	0x000077a0
        /*11e8*/ 	.word	0x00000003
        /*11ec*/ 	.word	0x00038890
        /*11f0*/ 	.short	0x010a
        /*11f2*/ 	.byte	0x3f
	.zero		1


	//   ....[24]....
        /*11f4*/ 	.word	0x0000ab80
        /*11f8*/ 	.word	0x00000003
        /*11fc*/ 	.word	0x00038890
        /*1200*/ 	.short	0x010a
        /*1202*/ 	.byte	0x3f
	.zero		1


	//   ....[25]....
        /*1204*/ 	.word	0x0000afd0
        /*1208*/ 	.word	0x00000024
        /*120c*/ 	.word	0x00000000
        /*1210*/ 	.short	0x0101
        /*1212*/ 	.byte	0x3f
	.zero		1


	//   ....[26]....
        /*1214*/ 	.word	0x0000b010
        /*1218*/ 	.word	0x00000003
        /*121c*/ 	.word	0x000388b0
        /*1220*/ 	.short	0x010a
        /*1222*/ 	.byte	0x3f
	.zero		1


	//   ....[27]....
        /*1224*/ 	.word	0x0000b650
        /*1228*/ 	.word	0x00000003
        /*122c*/ 	.word	0x00000000
        /*1230*/ 	.short	0x0101
        /*1232*/ 	.byte	0x3f
	.zero		1


	//   ....[28]....
        /*1234*/ 	.word	0x0000c040
        /*1238*/ 	.word	0x00000012
        /*123c*/ 	.word	0x00038800
        /*1240*/ 	.short	0x010a
        /*1242*/ 	.byte	0x3f
	.zero		1


	//   ....[29]....
        /*1244*/ 	.word	0x0000c090
        /*1248*/ 	.word	0x00000012
        /*124c*/ 	.word	0x00038800
        /*1250*/ 	.short	0x010a
        /*1252*/ 	.byte	0x3f
	.zero		1


	//   ....[30]....
        /*1254*/ 	.word	0x0000c870
        /*1258*/ 	.word	0x00000012
        /*125c*/ 	.word	0x00038800
        /*1260*/ 	.short	0x010a
        /*1262*/ 	.byte	0x3f
	.zero		1


	//   ....[31]....
        /*1264*/ 	.word	0x0000fbe0
        /*1268*/ 	.word	0x00000012
        /*126c*/ 	.word	0x00038800
        /*1270*/ 	.short	0x010a
        /*1272*/ 	.byte	0x3f
	.zero		1


	//   ....[32]....
        /*1274*/ 	.word	0x00013330
        /*1278*/ 	.word	0x00000000
        /*127c*/ 	.word	0x00038830
        /*1280*/ 	.short	0x010a
        /*1282*/ 	.byte	0x3f
	.zero		1


	//   ....[33]....
        /*1284*/ 	.word	0x000133b0
        /*1288*/ 	.word	0x00000000
        /*128c*/ 	.word	0x00038830
        /*1290*/ 	.short	0x010a
        /*1292*/ 	.byte	0x3f
	.zero		1


	//   ....[34]....
        /*1294*/ 	.word	0x00017630
        /*1298*/ 	.word	0x00000000
        /*129c*/ 	.word	0x00000000
        /*12a0*/ 	.short	0x0101
        /*12a2*/ 	.byte	0x3f
	.zero		1


	//   ....[35]....
        /*12a4*/ 	.word	0x000186a0
        /*12a8*/ 	.word	0x0000000b
        /*12ac*/ 	.word	0x00038830
        /*12b0*/ 	.short	0x010a
        /*12b2*/ 	.byte	0x3f
	.zero		1


	//   ....[36]....
        /*12b4*/ 	.word	0x00018720
        /*12b8*/ 	.word	0x0000000b
        /*12bc*/ 	.word	0x00038830
        /*12c0*/ 	.short	0x010a
        /*12c2*/ 	.byte	0x3f
	.zero		1


	//   ....[37]....
        /*12c4*/ 	.word	0x0001be40
        /*12c8*/ 	.word	0x00000009
        /*12cc*/ 	.word	0x00038850
        /*12d0*/ 	.short	0x010a
        /*12d2*/ 	.byte	0x3f
	.zero		1


	//   ....[38]....
        /*12d4*/ 	.word	0x0001be90
        /*12d8*/ 	.word	0x00000009
        /*12dc*/ 	.word	0x00038850
        /*12e0*/ 	.short	0x010a
        /*12e2*/ 	.byte	0x3f
	.zero		1


	//   ....[39]....
        /*12e4*/ 	.word	0x0001cdc0
        /*12e8*/ 	.word	0x0000009c
        /*12ec*/ 	.word	0x00000000
        /*12f0*/ 	.short	0x0101
        /*12f2*/ 	.byte	0x3f
	.zero		1


	//   ....[40]....
        /*12f4*/ 	.word	0x0001ce50
        /*12f8*/ 	.word	0x00000009
        /*12fc*/ 	.word	0x00000000
        /*1300*/ 	.short	0x0101
        /*1302*/ 	.byte	0x3f
	.zero		1


	//   ....[41]....
        /*1304*/ 	.word	0x0001dbc0
        /*1308*/ 	.word	0x00000000
        /*130c*/ 	.word	0x00038850
        /*1310*/ 	.short	0x010a
        /*1312*/ 	.byte	0x3f
	.zero		1


	//   ....[42]....
        /*1314*/ 	.word	0x0001dc10
        /*1318*/ 	.word	0x00000000
        /*131c*/ 	.word	0x00038850
        /*1320*/ 	.short	0x010a
        /*1322*/ 	.byte	0x3f
	.zero		1


	//   ....[43]....
        /*1324*/ 	.word	0x0001e110
        /*1328*/ 	.word	0x00000007
        /*132c*/ 	.word	0x00000000
        /*1330*/ 	.short	0x0101
        /*1332*/ 	.byte	0x3f
	.zero		1


	//   ....[44]....
        /*1334*/ 	.word	0x000204c0
        /*1338*/ 	.word	0x00000000
        /*133c*/ 	.word	0x00000000
        /*1340*/ 	.short	0x0101
        /*1342*/ 	.byte	0x3f
	.zero		1


	//   ....[45]....
        /*1344*/ 	.word	0x00021180
        /*1348*/ 	.word	0x0000005e
        /*134c*/ 	.word	0x00000000
        /*1350*/ 	.short	0x0101
        /*1352*/ 	.byte	0x3f
	.zero		1


	//   ....[46]....
        /*1354*/ 	.word	0x00024ae0
        /*1358*/ 	.word	0x00000012
        /*135c*/ 	.word	0x00038820
        /*1360*/ 	.short	0x010a
        /*1362*/ 	.byte	0x3f
	.zero		1


	//   ....[47]....
        /*1364*/ 	.word	0x00024bb0
        /*1368*/ 	.word	0x00000006
        /*136c*/ 	.word	0x000388a0
        /*1370*/ 	.short	0x010a
        /*1372*/ 	.byte	0x3f
	.zero		1


	//   ....[48]....
        /*1374*/ 	.word	0x000250f0
        /*1378*/ 	.word	0x00000006
        /*137c*/ 	.word	0x000388c0
        /*1380*/ 	.short	0x010a
        /*1382*/ 	.byte	0x3f
	.zero		1


	//   ....[49]....
        /*1384*/ 	.word	0x00025770
        /*1388*/ 	.word	0x00000006
        /*138c*/ 	.word	0x000388a0
        /*1390*/ 	.short	0x010a
        /*1392*/ 	.byte	0x3f
	.zero		1


	//   ....[50]....
        /*1394*/ 	.word	0x00025ca0
        /*1398*/ 	.word	0x00000006
        /*139c*/ 	.word	0x000388c0
        /*13a0*/ 	.short	0x010a
        /*13a2*/ 	.byte	0x3f
	.zero		1


	//   ....[51]....
        /*13a4*/ 	.word	0x00026e10
        /*13a8*/ 	.word	0x00000000
        /*13ac*/ 	.word	0x00038840
        /*13b0*/ 	.short	0x010a
        /*13b2*/ 	.byte	0x3f
	.zero		1


	//   ....[52]....
        /*13b4*/ 	.word	0x00027ea0
        /*13b8*/ 	.word	0x00000012
        /*13bc*/ 	.word	0x00038800
        /*13c0*/ 	.short	0x0107
        /*13c2*/ 	.byte	0x3f
	.zero		1


	//   ....[53]....
        /*13c4*/ 	.word	0x00027fb0
        /*13c8*/ 	.word	0x00000012
        /*13cc*/ 	.word	0x00038800
        /*13d0*/ 	.short	0x0101
        /*13d2*/ 	.byte	0x3f
	.zero		1


	//   ....[54]....
        /*13d4*/ 	.word	0x00027fd0
        /*13d8*/ 	.word	0x00000012
        /*13dc*/ 	.word	0x00038820
        /*13e0*/ 	.short	0x010a
        /*13e2*/ 	.byte	0x3f
	.zero		1


	//   ....[55]....
        /*13e4*/ 	.word	0x000283a0
        /*13e8*/ 	.word	0x00000003
        /*13ec*/ 	.word	0x00038840
        /*13f0*/ 	.short	0x010a
        /*13f2*/ 	.byte	0x3f
	.zero		1


	//   ....[56]....
        /*13f4*/ 	.word	0x00028940
        /*13f8*/ 	.word	0x00000003
        /*13fc*/ 	.word	0x00000060
        /*1400*/ 	.short	0x010a
        /*1402*/ 	.byte	0x3f
	.zero		1


	//   ....[57]....
        /*1404*/ 	.word	0x000291c0
        /*1408*/ 	.word	0x00000003
        /*140c*/ 	.word	0x00038840
        /*1410*/ 	.short	0x010a
        /*1412*/ 	.byte	0x3f
	.zero		1


	//   ....[58]....
        /*1414*/ 	.word	0x00029760
        /*1418*/ 	.word	0x00000002
        /*141c*/ 	.word	0x00000060
        /*1420*/ 	.short	0x010a
        /*1422*/ 	.byte	0x3f
	.zero		1


	//   ....[59]....
        /*1424*/ 	.word	0x00029f20
        /*1428*/ 	.word	0x00000002
        /*142c*/ 	.word	0x00038840
        /*1430*/ 	.short	0x010a
        /*1432*/ 	.byte	0x3f
	.zero		1


	//   ....[60]....
        /*1434*/ 	.word	0x0002a4c0
        /*1438*/ 	.word	0x00000002
        /*143c*/ 	.word	0x00000060
        /*1440*/ 	.short	0x010a
        /*1442*/ 	.byte	0x3f
	.zero		1


	//   ....[61]....
        /*1444*/ 	.word	0x0002ac30
        /*1448*/ 	.word	0x00000000
        /*144c*/ 	.word	0x00038860
        /*1450*/ 	.short	0x010a
        /*1452*/ 	.byte	0x3f
	.zero		1


	//   ....[62]....
        /*1454*/ 	.word	0x0002c030
        /*1458*/ 	.word	0x00000000
        /*145c*/ 	.word	0x00038820
        /*1460*/ 	.short	0x010a
        /*1462*/ 	.byte	0x3f
	.zero		1


	//   ....[63]....
        /*1464*/ 	.word	0x0002c210
        /*1468*/ 	.word	0x00000006
        /*146c*/ 	.word	0x00000000
        /*1470*/ 	.short	0x010a
        /*1472*/ 	.byte	0x3f
	.zero		1


	//   ....[64]....
        /*1474*/ 	.word	0x0002c240
        /*1478*/ 	.word	0x00000007
        /*147c*/ 	.word	0x00000000
        /*1480*/ 	.short	0x010a
        /*1482*/ 	.byte	0x3f
	.zero		1


	//   ....[65]....
        /*1484*/ 	.word	0x0002c2a0
        /*1488*/ 	.word	0x00000004
        /*148c*/ 	.word	0x00000000
        /*1490*/ 	.short	0x010a
        /*1492*/ 	.byte	0x3f
	.zero		1


	//   ....[66]....
        /*1494*/ 	.word	0x0002c2d0
        /*1498*/ 	.word	0x00000003
        /*149c*/ 	.word	0x00000000
        /*14a0*/ 	.short	0x010a
        /*14a2*/ 	.byte	0x3f
	.zero		1


	//   ....[67]....
        /*14a4*/ 	.word	0x0002c330
        /*14a8*/ 	.word	0x00000003
        /*14ac*/ 	.word	0x00038890
        /*14b0*/ 	.short	0x010a
        /*14b2*/ 	.byte	0x3f
	.zero		1


	//   ....[68]....
        /*14b4*/ 	.word	0x0002c380
        /*14b8*/ 	.word	0x00000003
        /*14bc*/ 	.word	0x00038890
        /*14c0*/ 	.short	0x010a
        /*14c2*/ 	.byte	0x3f
	.zero		1


	//   ....[69]....
        /*14c4*/ 	.word	0x0002c3d0
        /*14c8*/ 	.word	0x00000003
        /*14cc*/ 	.word	0x00038890
        /*14d0*/ 	.short	0x010a
        /*14d2*/ 	.byte	0x3f
	.zero		1


	//   ....[70]....
        /*14d4*/ 	.word	0x0002c420
        /*14d8*/ 	.word	0x00000003
        /*14dc*/ 	.word	0x000388b0
        /*14e0*/ 	.short	0x010a
        /*14e2*/ 	.byte	0x3f
	.zero		1


	//   ....[71]....
        /*14e4*/ 	.word	0x0002c640
        /*14e8*/ 	.word	0x00000012
        /*14ec*/ 	.word	0x00038800
        /*14f0*/ 	.short	0x010a
        /*14f2*/ 	.byte	0x3f
	.zero		1


	//   ....[72]....
        /*14f4*/ 	.word	0x0002c860
        /*14f8*/ 	.word	0x00000012
        /*14fc*/ 	.word	0x00038800
        /*1500*/ 	.short	0x010a
        /*1502*/ 	.byte	0x3f
	.zero		1


	//   ....[73]....
        /*1504*/ 	.word	0x0002c8b0
        /*1508*/ 	.word	0x00000000
        /*150c*/ 	.word	0x00038830
        /*1510*/ 	.short	0x010a
        /*1512*/ 	.byte	0x3f
	.zero		1


	//   ....[74]....
        /*1514*/ 	.word	0x0002c900
        /*1518*/ 	.word	0x0000000b
        /*151c*/ 	.word	0x00038830
        /*1520*/ 	.short	0x010a
        /*1522*/ 	.byte	0x3f
	.zero		1


	//   ....[75]....
        /*1524*/ 	.word	0x0002c950
        /*1528*/ 	.word	0x00000009
        /*152c*/ 	.word	0x00038850
        /*1530*/ 	.short	0x010a
        /*1532*/ 	.byte	0x3f
	.zero		1


	//   ....[76]....
        /*1534*/ 	.word	0x0002c9a0
        /*1538*/ 	.word	0x00000000
        /*153c*/ 	.word	0x00038850
        /*1540*/ 	.short	0x010a
        /*1542*/ 	.byte	0x3f
	.zero		1


	//   ....[77]....
        /*1544*/ 	.word	0x0002cb40
        /*1548*/ 	.word	0x00000012
        /*154c*/ 	.word	0x00038820
        /*1550*/ 	.short	0x010a
        /*1552*/ 	.byte	0x3f
	.zero		1


	//   ....[78]....
        /*1554*/ 	.word	0x0002cb90
        /*1558*/ 	.word	0x00000006
        /*155c*/ 	.word	0x000388a0
        /*1560*/ 	.short	0x010a
        /*1562*/ 	.byte	0x3f
	.zero		1


	//   ....[79]....
        /*1564*/ 	.word	0x0002cbe0
        /*1568*/ 	.word	0x00000006
        /*156c*/ 	.word	0x000388c0
        /*1570*/ 	.short	0x010a
        /*1572*/ 	.byte	0x3f
	.zero		1


	//   ....[80]....
        /*1574*/ 	.word	0x0002cc30
        /*1578*/ 	.word	0x00000006
        /*157c*/ 	.word	0x000388a0
        /*1580*/ 	.short	0x010a
        /*1582*/ 	.byte	0x3f
	.zero		1


	//   ....[81]....
        /*1584*/ 	.word	0x0002cc80
        /*1588*/ 	.word	0x00000006
        /*158c*/ 	.word	0x000388c0
        /*1590*/ 	.short	0x010a
        /*1592*/ 	.byte	0x3f
	.zero		1


	//   ....[82]....
        /*1594*/ 	.word	0x0002ce20
        /*1598*/ 	.word	0x00000000
        /*159c*/ 	.word	0x00038840
        /*15a0*/ 	.short	0x010a
        /*15a2*/ 	.byte	0x3f
	.zero		1


	//   ....[83]....
        /*15a4*/ 	.word	0x0002daa0
        /*15a8*/ 	.word	0x00000012
        /*15ac*/ 	.word	0x00038820
        /*15b0*/ 	.short	0x010a
        /*15b2*/ 	.byte	0x3f
	.zero		1


	//   ....[84]....
        /*15b4*/ 	.word	0x0002daf0
        /*15b8*/ 	.word	0x00000003
        /*15bc*/ 	.word	0x00038840
        /*15c0*/ 	.short	0x010a
        /*15c2*/ 	.byte	0x3f
	.zero		1


	//   ....[85]....
        /*15c4*/ 	.word	0x0002db40
        /*15c8*/ 	.word	0x00000003
        /*15cc*/ 	.word	0x00000060
        /*15d0*/ 	.short	0x010a
        /*15d2*/ 	.byte	0x3f
	.zero		1


	//   ....[86]....
        /*15d4*/ 	.word	0x0002db90
        /*15d8*/ 	.word	0x00000003
        /*15dc*/ 	.word	0x00038840
        /*15e0*/ 	.short	0x010a
        /*15e2*/ 	.byte	0x3f
	.zero		1


	//   ....[87]....
        /*15e4*/ 	.word	0x0002dbe0
        /*15e8*/ 	.word	0x00000002
        /*15ec*/ 	.word	0x00000060
        /*15f0*/ 	.short	0x010a
        /*15f2*/ 	.byte	0x3f
	.zero		1


	//   ....[88]....
        /*15f4*/ 	.word	0x0002dc30
        /*15f8*/ 	.word	0x00000002
        /*15fc*/ 	.word	0x00038840
        /*1600*/ 	.short	0x010a
        /*1602*/ 	.byte	0x3f
	.zero		1


	//   ....[89]....
        /*1604*/ 	.word	0x0002dc80
        /*1608*/ 	.word	0x00000002
        /*160c*/ 	.word	0x00000060
        /*1610*/ 	.short	0x010a
        /*1612*/ 	.byte	0x3f
	.zero		1


	//   ....[90]....
        /*1614*/ 	.word	0x0002dcd0
        /*1618*/ 	.word	0x00000000
        /*161c*/ 	.word	0x00038860
        /*1620*/ 	.short	0x010a
        /*1622*/ 	.byte	0x3f
	.zero		1


	//   ....[91]....
        /*1624*/ 	.word	0x0002e820
        /*1628*/ 	.word	0x00000000
        /*162c*/ 	.word	0x00038820
        /*1630*/ 	.short	0x010a
        /*1632*/ 	.byte	0x3f
	.zero		1


	//   ....[92]....
        /*1634*/ 	.word	0x0002e9c0
        /*1638*/ 	.word	0x00000006
        /*163c*/ 	.word	0x00000000
        /*1640*/ 	.short	0x010a
        /*1642*/ 	.byte	0x3f
	.zero		1


	//   ....[93]....
        /*1644*/ 	.word	0x0002ea10
        /*1648*/ 	.word	0x00000007
        /*164c*/ 	.word	0x00000000
        /*1650*/ 	.short	0x010a
        /*1652*/ 	.byte	0x3f
	.zero		1


	//   ....[94]....
        /*1654*/ 	.word	0x0002ea60
        /*1658*/ 	.word	0x00000004
        /*165c*/ 	.word	0x00000000
        /*1660*/ 	.short	0x010a
        /*1662*/ 	.byte	0x3f
	.zero		1


	//----- nvinfo : EIATTR_NUM_MBARRIERS
	.align		4
.L_153:
        /*1664*/ 	.byte	0x03, 0x38
        /*1666*/ 	.short	0x0016


	//----- nvinfo : EIATTR_EXIT_INSTR_OFFSETS
	.align		4
        /*1668*/ 	.byte	0x04, 0x1c
        /*166a*/ 	.short	(.L_155 - .L_154)


	//   ....[0]....
.L_154:
        /*166c*/ 	.word	0x0002c320


	//----- nvinfo : EIATTR_MAX_THREADS
	.align		4
.L_155:
        /*1670*/ 	.byte	0x04, 0x05
        /*1672*/ 	.short	(.L_157 - .L_156)
.L_156:
        /*1674*/ 	.word	0x00000180
        /*1678*/ 	.word	0x00000001
        /*167c*/ 	.word	0x00000001


	//----- nvinfo : EIATTR_CRS_STACK_SIZE
	.align		4
.L_157:
        /*1680*/ 	.byte	0x04, 0x1e
        /*1682*/ 	.short	(.L_159 - .L_158)
.L_158:
        /*1684*/ 	.word	0x00000000


	//----- nvinfo : EIATTR_CBANK_PARAM_SIZE
	.align		4
.L_159:
        /*1688*/ 	.byte	0x03, 0x19
        /*168a*/ 	.short	0x0af0


	//----- nvinfo : EIATTR_PARAM_CBANK
	.align		4
        /*168c*/ 	.byte	0x04, 0x0a
        /*168e*/ 	.short	(.L_161 - .L_160)
	.align		4
.L_160:
        /*1690*/ 	.word	index@(.nv.constant0._ZN7cutlass13device_kernelIN5flash11enable_sm90INS1_16FlashAttnFwdSm90INS1_25CollectiveMainloopFwdSm90ILi2EN4cute5tupleIJNS5_1CILi1EEES8_S8_EEENS6_IJNS7_ILi128EEENS7_ILi80EEENS7_ILi256EEEEEELi256ENS_10bfloat16_tEfNS_4arch4Sm90ELb0ELb0ELb1ELb1ELb0ELb1ELb0ELb1ELb1ELb1ELb1ELb0EEENS1_21CollectiveEpilogueFwdINS6_IJSA_SC_SB_EEES9_SE_SG_Li256ELb1ELb1ELb1ELb0EEENS1_36VarlenDynamicPersistentTileSchedulerILi128ELi80ELi256ELi128ELb1ELb1ELb1ELb0ELb1ELb1EEEEEEEEEvNT_6ParamsE)
        /*1694*/ 	.short	0x0210
        /*1696*/ 	.short	0x0af0


	//----- nvinfo : EIATTR_SW_WAR
	.align		4
.L_161:
        /*1698*/ 	.byte	0x04, 0x36
        /*169a*/ 	.short	(.L_163 - .L_162)
.L_162:
        /*169c*/ 	.word	0x00000008
.L_163:


//--------------------- .nv.info._ZN7cutlass13device_kernelIN5flash11enable_sm90INS1_16FlashAttnFwdSm90INS1_25CollectiveMainloopFwdSm90ILi2EN4cute5tupleIJNS5_1CILi1EEES8_S8_EEENS6_IJNS7_ILi128EEENS7_ILi64EEENS7_ILi256EEEEEELi256ENS_10bfloat16_tEfNS_4arch4Sm90ELb0ELb1ELb1ELb0ELb0ELb0ELb0ELb1ELb1ELb1ELb1ELb0EEENS1_21CollectiveEpilogueFwdINS6_IJSA_SC_SB_EEES9_SE_SG_Li256ELb0ELb1ELb1ELb0EEENS1_19SingleTileSchedulerILb0ELb1ELb1ELi128EEEEEEEEEvNT_6ParamsE --------------------------
	.section	.nv.info._ZN7cutlass13device_kernelIN5flash11enable_sm90INS1_16FlashAttnFwdSm90INS1_25CollectiveMainloopFwdSm90ILi2EN4cute5tupleIJNS5_1CILi1EEES8_S8_EEENS6_IJNS7_ILi128EEENS7_ILi64EEENS7_ILi256EEEEEELi256ENS_10bfloat16_tEfNS_4arch4Sm90ELb0ELb1ELb1ELb0ELb0ELb0ELb0ELb1ELb1ELb1ELb1ELb0EEENS1_21CollectiveEpilogueFwdINS6_IJSA_SC_SB_EEES9_SE_SG_Li256ELb0ELb1ELb1ELb0EEENS1_19SingleTileSchedulerILb0ELb1ELb1ELi128EEEEEEEEEvNT_6ParamsE,"",@"SHT_CUDA_INFO"
	.sectionflags	@""
	.align	4


	//----- nvinfo : EIATTR_CUDA_API_VERSION
	.align		4
        /*0000*/ 	.byte	0x04, 0x37
        /*0002*/ 	.short	(.L_165 - .L_164)
.L_164:
        /*0004*/ 	.word	0x00000082


	//----- nvinfo : EIATTR_KPARAM_INFO
	.align		4
.L_165:
        /*0008*/ 	.byte	0x04, 0x17
        /*000a*/ 	.short	(.L_167 - .L_166)
.L_166:
        /*000c*/ 	.word	0x00000000
        /*0010*/ 	.short	0x0000
        /*0012*/ 	.short	0x0070
        /*0014*/ 	.byte	0x00, 0xf0, 0x01, 0x28


	//----- nvinfo : EIATTR_SPARSE_MMA_MASK
	.align		4
.L_167:
        /*0018*/ 	.byte	0x03, 0x50
        /*001a*/ 	.short	0x0000


	//----- nvinfo : EIATTR_MAXREG_COUNT
	.align		4
        /*001c*/ 	.byte	0x03, 0x1b
        /*001e*/ 	.short	0x00a8


	//----- nvinfo : EIATTR_NUM_BARRIERS
	.align		4
        /*0020*/ 	.byte	0x02, 0x4c
        /*0022*/ 	.byte	0x09
	.zero		1


	//----- nvinfo : EIATTR_EXTERNS
	.align		4
        /*0024*/ 	.byte	0x04, 0x0f
        /*0026*/ 	.short	(.L_169 - .L_168)


	//   ....[0]....
	.align		4
.L_168:
        /*0028*/ 	.word	index@(__assertfail)


	//----- nvinfo : EIATTR_ANNOTATIONS
	.align		4
.L_169:
        /*002c*/ 	.byte	0x04, 0x55
        /*002e*/ 	.short	(.L_171 - .L_170)


	//   ....[0]....
.L_170:
        /* <DEDUP_REMOVED lines=10> */


	//----- nvinfo : EIATTR_MERCURY_ISA_VERSION
	.align		4
.L_171:
        /*00c0*/ 	.byte	0x03, 0x5f
        /*00c2*/ 	.short	0x0101


	//----- nvinfo : EIATTR_INT_WARP_WIDE_INSTR_OFFSETS
	.align		4
        /*00c4*/ 	.byte	0x04, 0x31
        /*00c6*/ 	.short	(.L_173 - .L_172)


	//   ....[0]....
.L_172:
        /*00c8*/ 	.word	0x00000130


	//   ....[1]....
        /*00cc*/ 	.word	0x00000170


	//   ....[2]....
        /*00d0*/ 	.word	0x000001e0


	//----- nvinfo : EIATTR_COOP_GROUP_MASK_REGIDS
	.align		4
.L_173:
        /*00d4*/ 	.byte	0x04, 0x29
        /*00d6*/ 	.short	(.L_175 - .L_174)


	//   ....[0]....
.L_174:
        /*00d8*/ 	.word	0xffffffff


	//   ....[1]....
        /*00dc*/ 	.word	0xffffffff


	//   ....[2]....
        /*00e0*/ 	.word	0xffffffff


	//   ....[3]....
        /*00e4*/ 	.word	0xffffffff


	//   ....[4]....
        /*00e8*/ 	.word	0xffffffff


	//   ....[5]....
        /*00ec*/ 	.word	0xffffffff


	//   ....[6]....
        /*00f0*/ 	.word	0xffffffff


	//   ....[7]....
        /*00f4*/ 	.word	0xffffffff


	//   ....[8]....
        /*00f8*/ 	.word	0xffffffff


	//   ....[9]....
        /*00fc*/ 	.word	0xffffffff


	//   ....[10]....
        /*0100*/ 	.word	0xffffffff


	//   ....[11]....
        /*0104*/ 	.word	0xffffffff


	//   ....[12]....
        /*0108*/ 	.word	0xffffffff


	//   ....[13]....
        /*010c*/ 	.word	0xffffffff


	//   ....[14]....
        /*0110*/ 	.word	0xffffffff


	//   ....[15]....
        /*0114*/ 	.word	0xffffffff


	//   ....[16]....
        /*0118*/ 	.word	0xffffffff


	//   ....[17]....
        /*011c*/ 	.word	0xffffffff


	//   ....[18]....
        /*0120*/ 	.word	0xffffffff


	//   ....[19]....
        /*0124*/ 	.word	0xffffffff


	//   ....[20]....
        /*0128*/ 	.word	0xffffffff


	//   ....[21]....
        /*012c*/ 	.word	0xffffffff


	//   ....[22]....
        /*0130*/ 	.word	0xffffffff


	//   ....[23]....
        /*0134*/ 	.word	0xffffffff


	//   ....[24]....
        /*0138*/ 	.word	0xffffffff


	//   ....[25]....
        /*013c*/ 	.word	0xffffffff


	//   ....[26]....
        /*0140*/ 	.word	0xffffffff


	//   ....[27]....
        /*0144*/ 	.word	0xffffffff


	//   ....[28]....
        /*0148*/ 	.word	0xffffffff


	//   ....[29]....
        /*014c*/ 	.word	0xffffffff


	//   ....[30]....
        /*0150*/ 	.word	0xffffffff


	//   ....[31]....
        /*0154*/ 	.word	0xffffffff


	//   ....[32]....
        /*0158*/ 	.word	0xffffffff


	//   ....[33]....
        /*015c*/ 	.word	0xffffffff


	//   ....[34]....
        /*0160*/ 	.word	0xffffffff


	//   ....[35]....
        /*0164*/ 	.word	0xffffffff


	//   ....[36]....
        /*0168*/ 	.word	0xffffffff


	//   ....[37]....
        /*016c*/ 	.word	0xffffffff


	//   ....[38]....
        /*0170*/ 	.word	0xffffffff


	//   ....[39]....
        /*0174*/ 	.word	0xffffffff


	//   ....[40]....
        /*0178*/ 	.word	0xffffffff


	//   ....[41]....
        /*017c*/ 	.word	0xffffffff


	//   ....[42]....
        /*0180*/ 	.word	0xffffffff


	//   ....[43]....
        /*0184*/ 	.word	0xffffffff


	//   ....[44]....
        /*0188*/ 	.word	0xffffffff


	//   ....[45]....
        /*018c*/ 	.word	0xffffffff


	//   ....[46]....
        /*0190*/ 	.word	0xffffffff


	//   ....[47]....
        /*0194*/ 	.word	0xffffffff


	//   ....[48]....
        /*0198*/ 	.word	0xffffffff


	//   ....[49]....
        /*019c*/ 	.word	0xffffffff


	//   ....[50]....
        /*01a0*/ 	.word	0xffffffff


	//   ....[51]....
        /*01a4*/ 	.word	0xffffffff


	//   ....[52]....
        /*01a8*/ 	.word	0xffffffff


	//   ....[53]....
        /*01ac*/ 	.word	0xffffffff


	//   ....[54]....
        /*01b0*/ 	.word	0xffffffff


	//   ....[55]....
        /*01b4*/ 	.word	0xffffffff


	//   ....[56]....
        /*01b8*/ 	.word	0xffffffff


	//   ....[57]....
        /*01bc*/ 	.word	0xffffffff


	//   ....[58]....
        /*01c0*/ 	.word	0xffffffff


	//   ....[59]....
        /*01c4*/ 	.word	0xffffffff


	//   ....[60]....
        /*01c8*/ 	.word	0xffffffff


	//   ....[61]....
        /*01cc*/ 	.word	0x0500000f


	//   ....[62]....
        /*01d0*/ 	.word	0x0500000f


	//   ....[63]....
        /*01d4*/ 	.word	0x0500000f


	//   ....[64]....
        /*01d8*/ 	.word	0x0500000f


	//   ....[65]....
        /*01dc*/ 	.word	0x0500000f


	//   ....[66]....
        /*01e0*/ 	.word	0x0500000f


	//   ....[67]....
        /*01e4*/ 	.word	0x0500000f


	//   ....[68]....
        /*01e8*/ 	.word	0x0500000f


	//   ....[69]....
        /*01ec*/ 	.word	0x0500000f


	//   ....[70]....
        /*01f0*/ 	.word	0x0500000f


	//   ....[71]....
        /*01f4*/ 	.word	0x0500000f


	//   ....[72]....
        /*01f8*/ 	.word	0x0500000f


	//   ....[73]....
        /*01fc*/ 	.word	0x0500000f


	//   ....[74]....
        /*0200*/ 	.word	0x0500000f


	//   ....[75]....
        /*0204*/ 	.word	0x0500000f


	//   ....[76]....
        /*0208*/ 	.word	0x0500000f


	//   ....[77]....
        /*020c*/ 	.word	0x0500000f


	//   ....[78]....
        /*0210*/ 	.word	0x0500000f


	//----- nvinfo : EIATTR_COOP_GROUP_INSTR_OFFSETS
	.align		4
.L_175:
        /*0214*/ 	.byte	0x04, 0x28
        /*0216*/ 	.short	(.L_177 - .L_176)


	//   ....[0]....
.L_176:
        /*0218*/ 	.word	0x00000060


	//   ....[1]....
        /*021c*/ 	.word	0x00000140


	//   ....[2]....
        /*0220*/ 	.word	0x00000190


	//   ....[3]....
        /*0224*/ 	.word	0x000003c0


	//   ....[4]....
        /*0228*/ 	.word	0x00000520


	//   ....[5]....
        /*022c*/ 	.word	0x00000640


	//   ....[6]....
        /*0230*/ 	.word	0x000007a0


	//   ....[7]....
        /*0234*/ 	.word	0x00001800


	//   ....[8]....
        /*0238*/ 	.word	0x00002810


	//   ....[9]....
        /*023c*/ 	.word	0x00002ed0


	//   ....[10]....
        /*0240*/ 	.word	0x000038c0


	//   ....[11]....
        /*0244*/ 	.word	0x00003920


	//   ....[12]....
        /*0248*/ 	.word	0x00004020


	//   ....[13]....
        /*024c*/ 	.word	0x00004080


	//   ....[14]....
        /*0250*/ 	.word	0x00006210


	//   ....[15]....
        /*0254*/ 	.word	0x000065c0


	//   ....[16]....
        /*0258*/ 	.word	0x00006c80


	//   ....[17]....
        /*025c*/ 	.word	0x00006d60


	//   ....[18]....
        /*0260*/ 	.word	0x00007120


	//   ....[19]....
        /*0264*/ 	.word	0x000071a0


	//   ....[20]....
        /*0268*/ 	.word	0x000090b0


	//   ....[21]....
        /*026c*/ 	.word	0x00009340


	//   ....[22]....
        /*0270*/ 	.word	0x00009560


	//   ....[23]....
        /*0274*/ 	.word	0x000095b0


	//   ....[24]....
        /*0278*/ 	.word	0x0000b240


	//   ....[25]....
        /*027c*/ 	.word	0x0000b6a0


	//   ....[26]....
        /*0280*/ 	.word	0x0000bd60


	//   ....[27]....
        /*0284*/ 	.word	0x0000be50


	//   ....[28]....
        /*0288*/ 	.word	0x0000c190


	//   ....[29]....
        /*028c*/ 	.word	0x0000c2b0


	//   ....[30]....
        /*0290*/ 	.word	0x0000d290


	//   ....[31]....
        /*0294*/ 	.word	0x0000d2c0


	//   ....[32]....
        /*0298*/ 	.word	0x0000d360


	//   ....[33]....
        /*029c*/ 	.word	0x0000d3d0


	//   ....[34]....
        /*02a0*/ 	.word	0x0000e600


	//   ....[35]....
        /*02a4*/ 	.word	0x0000e660


	//   ....[36]....
        /*02a8*/ 	.word	0x0000e6a0


	//   ....[37]....
        /*02ac*/ 	.word	0x0000e6d0


	//   ....[38]....
        /*02b0*/ 	.word	0x0000e710


	//   ....[39]....
        /*02b4*/ 	.word	0x0000e720


	//   ....[40]....
        /*02b8*/ 	.word	0x0000f390


	//   ....[41]....
        /*02bc*/ 	.word	0x0000f3a0


	//   ....[42]....
        /*02c0*/ 	.word	0x00010420


	//   ....[43]....
        /*02c4*/ 	.word	0x00011300


	//   ....[44]....
        /*02c8*/ 	.word	0x00011d40


	//   ....[45]....
        /*02cc*/ 	.word	0x00011d80


	//   ....[46]....
        /*02d0*/ 	.word	0x00011db0


	//   ....[47]....
        /*02d4*/ 	.word	0x00011dd0


	//   ....[48]....
        /*02d8*/ 	.word	0x00011e10


	//   ....[49]....
        /*02dc*/ 	.word	0x00011e90


	//   ....[50]....
        /*02e0*/ 	.word	0x00011ec0


	//   ....[51]....
        /*02e4*/ 	.word	0x00011f30


	//   ....[52]....
        /*02e8*/ 	.word	0x00011f60


	//   ....[53]....
        /*02ec*/ 	.word	0x00011fd0


	//   ....[54]....
        /*02f0*/ 	.word	0x00012000


	//   ....[55]....
        /*02f4*/ 	.word	0x00012070


	//   ....[56]....
        /*02f8*/ 	.word	0x000120a0


	//   ....[57]....
        /*02fc*/ 	.word	0x00012110


	//   ....[58]....
        /*0300*/ 	.word	0x00012140


	//   ....[59]....
        /*0304*/ 	.word	0x000121a0


	//   ....[60]....
        /*0308*/ 	.word	0x00014e10


	//   ....[61]....
        /*030c*/ 	.word	0x00015470


	//   ....[62]....
        /*0310*/ 	.word	0x000155e0


	//   ....[63]....
        /*0314*/ 	.word	0x00015640


	//   ....[64]....
        /*0318*/ 	.word	0x00015790


	//   ....[65]....
        /*031c*/ 	.word	0x00015800


	//   ....[66]....
        /*0320*/ 	.word	0x00015900


	//   ....[67]....
        /*0324*/ 	.word	0x00015970


	//   ....[68]....
        /*0328*/ 	.word	0x00015a70


	//   ....[69]....
        /*032c*/ 	.word	0x00015ae0


	//   ....[70]....
        /*0330*/ 	.word	0x00015be0


	//   ....[71]....
        /*0334*/ 	.word	0x00015c50


	//   ....[72]....
        /*0338*/ 	.word	0x00015d50


	//   ....[73]....
        /*033c*/ 	.word	0x00015dc0


	//   ....[74]....
        /*0340*/ 	.word	0x00015ec0


	//   ....[75]....
        /*0344*/ 	.word	0x00015f20


	//   ....[76]....
        /*0348*/ 	.word	0x00016010


	//   ....[77]....
        /*034c*/ 	.word	0x00016060


	//   ....[78]....
        /*0350*/ 	.word	0x00016460


	//----- nvinfo : EIATTR_REG_RECONFIG
	.align		4
.L_177:
        /*0354*/ 	.byte	0x01, 0x54
	.zero		2


	//----- nvinfo : EIATTR_SYSCALL_OFFSETS
	.align		4
        /*0358*/ 	.byte	0x04, 0x46
        /*035a*/ 	.short	(.L_179 - .L_178)


	//   ....[0]....
.L_178:
        /*035c*/ 	.word	0x000019d0


	//   ....[1]....
        /*0360*/ 	.word	0x00010f80


	//   ....[2]....
        /*0364*/ 	.word	0x000110c0


	//   ....[3]....
        /*0368*/ 	.word	0x000111b0


	//   ....[4]....
        /*036c*/ 	.word	0x00011970


	//----- nvinfo : EIATTR_MBARRIER_INSTR_OFFSETS
	.align		4
.L_179:
        /*0370*/ 	.byte	0x04, 0x39
        /*0372*/ 	.short	(.L_181 - .L_180)


	//   ....[0]....
.L_180:
        /*0374*/ 	.word	0x00000270
        /*0378*/ 	.word	0x000000ff
        /*037c*/ 	.word	0x00030800
        /*0380*/ 	.short	0x0100
        /*0382*/ 	.byte	0x08
	.zero		1


	//   ....[1]....
        /*0384*/ 	.word	0x00000280
        /*0388*/ 	.word	0x000000ff
        /*038c*/ 	.word	0x00030820
        /*0390*/ 	.short	0x0100
        /*0392*/ 	.byte	0x08
	.zero		1


	//   ....[2]....
        /*0394*/ 	.word	0x00000370
        /*0398*/ 	.word	0x000000ff
        /*039c*/ 	.word	0x00030830
        /*03a0*/ 	.short	0x0100
        /*03a2*/ 	.byte	0x08
	.zero		1


	//   ....[3]....
        /*03a4*/ 	.word	0x00000380
        /*03a8*/ 	.word	0x000000ff
        /*03ac*/ 	.word	0x00030840
        /*03b0*/ 	.short	0x0100
        /*03b2*/ 	.byte	0x08
	.zero		1


	//   ....[4]....
        /*03b4*/ 	.word	0x00000390
        /*03b8*/ 	.word	0x000000ff
        /*03bc*/ 	.word	0x00030838
        /*03c0*/ 	.short	0x0100
        /*03c2*/ 	.byte	0x08
	.zero		1


	//   ....[5]....
        /*03c4*/ 	.word	0x000003a0
        /*03c8*/ 	.word	0x000000ff
        /*03cc*/ 	.word	0x00030848
        /*03d0*/ 	.short	0x0100
        /*03d2*/ 	.byte	0x08
	.zero		1


	//   ....[6]....
        /*03d4*/ 	.word	0x000004d0
        /*03d8*/ 	.word	0x000000ff
        /*03dc*/ 	.word	0x00030850
        /*03e0*/ 	.short	0x0100
        /*03e2*/ 	.byte	0x08
	.zero		1


	//   ....[7]....
        /*03e4*/ 	.word	0x000004e0
        /*03e8*/ 	.word	0x000000ff
        /*03ec*/ 	.word	0x00030860
        /*03f0*/ 	.short	0x0100
        /*03f2*/ 	.byte	0x08
	.zero		1


	//   ....[8]....
        /*03f4*/ 	.word	0x000004f0
        /*03f8*/ 	.word	0x000000ff
        /*03fc*/ 	.word	0x00030858
        /*0400*/ 	.short	0x0100
        /*0402*/ 	.byte	0x08
	.zero		1


	//   ....[9]....
        /*0404*/ 	.word	0x00000500
        /*0408*/ 	.word	0x000000ff
        /*040c*/ 	.word	0x00030868
        /*0410*/ 	.short	0x0100
        /*0412*/ 	.byte	0x08
	.zero		1


	//   ....[10]....
        /*0414*/ 	.word	0x000005f0
        /*0418*/ 	.word	0x000000ff
        /*041c*/ 	.word	0x00030870
        /*0420*/ 	.short	0x0100
        /*0422*/ 	.byte	0x06
	.zero		1


	//   ....[11]....
        /*0424*/ 	.word	0x00000600
        /*0428*/ 	.word	0x000000ff
        /*042c*/ 	.word	0x00030880
        /*0430*/ 	.short	0x0100
        /*0432*/ 	.byte	0x06
	.zero		1


	//   ....[12]....
        /*0434*/ 	.word	0x00000610
        /*0438*/ 	.word	0x000000ff
        /*043c*/ 	.word	0x00030878
        /*0440*/ 	.short	0x0100
        /*0442*/ 	.byte	0x06
	.zero		1


	//   ....[13]....
        /*0444*/ 	.word	0x00000620
        /*0448*/ 	.word	0x000000ff
        /*044c*/ 	.word	0x00030888
        /*0450*/ 	.short	0x0100
        /*0452*/ 	.byte	0x06
	.zero		1


	//   ....[14]....
        /*0454*/ 	.word	0x00000750
        /*0458*/ 	.word	0x000000ff
        /*045c*/ 	.word	0x00030890
        /*0460*/ 	.short	0x0100
        /*0462*/ 	.byte	0x08
	.zero		1


	//   ....[15]....
        /*0464*/ 	.word	0x00000760
        /*0468*/ 	.word	0x000000ff
        /*046c*/ 	.word	0x000308a0
        /*0470*/ 	.short	0x0100
        /*0472*/ 	.byte	0x08
	.zero		1


	//   ....[16]....
        /*0474*/ 	.word	0x00000770
        /*0478*/ 	.word	0x000000ff
        /*047c*/ 	.word	0x00030898
        /*0480*/ 	.short	0x0100
        /*0482*/ 	.byte	0x08
	.zero		1


	//   ....[17]....
        /*0484*/ 	.word	0x00000780
        /*0488*/ 	.word	0x000000ff
        /*048c*/ 	.word	0x000308a8
        /*0490*/ 	.short	0x0100
        /*0492*/ 	.byte	0x08
	.zero		1


	//   ....[18]....
        /*0494*/ 	.word	0x000008b0
        /*0498*/ 	.word	0x000000ff
        /*049c*/ 	.word	0x000308b0
        /*04a0*/ 	.short	0x0100
        /*04a2*/ 	.byte	0x08
	.zero		1


	//   ....[19]....
        /*04a4*/ 	.word	0x000008c0
        /*04a8*/ 	.word	0x000000ff
        /*04ac*/ 	.word	0x000308c0
        /*04b0*/ 	.short	0x0100
        /*04b2*/ 	.byte	0x08
	.zero		1


	//   ....[20]....
        /*04b4*/ 	.word	0x000008d0
        /*04b8*/ 	.word	0x000000ff
        /*04bc*/ 	.word	0x000308b8
        /*04c0*/ 	.short	0x0100
        /*04c2*/ 	.byte	0x08
	.zero		1


	//   ....[21]....
        /*04c4*/ 	.word	0x000008e0
        /*04c8*/ 	.word	0x000000ff
        /*04cc*/ 	.word	0x000308c8
        /*04d0*/ 	.short	0x0100
        /*04d2*/ 	.byte	0x08
	.zero		1


	//   ....[22]....
        /*04d4*/ 	.word	0x00001a00
        /*04d8*/ 	.word	0x000000ff
        /*04dc*/ 	.word	0x00030800
        /*04e0*/ 	.short	0x010a
        /*04e2*/ 	.byte	0x04
	.zero		1


	//   ....[23]....
        /*04e4*/ 	.word	0x00001aa0
        /*04e8*/ 	.word	0x000000ff
        /*04ec*/ 	.word	0x00030830
        /*04f0*/ 	.short	0x010a
        /*04f2*/ 	.byte	0x04
	.zero		1


	//   ....[24]....
        /*04f4*/ 	.word	0x00001b40
        /*04f8*/ 	.word	0x000000ff
        /*04fc*/ 	.word	0x00030830
        /*0500*/ 	.short	0x010a
        /*0502*/ 	.byte	0x04
	.zero		1


	//   ....[25]....
        /*0504*/ 	.word	0x00002b10
        /*0508*/ 	.word	0x00000000
        /*050c*/ 	.word	0x00000000
        /*0510*/ 	.short	0x0101
        /*0512*/ 	.byte	0x3f
	.zero		1


	//   ....[26]....
        /*0514*/ 	.word	0x00004ca0
        /*0518*/ 	.word	0x000000ff
        /*051c*/ 	.word	0x00030830
        /*0520*/ 	.short	0x010a
        /*0522*/ 	.byte	0x3d
	.zero		1


	//   ....[27]....
        /*0524*/ 	.word	0x00004ce0
        /*0528*/ 	.word	0x000000ff
        /*052c*/ 	.word	0x00030830
        /*0530*/ 	.short	0x010a
        /*0532*/ 	.byte	0x3d
	.zero		1


	//   ....[28]....
        /*0534*/ 	.word	0x00005b80
        /*0538*/ 	.word	0x000000ff
        /*053c*/ 	.word	0x00030850
        /*0540*/ 	.short	0x010a
        /*0542*/ 	.byte	0x0e
	.zero		1


	//   ....[29]....
        /*0544*/ 	.word	0x00005bc0
        /*0548*/ 	.word	0x000000ff
        /*054c*/ 	.word	0x00030850
        /*0550*/ 	.short	0x010a
        /*0552*/ 	.byte	0x0e
	.zero		1


	//   ....[30]....
        /*0554*/ 	.word	0x00006260
        /*0558*/ 	.word	0x000000a7
        /*055c*/ 	.word	0x00000000
        /*0560*/ 	.short	0x0101
        /*0562*/ 	.byte	0x3f
	.zero		1


	//   ....[31]....
        /*0564*/ 	.word	0x000074b0
        /*0568*/ 	.word	0x00000099
        /*056c*/ 	.word	0x00000000
        /*0570*/ 	.short	0x0101
        /*0572*/ 	.byte	0x3f
	.zero		1


	//   ....[32]....
        /*0574*/ 	.word	0x00007cd0
        /*0578*/ 	.word	0x000000ff
        /*057c*/ 	.word	0x00030830
        /*0580*/ 	.short	0x010a
        /*0582*/ 	.byte	0x3c
	.zero		1


	//   ....[33]....
        /*0584*/ 	.word	0x00007d10
        /*0588*/ 	.word	0x000000ff
        /*058c*/ 	.word	0x00030830
        /*0590*/ 	.short	0x010a
        /*0592*/ 	.byte	0x3c
	.zero		1


	//   ....[34]....
        /*0594*/ 	.word	0x00008b30
        /*0598*/ 	.word	0x000000ff
        /*059c*/ 	.word	0x00030850
        /*05a0*/ 	.short	0x010a
        /*05a2*/ 	.byte	0x0e
	.zero		1


	//   ....[35]....
        /*05a4*/ 	.word	0x00008b70
        /*05a8*/ 	.word	0x000000ff
        /*05ac*/ 	.word	0x00030850
        /*05b0*/ 	.short	0x010a
        /*05b2*/ 	.byte	0x0e
	.zero		1


	//   ....[36]....
        /*05b4*/ 	.word	0x000099f0
        /*05b8*/ 	.word	0x00000017
        /*05bc*/ 	.word	0x00000000
        /*05c0*/ 	.short	0x0101
        /*05c2*/ 	.byte	0x3f
	.zero		1


	//   ....[37]....
        /*05c4*/ 	.word	0x00009a70
        /*05c8*/ 	.word	0x00000098
        /*05cc*/ 	.word	0x00000000
        /*05d0*/ 	.short	0x0101
        /*05d2*/ 	.byte	0x3f
	.zero		1


	//   ....[38]....
        /*05d4*/ 	.word	0x00009e30
        /*05d8*/ 	.word	0x000000ff
        /*05dc*/ 	.word	0x00030830
        /*05e0*/ 	.short	0x010a
        /*05e2*/ 	.byte	0x3d
	.zero		1


	//   ....[39]....
        /*05e4*/ 	.word	0x00009e70
        /*05e8*/ 	.word	0x000000ff
        /*05ec*/ 	.word	0x00030830
        /*05f0*/ 	.short	0x010a
        /*05f2*/ 	.byte	0x3d
	.zero		1


	//   ....[40]....
        /*05f4*/ 	.word	0x0000aca0
        /*05f8*/ 	.word	0x000000ff
        /*05fc*/ 	.word	0x00030850
        /*0600*/ 	.short	0x010a
        /*0602*/ 	.byte	0x0e
	.zero		1


	//   ....[41]....
        /*0604*/ 	.word	0x0000ace0
        /*0608*/ 	.word	0x000000ff
        /*060c*/ 	.word	0x00030850
        /*0610*/ 	.short	0x010a
        /*0612*/ 	.byte	0x0e
	.zero		1


	//   ....[42]....
        /*0614*/ 	.word	0x0000b300
        /*0618*/ 	.word	0x000000a7
        /*061c*/ 	.word	0x00000000
        /*0620*/ 	.short	0x0101
        /*0622*/ 	.byte	0x3f
	.zero		1


	//   ....[43]....
        /*0624*/ 	.word	0x0000c630
        /*0628*/ 	.word	0x0000009b
        /*062c*/ 	.word	0x00000000
        /*0630*/ 	.short	0x0101
        /*0632*/ 	.byte	0x3f
	.zero		1


	//   ....[44]....
        /*0634*/ 	.word	0x0000d200
        /*0638*/ 	.word	0x000000ff
        /*063c*/ 	.word	0x00030850
        /*0640*/ 	.short	0x010a
        /*0642*/ 	.byte	0x07
	.zero		1


	//   ....[45]....
        /*0644*/ 	.word	0x0000d240
        /*0648*/ 	.word	0x000000ff
        /*064c*/ 	.word	0x00030850
        /*0650*/ 	.short	0x010a
        /*0652*/ 	.byte	0x07
	.zero		1


	//   ....[46]....
        /*0654*/ 	.word	0x0000d630
        /*0658*/ 	.word	0x00000009
        /*065c*/ 	.word	0x00000000
        /*0660*/ 	.short	0x0101
        /*0662*/ 	.byte	0x3f
	.zero		1


	//   ....[47]....
        /*0664*/ 	.word	0x0000e740
        /*0668*/ 	.word	0x000000ff
        /*066c*/ 	.word	0x00000000
        /*0670*/ 	.short	0x0101
        /*0672*/ 	.byte	0x04
	.zero		1


	//   ....[48]....
        /*0674*/ 	.word	0x00011520
        /*0678*/ 	.word	0x000000ff
        /*067c*/ 	.word	0x00030840
        /*0680*/ 	.short	0x010a
        /*0682*/ 	.byte	0x26
	.zero		1


	//   ....[49]....
        /*0684*/ 	.word	0x00012320
        /*0688*/ 	.word	0x000000ff
        /*068c*/ 	.word	0x00030800
        /*0690*/ 	.short	0x0107
        /*0692*/ 	.byte	0x26
	.zero		1


	//   ....[50]....
        /*0694*/ 	.word	0x00012390
        /*0698*/ 	.word	0x000000ff
        /*069c*/ 	.word	0x00030800
        /*06a0*/ 	.short	0x0101
        /*06a2*/ 	.byte	0x26
	.zero		1


	//   ....[51]....
        /*06a4*/ 	.word	0x000123a0
        /*06a8*/ 	.word	0x000000ff
        /*06ac*/ 	.word	0x00030820
        /*06b0*/ 	.short	0x010a
        /*06b2*/ 	.byte	0x26
	.zero		1


	//   ....[52]....
        /*06b4*/ 	.word	0x000127c0
        /*06b8*/ 	.word	0x000000ff
        /*06bc*/ 	.word	0x00030848
        /*06c0*/ 	.short	0x010a
        /*06c2*/ 	.byte	0x26
	.zero		1


	//   ....[53]....
        /*06c4*/ 	.word	0x00012c60
        /*06c8*/ 	.word	0x000000ff
        /*06cc*/ 	.word	0x00030860
        /*06d0*/ 	.short	0x010a
        /*06d2*/ 	.byte	0x26
	.zero		1


	//   ....[54]....
        /*06d4*/ 	.word	0x00013310
        /*06d8*/ 	.word	0x000000ff
        /*06dc*/ 	.word	0x00030840
        /*06e0*/ 	.short	0x010a
        /*06e2*/ 	.byte	0x26
	.zero		1


	//   ....[55]....
        /*06e4*/ 	.word	0x000137b0
        /*06e8*/ 	.word	0x000000ff
        /*06ec*/ 	.word	0x00030868
        /*06f0*/ 	.short	0x010a
        /*06f2*/ 	.byte	0x26
	.zero		1


	//   ....[56]....
        /*06f4*/ 	.word	0x00013eb0
        /*06f8*/ 	.word	0x000000ff
        /*06fc*/ 	.word	0x00030848
        /*0700*/ 	.short	0x010a
        /*0702*/ 	.byte	0x26
	.zero		1


	//   ....[57]....
        /*0704*/ 	.word	0x00014330
        /*0708*/ 	.word	0x000000ff
        /*070c*/ 	.word	0x00030860
        /*0710*/ 	.short	0x010a
        /*0712*/ 	.byte	0x26
	.zero		1


	//   ....[58]....
        /*0714*/ 	.word	0x00014870
        /*0718*/ 	.word	0x00000003
        /*071c*/ 	.word	0x00030860
        /*0720*/ 	.short	0x010a
        /*0722*/ 	.byte	0x3f
	.zero		1


	//   ....[59]....
        /*0724*/ 	.word	0x00014da0
        /*0728*/ 	.word	0x00000002
        /*072c*/ 	.word	0x00030820
        /*0730*/ 	.short	0x010a
        /*0732*/ 	.byte	0x3f
	.zero		1


	//   ....[60]....
        /*0734*/ 	.word	0x00014f40
        /*0738*/ 	.word	0x00000006
        /*073c*/ 	.word	0x00000000
        /*0740*/ 	.short	0x010a
        /*0742*/ 	.byte	0x3f
	.zero		1


	//   ....[61]....
        /*0744*/ 	.word	0x00014fb0
        /*0748*/ 	.word	0x00000003
        /*074c*/ 	.word	0x00000000
        /*0750*/ 	.short	0x010a
        /*0752*/ 	.byte	0x3f
	.zero		1


	//   ....[62]....
        /*0754*/ 	.word	0x00015010
        /*0758*/ 	.word	0x00000000
        /*075c*/ 	.word	0x00000000
        /*0760*/ 	.short	0x010a
        /*0762*/ 	.byte	0x3f
	.zero		1


	//   ....[63]....
        /*0764*/ 	.word	0x00015040
        /*0768*/ 	.word	0x00000003
        /*076c*/ 	.word	0x00000000
        /*0770*/ 	.short	0x010a
        /*0772*/ 	.byte	0x3f
	.zero		1


	//   ....[64]....
        /*0774*/ 	.word	0x000150c0
        /*0778*/ 	.word	0x00000003
        /*077c*/ 	.word	0x00030800
        /*0780*/ 	.short	0x010a
        /*0782*/ 	.byte	0x3f
	.zero		1


	//   ....[65]....
        /*0784*/ 	.word	0x00015130
        /*0788*/ 	.word	0x00000003
        /*078c*/ 	.word	0x00030830
        /*0790*/ 	.short	0x010a
        /*0792*/ 	.byte	0x3f
	.zero		1


	//   ....[66]....
        /*0794*/ 	.word	0x00015190
        /*0798*/ 	.word	0x00000099
        /*079c*/ 	.word	0x00030830
        /*07a0*/ 	.short	0x010a
        /*07a2*/ 	.byte	0x3f
	.zero		1


	//   ....[67]....
        /*07a4*/ 	.word	0x000151f0
        /*07a8*/ 	.word	0x000000c9
        /*07ac*/ 	.word	0x00030850
        /*07b0*/ 	.short	0x010a
        /*07b2*/ 	.byte	0x3f
	.zero		1


	//   ....[68]....
        /*07b4*/ 	.word	0x00015250
        /*07b8*/ 	.word	0x00000004
        /*07bc*/ 	.word	0x00030830
        /*07c0*/ 	.short	0x010a
        /*07c2*/ 	.byte	0x3f
	.zero		1


	//   ....[69]....
        /*07c4*/ 	.word	0x000152b0
        /*07c8*/ 	.word	0x00000003
        /*07cc*/ 	.word	0x00030850
        /*07d0*/ 	.short	0x010a
        /*07d2*/ 	.byte	0x3f
	.zero		1


	//   ....[70]....
        /*07d4*/ 	.word	0x00015310
        /*07d8*/ 	.word	0x00000004
        /*07dc*/ 	.word	0x00030830
        /*07e0*/ 	.short	0x010a
        /*07e2*/ 	.byte	0x3f
	.zero		1


	//   ....[71]....
        /*07e4*/ 	.word	0x00015370
        /*07e8*/ 	.word	0x00000003
        /*07ec*/ 	.word	0x00030850
        /*07f0*/ 	.short	0x010a
        /*07f2*/ 	.byte	0x3f
	.zero		1


	//   ....[72]....
        /*07f4*/ 	.word	0x000153d0
        /*07f8*/ 	.word	0x00000005
        /*07fc*/ 	.word	0x00030850
        /*0800*/ 	.short	0x010a
        /*0802*/ 	.byte	0x3f
	.zero		1


	//   ....[73]....
        /*0804*/ 	.word	0x00015530
        /*0808*/ 	.word	0x00000003
        /*080c*/ 	.word	0x00030840
        /*0810*/ 	.short	0x010a
        /*0812*/ 	.byte	0x3f
	.zero		1


	//   ....[74]....
        /*0814*/ 	.word	0x000160a0
        /*0818*/ 	.word	0x00000003
        /*081c*/ 	.word	0x00030820
        /*0820*/ 	.short	0x010a
        /*0822*/ 	.byte	0x3f
	.zero		1


	//   ....[75]....
        /*0824*/ 	.word	0x00016100
        /*0828*/ 	.word	0x00000003
        /*082c*/ 	.word	0x00030848
        /*0830*/ 	.short	0x010a
        /*0832*/ 	.byte	0x3f
	.zero		1


	//   ....[76]....
        /*0834*/ 	.word	0x00016160
        /*0838*/ 	.word	0x00000003
        /*083c*/ 	.word	0x00030860
        /*0840*/ 	.short	0x010a
        /*0842*/ 	.byte	0x3f
	.zero		1


	//   ....[77]....
        /*0844*/ 	.word	0x000161c0
        /*0848*/ 	.word	0x00000003
        /*084c*/ 	.word	0x00030840
        /*0850*/ 	.short	0x010a
        /*0852*/ 	.byte	0x3f
	.zero		1


	//   ....[78]....
        /*0854*/ 	.word	0x00016220
        /*0858*/ 	.word	0x00000003
        /*085c*/ 	.word	0x00030868
        /*0860*/ 	.short	0x010a
        /*0862*/ 	.byte	0x3f
	.zero		1


	//   ....[79]....
        /*0864*/ 	.word	0x00016280
        /*0868*/ 	.word	0x00000003
        /*086c*/ 	.word	0x00030848
        /*0870*/ 	.short	0x010a
        /*0872*/ 	.byte	0x3f
	.zero		1


	//   ....[80]....
        /*0874*/ 	.word	0x000162e0
        /*0878*/ 	.word	0x00000003
        /*087c*/ 	.word	0x00030860
        /*0880*/ 	.short	0x010a
        /*0882*/ 	.byte	0x3f
	.zero		1


	//   ....[81]....
        /*0884*/ 	.word	0x00016330
        /*0888*/ 	.word	0x00000003
        /*088c*/ 	.word	0x00030860
        /*0890*/ 	.short	0x010a
        /*0892*/ 	.byte	0x3f
	.zero		1


	//   ....[82]....
        /*0894*/ 	.word	0x00016380
        /*0898*/ 	.word	0x00000002
        /*089c*/ 	.word	0x00030820
        /*08a0*/ 	.short	0x010a
        /*08a2*/ 	.byte	0x3f
	.zero		1


	//   ....[83]....
        /*08a4*/ 	.word	0x00016520
        /*08a8*/ 	.word	0x00000006
        /*08ac*/ 	.word	0x00000000
        /*08b0*/ 	.short	0x010a
        /*08b2*/ 	.byte	0x3f
	.zero		1


	//   ....[84]....
        /*08b4*/ 	.word	0x00016570
        /*08b8*/ 	.word	0x00000003
        /*08bc*/ 	.word	0x00000000
        /*08c0*/ 	.short	0x010a
        /*08c2*/ 	.byte	0x3f
	.zero		1


	//   ....[85]....
        /*08c4*/ 	.word	0x000165c0
        /*08c8*/ 	.word	0x00000000
        /*08cc*/ 	.word	0x00000000
        /*08d0*/ 	.short	0x010a
        /*08d2*/ 	.byte	0x3f
	.zero		1


	//----- nvinfo : EIATTR_NUM_MBARRIERS
	.align		4
.L_181:
        /*08d4*/ 	.byte	0x03, 0x38
        /*08d6*/ 	.short	0x0016


	//----- nvinfo : EIATTR_EXIT_INSTR_OFFSETS
	.align		4
        /*08d8*/ 	.byte	0x04, 0x1c
        /*08da*/ 	.short	(.L_183 - .L_182)


	//   ....[0]....
.L_182:
        /*08dc*/ 	.word	0x00015090


	//----- nvinfo : EIATTR_MAX_THREADS
	.align		4
.L_183:
        /*08e0*/ 	.byte	0x04, 0x05
        /*08e2*/ 	.short	(.L_185 - .L_184)
.L_184:
        /*08e4*/ 	.word	0x00000180
        /*08e8*/ 	.word	0x00000001
        /*08ec*/ 	.word	0x00000001


	//----- nvinfo : EIATTR_CRS_STACK_SIZE
	.align		4
.L_185:
        /*08f0*/ 	.byte	0x04, 0x1e
        /*08f2*/ 	.short	(.L_187 - .L_186)
.L_186:
        /*08f4*/ 	.word	0x00000000


	//----- nvinfo : EIATTR_CBANK_PARAM_SIZE
	.align		4
.L_187:
        /*08f8*/ 	.byte	0x03, 0x19
        /*08fa*/ 	.short	0x0a70


	//----- nvinfo : EIATTR_PARAM_CBANK
	.align		4
        /*08fc*/ 	.byte	0x04, 0x0a
        /*08fe*/ 	.short	(.L_189 - .L_188)
	.align		4
.L_188:
        /*0900*/ 	.word	index@(.nv.constant0._ZN7cutlass13device_kernelIN5flash11enable_sm90INS1_16FlashAttnFwdSm90INS1_25CollectiveMainloopFwdSm90ILi2EN4cute5tupleIJNS5_1CILi1EEES8_S8_EEENS6_IJNS7_ILi128EEENS7_ILi64EEENS7_ILi256EEEEEELi256ENS_10bfloat16_tEfNS_4arch4Sm90ELb0ELb1ELb1ELb0ELb0ELb0ELb0ELb1ELb1ELb1ELb1ELb0EEENS1_21CollectiveEpilogueFwdINS6_IJSA_SC_SB_EEES9_SE_SG_Li256ELb0ELb1ELb1ELb0EEENS1_19SingleTileSchedulerILb0ELb1ELb1ELi128EEEEEEEEEvNT_6ParamsE)
        /*0904*/ 	.short	0x0210
        /*0906*/ 	.short	0x0a70


	//----- nvinfo : EIATTR_SW_WAR
	.align		4
.L_189:
        /*0908*/ 	.byte	0x04, 0x36
        /*090a*/ 	.short	(.L_191 - .L_190)
.L_190:
        /*090c*/ 	.word	0x00000008
.L_191:


//--------------------- .nv.info._ZN7cutlass13device_kernelIN5flash11enable_sm90INS1_16FlashAttnFwdSm90INS1_25CollectiveMainloopFwdSm90ILi2EN4cute5tupleIJNS5_1CILi1EEES8_S8_EEENS6_IJNS7_ILi128EEENS7_ILi64EEENS7_ILi256EEEEEELi256ENS_10bfloat16_tEfNS_4arch4Sm90ELb0ELb1ELb1ELb1ELb0ELb0ELb0ELb1ELb1ELb1ELb1ELb0EEENS1_21CollectiveEpilogueFwdINS6_IJSA_SC_SB_EEES9_SE_SG_Li256ELb1ELb1ELb1ELb0EEENS1_36VarlenDynamicPersistentTileSchedulerILi128ELi64ELi256ELi128ELb1ELb1ELb1ELb1ELb0ELb1EEEEEEEEEvNT_6ParamsE --------------------------
	.section	.nv.info._ZN7cutlass13device_kernelIN5flash11enable_sm90INS1_16FlashAttnFwdSm90INS1_25CollectiveMainloopFwdSm90ILi2EN4cute5tupleIJNS5_1CILi1EEES8_S8_EEENS6_IJNS7_ILi128EEENS7_ILi64EEENS7_ILi256EEEEEELi256ENS_10bfloat16_tEfNS_4arch4Sm90ELb0ELb1ELb1ELb1ELb0ELb0ELb0ELb1ELb1ELb1ELb1ELb0EEENS1_21CollectiveEpilogueFwdINS6_IJSA_SC_SB_EEES9_SE_SG_Li256ELb1ELb1ELb1ELb0EEENS1_36VarlenDynamicPersistentTileSchedulerILi128ELi64ELi256ELi128ELb1ELb1ELb1ELb1ELb0ELb1EEEEEEEEEvNT_6ParamsE,"",@"SHT_CUDA_INFO"
	.sectionflags	@""
	.align	4


	//----- nvinfo : EIATTR_CUDA_API_VERSION
	.align		4
        /*0000*/ 	.byte	0x04, 0x37
        /*0002*/ 	.short	(.L_193 - .L_192)
.L_192:
        /*0004*/ 	.word	0x00000082


	//----- nvinfo : EIATTR_KPARAM_INFO
	.align		4
.L_193:
        /*0008*/ 	.byte	0x04, 0x17
        /*000a*/ 	.short	(.L_195 - .L_194)
.L_194:
        /*000c*/ 	.word	0x00000000
        /*0010*/ 	.short	0x0000
        /*0012*/ 	.short	0x0070
        /*0014*/ 	.byte	0x00, 0xf0, 0x01, 0x2a


	//----- nvinfo : EIATTR_SPARSE_MMA_MASK
	.align		4
.L_195:
        /*0018*/ 	.byte	0x03, 0x50
        /*001a*/ 	.short	0x0000


	//----- nvinfo : EIATTR_MAXREG_COUNT
	.align		4
        /*001c*/ 	.byte	0x03, 0x1b
        /*001e*/ 	.short	0x00a8


	//----- nvinfo : EIATTR_NUM_BARRIERS
	.align		4
        /*0020*/ 	.byte	0x02, 0x4c
        /*0022*/ 	.byte	0x09
	.zero		1


	//----- nvinfo : EIATTR_EXTERNS
	.align		4
        /*0024*/ 	.byte	0x04, 0x0f
        /*0026*/ 	.short	(.L_197 - .L_196)


	//   ....[0]....
	.align		4
.L_196:
        /*0028*/ 	.word	index@(__assertfail)


	//----- nvinfo : EIATTR_ANNOTATIONS
	.align		4
.L_197:
        /*002c*/ 	.byte	0x04, 0x55
        /*002e*/ 	.short	(.L_199 - .L_198)


	//   ....[0]....
.L_198:
        /* <DEDUP_REMOVED lines=74> */
        /*04c4*/ 	.byte	0x30, 0xca, 0x01, 0x00


	//----- nvinfo : EIATTR_MERCURY_ISA_VERSION
	.align		4
.L_199:
        /*04c8*/ 	.byte	0x03, 0x5f
        /*04ca*/ 	.short	0x0101


	//----- nvinfo : EIATTR_UNUSED_LOAD_BYTE_OFFSET
	.align		4
        /*04cc*/ 	.byte	0x04, 0x44
        /*04ce*/ 	.short	(.L_201 - .L_200)


	//   ....[0]....
.L_200:
        /*04d0*/ 	.word	0x00000a10
        /*04d4*/ 	.word	0x0000fff0


	//   ....[1]....
        /*04d8*/ 	.word	0x0000e0f0
        /*04dc*/ 	.word	0x0000fff0


	//----- nvinfo : EIATTR_INT_WARP_WIDE_INSTR_OFFSETS
	.align		4
.L_201:
        /*04e0*/ 	.byte	0x04, 0x31
        /*04e2*/ 	.short	(.L_203 - .L_202)


	//   ....[0]....
.L_202:
        /*04e4*/ 	.word	0x00000130


	//   ....[1]....
        /*04e8*/ 	.word	0x00000170


	//   ....[2]....
        /*04ec*/ 	.word	0x000001e0


	//   ....[3]....
        /*04f0*/ 	.word	0x00014a10


	//   ....[4]....
        /*04f4*/ 	.word	0x00014ab0


	//   ....[5]....
        /*04f8*/ 	.word	0x00018f40


	//   ....[6]....
        /*04fc*/ 	.word	0x00018fb0


	//----- nvinfo : EIATTR_COOP_GROUP_MASK_REGIDS
	.align		4
.L_203:
        /*0500*/ 	.byte	0x04, 0x29
        /*0502*/ 	.short	(.L_205 - .L_204)


	//   ....[0]....
.L_204:
        /*0504*/ 	.word	0xffffffff


	//   ....[1]....
        /*0508*/ 	.word	0xffffffff


	//   ....[2]....
        /*050c*/ 	.word	0xffffffff


	//   ....[3]....
        /*0510*/ 	.word	0xffffffff


	//   ....[4]....
        /*0514*/ 	.word	0xffffffff


	//   ....[5]....
        /*0518*/ 	.word	0xffffffff


	//   ....[6]....
        /*051c*/ 	.word	0xffffffff


	//   ....[7]....
        /*0520*/ 	.word	0xffffffff


	//   ....[8]....
        /*0524*/ 	.word	0xffffffff


	//   ....[9]....
        /*0528*/ 	.word	0xffffffff


	//   ....[10]....
        /*052c*/ 	.word	0xffffffff


	//   ....[11]....
        /*0530*/ 	.word	0xffffffff


	//   ....[12]....
        /*0534*/ 	.word	0xffffffff


	//   ....[13]....
        /*0538*/ 	.word	0xffffffff


	//   ....[14]....
        /*053c*/ 	.word	0xffffffff


	//   ....[15]....
        /*0540*/ 	.word	0xffffffff


	//   ....[16]....
        /*0544*/ 	.word	0xffffffff


	//   ....[17]....
        /*0548*/ 	.word	0xffffffff


	//   ....[18]....
        /*054c*/ 	.word	0xffffffff


	//   ....[19]....
        /*0550*/ 	.word	0xffffffff


	//   ....[20]....
        /*0554*/ 	.word	0xffffffff


	//   ....[21]....
        /*0558*/ 	.word	0xffffffff


	//   ....[22]....
        /*055c*/ 	.word	0xffffffff


	//   ....[23]....
        /*0560*/ 	.word	0xffffffff


	//   ....[24]....
        /*0564*/ 	.word	0xffffffff


	//   ....[25]....
        /*0568*/ 	.word	0xffffffff


	//   ....[26]....
        /*056c*/ 	.word	0xffffffff


	//   ....[27]....
        /*0570*/ 	.word	0xffffffff


	//   ....[28]....
        /*0574*/ 	.word	0xffffffff


	//   ....[29]....
        /*0578*/ 	.word	0xffffffff


	//   ....[30]....
        /*057c*/ 	.word	0xffffffff


	//   ....[31]....
        /*0580*/ 	.word	0xffffffff


	//   ....[32]....
        /*0584*/ 	.word	0xffffffff


	//   ....[33]....
        /*0588*/ 	.word	0xffffffff


	//   ....[34]....
        /*058c*/ 	.word	0xffffffff


	//   ....[35]....
        /*0590*/ 	.word	0xffffffff


	//   ....[36]....
        /*0594*/ 	.word	0xffffffff


	//   ....[37]....
        /*0598*/ 	.word	0xffffffff


	//   ....[38]....
        /*059c*/ 	.word	0xffffffff


	//   ....[39]....
        /*05a0*/ 	.word	0xffffffff


	//   ....[40]....
        /*05a4*/ 	.word	0xffffffff


	//   ....[41]....
        /*05a8*/ 	.word	0xffffffff


	//   ....[42]....
        /*05ac*/ 	.word	0xffffffff


	//   ....[43]....
        /*05b0*/ 	.word	0xffffffff


	//   ....[44]....
        /*05b4*/ 	.word	0xffffffff


	//   ....[45]....
        /*05b8*/ 	.word	0xffffffff


	//   ....[46]....
        /*05bc*/ 	.word	0xffffffff


	//   ....[47]....
        /*05c0*/ 	.word	0xffffffff


	//   ....[48]....
        /*05c4*/ 	.word	0xffffffff


	//   ....[49]....
        /*05c8*/ 	.word	0xffffffff


	//   ....[50]....
        /*05cc*/ 	.word	0xffffffff


	//   ....[51]....
        /*05d0*/ 	.word	0xffffffff


	//   ....[52]....
        /*05d4*/ 	.word	0xffffffff


	//   ....[53]....
        /*05d8*/ 	.word	0xffffffff


	//   ....[54]....
        /*05dc*/ 	.word	0xffffffff


	//   ....[55]....
        /*05e0*/ 	.word	0xffffffff


	//   ....[56]....
        /*05e4*/ 	.word	0xffffffff


	//   ....[57]....
        /*05e8*/ 	.word	0xffffffff


	//   ....[58]....
        /*05ec*/ 	.word	0xffffffff


	//   ....[59]....
        /*05f0*/ 	.word	0xffffffff


	//   ....[60]....
        /*05f4*/ 	.word	0xffffffff


	//   ....[61]....
        /*05f8*/ 	.word	0xffffffff


	//   ....[62]....
        /*05fc*/ 	.word	0xffffffff


	//   ....[63]....
        /*0600*/ 	.word	0xffffffff


	//   ....[64]....
        /*0604*/ 	.word	0xffffffff


	//   ....[65]....
        /*0608*/ 	.word	0xffffffff


	//   ....[66]....
        /*060c*/ 	.word	0xffffffff


	//   ....[67]....
        /*0610*/ 	.word	0xffffffff


	//   ....[68]....
        /*0614*/ 	.word	0xffffffff


	//   ....[69]....
        /*0618*/ 	.word	0xffffffff


	//   ....[70]....
        /*061c*/ 	.word	0xffffffff


	//   ....[71]....
        /*0620*/ 	.word	0xffffffff


	//   ....[72]....
        /*0624*/ 	.word	0xffffffff


	//   ....[73]....
        /*0628*/ 	.word	0xffffffff


	//   ....[74]....
        /*062c*/ 	.word	0xffffffff


	//   ....[75]....
        /*0630*/ 	.word	0xffffffff


	//   ....[76]....
        /*0634*/ 	.word	0xffffffff


	//   ....[77]....
        /*0638*/ 	.word	0xffffffff


	//   ....[78]....
        /*063c*/ 	.word	0xffffffff


	//   ....[79]....
        /*0640*/ 	.word	0xffffffff


	//   ....[80]....
        /*0644*/ 	.word	0xffffffff


	//   ....[81]....
        /*0648*/ 	.word	0xffffffff


	//   ....[82]....
        /*064c*/ 	.word	0xffffffff


	//   ....[83]....
        /*0650*/ 	.word	0xffffffff


	//   ....[84]....
        /*0654*/ 	.word	0xffffffff


	//   ....[85]....
        /*0658*/ 	.word	0xffffffff


	//   ....[86]....
        /*065c*/ 	.word	0xffffffff


	//   ....[87]....
        /*0660*/ 	.word	0xffffffff


	//   ....[88]....
        /*0664*/ 	.word	0xffffffff


	//   ....[89]....
        /*0668*/ 	.word	0xffffffff


	//   ....[90]....
        /*066c*/ 	.word	0xffffffff


	//   ....[91]....
        /*0670*/ 	.word	0xffffffff


	//   ....[92]....
        /*0674*/ 	.word	0xffffffff


	//   ....[93]....
        /*0678*/ 	.word	0xffffffff


	//   ....[94]....
        /*067c*/ 	.word	0xffffffff


	//   ....[95]....
        /*0680*/ 	.word	0xffffffff


	//   ....[96]....
        /*0684*/ 	.word	0xffffffff


	//   ....[97]....
        /*0688*/ 	.word	0xffffffff


	//   ....[98]....
        /*068c*/ 	.word	0xffffffff


	//   ....[99]....
        /*0690*/ 	.word	0xffffffff


	//   ....[100]....
        /*0694*/ 	.word	0xffffffff


	//   ....[101]....
        /*0698*/ 	.word	0xffffffff


	//   ....[102]....
        /*069c*/ 	.word	0xffffffff


	//   ....[103]....
        /*06a0*/ 	.word	0xffffffff


	//   ....[104]....
        /*06a4*/ 	.word	0xffffffff


	//   ....[105]....
        /*06a8*/ 	.word	0xffffffff


	//   ....[106]....
        /*06ac*/ 	.word	0xffffffff


	//   ....[107]....
        /*06b0*/ 	.word	0xffffffff


	//   ....[108]....
        /*06b4*/ 	.word	0xffffffff


	//   ....[109]....
        /*06b8*/ 	.word	0xffffffff


	//   ....[110]....
        /*06bc*/ 	.word	0xffffffff


	//   ....[111]....
        /*06c0*/ 	.word	0x0500000f


	//   ....[112]....
        /*06c4*/ 	.word	0x0500000f


	//   ....[113]....
        /*06c8*/ 	.word	0x0500000f


	//   ....[114]....
        /*06cc*/ 	.word	0x0500000f


	//   ....[115]....
        /*06d0*/ 	.word	0x0500000f


	//   ....[116]....
        /*06d4*/ 	.word	0x0500000f


	//   ....[117]....
        /*06d8*/ 	.word	0x0500000f


	//   ....[118]....
        /*06dc*/ 	.word	0x0500000f


	//   ....[119]....
        /*06e0*/ 	.word	0x0500000f


	//   ....[120]....
        /*06e4*/ 	.word	0x0500000f


	//   ....[121]....
        /*06e8*/ 	.word	0x0500000f


	//   ....[122]....
        /*06ec*/ 	.word	0x0500000f


	//   ....[123]....
        /*06f0*/ 	.word	0x0500000f


	//   ....[124]....
        /*06f4*/ 	.word	0x0500000f


	//   ....[125]....
        /*06f8*/ 	.word	0x0500000f


	//   ....[126]....
        /*06fc*/ 	.word	0x0500000f


	//   ....[127]....
        /*0700*/ 	.word	0x0500000f


	//   ....[128]....
        /*0704*/ 	.word	0x0500000f


	//   ....[129]....
        /*0708*/ 	.word	0x0500000f


	//   ....[130]....
        /*070c*/ 	.word	0x0500000f


	//   ....[131]....
        /*0710*/ 	.word	0x0500000f


	//   ....[132]....
        /*0714*/ 	.word	0x0500000f


	//   ....[133]....
        /*0718*/ 	.word	0x0500000f


	//   ....[134]....
        /*071c*/ 	.word	0x0500000f


	//   ....[135]....
        /*0720*/ 	.word	0x0500000f


	//   ....[136]....
        /*0724*/ 	.word	0x0500000f


	//   ....[137]....
        /*0728*/ 	.word	0x0500000f


	//   ....[138]....
        /*072c*/ 	.word	0x0500000f


	//   ....[139]....
        /*0730*/ 	.word	0x0500000f


	//   ....[140]....
        /*0734*/ 	.word	0x0500000f


	//   ....[141]....
        /*0738*/ 	.word	0x0500000f


	//   ....[142]....
        /*073c*/ 	.word	0x0500000f


	//   ....[143]....
        /*0740*/ 	.word	0x0500000f


	//   ....[144]....
        /*0744*/ 	.word	0x0500000f


	//   ....[145]....
        /*0748*/ 	.word	0x0500000f


	//   ....[146]....
        /*074c*/ 	.word	0x0500000f


	//----- nvinfo : EIATTR_COOP_GROUP_INSTR_OFFSETS
	.align		4
.L_205:
        /*0750*/ 	.byte	0x04, 0x28
        /*0752*/ 	.short	(.L_207 - .L_206)


	//   ....[0]....
.L_206:
        /*0754*/ 	.word	0x00000060


	//   ....[1]....
        /*0758*/ 	.word	0x00000140


	//   ....[2]....
        /*075c*/ 	.word	0x00000190


	//   ....[3]....
        /*0760*/ 	.word	0x000003c0


	//   ....[4]....
        /*0764*/ 	.word	0x00000520


	//   ....[5]....
        /*0768*/ 	.word	0x00000640


	//   ....[6]....
        /*076c*/ 	.word	0x000007a0


	//   ....[7]....
        /*0770*/ 	.word	0x00002330


	//   ....[8]....
        /*0774*/ 	.word	0x00002dd0


	//   ....[9]....
        /*0778*/ 	.word	0x00003690


	//   ....[10]....
        /*077c*/ 	.word	0x00004060


	//   ....[11]....
        /*0780*/ 	.word	0x00004170


	//   ....[12]....
        /*0784*/ 	.word	0x000044a0


	//   ....[13]....
        /*0788*/ 	.word	0x00004520


	//   ....[14]....
        /*078c*/ 	.word	0x00006720


	//   ....[15]....
        /*0790*/ 	.word	0x00006970


	//   ....[16]....
        /*0794*/ 	.word	0x00007070


	//   ....[17]....
        /*0798*/ 	.word	0x00007170


	//   ....[18]....
        /*079c*/ 	.word	0x00007470


	//   ....[19]....
        /*07a0*/ 	.word	0x00007520


	//   ....[20]....
        /*07a4*/ 	.word	0x00009400


	//   ....[21]....
        /*07a8*/ 	.word	0x00009480


	//   ....[22]....
        /*07ac*/ 	.word	0x000099e0


	//   ....[23]....
        /*07b0*/ 	.word	0x00009a10


	//   ....[24]....
        /*07b4*/ 	.word	0x0000b590


	//   ....[25]....
        /*07b8*/ 	.word	0x0000b8b0


	//   ....[26]....
        /*07bc*/ 	.word	0x0000c1c0


	//   ....[27]....
        /*07c0*/ 	.word	0x0000c2b0


	//   ....[28]....
        /*07c4*/ 	.word	0x0000c2c0


	//   ....[29]....
        /*07c8*/ 	.word	0x0000c2f0


	//   ....[30]....
        /*07cc*/ 	.word	0x0000d480


	//   ....[31]....
        /*07d0*/ 	.word	0x0000d4c0


	//   ....[32]....
        /*07d4*/ 	.word	0x0000d620


	//   ....[33]....
        /*07d8*/ 	.word	0x0000d640


	//   ....[34]....
        /*07dc*/ 	.word	0x0000f2d0


	//   ....[35]....
        /*07e0*/ 	.word	0x0000f2e0


	//   ....[36]....
        /*07e4*/ 	.word	0x0000f2f0


	//   ....[37]....
        /*07e8*/ 	.word	0x0000f300


	//   ....[38]....
        /*07ec*/ 	.word	0x0000fdd0


	//   ....[39]....
        /*07f0*/ 	.word	0x0000fe00


	//   ....[40]....
        /*07f4*/ 	.word	0x0000ffa0


	//   ....[41]....
        /*07f8*/ 	.word	0x0000ffc0


	//   ....[42]....
        /*07fc*/ 	.word	0x00010110


	//   ....[43]....
        /*0800*/ 	.word	0x00010130


	//   ....[44]....
        /*0804*/ 	.word	0x00010290


	//   ....[45]....
        /*0808*/ 	.word	0x000102b0


	//   ....[46]....
        /*080c*/ 	.word	0x00010850


	//   ....[47]....
        /*0810*/ 	.word	0x00010880


	//   ....[48]....
        /*0814*/ 	.word	0x00011180


	//   ....[49]....
        /*0818*/ 	.word	0x00011190


	//   ....[50]....
        /*081c*/ 	.word	0x000124c0


	//   ....[51]....
        /*0820*/ 	.word	0x000124f0


	//   ....[52]....
        /*0824*/ 	.word	0x00012670


	//   ....[53]....
        /*0828*/ 	.word	0x00012690


	//   ....[54]....
        /*082c*/ 	.word	0x000127e0


	//   ....[55]....
        /*0830*/ 	.word	0x00012800


	//   ....[56]....
        /*0834*/ 	.word	0x00012960


	//   ....[57]....
        /*0838*/ 	.word	0x00012980


	//   ....[58]....
        /*083c*/ 	.word	0x00012b70


	//   ....[59]....
        /*0840*/ 	.word	0x00012db0


	//   ....[60]....
        /*0844*/ 	.word	0x00012de0


	//   ....[61]....
        /*0848*/ 	.word	0x00012e10


	//   ....[62]....
        /*084c*/ 	.word	0x00012e40


	//   ....[63]....
        /*0850*/ 	.word	0x00012e70


	//   ....[64]....
        /*0854*/ 	.word	0x00012ea0


	//   ....[65]....
        /*0858*/ 	.word	0x00013050


	//   ....[66]....
        /*085c*/ 	.word	0x00013080


	//   ....[67]....
        /*0860*/ 	.word	0x000130b0


	//   ....[68]....
        /*0864*/ 	.word	0x000130e0


	//   ....[69]....
        /*0868*/ 	.word	0x00013110


	//   ....[70]....
        /*086c*/ 	.word	0x00013140


	//   ....[71]....
        /*0870*/ 	.word	0x000131e0


	//   ....[72]....
        /*0874*/ 	.word	0x00013210


	//   ....[73]....
        /*0878*/ 	.word	0x00013220


	//   ....[74]....
        /*087c*/ 	.word	0x00013250


	//   ....[75]....
        /*0880*/ 	.word	0x00015000


	//   ....[76]....
        /*0884*/ 	.word	0x00015c60


	//   ....[77]....
        /*0888*/ 	.word	0x00015c80


	//   ....[78]....
        /*088c*/ 	.word	0x00015d60


	//   ....[79]....
        /*0890*/ 	.word	0x00015d70


	//   ....[80]....
        /*0894*/ 	.word	0x00015e20


	//   ....[81]....
        /*0898*/ 	.word	0x00015e30


	//   ....[82]....
        /*089c*/ 	.word	0x00015ee0


	//   ....[83]....
        /*08a0*/ 	.word	0x00015ef0


	//   ....[84]....
        /*08a4*/ 	.word	0x00015fa0


	//   ....[85]....
        /*08a8*/ 	.word	0x00015fb0


	//   ....[86]....
        /*08ac*/ 	.word	0x00016060


	//   ....[87]....
        /*08b0*/ 	.word	0x00016070


	//   ....[88]....
        /*08b4*/ 	.word	0x00016120


	//   ....[89]....
        /*08b8*/ 	.word	0x00016130


	//   ....[90]....
        /*08bc*/ 	.word	0x00016180


	//   ....[91]....
        /*08c0*/ 	.word	0x000161d0


	//   ....[92]....
        /*08c4*/ 	.word	0x00019870


	//   ....[93]....
        /*08c8*/ 	.word	0x000198a0


	//   ....[94]....
        /*08cc*/ 	.word	0x00019900


	//   ....[95]....
        /*08d0*/ 	.word	0x00019930


	//   ....[96]....
        /*08d4*/ 	.word	0x00019960


	//   ....[97]....
        /*08d8*/ 	.word	0x00019990


	//   ....[98]....
        /*08dc*/ 	.word	0x000199c0


	//   ....[99]....
        /*08e0*/ 	.word	0x000199f0


	//   ....[100]....
        /*08e4*/ 	.word	0x00019bc0


	//   ....[101]....
        /*08e8*/ 	.word	0x00019bf0


	//   ....[102]....
        /*08ec*/ 	.word	0x00019c20


	//   ....[103]....
        /*08f0*/ 	.word	0x00019c50


	//   ....[104]....
        /*08f4*/ 	.word	0x00019c80


	//   ....[105]....
        /*08f8*/ 	.word	0x00019cb0


	//   ....[106]....
        /*08fc*/ 	.word	0x00019d80


	//   ....[107]....
        /*0900*/ 	.word	0x00019da0


	//   ....[108]....
        /*0904*/ 	.word	0x00019db0


	//   ....[109]....
        /*0908*/ 	.word	0x00019e30


	//   ....[110]....
        /*090c*/ 	.word	0x0001a980


	//   ....[111]....
        /*0910*/ 	.word	0x0001b010


	//   ....[112]....
        /*0914*/ 	.word	0x0001b1f0


	//   ....[113]....
        /*0918*/ 	.word	0x0001b240


	//   ....[114]....
        /*091c*/ 	.word	0x0001b380


	//   ....[115]....
        /*0920*/ 	.word	0x0001b3d0


	//   ....[116]....
        /*0924*/ 	.word	0x0001b510


	//   ....[117]....
        /*0928*/ 	.word	0x0001b560


	//   ....[118]....
        /*092c*/ 	.word	0x0001b6a0


	//   ....[119]....
        /*0930*/ 	.word	0x0001b6f0


	//   ....[120]....
        /*0934*/ 	.word	0x0001b830


	//   ....[121]....
        /*0938*/ 	.word	0x0001b880


	//   ....[122]....
        /*093c*/ 	.word	0x0001b9c0


	//   ....[123]....
        /*0940*/ 	.word	0x0001ba10


	//   ....[124]....
        /*0944*/ 	.word	0x0001bb30


	//   ....[125]....
        /*0948*/ 	.word	0x0001bba0


	//   ....[126]....
        /*094c*/ 	.word	0x0001bcc0


	//   ....[127]....
        /*0950*/ 	.word	0x0001bd10


	//   ....[128]....
        /*0954*/ 	.word	0x0001c040


	//   ....[129]....
        /*0958*/ 	.word	0x0001c0e0


	//   ....[130]....
        /*095c*/ 	.word	0x0001c280


	//   ....[131]....
        /*0960*/ 	.word	0x0001c300


	//   ....[132]....
        /*0964*/ 	.word	0x0001c380


	//   ....[133]....
        /*0968*/ 	.word	0x0001c400


	//   ....[134]....
        /*096c*/ 	.word	0x0001c480


	//   ....[135]....
        /*0970*/ 	.word	0x0001c510


	//   ....[136]....
        /*0974*/ 	.word	0x0001c5b0


	//   ....[137]....
        /*0978*/ 	.word	0x0001c660


	//   ....[138]....
        /*097c*/ 	.word	0x0001c6e0


	//   ....[139]....
        /*0980*/ 	.word	0x0001c760


	//   ....[140]....
        /*0984*/ 	.word	0x0001c7e0


	//   ....[141]....
        /*0988*/ 	.word	0x0001c870


	//   ....[142]....
        /*098c*/ 	.word	0x0001c8f0


	//   ....[143]....
        /*0990*/ 	.word	0x0001c9a0


	//   ....[144]....
        /*0994*/ 	.word	0x0001c9f0


	//   ....[145]....
        /*0998*/ 	.word	0x0001cab0


	//   ....[146]....
        /*099c*/ 	.word	0x0001cbe0


	//----- nvinfo : EIATTR_REG_RECONFIG
	.align		4
.L_207:
        /*09a0*/ 	.byte	0x01, 0x54
	.zero		2


	//----- nvinfo : EIATTR_SYSCALL_OFFSETS
	.align		4
        /*09a4*/ 	.byte	0x04, 0x46
        /*09a6*/ 	.short	(.L_209 - .L_208)


	//   ....[0]....
.L_208:
        /*09a8*/ 	.word	0x000024b0


	//   ....[1]....
        /*09ac*/ 	.word	0x00014c20


	//   ....[2]....
        /*09b0*/ 	.word	0x00014d70


	//   ....[3]....
        /*09b4*/ 	.word	0x00014e60


	//   ....[4]....
        /*09b8*/ 	.word	0x000157a0


	//----- nvinfo : EIATTR_MBARRIER_INSTR_OFFSETS
	.align		4
.L_209:
        /*09bc*/ 	.byte	0x04, 0x39
        /*09be*/ 	.short	(.L_211 - .L_210)


	//   ....[0]....
.L_210:
        /*09c0*/ 	.word	0x00000270
        /*09c4*/ 	.word	0x000000ff
        /*09c8*/ 	.word	0x00030800
        /*09cc*/ 	.short	0x0100
        /*09ce*/ 	.byte	0x08
	.zero		1


	//   ....[1]....
        /*09d0*/ 	.word	0x00000280
        /*09d4*/ 	.word	0x000000ff
        /*09d8*/ 	.word	0x00030820
        /*09dc*/ 	.short	0x0100
        /*09de*/ 	.byte	0x08
	.zero		1


	//   ....[2]....
        /*09e0*/ 	.word	0x00000370
        /*09e4*/ 	.word	0x000000ff
        /*09e8*/ 	.word	0x00030830
        /*09ec*/ 	.short	0x0100
        /*09ee*/ 	.byte	0x08
	.zero		1


	//   ....[3]....
        /*09f0*/ 	.word	0x00000380
        /*09f4*/ 	.word	0x000000ff
        /*09f8*/ 	.word	0x00030840
        /*09fc*/ 	.short	0x0100
        /*09fe*/ 	.byte	0x08
	.zero		1


	//   ....[4]....
        /*0a00*/ 	.word	0x00000390
        /*0a04*/ 	.word	0x000000ff
        /*0a08*/ 	.word	0x00030838
        /*0a0c*/ 	.short	0x0100
        /*0a0e*/ 	.byte	0x08
	.zero		1


	//   ....[5]....
        /*0a10*/ 	.word	0x000003a0
        /*0a14*/ 	.word	0x000000ff
        /*0a18*/ 	.word	0x00030848
        /*0a1c*/ 	.short	0x0100
        /*0a1e*/ 	.byte	0x08
	.zero		1


	//   ....[6]....
        /*0a20*/ 	.word	0x000004d0
        /*0a24*/ 	.word	0x000000ff
        /*0a28*/ 	.word	0x00030850
        /*0a2c*/ 	.short	0x0100
        /*0a2e*/ 	.byte	0x08
	.zero		1


	//   ....[7]....
        /*0a30*/ 	.word	0x000004e0
        /*0a34*/ 	.word	0x000000ff
        /*0a38*/ 	.word	0x00030860
        /*0a3c*/ 	.short	0x0100
        /*0a3e*/ 	.byte	0x08
	.zero		1


	//   ....[8]....
        /*0a40*/ 	.word	0x000004f0
        /*0a44*/ 	.word	0x000000ff
        /*0a48*/ 	.word	0x00030858
        /*0a4c*/ 	.short	0x0100
        /*0a4e*/ 	.byte	0x08
	.zero		1


	//   ....[9]....
        /*0a50*/ 	.word	0x00000500
        /*0a54*/ 	.word	0x000000ff
        /*0a58*/ 	.word	0x00030868
        /*0a5c*/ 	.short	0x0100
        /*0a5e*/ 	.byte	0x08
	.zero		1


	//   ....[10]....
        /*0a60*/ 	.word	0x000005f0
        /*0a64*/ 	.word	0x000000ff
        /*0a68*/ 	.word	0x00030870
        /*0a6c*/ 	.short	0x0100
        /*0a6e*/ 	.byte	0x06
	.zero		1


	//   ....[11]....
        /*0a70*/ 	.word	0x00000600
        /*0a74*/ 	.word	0x000000ff
        /*0a78*/ 	.word	0x00030880
        /*0a7c*/ 	.short	0x0100
        /*0a7e*/ 	.byte	0x06
	.zero		1


	//   ....[12]....
        /*0a80*/ 	.word	0x00000610
        /*0a84*/ 	.word	0x000000ff
        /*0a88*/ 	.word	0x00030878
        /*0a8c*/ 	.short	0x0100
        /*0a8e*/ 	.byte	0x06
	.zero		1


	//   ....[13]....
        /*0a90*/ 	.word	0x00000620
        /*0a94*/ 	.word	0x000000ff
        /*0a98*/ 	.word	0x00030888
        /*0a9c*/ 	.short	0x0100
        /*0a9e*/ 	.byte	0x06
	.zero		1


	//   ....[14]....
        /*0aa0*/ 	.word	0x00000750
        /*0aa4*/ 	.word	0x000000ff
        /*0aa8*/ 	.word	0x00030890
        /*0aac*/ 	.short	0x0100
        /*0aae*/ 	.byte	0x08
	.zero		1


	//   ....[15]....
        /*0ab0*/ 	.word	0x00000760
        /*0ab4*/ 	.word	0x000000ff
        /*0ab8*/ 	.word	0x000308a0
        /*0abc*/ 	.short	0x0100
        /*0abe*/ 	.byte	0x08
	.zero		1


	//   ....[16]....
        /*0ac0*/ 	.word	0x00000770
        /*0ac4*/ 	.word	0x000000ff
        /*0ac8*/ 	.word	0x00030898
        /*0acc*/ 	.short	0x0100
        /*0ace*/ 	.byte	0x08
	.zero		1


	//   ....[17]....
        /*0ad0*/ 	.word	0x00000780
        /*0ad4*/ 	.word	0x000000ff
        /*0ad8*/ 	.word	0x000308a8
        /*0adc*/ 	.short	0x0100
        /*0ade*/ 	.byte	0x08
	.zero		1


	//   ....[18]....
        /*0ae0*/ 	.word	0x000008b0
        /*0ae4*/ 	.word	0x000000ff
        /*0ae8*/ 	.word	0x000308b0
        /*0aec*/ 	.short	0x0100
        /*0aee*/ 	.byte	0x08
	.zero		1


	//   ....[19]....
        /*0af0*/ 	.word	0x000008c0
        /*0af4*/ 	.word	0x000000ff
        /*0af8*/ 	.word	0x000308c0
        /*0afc*/ 	.short	0x0100
        /*0afe*/ 	.byte	0x08
	.zero		1


	//   ....[20]....
        /*0b00*/ 	.word	0x000008d0
        /*0b04*/ 	.word	0x000000ff
        /*0b08*/ 	.word	0x000308b8
        /*0b0c*/ 	.short	0x0100
        /*0b0e*/ 	.byte	0x08
	.zero		1


	//   ....[21]....
        /*0b10*/ 	.word	0x000008e0
        /*0b14*/ 	.word	0x000000ff
        /*0b18*/ 	.word	0x000308c8
        /*0b1c*/ 	.short	0x0100
        /*0b1e*/ 	.byte	0x08
	.zero		1


	//   ....[22]....
        /*0b20*/ 	.word	0x00002530
        /*0b24*/ 	.word	0x000000ff
        /*0b28*/ 	.word	0x00030800
        /*0b2c*/ 	.short	0x010a
        /*0b2e*/ 	.byte	0x25
	.zero		1


	//   ....[23]....
        /*0b30*/ 	.word	0x000025e0
        /*0b34*/ 	.word	0x0000000f
        /*0b38*/ 	.word	0x00030830
        /*0b3c*/ 	.short	0x010a
        /*0b3e*/ 	.byte	0x3f
	.zero		1


	//   ....[24]....
        /*0b40*/ 	.word	0x00002650
        /*0b44*/ 	.word	0x0000000f
        /*0b48*/ 	.word	0x00030830
        /*0b4c*/ 	.short	0x010a
        /*0b4e*/ 	.byte	0x3f
	.zero		1


	//   ....[25]....
        /*0b50*/ 	.word	0x00003250
        /*0b54*/ 	.word	0x00000002
        /*0b58*/ 	.word	0x00000000
        /*0b5c*/ 	.short	0x0101
        /*0b5e*/ 	.byte	0x3f
	.zero		1


	//   ....[26]....
        /*0b60*/ 	.word	0x000051b0
        /*0b64*/ 	.word	0x000000ff
        /*0b68*/ 	.word	0x00030830
        /*0b6c*/ 	.short	0x010a
        /*0b6e*/ 	.byte	0x05
	.zero		1


	//   ....[27]....
        /*0b70*/ 	.word	0x00005210
        /*0b74*/ 	.word	0x000000ff
        /*0b78*/ 	.word	0x00030830
        /*0b7c*/ 	.short	0x010a
        /*0b7e*/ 	.byte	0x05
	.zero		1


	//   ....[28]....
        /*0b80*/ 	.word	0x00006060
        /*0b84*/ 	.word	0x000000ff
        /*0b88*/ 	.word	0x00030850
        /*0b8c*/ 	.short	0x010a
        /*0b8e*/ 	.byte	0x0e
	.zero		1


	//   ....[29]....
        /*0b90*/ 	.word	0x000060a0
        /*0b94*/ 	.word	0x000000ff
        /*0b98*/ 	.word	0x00030850
        /*0b9c*/ 	.short	0x010a
        /*0b9e*/ 	.byte	0x0e
	.zero		1


	//   ....[30]....
        /*0ba0*/ 	.word	0x00006750
        /*0ba4*/ 	.word	0x00000098
        /*0ba8*/ 	.word	0x00000000
        /*0bac*/ 	.short	0x0101
        /*0bae*/ 	.byte	0x3f
	.zero		1


	//   ....[31]....
        /*0bb0*/ 	.word	0x000076f0
        /*0bb4*/ 	.word	0x00000000
        /*0bb8*/ 	.word	0x00000000
        /*0bbc*/ 	.short	0x0101
        /*0bbe*/ 	.byte	0x3f
	.zero		1


	//   ....[32]....
        /*0bc0*/ 	.word	0x00008010
        /*0bc4*/ 	.word	0x000000ff
        /*0bc8*/ 	.word	0x00030830
        /*0bcc*/ 	.short	0x010a
        /*0bce*/ 	.byte	0x06
	.zero		1


	//   ....[33]....
        /*0bd0*/ 	.word	0x00008070
        /*0bd4*/ 	.word	0x000000ff
        /*0bd8*/ 	.word	0x00030830
        /*0bdc*/ 	.short	0x010a
        /*0bde*/ 	.byte	0x06
	.zero		1


	//   ....[34]....
        /*0be0*/ 	.word	0x00008ec0
        /*0be4*/ 	.word	0x000000ff
        /*0be8*/ 	.word	0x00030850
        /*0bec*/ 	.short	0x010a
        /*0bee*/ 	.byte	0x0a
	.zero		1


	//   ....[35]....
        /*0bf0*/ 	.word	0x00008f00
        /*0bf4*/ 	.word	0x000000ff
        /*0bf8*/ 	.word	0x00030850
        /*0bfc*/ 	.short	0x010a
        /*0bfe*/ 	.byte	0x0a
	.zero		1


	//   ....[36]....
        /*0c00*/ 	.word	0x00009bb0
        /*0c04*/ 	.word	0x0000009a
        /*0c08*/ 	.word	0x00000000
        /*0c0c*/ 	.short	0x0101
        /*0c0e*/ 	.byte	0x3f
	.zero		1


	//   ....[37]....
        /*0c10*/ 	.word	0x00009c90
        /*0c14*/ 	.word	0x0000009e
        /*0c18*/ 	.word	0x00000000
        /*0c1c*/ 	.short	0x0101
        /*0c1e*/ 	.byte	0x3f
	.zero		1


	//   ....[38]....
        /*0c20*/ 	.word	0x0000a110
        /*0c24*/ 	.word	0x000000ff
        /*0c28*/ 	.word	0x00030830
        /*0c2c*/ 	.short	0x010a
        /*0c2e*/ 	.byte	0x06
	.zero		1


	//   ....[39]....
        /*0c30*/ 	.word	0x0000a170
        /*0c34*/ 	.word	0x000000ff
        /*0c38*/ 	.word	0x00030830
        /*0c3c*/ 	.short	0x010a
        /*0c3e*/ 	.byte	0x06
	.zero		1


	//   ....[40]....
        /*0c40*/ 	.word	0x0000afc0
        /*0c44*/ 	.word	0x000000ff
        /*0c48*/ 	.word	0x00030850
        /*0c4c*/ 	.short	0x010a
        /*0c4e*/ 	.byte	0x0a
	.zero		1


	//   ....[41]....
        /*0c50*/ 	.word	0x0000b000
        /*0c54*/ 	.word	0x000000ff
        /*0c58*/ 	.word	0x00030850
        /*0c5c*/ 	.short	0x010a
        /*0c5e*/ 	.byte	0x0a
	.zero		1


	//   ....[42]....
        /*0c60*/ 	.word	0x0000b630
        /*0c64*/ 	.word	0x00000002
        /*0c68*/ 	.word	0x00000000
        /*0c6c*/ 	.short	0x0101
        /*0c6e*/ 	.byte	0x3f
	.zero		1


	//   ....[43]....
        /*0c70*/ 	.word	0x0000c5b0
        /*0c74*/ 	.word	0x00000000
        /*0c78*/ 	.word	0x00000000
        /*0c7c*/ 	.short	0x0101
        /*0c7e*/ 	.byte	0x3f
	.zero		1


	//   ....[44]....
        /*0c80*/ 	.word	0x0000d3f0
        /*0c84*/ 	.word	0x000000ff
        /*0c88*/ 	.word	0x00030850
        /*0c8c*/ 	.short	0x010a
        /*0c8e*/ 	.byte	0x05
	.zero		1


	//   ....[45]....
        /*0c90*/ 	.word	0x0000d430
        /*0c94*/ 	.word	0x000000ff
        /*0c98*/ 	.word	0x00030850
        /*0c9c*/ 	.short	0x010a
        /*0c9e*/ 	.byte	0x05
	.zero		1


	//   ....[46]....
        /*0ca0*/ 	.word	0x0000d890
        /*0ca4*/ 	.word	0x0000000a
        /*0ca8*/ 	.word	0x00000000
        /*0cac*/ 	.short	0x0101
        /*0cae*/ 	.byte	0x3f
	.zero		1


	//   ....[47]....
        /*0cb0*/ 	.word	0x0000fde0
        /*0cb4*/ 	.word	0x000000ff
        /*0cb8*/ 	.word	0x00000000
        /*0cbc*/ 	.short	0x0101
        /*0cbe*/ 	.byte	0x08
	.zero		1


	//   ....[48]....
        /*0cc0*/ 	.word	0x000106c0
        /*0cc4*/ 	.word	0x000000ff
        /*0cc8*/ 	.word	0x00000000
        /*0ccc*/ 	.short	0x0101
        /*0cce*/ 	.byte	0x08
	.zero		1


	//   ....[49]....
        /*0cd0*/ 	.word	0x00015280
        /*0cd4*/ 	.word	0x00000000
        /*0cd8*/ 	.word	0x00030840
        /*0cdc*/ 	.short	0x010a
        /*0cde*/ 	.byte	0x3f
	.zero		1


	//   ....[50]....
        /*0ce0*/ 	.word	0x000162d0
        /*0ce4*/ 	.word	0x00000012
        /*0ce8*/ 	.word	0x00030800
        /*0cec*/ 	.short	0x0107
        /*0cee*/ 	.byte	0x3f
	.zero		1


	//   ....[51]....
        /*0cf0*/ 	.word	0x000163e0
        /*0cf4*/ 	.word	0x00000012
        /*0cf8*/ 	.word	0x00030800
        /*0cfc*/ 	.short	0x0101
        /*0cfe*/ 	.byte	0x3f
	.zero		1


	//   ....[52]....
        /*0d00*/ 	.word	0x00016400
        /*0d04*/ 	.word	0x00000012
        /*0d08*/ 	.word	0x00030820
        /*0d0c*/ 	.short	0x010a
        /*0d0e*/ 	.byte	0x3f
	.zero		1


	//   ....[53]....
        /*0d10*/ 	.word	0x00016830
        /*0d14*/ 	.word	0x00000003
        /*0d18*/ 	.word	0x00030840
        /*0d1c*/ 	.short	0x010a
        /*0d1e*/ 	.byte	0x3f
	.zero		1


	//   ....[54]....
        /*0d20*/ 	.word	0x00016dd0
        /*0d24*/ 	.word	0x00000003
        /*0d28*/ 	.word	0x00000060
        /*0d2c*/ 	.short	0x010a
        /*0d2e*/ 	.byte	0x3f
	.zero		1


	//   ....[55]....
        /*0d30*/ 	.word	0x00017640
        /*0d34*/ 	.word	0x00000003
        /*0d38*/ 	.word	0x00030840
        /*0d3c*/ 	.short	0x010a
        /*0d3e*/ 	.byte	0x3f
	.zero		1


	//   ....[56]....
        /*0d40*/ 	.word	0x00017be0
        /*0d44*/ 	.word	0x00000002
        /*0d48*/ 	.word	0x00000060
        /*0d4c*/ 	.short	0x010a
        /*0d4e*/ 	.byte	0x3f
	.zero		1


	//   ....[57]....
        /*0d50*/ 	.word	0x000183a0
        /*0d54*/ 	.word	0x00000002
        /*0d58*/ 	.word	0x00030840
        /*0d5c*/ 	.short	0x010a
        /*0d5e*/ 	.byte	0x3f
	.zero		1


	//   ....[58]....
        /*0d60*/ 	.word	0x00018940
        /*0d64*/ 	.word	0x00000002
        /*0d68*/ 	.word	0x00000060
        /*0d6c*/ 	.short	0x010a
        /*0d6e*/ 	.byte	0x3f
	.zero		1


	//   ....[59]....
        /*0d70*/ 	.word	0x000190b0
        /*0d74*/ 	.word	0x00000000
        /*0d78*/ 	.word	0x00030860
        /*0d7c*/ 	.short	0x010a
        /*0d7e*/ 	.byte	0x3f
	.zero		1


	//   ....[60]....
        /*0d80*/ 	.word	0x0001a900
        /*0d84*/ 	.word	0x00000000
        /*0d88*/ 	.word	0x00030820
        /*0d8c*/ 	.short	0x010a
        /*0d8e*/ 	.byte	0x3f
	.zero		1


	//   ....[61]....
        /*0d90*/ 	.word	0x0001ab10
        /*0d94*/ 	.word	0x00000006
        /*0d98*/ 	.word	0x00000000
        /*0d9c*/ 	.short	0x010a
        /*0d9e*/ 	.byte	0x3f
	.zero		1


	//   ....[62]....
        /*0da0*/ 	.word	0x0001ab40
        /*0da4*/ 	.word	0x00000007
        /*0da8*/ 	.word	0x00000000
        /*0dac*/ 	.short	0x010a
        /*0dae*/ 	.byte	0x3f
	.zero		1


	//   ....[63]....
        /*0db0*/ 	.word	0x0001aba0
        /*0db4*/ 	.word	0x00000004
        /*0db8*/ 	.word	0x00000000
        /*0dbc*/ 	.short	0x010a
        /*0dbe*/ 	.byte	0x3f
	.zero		1


	//   ....[64]....
        /*0dc0*/ 	.word	0x0001abd0
        /*0dc4*/ 	.word	0x00000003
        /*0dc8*/ 	.word	0x00000000
        /*0dcc*/ 	.short	0x010a
        /*0dce*/ 	.byte	0x3f
	.zero		1


	//   ....[65]....
        /*0dd0*/ 	.word	0x0001ac40
        /*0dd4*/ 	.word	0x00000003
        /*0dd8*/ 	.word	0x00030800
        /*0ddc*/ 	.short	0x010a
        /*0dde*/ 	.byte	0x3f
	.zero		1


	//   ....[66]....
        /*0de0*/ 	.word	0x0001ac90
        /*0de4*/ 	.word	0x0000000f
        /*0de8*/ 	.word	0x00030830
        /*0dec*/ 	.short	0x010a
        /*0dee*/ 	.byte	0x3f
	.zero		1


	//   ....[67]....
        /*0df0*/ 	.word	0x0001acf0
        /*0df4*/ 	.word	0x0000009a
        /*0df8*/ 	.word	0x00030830
        /*0dfc*/ 	.short	0x010a
        /*0dfe*/ 	.byte	0x3f
	.zero		1


	//   ....[68]....
        /*0e00*/ 	.word	0x0001ad50
        /*0e04*/ 	.word	0x00000015
        /*0e08*/ 	.word	0x00030850
        /*0e0c*/ 	.short	0x010a
        /*0e0e*/ 	.byte	0x3f
	.zero		1


	//   ....[69]....
        /*0e10*/ 	.word	0x0001adb0
        /*0e14*/ 	.word	0x00000003
        /*0e18*/ 	.word	0x00030830
        /*0e1c*/ 	.short	0x010a
        /*0e1e*/ 	.byte	0x3f
	.zero		1


	//   ....[70]....
        /*0e20*/ 	.word	0x0001ae10
        /*0e24*/ 	.word	0x00000002
        /*0e28*/ 	.word	0x00030850
        /*0e2c*/ 	.short	0x010a
        /*0e2e*/ 	.byte	0x3f
	.zero		1


	//   ....[71]....
        /*0e30*/ 	.word	0x0001ae70
        /*0e34*/ 	.word	0x00000003
        /*0e38*/ 	.word	0x00030830
        /*0e3c*/ 	.short	0x010a
        /*0e3e*/ 	.byte	0x3f
	.zero		1


	//   ....[72]....
        /*0e40*/ 	.word	0x0001aed0
        /*0e44*/ 	.word	0x00000002
        /*0e48*/ 	.word	0x00030850
        /*0e4c*/ 	.short	0x010a
        /*0e4e*/ 	.byte	0x3f
	.zero		1


	//   ....[73]....
        /*0e50*/ 	.word	0x0001af30
        /*0e54*/ 	.word	0x00000005
        /*0e58*/ 	.word	0x00030850
        /*0e5c*/ 	.short	0x010a
        /*0e5e*/ 	.byte	0x3f
	.zero		1


	//   ....[74]....
        /*0e60*/ 	.word	0x0001b0d0
        /*0e64*/ 	.word	0x00000000
        /*0e68*/ 	.word	0x00030840
        /*0e6c*/ 	.short	0x010a
        /*0e6e*/ 	.byte	0x3f
	.zero		1


	//   ....[75]....
        /*0e70*/ 	.word	0x0001bd50
        /*0e74*/ 	.word	0x00000012
        /*0e78*/ 	.word	0x00030820
        /*0e7c*/ 	.short	0x010a
        /*0e7e*/ 	.byte	0x3f
	.zero		1


	//   ....[76]....
        /*0e80*/ 	.word	0x0001bda0
        /*0e84*/ 	.word	0x00000003
        /*0e88*/ 	.word	0x00030840
        /*0e8c*/ 	.short	0x010a
        /*0e8e*/ 	.byte	0x3f
	.zero		1


	//   ....[77]....
        /*0e90*/ 	.word	0x0001bdf0
        /*0e94*/ 	.word	0x00000003
        /*0e98*/ 	.word	0x00000060
        /*0e9c*/ 	.short	0x010a
        /*0e9e*/ 	.byte	0x3f
	.zero		1


	//   ....[78]....
        /*0ea0*/ 	.word	0x0001be40
        /*0ea4*/ 	.word	0x00000003
        /*0ea8*/ 	.word	0x00030840
        /*0eac*/ 	.short	0x010a
        /*0eae*/ 	.byte	0x3f
	.zero		1


	//   ....[79]....
        /*0eb0*/ 	.word	0x0001be90
        /*0eb4*/ 	.word	0x00000002
        /*0eb8*/ 	.word	0x00000060
        /*0ebc*/ 	.short	0x010a
        /*0ebe*/ 	.byte	0x3f
	.zero		1


	//   ....[80]....
        /*0ec0*/ 	.word	0x0001bee0
        /*0ec4*/ 	.word	0x00000002
        /*0ec8*/ 	.word	0x00030840
        /*0ecc*/ 	.short	0x010a
        /*0ece*/ 	.byte	0x3f
	.zero		1


	//   ....[81]....
        /*0ed0*/ 	.word	0x0001bf30
        /*0ed4*/ 	.word	0x00000002
        /*0ed8*/ 	.word	0x00000060
        /*0edc*/ 	.short	0x010a
        /*0ede*/ 	.byte	0x3f
	.zero		1


	//   ....[82]....
        /*0ee0*/ 	.word	0x0001bf80
        /*0ee4*/ 	.word	0x00000000
        /*0ee8*/ 	.word	0x00030860
        /*0eec*/ 	.short	0x010a
        /*0eee*/ 	.byte	0x3f
	.zero		1


	//   ....[83]....
        /*0ef0*/ 	.word	0x0001cb00
        /*0ef4*/ 	.word	0x00000000
        /*0ef8*/ 	.word	0x00030820
        /*0efc*/ 	.short	0x010a
        /*0efe*/ 	.byte	0x3f
	.zero		1


	//   ....[84]....
        /*0f00*/ 	.word	0x0001cca0
        /*0f04*/ 	.word	0x00000006
        /*0f08*/ 	.word	0x00000000
        /*0f0c*/ 	.short	0x010a
        /*0f0e*/ 	.byte	0x3f
	.zero		1


	//   ....[85]....
        /*0f10*/ 	.word	0x0001ccf0
        /*0f14*/ 	.word	0x00000007
        /*0f18*/ 	.word	0x00000000
        /*0f1c*/ 	.short	0x010a
        /*0f1e*/ 	.byte	0x3f
	.zero		1


	//   ....[86]....
        /*0f20*/ 	.word	0x0001cd40
        /*0f24*/ 	.word	0x00000004
        /*0f28*/ 	.word	0x00000000
        /*0f2c*/ 	.short	0x010a
        /*0f2e*/ 	.byte	0x3f
	.zero		1


	//----- nvinfo : EIATTR_NUM_MBARRIERS
	.align		4
.L_211:
        /*0f30*/ 	.byte	0x03, 0x38
        /*0f32*/ 	.short	0x0016


	//----- nvinfo : EIATTR_EXIT_INSTR_OFFSETS
	.align		4
        /*0f34*/ 	.byte	0x04, 0x1c
        /*0f36*/ 	.short	(.L_213 - .L_212)


	//   ....[0]....
.L_212:
        /*0f38*/ 	.word	0x00000a50


	//   ....[1]....
        /*0f3c*/ 	.word	0x00012b10


	//   ....[2]....
        /*0f40*/ 	.word	0x0001ac20


	//----- nvinfo : EIATTR_MAX_THREADS
	.align		4
.L_213:
        /*0f44*/ 	.byte	0x04, 0x05
        /*0f46*/ 	.short	(.L_215 - .L_214)
.L_214:
        /*0f48*/ 	.word	0x00000180
        /*0f4c*/ 	.word	0x00000001
        /*0f50*/ 	.word	0x00000001


	//----- nvinfo : EIATTR_CRS_STACK_SIZE
	.align		4
.L_215:
        /*0f54*/ 	.byte	0x04, 0x1e
        /*0f56*/ 	.short	(.L_217 - .L_216)
.L_216:
        /*0f58*/ 	.word	0x00000000


	//----- nvinfo : EIATTR_CBANK_PARAM_SIZE
	.align		4
.L_217:
        /*0f5c*/ 	.byte	0x03, 0x19
        /*0f5e*/ 	.short	0x0af0


	//----- nvinfo : EIATTR_PARAM_CBANK
	.align		4
        /*0f60*/ 	.byte	0x04, 0x0a
        /*0f62*/ 	.short	(.L_219 - .L_218)
	.align		4
.L_218:
        /*0f64*/ 	.word	index@(.nv.constant0._ZN7cutlass13device_kernelIN5flash11enable_sm90INS1_16FlashAttnFwdSm90INS1_25CollectiveMainloopFwdSm90ILi2EN4cute5tupleIJNS5_1CILi1EEES8_S8_EEENS6_IJNS7_ILi128EEENS7_ILi64EEENS7_ILi256EEEEEELi256ENS_10bfloat16_tEfNS_4arch4Sm90ELb0ELb1ELb1ELb1ELb0ELb0ELb0ELb1ELb1ELb1ELb1ELb0EEENS1_21CollectiveEpilogueFwdINS6_IJSA_SC_SB_EEES9_SE_SG_Li256ELb1ELb1ELb1ELb0EEENS1_36VarlenDynamicPersistentTileSchedulerILi128ELi64ELi256ELi128ELb1ELb1ELb1ELb1ELb0ELb1EEEEEEEEEvNT_6ParamsE)
        /*0f68*/ 	.short	0x0210
        /*0f6a*/ 	.short	0x0af0


	//----- nvinfo : EIATTR_SW_WAR
	.align		4
.L_219:
        /*0f6c*/ 	.byte	0x04, 0x36
        /*0f6e*/ 	.short	(.L_221 - .L_220)
.L_220:
        /*0f70*/ 	.word	0x00000008
.L_221:


//--------------------- .nv.info._ZN7cutlass13device_kernelIN5flash11enable_sm90INS1_16FlashAttnFwdSm90INS1_25CollectiveMainloopFwdSm90ILi2EN4cute5tupleIJNS5_1CILi1EEES8_S8_EEENS6_IJNS7_ILi128EEENS7_ILi64EEENS7_ILi256EEEEEELi256ENS_10bfloat16_tEfNS_4arch4Sm90ELb0ELb1ELb1ELb1ELb0ELb1ELb0ELb1ELb1ELb1ELb1ELb0EEENS1_21CollectiveEpilogueFwdINS6_IJSA_SC_SB_EEES9_SE_SG_Li256ELb1ELb1ELb1ELb0EEENS1_36VarlenDynamicPersistentTileSchedulerILi128ELi64ELi256ELi128ELb1ELb1ELb1ELb1ELb0ELb1EEEEEEEEEvNT_6ParamsE --------------------------
	.section	.nv.info._ZN7cutlass13device_kernelIN5flash11enable_sm90INS1_16FlashAttnFwdSm90INS1_25CollectiveMainloopFwdSm90ILi2EN4cute5tupleIJNS5_1CILi1EEES8_S8_EEENS6_IJNS7_ILi128EEENS7_ILi64EEENS7_ILi256EEEEEELi256ENS_10bfloat16_tEfNS_4arch4Sm90ELb0ELb1ELb1ELb1ELb0ELb1ELb0ELb1ELb1ELb1ELb1ELb0EEENS1_21CollectiveEpilogueFwdINS6_IJSA_SC_SB_EEES9_SE_SG_Li256ELb1ELb1ELb1ELb0EEENS1_36VarlenDynamicPersistentTileSchedulerILi128ELi64ELi256ELi128ELb1ELb1ELb1ELb1ELb0ELb1EEEEEEEEEvNT_6ParamsE,"",@"SHT_CUDA_INFO"
	.sectionflags	@""
	.align	4


	//----- nvinfo : EIATTR_CUDA_API_VERSION
	.align		4
        /*0000*/ 	.byte	0x04, 0x37
        /*0002*/ 	.short	(.L_223 - .L_222)
.L_222:
        /*0004*/ 	.word	0x00000082


	//----- nvinfo : EIATTR_KPARAM_INFO
	.align		4
.L_223:
        /*0008*/ 	.byte	0x04, 0x17
        /*000a*/ 	.short	(.L_225 - .L_224)
.L_224:
        /*000c*/ 	.word	0x00000000
        /*0010*/ 	.short	0x0000
        /*0012*/ 	.short	0x0070
        /*0014*/ 	.byte	0x00, 0xf0, 0x01, 0x2a


	//----- nvinfo : EIATTR_SPARSE_MMA_MASK
	.align		4
.L_225:
        /*0018*/ 	.byte	0x03, 0x50
        /*001a*/ 	.short	0x0000


	//----- nvinfo : EIATTR_MAXREG_COUNT
	.align		4
        /*001c*/ 	.byte	0x03, 0x1b
        /*001e*/ 	.short	0x00a8


	//----- nvinfo : EIATTR_NUM_BARRIERS
	.align		4
        /*0020*/ 	.byte	0x02, 0x4c
        /*0022*/ 	.byte	0x10
	.zero		1


	//----- nvinfo : EIATTR_EXTERNS
	.align		4
        /*0024*/ 	.byte	0x04, 0x0f
        /*0026*/ 	.short	(.L_227 - .L_226)


	//   ....[0]....
	.align		4
.L_226:
        /*0028*/ 	.word	index@(__assertfail)


	//----- nvinfo : EIATTR_ANNOTATIONS
	.align		4
.L_227:
        /*002c*/ 	.byte	0x04, 0x55
        /*002e*/ 	.short	(.L_229 - .L_228)


	//   ....[0]....
.L_228:
        /* <DEDUP_REMOVED lines=160> */


	//----- nvinfo : EIATTR_MERCURY_ISA_VERSION
	.align		4
.L_229:
        /*0a18*/ 	.byte	0x03, 0x5f
        /*0a1a*/ 	.short	0x0101


	//----- nvinfo : EIATTR_UNUSED_LOAD_BYTE_OFFSET
	.align		4
        /*0a1c*/ 	.byte	0x04, 0x44
        /*0a1e*/ 	.short	(.L_231 - .L_230)


	//   ....[0]....
.L_230:
        /*0a20*/ 	.word	0x00000aa0
        /*0a24*/ 	.word	0x0000fff0


	//   ....[1]....
        /*0a28*/ 	.word	0x00020790
        /*0a2c*/ 	.word	0x0000fff0


	//----- nvinfo : EIATTR_INT_WARP_WIDE_INSTR_OFFSETS
	.align		4
.L_231:
        /*0a30*/ 	.byte	0x04, 0x31
        /*0a32*/ 	.short	(.L_233 - .L_232)


	//   ....[0]....
.L_232:
        /*0a34*/ 	.word	0x00000190


	//   ....[1]....
        /*0a38*/ 	.word	0x000001d0


	//   ....[2]....
        /*0a3c*/ 	.word	0x00000240


	//   ....[3]....
        /*0a40*/ 	.word	0x00029260


	//   ....[4]....
        /*0a44*/ 	.word	0x00029300


	//   ....[5]....
        /*0a48*/ 	.word	0x0002d790


	//   ....[6]....
        /*0a4c*/ 	.word	0x0002d800


	//----- nvinfo : EIATTR_COOP_GROUP_MASK_REGIDS
	.align		4
.L_233:
        /*0a50*/ 	.byte	0x04, 0x29
        /*0a52*/ 	.short	(.L_235 - .L_234)


	//   ....[0]....
.L_234:
        /*0a54*/ 	.word	0xffffffff


	//   ....[1]....
        /*0a58*/ 	.word	0xffffffff


	//   ....[2]....
        /*0a5c*/ 	.word	0xffffffff


	//   ....[3]....
        /*0a60*/ 	.word	0xffffffff


	//   ....[4]....
        /*0a64*/ 	.word	0xffffffff


	//   ....[5]....
        /*0a68*/ 	.word	0xffffffff


	//   ....[6]....
        /*0a6c*/ 	.word	0xffffffff


	//   ....[7]....
        /*0a70*/ 	.word	0xffffffff


	//   ....[8]....
        /*0a74*/ 	.word	0xffffffff


	//   ....[9]....
        /*0a78*/ 	.word	0xffffffff


	//   ....[10]....
        /*0a7c*/ 	.word	0xffffffff


	//   ....[11]....
        /*0a80*/ 	.word	0xffffffff


	//   ....[12]....
        /*0a84*/ 	.word	0xffffffff


	//   ....[13]....
        /*0a88*/ 	.word	0xffffffff


	//   ....[14]....
        /*0a8c*/ 	.word	0xffffffff


	//   ....[15]....
        /*0a90*/ 	.word	0xffffffff


	//   ....[16]....
        /*0a94*/ 	.word	0xffffffff


	//   ....[17]....
        /*0a98*/ 	.word	0xffffffff


	//   ....[18]....
        /*0a9c*/ 	.word	0xffffffff


	//   ....[19]....
        /*0aa0*/ 	.word	0xffffffff


	//   ....[20]....
        /*0aa4*/ 	.word	0xffffffff


	//   ....[21]....
        /*0aa8*/ 	.word	0xffffffff


	//   ....[22]....
        /*0aac*/ 	.word	0xffffffff


	//   ....[23]....
        /*0ab0*/ 	.word	0xffffffff


	//   ....[24]....
        /*0ab4*/ 	.word	0xffffffff


	//   ....[25]....
        /*0ab8*/ 	.word	0xffffffff


	//   ....[26]....
        /*0abc*/ 	.word	0xffffffff


	//   ....[27]....
        /*0ac0*/ 	.word	0xffffffff


	//   ....[28]....
        /*0ac4*/ 	.word	0xffffffff


	//   ....[29]....
        /*0ac8*/ 	.word	0xffffffff


	//   ....[30]....
        /*0acc*/ 	.word	0xffffffff


	//   ....[31]....
        /*0ad0*/ 	.word	0xffffffff


	//   ....[32]....
        /*0ad4*/ 	.word	0xffffffff


	//   ....[33]....
        /*0ad8*/ 	.word	0xffffffff


	//   ....[34]....
        /*0adc*/ 	.word	0xffffffff


	//   ....[35]....
        /*0ae0*/ 	.word	0xffffffff


	//   ....[36]....
        /*0ae4*/ 	.word	0xffffffff


	//   ....[37]....
        /*0ae8*/ 	.word	0xffffffff


	//   ....[38]....
        /*0aec*/ 	.word	0xffffffff


	//   ....[39]....
        /*0af0*/ 	.word	0xffffffff


	//   ....[40]....
        /*0af4*/ 	.word	0xffffffff


	//   ....[41]....
        /*0af8*/ 	.word	0xffffffff


	//   ....[42]....
        /*0afc*/ 	.word	0xffffffff


	//   ....[43]....
        /*0b00*/ 	.word	0xffffffff


	//   ....[44]....
        /*0b04*/ 	.word	0xffffffff


	//   ....[45]....
        /*0b08*/ 	.word	0xffffffff


	//   ....[46]....
        /*0b0c*/ 	.word	0xffffffff


	//   ....[47]....
        /*0b10*/ 	.word	0xffffffff


	//   ....[48]....
        /*0b14*/ 	.word	0xffffffff


	//   ....[49]....
        /*0b18*/ 	.word	0xffffffff


	//   ....[50]....
        /*0b1c*/ 	.word	0xffffffff


	//   ....[51]....
        /*0b20*/ 	.word	0xffffffff


	//   ....[52]....
        /*0b24*/ 	.word	0xffffffff


	//   ....[53]....
        /*0b28*/ 	.word	0xffffffff


	//   ....[54]....
        /*0b2c*/ 	.word	0xffffffff


	//   ....[55]....
        /*0b30*/ 	.word	0xffffffff


	//   ....[56]....
        /*0b34*/ 	.word	0xffffffff


	//   ....[57]....
        /*0b38*/ 	.word	0xffffffff


	//   ....[58]....
        /*0b3c*/ 	.word	0xffffffff


	//   ....[59]....
        /*0b40*/ 	.word	0xffffffff


	//   ....[60]....
        /*0b44*/ 	.word	0xffffffff


	//   ....[61]....
        /*0b48*/ 	.word	0xffffffff


	//   ....[62]....
        /*0b4c*/ 	.word	0xffffffff


	//   ....[63]....
        /*0b50*/ 	.word	0xffffffff


	//   ....[64]....
        /*0b54*/ 	.word	0xffffffff


	//   ....[65]....
        /*0b58*/ 	.word	0xffffffff


	//   ....[66]....
        /*0b5c*/ 	.word	0xffffffff


	//   ....[67]....
        /*0b60*/ 	.word	0xffffffff


	//   ....[68]....
        /*0b64*/ 	.word	0xffffffff


	//   ....[69]....
        /*0b68*/ 	.word	0xffffffff


	//   ....[70]....
        /*0b6c*/ 	.word	0xffffffff


	//   ....[71]....
        /*0b70*/ 	.word	0xffffffff


	//   ....[72]....
        /*0b74*/ 	.word	0xffffffff


	//   ....[73]....
        /*0b78*/ 	.word	0xffffffff


	//   ....[74]....
        /*0b7c*/ 	.word	0xffffffff


	//   ....[75]....
        /*0b80*/ 	.word	0xffffffff


	//   ....[76]....
        /*0b84*/ 	.word	0xffffffff


	//   ....[77]....
        /*0b88*/ 	.word	0xffffffff


	//   ....[78]....
        /*0b8c*/ 	.word	0xffffffff


	//   ....[79]....
        /*0b90*/ 	.word	0xffffffff


	//   ....[80]....
        /*0b94*/ 	.word	0xffffffff


	//   ....[81]....
        /*0b98*/ 	.word	0xffffffff


	//   ....[82]....
        /*0b9c*/ 	.word	0xffffffff


	//   ....[83]....
        /*0ba0*/ 	.word	0xffffffff


	//   ....[84]....
        /*0ba4*/ 	.word	0xffffffff


	//   ....[85]....
        /*0ba8*/ 	.word	0xffffffff


	//   ....[86]....
        /*0bac*/ 	.word	0xffffffff


	//   ....[87]....
        /*0bb0*/ 	.word	0xffffffff


	//   ....[88]....
        /*0bb4*/ 	.word	0xffffffff


	//   ....[89]....
        /*0bb8*/ 	.word	0xffffffff


	//   ....[90]....
        /*0bbc*/ 	.word	0xffffffff


	//   ....[91]....
        /*0bc0*/ 	.word	0xffffffff


	//   ....[92]....
        /*0bc4*/ 	.word	0xffffffff


	//   ....[93]....
        /*0bc8*/ 	.word	0xffffffff


	//   ....[94]....
        /*0bcc*/ 	.word	0xffffffff


	//   ....[95]....
        /*0bd0*/ 	.word	0xffffffff


	//   ....[96]....
        /*0bd4*/ 	.word	0xffffffff


	//   ....[97]....
        /*0bd8*/ 	.word	0xffffffff


	//   ....[98]....
        /*0bdc*/ 	.word	0xffffffff


	//   ....[99]....
        /*0be0*/ 	.word	0xffffffff


	//   ....[100]....
        /*0be4*/ 	.word	0xffffffff


	//   ....[101]....
        /*0be8*/ 	.word	0xffffffff


	//   ....[102]....
        /*0bec*/ 	.word	0xffffffff


	//   ....[103]....
        /*0bf0*/ 	.word	0xffffffff


	//   ....[104]....
        /*0bf4*/ 	.word	0xffffffff


	//   ....[105]....
        /*0bf8*/ 	.word	0xffffffff


	//   ....[106]....
        /*0bfc*/ 	.word	0xffffffff


	//   ....[107]....
        /*0c00*/ 	.word	0xffffffff


	//   ....[108]....
        /*0c04*/ 	.word	0xffffffff


	//   ....[109]....
        /*0c08*/ 	.word	0xffffffff


	//   ....[110]....
        /*0c0c*/ 	.word	0xffffffff


	//   ....[111]....
        /*0c10*/ 	.word	0xffffffff


	//   ....[112]....
        /*0c14*/ 	.word	0xffffffff


	//   ....[113]....
        /*0c18*/ 	.word	0xffffffff


	//   ....[114]....
        /*0c1c*/ 	.word	0xffffffff


	//   ....[115]....
        /*0c20*/ 	.word	0xffffffff


	//   ....[116]....
        /*0c24*/ 	.word	0xffffffff


	//   ....[117]....
        /*0c28*/ 	.word	0xffffffff


	//   ....[118]....
        /*0c2c*/ 	.word	0xffffffff


	//   ....[119]....
        /*0c30*/ 	.word	0xffffffff


	//   ....[120]....
        /*0c34*/ 	.word	0xffffffff


	//   ....[121]....
        /*0c38*/ 	.word	0xffffffff


	//   ....[122]....
        /*0c3c*/ 	.word	0xffffffff


	//   ....[123]....
        /*0c40*/ 	.word	0xffffffff


	//   ....[124]....
        /*0c44*/ 	.word	0xffffffff


	//   ....[125]....
        /*0c48*/ 	.word	0xffffffff


	//   ....[126]....
        /*0c4c*/ 	.word	0xffffffff


	//   ....[127]....
        /*0c50*/ 	.word	0xffffffff


	//   ....[128]....
        /*0c54*/ 	.word	0xffffffff


	//   ....[129]....
        /*0c58*/ 	.word	0xffffffff


	//   ....[130]....
        /*0c5c*/ 	.word	0xffffffff


	//   ....[131]....
        /*0c60*/ 	.word	0xffffffff


	//   ....[132]....
        /*0c64*/ 	.word	0xffffffff


	//   ....[133]....
        /*0c68*/ 	.word	0xffffffff


	//   ....[134]....
        /*0c6c*/ 	.word	0xffffffff


	//   ....[135]....
        /*0c70*/ 	.word	0xffffffff


	//   ....[136]....
        /*0c74*/ 	.word	0xffffffff


	//   ....[137]....
        /*0c78*/ 	.word	0xffffffff


	//   ....[138]....
        /*0c7c*/ 	.word	0xffffffff


	//   ....[139]....
        /*0c80*/ 	.word	0xffffffff


	//   ....[140]....
        /*0c84*/ 	.word	0xffffffff


	//   ....[141]....
        /*0c88*/ 	.word	0xffffffff


	//   ....[142]....
        /*0c8c*/ 	.word	0xffffffff


	//   ....[143]....
        /*0c90*/ 	.word	0xffffffff


	//   ....[144]....
        /*0c94*/ 	.word	0x0500000f


	//   ....[145]....
        /*0c98*/ 	.word	0x0500000f


	//   ....[146]....
        /*0c9c*/ 	.word	0x0500000f


	//   ....[147]....
        /*0ca0*/ 	.word	0x0500000f


	//   ....[148]....
        /*0ca4*/ 	.word	0x0500000f


	//   ....[149]....
        /*0ca8*/ 	.word	0x0500000f


	//   ....[150]....
        /*0cac*/ 	.word	0x0500000f


	//   ....[151]....
        /*0cb0*/ 	.word	0x0500000f


	//   ....[152]....
        /*0cb4*/ 	.word	0x0500000f


	//   ....[153]....
        /*0cb8*/ 	.word	0x0500000f


	//   ....[154]....
        /*0cbc*/ 	.word	0x0500000f


	//   ....[155]....
        /*0cc0*/ 	.word	0x0500000f


	//   ....[156]....
        /*0cc4*/ 	.word	0x0500000f


	//   ....[157]....
        /*0cc8*/ 	.word	0x0500000f


	//   ....[158]....
        /*0ccc*/ 	.word	0x0500000f


	//   ....[159]....
        /*0cd0*/ 	.word	0x0500000f


	//   ....[160]....
        /*0cd4*/ 	.word	0x0500000f


	//   ....[161]....
        /*0cd8*/ 	.word	0x0500000f


	//   ....[162]....
        /*0cdc*/ 	.word	0x0500000f


	//   ....[163]....
        /*0ce0*/ 	.word	0x0500000f


	//   ....[164]....
        /*0ce4*/ 	.word	0x0500000f


	//   ....[165]....
        /*0ce8*/ 	.word	0x0500000f


	//   ....[166]....
        /*0cec*/ 	.word	0x0500000f


	//   ....[167]....
        /*0cf0*/ 	.word	0x0500000f


	//   ....[168]....
        /*0cf4*/ 	.word	0x0500000f


	//   ....[169]....
        /*0cf8*/ 	.word	0x0500000f


	//   ....[170]....
        /*0cfc*/ 	.word	0x0500000f


	//   ....[171]....
        /*0d00*/ 	.word	0x0500000f


	//   ....[172]....
        /*0d04*/ 	.word	0x0500000f


	//   ....[173]....
        /*0d08*/ 	.word	0x0500000f


	//   ....[174]....
        /*0d0c*/ 	.word	0x0500000f


	//   ....[175]....
        /*0d10*/ 	.word	0x0500000f


	//   ....[176]....
        /*0d14*/ 	.word	0x0500000f


	//   ....[177]....
        /*0d18*/ 	.word	0x0500000f


	//   ....[178]....
        /*0d1c*/ 	.word	0x0500000f


	//   ....[179]....
        /*0d20*/ 	.word	0x0500000f


	//   ....[180]....
        /*0d24*/ 	.word	0x0500000f


	//   ....[181]....
        /*0d28*/ 	.word	0x0500000f


	//   ....[182]....
        /*0d2c*/ 	.word	0x0500000f


	//   ....[183]....
        /*0d30*/ 	.word	0x0500000f


	//   ....[184]....
        /*0d34*/ 	.word	0x0500000f


	//   ....[185]....
        /*0d38*/ 	.word	0x0500000f


	//   ....[186]....
        /*0d3c*/ 	.word	0x0500000f


	//   ....[187]....
        /*0d40*/ 	.word	0x0500000f


	//   ....[188]....
        /*0d44*/ 	.word	0x0500000f


	//   ....[189]....
        /*0d48*/ 	.word	0x0500000f


	//   ....[190]....
        /*0d4c*/ 	.word	0x0500000f


	//   ....[191]....
        /*0d50*/ 	.word	0x0500000f


	//   ....[192]....
        /*0d54*/ 	.word	0x0500000f


	//   ....[193]....
        /*0d58*/ 	.word	0x0500000f


	//   ....[194]....
        /*0d5c*/ 	.word	0x0500000f


	//   ....[195]....
        /*0d60*/ 	.word	0x0500000f


	//   ....[196]....
        /*0d64*/ 	.word	0x0500000f


	//   ....[197]....
        /*0d68*/ 	.word	0x0500000f


	//   ....[198]....
        /*0d6c*/ 	.word	0x0500000f


	//   ....[199]....
        /*0d70*/ 	.word	0x0500000f


	//   ....[200]....
        /*0d74*/ 	.word	0x0500000f


	//   ....[201]....
        /*0d78*/ 	.word	0x0500000f


	//   ....[202]....
        /*0d7c*/ 	.word	0x0500000f


	//   ....[203]....
        /*0d80*/ 	.word	0x0500000f


	//   ....[204]....
        /*0d84*/ 	.word	0x0500000f


	//   ....[205]....
        /*0d88*/ 	.word	0x0500000f


	//   ....[206]....
        /*0d8c*/ 	.word	0x0500000f


	//   ....[207]....
        /*0d90*/ 	.word	0x0500000f


	//   ....[208]....
        /*0d94*/ 	.word	0x0500000f


	//   ....[209]....
        /*0d98*/ 	.word	0x0500000f


	//   ....[210]....
        /*0d9c*/ 	.word	0x0500000f


	//   ....[211]....
        /*0da0*/ 	.word	0x0500000f


	//   ....[212]....
        /*0da4*/ 	.word	0x0500000f


	//----- nvinfo : EIATTR_COOP_GROUP_INSTR_OFFSETS
	.align		4
.L_235:
        /*0da8*/ 	.byte	0x04, 0x28
        /*0daa*/ 	.short	(.L_237 - .L_236)


	//   ....[0]....
.L_236:
        /*0dac*/ 	.word	0x00000060


	//   ....[1]....
        /*0db0*/ 	.word	0x000001a0


	//   ....[2]....
        /*0db4*/ 	.word	0x000001f0


	//   ....[3]....
        /*0db8*/ 	.word	0x00000420


	//   ....[4]....
        /*0dbc*/ 	.word	0x00000580


	//   ....[5]....
        /*0dc0*/ 	.word	0x000006a0


	//   ....[6]....
        /*0dc4*/ 	.word	0x00000800


	//   ....[7]....
        /*0dc8*/ 	.word	0x00009da0


	//   ....[8]....
        /*0dcc*/ 	.word	0x0000a4c0


	//   ....[9]....
        /*0dd0*/ 	.word	0x0000a4d0


	//   ....[10]....
        /*0dd4*/ 	.word	0x0000a4e0


	//   ....[11]....
        /*0dd8*/ 	.word	0x0000a4f0


	//   ....[12]....
        /*0ddc*/ 	.word	0x0000aab0


	//   ....[13]....
        /*0de0*/ 	.word	0x0000aac0


	//   ....[14]....
        /*0de4*/ 	.word	0x0000aad0


	//   ....[15]....
        /*0de8*/ 	.word	0x0000aae0


	//   ....[16]....
        /*0dec*/ 	.word	0x0000b060


	//   ....[17]....
        /*0df0*/ 	.word	0x0000b070


	//   ....[18]....
        /*0df4*/ 	.word	0x0000b080


	//   ....[19]....
        /*0df8*/ 	.word	0x0000b090


	//   ....[20]....
        /*0dfc*/ 	.word	0x0000b630


	//   ....[21]....
        /*0e00*/ 	.word	0x0000b640


	//   ....[22]....
        /*0e04*/ 	.word	0x0000b650


	//   ....[23]....
        /*0e08*/ 	.word	0x0000b660


	//   ....[24]....
        /*0e0c*/ 	.word	0x0000f140


	//   ....[25]....
        /*0e10*/ 	.word	0x0000f150


	//   ....[26]....
        /*0e14*/ 	.word	0x0000f160


	//   ....[27]....
        /*0e18*/ 	.word	0x0000f170


	//   ....[28]....
        /*0e1c*/ 	.word	0x0000f620


	//   ....[29]....
        /*0e20*/ 	.word	0x0000f630


	//   ....[30]....
        /*0e24*/ 	.word	0x0000f640


	//   ....[31]....
        /*0e28*/ 	.word	0x0000f650


	//   ....[32]....
        /*0e2c*/ 	.word	0x0000fa90


	//   ....[33]....
        /*0e30*/ 	.word	0x0000faa0


	//   ....[34]....
        /*0e34*/ 	.word	0x0000fab0


	//   ....[35]....
        /*0e38*/ 	.word	0x0000fac0


	//   ....[36]....
        /*0e3c*/ 	.word	0x0000ff20


	//   ....[37]....
        /*0e40*/ 	.word	0x0000ff30


	//   ....[38]....
        /*0e44*/ 	.word	0x0000ff40


	//   ....[39]....
        /*0e48*/ 	.word	0x0000ff50


	//   ....[40]....
        /*0e4c*/ 	.word	0x00014dc0


	//   ....[41]....
        /*0e50*/ 	.word	0x00015670


	//   ....[42]....
        /*0e54*/ 	.word	0x00015af0


	//   ....[43]....
        /*0e58*/ 	.word	0x00015ba0


	//   ....[44]....
        /*0e5c*/ 	.word	0x00015ff0


	//   ....[45]....
        /*0e60*/ 	.word	0x00016050


	//   ....[46]....
        /*0e64*/ 	.word	0x00018330


	//   ....[47]....
        /*0e68*/ 	.word	0x00018830


	//   ....[48]....
        /*0e6c*/ 	.word	0x00018f90


	//   ....[49]....
        /*0e70*/ 	.word	0x00019010


	//   ....[50]....
        /*0e74*/ 	.word	0x000194a0


	//   ....[51]....
        /*0e78*/ 	.word	0x00019510


	//   ....[52]....
        /*0e7c*/ 	.word	0x0001b6a0


	//   ....[53]....
        /*0e80*/ 	.word	0x0001b730


	//   ....[54]....
        /*0e84*/ 	.word	0x0001bb70


	//   ....[55]....
        /*0e88*/ 	.word	0x0001bc00


	//   ....[56]....
        /*0e8c*/ 	.word	0x0001da00


	//   ....[57]....
        /*0e90*/ 	.word	0x0001df10


	//   ....[58]....
        /*0e94*/ 	.word	0x0001e680


	//   ....[59]....
        /*0e98*/ 	.word	0x0001e6f0


	//   ....[60]....
        /*0e9c*/ 	.word	0x0001eb90


	//   ....[61]....
        /*0ea0*/ 	.word	0x0001ec10


	//   ....[62]....
        /*0ea4*/ 	.word	0x0001fb40


	//   ....[63]....
        /*0ea8*/ 	.word	0x0001fd60


	//   ....[64]....
        /*0eac*/ 	.word	0x0001fd90


	//   ....[65]....
        /*0eb0*/ 	.word	0x0001fda0


	//   ....[66]....
        /*0eb4*/ 	.word	0x00021850


	//   ....[67]....
        /*0eb8*/ 	.word	0x00021860


	//   ....[68]....
        /*0ebc*/ 	.word	0x00021870


	//   ....[69]....
        /*0ec0*/ 	.word	0x00021880


	//   ....[70]....
        /*0ec4*/ 	.word	0x00022310


	//   ....[71]....
        /*0ec8*/ 	.word	0x00022330


	//   ....[72]....
        /*0ecc*/ 	.word	0x00022480


	//   ....[73]....
        /*0ed0*/ 	.word	0x000224a0


	//   ....[74]....
        /*0ed4*/ 	.word	0x000225f0


	//   ....[75]....
        /*0ed8*/ 	.word	0x00022610


	//   ....[76]....
        /*0edc*/ 	.word	0x00022770


	//   ....[77]....
        /*0ee0*/ 	.word	0x00022790


	//   ....[78]....
        /*0ee4*/ 	.word	0x00022dc0


	//   ....[79]....
        /*0ee8*/ 	.word	0x00022e00


	//   ....[80]....
        /*0eec*/ 	.word	0x00023a10


	//   ....[81]....
        /*0ef0*/ 	.word	0x00023a20


	//   ....[82]....
        /*0ef4*/ 	.word	0x00024bc0


	//   ....[83]....
        /*0ef8*/ 	.word	0x00024bd0


	//   ....[84]....
        /*0efc*/ 	.word	0x00024d30


	//   ....[85]....
        /*0f00*/ 	.word	0x00024d50


	//   ....[86]....
        /*0f04*/ 	.word	0x00024ea0


	//   ....[87]....
        /*0f08*/ 	.word	0x00024ec0


	//   ....[88]....
        /*0f0c*/ 	.word	0x00025020


	//   ....[89]....
        /*0f10*/ 	.word	0x00025040


	//   ....[90]....
        /*0f14*/ 	.word	0x00025220


	//   ....[91]....
        /*0f18*/ 	.word	0x00025460


	//   ....[92]....
        /*0f1c*/ 	.word	0x00025490


	//   ....[93]....
        /*0f20*/ 	.word	0x000254c0


	//   ....[94]....
        /*0f24*/ 	.word	0x000254f0


	//   ....[95]....
        /*0f28*/ 	.word	0x00025520


	//   ....[96]....
        /*0f2c*/ 	.word	0x00025550


	//   ....[97]....
        /*0f30*/ 	.word	0x00025700


	//   ....[98]....
        /*0f34*/ 	.word	0x00025730


	//   ....[99]....
        /*0f38*/ 	.word	0x00025760


	//   ....[100]....
        /*0f3c*/ 	.word	0x00025790


	//   ....[101]....
        /*0f40*/ 	.word	0x000257c0


	//   ....[102]....
        /*0f44*/ 	.word	0x000257f0


	//   ....[103]....
        /*0f48*/ 	.word	0x00025890


	//   ....[104]....
        /*0f4c*/ 	.word	0x000258c0


	//   ....[105]....
        /*0f50*/ 	.word	0x000258d0


	//   ....[106]....
        /*0f54*/ 	.word	0x00025900


	//   ....[107]....
        /*0f58*/ 	.word	0x00027230


	//   ....[108]....
        /*0f5c*/ 	.word	0x00029850


	//   ....[109]....
        /*0f60*/ 	.word	0x0002a4b0


	//   ....[110]....
        /*0f64*/ 	.word	0x0002a4d0


	//   ....[111]....
        /*0f68*/ 	.word	0x0002a5b0


	//   ....[112]....
        /*0f6c*/ 	.word	0x0002a5c0


	//   ....[113]....
        /*0f70*/ 	.word	0x0002a670


	//   ....[114]....
        /*0f74*/ 	.word	0x0002a680


	//   ....[115]....
        /*0f78*/ 	.word	0x0002a730


	//   ....[116]....
        /*0f7c*/ 	.word	0x0002a740


	//   ....[117]....
        /*0f80*/ 	.word	0x0002a7f0


	//   ....[118]....
        /*0f84*/ 	.word	0x0002a800


	//   ....[119]....
        /*0f88*/ 	.word	0x0002a8b0


	//   ....[120]....
        /*0f8c*/ 	.word	0x0002a8c0


	//   ....[121]....
        /*0f90*/ 	.word	0x0002a970


	//   ....[122]....
        /*0f94*/ 	.word	0x0002a980


	//   ....[123]....
        /*0f98*/ 	.word	0x0002a9d0


	//   ....[124]....
        /*0f9c*/ 	.word	0x0002aa20


	//   ....[125]....
        /*0fa0*/ 	.word	0x0002e0d0


	//   ....[126]....
        /*0fa4*/ 	.word	0x0002e100


	//   ....[127]....
        /*0fa8*/ 	.word	0x0002e160


	//   ....[128]....
        /*0fac*/ 	.word	0x0002e190


	//   ....[129]....
        /*0fb0*/ 	.word	0x0002e1c0


	//   ....[130]....
        /*0fb4*/ 	.word	0x0002e1f0


	//   ....[131]....
        /*0fb8*/ 	.word	0x0002e220


	//   ....[132]....
        /*0fbc*/ 	.word	0x0002e250


	//   ....[133]....
        /*0fc0*/ 	.word	0x0002e420


	//   ....[134]....
        /*0fc4*/ 	.word	0x0002e450


	//   ....[135]....
        /*0fc8*/ 	.word	0x0002e480


	//   ....[136]....
        /*0fcc*/ 	.word	0x0002e4b0


	//   ....[137]....
        /*0fd0*/ 	.word	0x0002e4e0


	//   ....[138]....
        /*0fd4*/ 	.word	0x0002e510


	//   ....[139]....
        /*0fd8*/ 	.word	0x0002e5e0


	//   ....[140]....
        /*0fdc*/ 	.word	0x0002e600


	//   ....[141]....
        /*0fe0*/ 	.word	0x0002e610


	//   ....[142]....
        /*0fe4*/ 	.word	0x0002e690


	//   ....[143]....
        /*0fe8*/ 	.word	0x0002f1e0


	//   ....[144]....
        /*0fec*/ 	.word	0x0002f620


	//   ....[145]....
        /*0ff0*/ 	.word	0x0002f6b0


	//   ....[146]....
        /*0ff4*/ 	.word	0x0002f700


	//   ....[147]....
        /*0ff8*/ 	.word	0x0002f750


	//   ....[148]....
        /*0ffc*/ 	.word	0x0002f7f0


	//   ....[149]....
        /*1000*/ 	.word	0x0002f880


	//   ....[150]....
        /*1004*/ 	.word	0x0002f8d0


	//   ....[151]....
        /*1008*/ 	.word	0x0002f920


	//   ....[152]....
        /*100c*/ 	.word	0x0002f9c0


	//   ....[153]....
        /*1010*/ 	.word	0x0002fa50


	//   ....[154]....
        /*1014*/ 	.word	0x0002faa0


	//   ....[155]....
        /*1018*/ 	.word	0x0002faf0


	//   ....[156]....
        /*101c*/ 	.word	0x0002fb90


	//   ....[157]....
        /*1020*/ 	.word	0x0002fc20


	//   ....[158]....
        /*1024*/ 	.word	0x0002fc70


	//   ....[159]....
        /*1028*/ 	.word	0x0002fcc0


	//   ....[160]....
        /*102c*/ 	.word	0x0002fdb0


	//   ....[161]....
        /*1030*/ 	.word	0x0002fe40


	//   ....[162]....
        /*1034*/ 	.word	0x0002fe90


	//   ....[163]....
        /*1038*/ 	.word	0x0002fee0


	//   ....[164]....
        /*103c*/ 	.word	0x0002ff70


	//   ....[165]....
        /*1040*/ 	.word	0x00030000


	//   ....[166]....
        /*1044*/ 	.word	0x00030050


	//   ....[167]....
        /*1048*/ 	.word	0x000300a0


	//   ....[168]....
        /*104c*/ 	.word	0x00030130


	//   ....[169]....
        /*1050*/ 	.word	0x000301c0


	//   ....[170]....
        /*1054*/ 	.word	0x00030210


	//   ....[171]....
        /*1058*/ 	.word	0x00030260


	//   ....[172]....
        /*105c*/ 	.word	0x000302f0


	//   ....[173]....
        /*1060*/ 	.word	0x00030380


	//   ....[174]....
        /*1064*/ 	.word	0x000303d0


	//   ....[175]....
        /*1068*/ 	.word	0x00030420


	//   ....[176]....
        /*106c*/ 	.word	0x000307c0


	//   ....[177]....
        /*1070*/ 	.word	0x00030aa0


	//   ....[178]....
        /*1074*/ 	.word	0x00030c80


	//   ....[179]....
        /*1078*/ 	.word	0x00030cd0


	//   ....[180]....
        /*107c*/ 	.word	0x00030e10


	//   ....[181]....
        /*1080*/ 	.word	0x00030e60


	//   ....[182]....
        /*1084*/ 	.word	0x00030fa0


	//   ....[183]....
        /*1088*/ 	.word	0x00030ff0


	//   ....[184]....
        /*108c*/ 	.word	0x00031130


	//   ....[185]....
        /*1090*/ 	.word	0x00031180


	//   ....[186]....
        /*1094*/ 	.word	0x000312c0


	//   ....[187]....
        /*1098*/ 	.word	0x00031310


	//   ....[188]....
        /*109c*/ 	.word	0x00031450


	//   ....[189]....
        /*10a0*/ 	.word	0x000314a0


	//   ....[190]....
        /*10a4*/ 	.word	0x000315c0


	//   ....[191]....
        /*10a8*/ 	.word	0x00031630


	//   ....[192]....
        /*10ac*/ 	.word	0x00031750


	//   ....[193]....
        /*10b0*/ 	.word	0x000317a0


	//   ....[194]....
        /*10b4*/ 	.word	0x00031ad0


	//   ....[195]....
        /*10b8*/ 	.word	0x00031b70


	//   ....[196]....
        /*10bc*/ 	.word	0x00031d20


	//   ....[197]....
        /*10c0*/ 	.word	0x00031da0


	//   ....[198]....
        /*10c4*/ 	.word	0x00031e20


	//   ....[199]....
        /*10c8*/ 	.word	0x00031ea0


	//   ....[200]....
        /*10cc*/ 	.word	0x00031f20


	//   ....[201]....
        /*10d0*/ 	.word	0x00031fb0


	//   ....[202]....
        /*10d4*/ 	.word	0x00032050


	//   ....[203]....
        /*10d8*/ 	.word	0x00032100


	//   ....[204]....
        /*10dc*/ 	.word	0x00032180


	//   ....[205]....
        /*10e0*/ 	.word	0x00032200


	//   ....[206]....
        /*10e4*/ 	.word	0x00032280


	//   ....[207]....
        /*10e8*/ 	.word	0x00032310


	//   ....[208]....
        /*10ec*/ 	.word	0x00032390


	//   ....[209]....
        /*10f0*/ 	.word	0x00032440


	//   ....[210]....
        /*10f4*/ 	.word	0x00032490


	//   ....[211]....
        /*10f8*/ 	.word	0x00032550


	//   ....[212]....
        /*10fc*/ 	.word	0x00032680


	//----- nvinfo : EIATTR_REG_RECONFIG
	.align		4
.L_237:
        /*1100*/ 	.byte	0x01, 0x54
	.zero		2


	//----- nvinfo : EIATTR_SYSCALL_OFFSETS
	.align		4
        /*1104*/ 	.byte	0x04, 0x46
        /*1106*/ 	.short	(.L_239 - .L_238)


	//   ....[0]....
.L_238:
        /*1108*/ 	.word	0x000027a0


	//   ....[1]....
        /*110c*/ 	.word	0x000028f0


	//   ....[2]....
        /*1110*/ 	.word	0x00009f40


	//   ....[3]....
        /*1114*/ 	.word	0x0000a260


	//   ....[4]....
        /*1118*/ 	.word	0x00029470


	//   ....[5]....
        /*111c*/ 	.word	0x000295c0


	//   ....[6]....
        /*1120*/ 	.word	0x000296b0


	//   ....[7]....
        /*1124*/ 	.word	0x00029ff0


	//----- nvinfo : EIATTR_MBARRIER_INSTR_OFFSETS
	.align		4
.L_239:
        /*1128*/ 	.byte	0x04, 0x39
        /*112a*/ 	.short	(.L_241 - .L_240)


	//   ....[0]....
.L_240:
        /*112c*/ 	.word	0x000002d0
        /*1130*/ 	.word	0x000000ff
        /*1134*/ 	.word	0x00030800
        /*1138*/ 	.short	0x0100
        /*113a*/ 	.byte	0x08
	.zero		1


	//   ....[1]....
        /*113c*/ 	.word	0x000002e0
        /*1140*/ 	.word	0x000000ff
        /*1144*/ 	.word	0x00030820
        /*1148*/ 	.short	0x0100
        /*114a*/ 	.byte	0x08
	.zero		1


	//   ....[2]....
        /*114c*/ 	.word	0x000003d0
        /*1150*/ 	.word	0x000000ff
        /*1154*/ 	.word	0x00030830
        /*1158*/ 	.short	0x0100
        /*115a*/ 	.byte	0x08
	.zero		1


	//   ....[3]....
        /*115c*/ 	.word	0x000003e0
        /*1160*/ 	.word	0x000000ff
        /*1164*/ 	.word	0x00030840
        /*1168*/ 	.short	0x0100
        /*116a*/ 	.byte	0x08
	.zero		1


	//   ....[4]....
        /*116c*/ 	.word	0x000003f0
        /*1170*/ 	.word	0x000000ff
        /*1174*/ 	.word	0x00030838
        /*1178*/ 	.short	0x0100
        /*117a*/ 	.byte	0x08
	.zero		1


	//   ....[5]....
        /*117c*/ 	.word	0x00000400
        /*1180*/ 	.word	0x000000ff
        /*1184*/ 	.word	0x00030848
        /*1188*/ 	.short	0x0100
        /*118a*/ 	.byte	0x08
	.zero		1


	//   ....[6]....
        /*118c*/ 	.word	0x00000530
        /*1190*/ 	.word	0x000000ff
        /*1194*/ 	.word	0x00030850
        /*1198*/ 	.short	0x0100
        /*119a*/ 	.byte	0x08
	.zero		1


	//   ....[7]....
        /*119c*/ 	.word	0x00000540
        /*11a0*/ 	.word	0x000000ff
        /*11a4*/ 	.word	0x00030860
        /*11a8*/ 	.short	0x0100
        /*11aa*/ 	.byte	0x08
	.zero		1


	//   ....[8]....
        /*11ac*/ 	.word	0x00000550
        /*11b0*/ 	.word	0x000000ff
        /*11b4*/ 	.word	0x00030858
        /*11b8*/ 	.short	0x0100
        /*11ba*/ 	.byte	0x08
	.zero		1


	//   ....[9]....
        /*11bc*/ 	.word	0x00000560
        /*11c0*/ 	.word	0x000000ff
        /*11c4*/ 	.word	0x00030868
        /*11c8*/ 	.short	0x0100
        /*11ca*/ 	.byte	0x08
	.zero		1


	//   ....[10]....
        /*11cc*/ 	.word	0x00000650
        /*11d0*/ 	.word	0x000000ff
        /*11d4*/ 	.word	0x00030870
        /*11d8*/ 	.short	0x0100
        /*11da*/ 	.byte	0x06
	.zero		1


	//   ....[11]....
        /*11dc*/ 	.word	0x00000660
        /*11e0*/ 	.word	0x000000ff
        /*11e4*/ 	.word	0x00030880
        /*11e8*/ 	.short	0x0100
        /*11ea*/ 	.byte	0x06
	.zero		1


	//   ....[12]....
        /*11ec*/ 	.word	0x00000670
        /*11f0*/ 	.word	0x000000ff
        /*11f4*/ 	.word	0x00030878
        /*11f8*/ 	.short	0x0100
        /*11fa*/ 	.byte	0x06
	.zero		1


	//   ....[13]....
        /*11fc*/ 	.word	0x00000680
        /*1200*/ 	.word	0x000000ff
        /*1204*/ 	.word	0x00030888
        /*1208*/ 	.short	0x0100
        /*120a*/ 	.byte	0x06
	.zero		1


	//   ....[14]....
        /*120c*/ 	.word	0x000007b0
        /*1210*/ 	.word	0x000000ff
        /*1214*/ 	.word	0x00030890
        /*1218*/ 	.short	0x0100
        /*121a*/ 	.byte	0x08
	.zero		1


	//   ....[15]....
        /*121c*/ 	.word	0x000007c0
        /*1220*/ 	.word	0x000000ff
        /*1224*/ 	.word	0x000308a0
        /*1228*/ 	.short	0x0100
        /*122a*/ 	.byte	0x08
	.zero		1


	//   ....[16]....
        /*122c*/ 	.word	0x000007d0
        /*1230*/ 	.word	0x000000ff
        /*1234*/ 	.word	0x00030898
        /*1238*/ 	.short	0x0100
        /*123a*/ 	.byte	0x08
	.zero		1


	//   ....[17]....
        /*123c*/ 	.word	0x000007e0
        /*1240*/ 	.word	0x000000ff
        /*1244*/ 	.word	0x000308a8
        /*1248*/ 	.short	0x0100
        /*124a*/ 	.byte	0x08
	.zero		1


	//   ....[18]....
        /*124c*/ 	.word	0x00000910
        /*1250*/ 	.word	0x000000ff
        /*1254*/ 	.word	0x000308b0
        /*1258*/ 	.short	0x0100
        /*125a*/ 	.byte	0x08
	.zero		1


	//   ....[19]....
        /*125c*/ 	.word	0x00000920
        /*1260*/ 	.word	0x000000ff
        /*1264*/ 	.word	0x000308c0
        /*1268*/ 	.short	0x0100
        /*126a*/ 	.byte	0x08
	.zero		1


	//   ....[20]....
        /*126c*/ 	.word	0x00000930
        /*1270*/ 	.word	0x000000ff
        /*1274*/ 	.word	0x000308b8
        /*1278*/ 	.short	0x0100
        /*127a*/ 	.byte	0x08
	.zero		1


	//   ....[21]....
        /*127c*/ 	.word	0x00000940
        /*1280*/ 	.word	0x000000ff
        /*1284*/ 	.word	0x000308c8
        /*1288*/ 	.short	0x0100
        /*128a*/ 	.byte	0x08
	.zero		1


	//   ....[22]....
        /*128c*/ 	.word	0x00003f40
        /*1290*/ 	.word	0x00000063
        /*1294*/ 	.word	0x00030890
        /*1298*/ 	.short	0x010a
        /*129a*/ 	.byte	0x3f
	.zero		1


	//   ....[23]....
        /*129c*/ 	.word	0x00006400
        /*12a0*/ 	.word	0x00000063
        /*12a4*/ 	.word	0x00030890
        /*12a8*/ 	.short	0x010a
        /*12aa*/ 	.byte	0x3f
	.zero		1


	//   ....[24]....
        /*12ac*/ 	.word	0x00008850
        /*12b0*/ 	.word	0x00000063
        /*12b4*/ 	.word	0x00030890
        /*12b8*/ 	.short	0x010a
        /*12ba*/ 	.byte	0x3f
	.zero		1


	//   ....[25]....
        /*12bc*/ 	.word	0x00008b90
        /*12c0*/ 	.word	0x00000024
        /*12c4*/ 	.word	0x00000000
        /*12c8*/ 	.short	0x0101
        /*12ca*/ 	.byte	0x3f
	.zero		1


	//   ....[26]....
        /*12cc*/ 	.word	0x00008bd0
        /*12d0*/ 	.word	0x00000063
        /*12d4*/ 	.word	0x000308b0
        /*12d8*/ 	.short	0x010a
        /*12da*/ 	.byte	0x3f
	.zero		1


	//   ....[27]....
        /*12dc*/ 	.word	0x00009190
        /*12e0*/ 	.word	0x00000063
        /*12e4*/ 	.word	0x00000000
        /*12e8*/ 	.short	0x0101
        /*12ea*/ 	.byte	0x3f
	.zero		1


	//   ....[28]....
        /*12ec*/ 	.word	0x00009fe0
        /*12f0*/ 	.word	0x00000010
        /*12f4*/ 	.word	0x00030800
        /*12f8*/ 	.short	0x010a
        /*12fa*/ 	.byte	0x3f
	.zero		1


	//   ....[29]....
        /*12fc*/ 	.word	0x0000a030
        /*1300*/ 	.word	0x00000010
        /*1304*/ 	.word	0x00030800
        /*1308*/ 	.short	0x010a
        /*130a*/ 	.byte	0x3f
	.zero		1


	//   ....[30]....
        /*130c*/ 	.word	0x0000ba90
        /*1310*/ 	.word	0x00000010
        /*1314*/ 	.word	0x00030800
        /*1318*/ 	.short	0x010a
        /*131a*/ 	.byte	0x3f
	.zero		1


	//   ....[31]....
        /*131c*/ 	.word	0x00010260
        /*1320*/ 	.word	0x00000010
        /*1324*/ 	.word	0x00030800
        /*1328*/ 	.short	0x010a
        /*132a*/ 	.byte	0x3f
	.zero		1


	//   ....[32]....
        /*132c*/ 	.word	0x00013ec0
        /*1330*/ 	.word	0x00000000
        /*1334*/ 	.word	0x00030830
        /*1338*/ 	.short	0x010a
        /*133a*/ 	.byte	0x3f
	.zero		1


	//   ....[33]....
        /*133c*/ 	.word	0x00013f30
        /*1340*/ 	.word	0x00000000
        /*1344*/ 	.word	0x00030830
        /*1348*/ 	.short	0x010a
        /*134a*/ 	.byte	0x3f
	.zero		1


	//   ....[34]....
        /*134c*/ 	.word	0x00014da0
        /*1350*/ 	.word	0x00000002
        /*1354*/ 	.word	0x00000000
        /*1358*/ 	.short	0x0101
        /*135a*/ 	.byte	0x3f
	.zero		1


	//   ....[35]....
        /*135c*/ 	.word	0x00016cf0
        /*1360*/ 	.word	0x00000002
        /*1364*/ 	.word	0x00030830
        /*1368*/ 	.short	0x010a
        /*136a*/ 	.byte	0x3f
	.zero		1


	//   ....[36]....
        /*136c*/ 	.word	0x00016d70
        /*1370*/ 	.word	0x00000002
        /*1374*/ 	.word	0x00030830
        /*1378*/ 	.short	0x010a
        /*137a*/ 	.byte	0x3f
	.zero		1


	//   ....[37]....
        /*137c*/ 	.word	0x00017e90
        /*1380*/ 	.word	0x00000000
        /*1384*/ 	.word	0x00030850
        /*1388*/ 	.short	0x010a
        /*138a*/ 	.byte	0x3f
	.zero		1


	//   ....[38]....
        /*138c*/ 	.word	0x00017ee0
        /*1390*/ 	.word	0x00000000
        /*1394*/ 	.word	0x00030850
        /*1398*/ 	.short	0x010a
        /*139a*/ 	.byte	0x3f
	.zero		1


	//   ....[39]....
        /*139c*/ 	.word	0x000183c0
        /*13a0*/ 	.word	0x00000002
        /*13a4*/ 	.word	0x00000000
        /*13a8*/ 	.short	0x0101
        /*13aa*/ 	.byte	0x3f
	.zero		1


	//   ....[40]....
        /*13ac*/ 	.word	0x00018d60
        /*13b0*/ 	.word	0x00000000
        /*13b4*/ 	.word	0x00000000
        /*13b8*/ 	.short	0x0101
        /*13ba*/ 	.byte	0x3f
	.zero		1


	//   ....[41]....
        /*13bc*/ 	.word	0x00019f20
        /*13c0*/ 	.word	0x00000002
        /*13c4*/ 	.word	0x00030830
        /*13c8*/ 	.short	0x010a
        /*13ca*/ 	.byte	0x3f
	.zero		1


	//   ....[42]....
        /*13cc*/ 	.word	0x00019fa0
        /*13d0*/ 	.word	0x00000002
        /*13d4*/ 	.word	0x00030830
        /*13d8*/ 	.short	0x010a
        /*13da*/ 	.byte	0x3f
	.zero		1


	//   ....[43]....
        /*13dc*/ 	.word	0x0001b0c0
        /*13e0*/ 	.word	0x000000e7
        /*13e4*/ 	.word	0x00030850
        /*13e8*/ 	.short	0x010a
        /*13ea*/ 	.byte	0x3f
	.zero		1


	//   ....[44]....
        /*13ec*/ 	.word	0x0001b110
        /*13f0*/ 	.word	0x000000e7
        /*13f4*/ 	.word	0x00030850
        /*13f8*/ 	.short	0x010a
        /*13fa*/ 	.byte	0x3f
	.zero		1


	//   ....[45]....
        /*13fc*/ 	.word	0x0001bd90
        /*1400*/ 	.word	0x0000009a
        /*1404*/ 	.word	0x00000000
        /*1408*/ 	.short	0x0101
        /*140a*/ 	.byte	0x3f
	.zero		1


	//   ....[46]....
        /*140c*/ 	.word	0x0001be10
        /*1410*/ 	.word	0x000000e7
        /*1414*/ 	.word	0x00000000
        /*1418*/ 	.short	0x0101
        /*141a*/ 	.byte	0x3f
	.zero		1


	//   ....[47]....
        /*141c*/ 	.word	0x0001c3d0
        /*1420*/ 	.word	0x00000002
        /*1424*/ 	.word	0x00030830
        /*1428*/ 	.short	0x010a
        /*142a*/ 	.byte	0x3f
	.zero		1


	//   ....[48]....
        /*142c*/ 	.word	0x0001c450
        /*1430*/ 	.word	0x00000002
        /*1434*/ 	.word	0x00030830
        /*1438*/ 	.short	0x010a
        /*143a*/ 	.byte	0x3f
	.zero		1


	//   ....[49]....
        /*143c*/ 	.word	0x0001d570
        /*1440*/ 	.word	0x00000000
        /*1444*/ 	.word	0x00030850
        /*1448*/ 	.short	0x010a
        /*144a*/ 	.byte	0x3f
	.zero		1


	//   ....[50]....
        /*144c*/ 	.word	0x0001d5c0
        /*1450*/ 	.word	0x00000000
        /*1454*/ 	.word	0x00030850
        /*1458*/ 	.short	0x010a
        /*145a*/ 	.byte	0x3f
	.zero		1


	//   ....[51]....
        /*145c*/ 	.word	0x0001d980
        /*1460*/ 	.word	0x00000004
        /*1464*/ 	.word	0x00000000
        /*1468*/ 	.short	0x0101
        /*146a*/ 	.byte	0x3f
	.zero		1


	//   ....[52]....
        /*146c*/ 	.word	0x0001e450
        /*1470*/ 	.word	0x00000000
        /*1474*/ 	.word	0x00000000
        /*1478*/ 	.short	0x0101
        /*147a*/ 	.byte	0x3f
	.zero		1


	//   ....[53]....
        /*147c*/ 	.word	0x0001fa60
        /*1480*/ 	.word	0x00000005
        /*1484*/ 	.word	0x00030850
        /*1488*/ 	.short	0x010a
        /*148a*/ 	.byte	0x3f
	.zero		1


	//   ....[54]....
        /*148c*/ 	.word	0x0001fab0
        /*1490*/ 	.word	0x00000005
        /*1494*/ 	.word	0x00030850
        /*1498*/ 	.short	0x010a
        /*149a*/ 	.byte	0x3f
	.zero		1


	//   ....[55]....
        /*149c*/ 	.word	0x0001ff20
        /*14a0*/ 	.word	0x00000005
        /*14a4*/ 	.word	0x00000000
        /*14a8*/ 	.short	0x0101
        /*14aa*/ 	.byte	0x3f
	.zero		1


	//   ....[56]....
        /*14ac*/ 	.word	0x00022320
        /*14b0*/ 	.word	0x00000000
        /*14b4*/ 	.word	0x00000000
        /*14b8*/ 	.short	0x0101
        /*14ba*/ 	.byte	0x3f
	.zero		1


	//   ....[57]....
        /*14bc*/ 	.word	0x00022e20
        /*14c0*/ 	.word	0x00000006
        /*14c4*/ 	.word	0x00000000
        /*14c8*/ 	.short	0x0101
        /*14ca*/ 	.byte	0x3f
	.zero		1


	//   ....[58]....
        /*14cc*/ 	.word	0x00027310
        /*14d0*/ 	.word	0x00000012
        /*14d4*/ 	.word	0x00030820
        /*14d8*/ 	.short	0x010a
        /*14da*/ 	.byte	0x3f
	.zero		1


	//   ....[59]....
        /*14dc*/ 	.word	0x000273e0
        /*14e0*/ 	.word	0x00000007
        /*14e4*/ 	.word	0x000308a0
        /*14e8*/ 	.short	0x010a
        /*14ea*/ 	.byte	0x3f
	.zero		1


	//   ....[60]....
        /*14ec*/ 	.word	0x00027930
        /*14f0*/ 	.word	0x00000007
        /*14f4*/ 	.word	0x000308c0
        /*14f8*/ 	.short	0x010a
        /*14fa*/ 	.byte	0x3f
	.zero		1


	//   ....[61]....
        /*14fc*/ 	.word	0x00027fe0
        /*1500*/ 	.word	0x00000008
        /*1504*/ 	.word	0x000308a0
        /*1508*/ 	.short	0x010a
        /*150a*/ 	.byte	0x3f
	.zero		1


	//   ....[62]....
        /*150c*/ 	.word	0x00028510
        /*1510*/ 	.word	0x00000008
        /*1514*/ 	.word	0x000308c0
        /*1518*/ 	.short	0x010a
        /*151a*/ 	.byte	0x3f
	.zero		1


	//   ....[63]....
        /*151c*/ 	.word	0x00029ad0
        /*1520*/ 	.word	0x00000000
        /*1524*/ 	.word	0x00030840
        /*1528*/ 	.short	0x010a
        /*152a*/ 	.byte	0x3f
	.zero		1


	//   ....[64]....
        /*152c*/ 	.word	0x0002ab20
        /*1530*/ 	.word	0x00000012
        /*1534*/ 	.word	0x00030800
        /*1538*/ 	.short	0x0107
        /*153a*/ 	.byte	0x3f
	.zero		1


	//   ....[65]....
        /*153c*/ 	.word	0x0002ac30
        /*1540*/ 	.word	0x00000012
        /*1544*/ 	.word	0x00030800
        /*1548*/ 	.short	0x0101
        /*154a*/ 	.byte	0x3f
	.zero		1


	//   ....[66]....
        /*154c*/ 	.word	0x0002ac50
        /*1550*/ 	.word	0x00000012
        /*1554*/ 	.word	0x00030820
        /*1558*/ 	.short	0x010a
        /*155a*/ 	.byte	0x3f
	.zero		1


	//   ....[67]....
        /*155c*/ 	.word	0x0002b080
        /*1560*/ 	.word	0x00000003
        /*1564*/ 	.word	0x00030840
        /*1568*/ 	.short	0x010a
        /*156a*/ 	.byte	0x3f
	.zero		1


	//   ....[68]....
        /*156c*/ 	.word	0x0002b620
        /*1570*/ 	.word	0x00000003
        /*1574*/ 	.word	0x00000060
        /*1578*/ 	.short	0x010a
        /*157a*/ 	.byte	0x3f
	.zero		1


	//   ....[69]....
        /*157c*/ 	.word	0x0002be90
        /*1580*/ 	.word	0x00000003
        /*1584*/ 	.word	0x00030840
        /*1588*/ 	.short	0x010a
        /*158a*/ 	.byte	0x3f
	.zero		1


	//   ....[70]....
        /*158c*/ 	.word	0x0002c430
        /*1590*/ 	.word	0x00000002
        /*1594*/ 	.word	0x00000060
        /*1598*/ 	.short	0x010a
        /*159a*/ 	.byte	0x3f
	.zero		1


	//   ....[71]....
        /*159c*/ 	.word	0x0002cbf0
        /*15a0*/ 	.word	0x00000002
        /*15a4*/ 	.word	0x00030840
        /*15a8*/ 	.short	0x010a
        /*15aa*/ 	.byte	0x3f
	.zero		1


	//   ....[72]....
        /*15ac*/ 	.word	0x0002d190
        /*15b0*/ 	.word	0x00000002
        /*15b4*/ 	.word	0x00000060
        /*15b8*/ 	.short	0x010a
        /*15ba*/ 	.byte	0x3f
	.zero		1


	//   ....[73]....
        /*15bc*/ 	.word	0x0002d900
        /*15c0*/ 	.word	0x00000000
        /*15c4*/ 	.word	0x00030860
        /*15c8*/ 	.short	0x010a
        /*15ca*/ 	.byte	0x3f
	.zero		1


	//   ....[74]....
        /*15cc*/ 	.word	0x0002f160
        /*15d0*/ 	.word	0x00000000
        /*15d4*/ 	.word	0x00030820
        /*15d8*/ 	.short	0x010a
        /*15da*/ 	.byte	0x3f
	.zero		1


	//   ....[75]....
        /*15dc*/ 	.word	0x0002f360
        /*15e0*/ 	.word	0x00000006
        /*15e4*/ 	.word	0x00000000
        /*15e8*/ 	.short	0x010a
        /*15ea*/ 	.byte	0x3f
	.zero		1


	//   ....[76]....
        /*15ec*/ 	.word	0x0002f390
        /*15f0*/ 	.word	0x00000007
        /*15f4*/ 	.word	0x00000000
        /*15f8*/ 	.short	0x010a
        /*15fa*/ 	.byte	0x3f
	.zero		1


	//   ....[77]....
        /*15fc*/ 	.word	0x0002f3f0
        /*1600*/ 	.word	0x00000004
        /*1604*/ 	.word	0x00000000
        /*1608*/ 	.short	0x010a
        /*160a*/ 	.byte	0x3f
	.zero		1


	//   ....[78]....
        /*160c*/ 	.word	0x0002f420
        /*1610*/ 	.word	0x00000003
        /*1614*/ 	.word	0x00000000
        /*1618*/ 	.short	0x010a
        /*161a*/ 	.byte	0x3f
	.zero		1


	//   ....[79]....
        /*161c*/ 	.word	0x0002f480
        /*1620*/ 	.word	0x00000063
        /*1624*/ 	.word	0x00030890
        /*1628*/ 	.short	0x010a
        /*162a*/ 	.byte	0x3f
	.zero		1


	//   ....[80]....
        /*162c*/ 	.word	0x0002f4d0
        /*1630*/ 	.word	0x00000063
        /*1634*/ 	.word	0x00030890
        /*1638*/ 	.short	0x010a
        /*163a*/ 	.byte	0x3f
	.zero		1


	//   ....[81]....
        /*163c*/ 	.word	0x0002f520
        /*1640*/ 	.word	0x00000063
        /*1644*/ 	.word	0x00030890
        /*1648*/ 	.short	0x010a
        /*164a*/ 	.byte	0x3f
	.zero		1


	//   ....[82]....
        /*164c*/ 	.word	0x0002f570
        /*1650*/ 	.word	0x00000063
        /*1654*/ 	.word	0x000308b0
        /*1658*/ 	.short	0x010a
        /*165a*/ 	.byte	0x3f
	.zero		1


	//   ....[83]....
        /*165c*/ 	.word	0x0002fd00
        /*1660*/ 	.word	0x00000010
        /*1664*/ 	.word	0x00030800
        /*1668*/ 	.short	0x010a
        /*166a*/ 	.byte	0x3f
	.zero		1


	//   ....[84]....
        /*166c*/ 	.word	0x00030460
        /*1670*/ 	.word	0x00000010
        /*1674*/ 	.word	0x00030800
        /*1678*/ 	.short	0x010a
        /*167a*/ 	.byte	0x3f
	.zero		1


	//   ....[85]....
        /*167c*/ 	.word	0x000304b0
        /*1680*/ 	.word	0x00000000
        /*1684*/ 	.word	0x00030830
        /*1688*/ 	.short	0x010a
        /*168a*/ 	.byte	0x3f
	.zero		1


	//   ....[86]....
        /*168c*/ 	.word	0x00030500
        /*1690*/ 	.word	0x00000002
        /*1694*/ 	.word	0x00030830
        /*1698*/ 	.short	0x010a
        /*169a*/ 	.byte	0x3f
	.zero		1


	//   ....[87]....
        /*169c*/ 	.word	0x00030550
        /*16a0*/ 	.word	0x00000000
        /*16a4*/ 	.word	0x00030850
        /*16a8*/ 	.short	0x010a
        /*16aa*/ 	.byte	0x3f
	.zero		1


	//   ....[88]....
        /*16ac*/ 	.word	0x000305a0
        /*16b0*/ 	.word	0x00000002
        /*16b4*/ 	.word	0x00030830
        /*16b8*/ 	.short	0x010a
        /*16ba*/ 	.byte	0x3f
	.zero		1


	//   ....[89]....
        /*16bc*/ 	.word	0x000305f0
        /*16c0*/ 	.word	0x000000e7
        /*16c4*/ 	.word	0x00030850
        /*16c8*/ 	.short	0x010a
        /*16ca*/ 	.byte	0x3f
	.zero		1


	//   ....[90]....
        /*16cc*/ 	.word	0x00030640
        /*16d0*/ 	.word	0x00000002
        /*16d4*/ 	.word	0x00030830
        /*16d8*/ 	.short	0x010a
        /*16da*/ 	.byte	0x3f
	.zero		1


	//   ....[91]....
        /*16dc*/ 	.word	0x00030690
        /*16e0*/ 	.word	0x00000000
        /*16e4*/ 	.word	0x00030850
        /*16e8*/ 	.short	0x010a
        /*16ea*/ 	.byte	0x3f
	.zero		1


	//   ....[92]....
        /*16ec*/ 	.word	0x000306e0
        /*16f0*/ 	.word	0x00000005
        /*16f4*/ 	.word	0x00030850
        /*16f8*/ 	.short	0x010a
        /*16fa*/ 	.byte	0x3f
	.zero		1


	//   ....[93]....
        /*16fc*/ 	.word	0x00030880
        /*1700*/ 	.word	0x00000012
        /*1704*/ 	.word	0x00030820
        /*1708*/ 	.short	0x010a
        /*170a*/ 	.byte	0x3f
	.zero		1


	//   ....[94]....
        /*170c*/ 	.word	0x000308d0
        /*1710*/ 	.word	0x00000007
        /*1714*/ 	.word	0x000308a0
        /*1718*/ 	.short	0x010a
        /*171a*/ 	.byte	0x3f
	.zero		1


	//   ....[95]....
        /*171c*/ 	.word	0x00030920
        /*1720*/ 	.word	0x00000007
        /*1724*/ 	.word	0x000308c0
        /*1728*/ 	.short	0x010a
        /*172a*/ 	.byte	0x3f
	.zero		1


	//   ....[96]....
        /*172c*/ 	.word	0x00030970
        /*1730*/ 	.word	0x00000008
        /*1734*/ 	.word	0x000308a0
        /*1738*/ 	.short	0x010a
        /*173a*/ 	.byte	0x3f
	.zero		1


	//   ....[97]....
        /*173c*/ 	.word	0x000309c0
        /*1740*/ 	.word	0x00000008
        /*1744*/ 	.word	0x000308c0
        /*1748*/ 	.short	0x010a
        /*174a*/ 	.byte	0x3f
	.zero		1


	//   ....[98]....
        /*174c*/ 	.word	0x00030b60
        /*1750*/ 	.word	0x00000000
        /*1754*/ 	.word	0x00030840
        /*1758*/ 	.short	0x010a
        /*175a*/ 	.byte	0x3f
	.zero		1


	//   ....[99]....
        /*175c*/ 	.word	0x000317e0
        /*1760*/ 	.word	0x00000012
        /*1764*/ 	.word	0x00030820
        /*1768*/ 	.short	0x010a
        /*176a*/ 	.byte	0x3f
	.zero		1


	//   ....[100]....
        /*176c*/ 	.word	0x00031830
        /*1770*/ 	.word	0x00000003
        /*1774*/ 	.word	0x00030840
        /*1778*/ 	.short	0x010a
        /*177a*/ 	.byte	0x3f
	.zero		1


	//   ....[101]....
        /*177c*/ 	.word	0x00031880
        /*1780*/ 	.word	0x00000003
        /*1784*/ 	.word	0x00000060
        /*1788*/ 	.short	0x010a
        /*178a*/ 	.byte	0x3f
	.zero		1


	//   ....[102]....
        /*178c*/ 	.word	0x000318d0
        /*1790*/ 	.word	0x00000003
        /*1794*/ 	.word	0x00030840
        /*1798*/ 	.short	0x010a
        /*179a*/ 	.byte	0x3f
	.zero		1


	//   ....[103]....
        /*179c*/ 	.word	0x00031920
        /*17a0*/ 	.word	0x00000002
        /*17a4*/ 	.word	0x00000060
        /*17a8*/ 	.short	0x010a
        /*17aa*/ 	.byte	0x3f
	.zero		1


	//   ....[104]....
        /*17ac*/ 	.word	0x00031970
        /*17b0*/ 	.word	0x00000002
        /*17b4*/ 	.word	0x00030840
        /*17b8*/ 	.short	0x010a
        /*17ba*/ 	.byte	0x3f
	.zero		1


	//   ....[105]....
        /*17bc*/ 	.word	0x000319c0
        /*17c0*/ 	.word	0x00000002
        /*17c4*/ 	.word	0x00000060
        /*17c8*/ 	.short	0x010a
        /*17ca*/ 	.byte	0x3f
	.zero		1


	//   ....[106]....
        /*17cc*/ 	.word	0x00031a10
        /*17d0*/ 	.word	0x00000000
        /*17d4*/ 	.word	0x00030860
        /*17d8*/ 	.short	0x010a
        /*17da*/ 	.byte	0x3f
	.zero		1


	//   ....[107]....
        /*17dc*/ 	.word	0x000325a0
        /*17e0*/ 	.word	0x00000000
        /*17e4*/ 	.word	0x00030820
        /*17e8*/ 	.short	0x010a
        /*17ea*/ 	.byte	0x3f
	.zero		1


	//   ....[108]....
        /*17ec*/ 	.word	0x00032740
        /*17f0*/ 	.word	0x00000006
        /*17f4*/ 	.word	0x00000000
        /*17f8*/ 	.short	0x010a
        /*17fa*/ 	.byte	0x3f
	.zero		1


	//   ....[109]....
        /*17fc*/ 	.word	0x00032790
        /*1800*/ 	.word	0x00000007
        /*1804*/ 	.word	0x00000000
        /*1808*/ 	.short	0x010a
        /*180a*/ 	.byte	0x3f
	.zero		1


	//   ....[110]....
        /*180c*/ 	.word	0x000327e0
        /*1810*/ 	.word	0x00000004
        /*1814*/ 	.word	0x00000000
        /*1818*/ 	.short	0x010a
        /*181a*/ 	.byte	0x3f
	.zero		1


	//----- nvinfo : EIATTR_NUM_MBARRIERS
	.align		4
.L_241:
        /*181c*/ 	.byte	0x03, 0x38
        /*181e*/ 	.short	0x0016


	//----- nvinfo : EIATTR_EXIT_INSTR_OFFSETS
	.align		4
        /*1820*/ 	.byte	0x04, 0x1c
        /*1822*/ 	.short	(.L_243 - .L_242)


	//   ....[0]....
.L_242:
        /*1824*/ 	.word	0x0002f470


	//----- nvinfo : EIATTR_MAX_THREADS
	.align		4
.L_243:
        /*1828*/ 	.byte	0x04, 0x05
        /*182a*/ 	.short	(.L_245 - .L_244)
.L_244:
        /*182c*/ 	.word	0x00000180
        /*1830*/ 	.word	0x00000001
        /*1834*/ 	.word	0x00000001


	//----- nvinfo : EIATTR_CRS_STACK_SIZE
	.align		4
.L_245:
        /*1838*/ 	.byte	0x04, 0x1e
        /*183a*/ 	.short	(.L_247 - .L_246)
.L_246:
        /*183c*/ 	.word	0x00000000


	//----- nvinfo : EIATTR_CBANK_PARAM_SIZE
	.align		4
.L_247:
        /*1840*/ 	.byte	0x03, 0x19
        /*1842*/ 	.short	0x0af0


	//----- nvinfo : EIATTR_PARAM_CBANK
	.align		4
        /*1844*/ 	.byte	0x04, 0x0a
        /*1846*/ 	.short	(.L_249 - .L_248)
	.align		4
.L_248:
        /*1848*/ 	.word	index@(.nv.constant0._ZN7cutlass13device_kernelIN5flash11enable_sm90INS1_16FlashAttnFwdSm90INS1_25CollectiveMainloopFwdSm90ILi2EN4cute5tupleIJNS5_1CILi1EEES8_S8_EEENS6_IJNS7_ILi128EEENS7_ILi64EEENS7_ILi256EEEEEELi256ENS_10bfloat16_tEfNS_4arch4Sm90ELb0ELb1ELb1ELb1ELb0ELb1ELb0ELb1ELb1ELb1ELb1ELb0EEENS1_21CollectiveEpilogueFwdINS6_IJSA_SC_SB_EEES9_SE_SG_Li256ELb1ELb1ELb1ELb0EEENS1_36VarlenDynamicPersistentTileSchedulerILi128ELi64ELi256ELi128ELb1ELb1ELb1ELb1ELb0ELb1EEEEEEEEEvNT_6ParamsE)
        /*184c*/ 	.short	0x0210
        /*184e*/ 	.short	0x0af0


	//----- nvinfo : EIATTR_SW_WAR
	.align		4
.L_249:
        /*1850*/ 	.byte	0x04, 0x36
        /*1852*/ 	.short	(.L_251 - .L_250)
.L_250:
        /*1854*/ 	.word	0x00000008
.L_251:


//--------------------- .nv.info._ZN7cutlass13device_kernelIN5flash11enable_sm90INS1_16FlashAttnFwdSm90INS1_25CollectiveMainloopFwdSm90ILi2EN4cute5tupleIJNS5_1CILi1EEES8_S8_EEENS6_IJNS7_ILi128EEENS7_ILi80EEENS7_ILi256EEEEEELi256ENS_10bfloat16_tEfNS_4arch4Sm90ELb1ELb0ELb1ELb0ELb0ELb0ELb0ELb1ELb1ELb1ELb1ELb0EEENS1_21CollectiveEpilogueFwdINS6_IJSA_SC_SB_EEES9_SE_SG_Li256ELb0ELb1ELb1ELb0EEENS1_19SingleTileSchedulerILb0ELb1ELb1ELi128EEEEEEEEEvNT_6ParamsE --------------------------
	.section	.nv.info._ZN7cutlass13device_kernelIN5flash11enable_sm90INS1_16FlashAttnFwdSm90INS1_25CollectiveMainloopFwdSm90ILi2EN4cute5tupleIJNS5_1CILi1EEES8_S8_EEENS6_IJNS7_ILi128EEENS7_ILi80EEENS7_ILi256EEEEEELi256ENS_10bfloat16_tEfNS_4arch4Sm90ELb1ELb0ELb1ELb0ELb0ELb0ELb0ELb1ELb1ELb1ELb1ELb0EEENS1_21CollectiveEpilogueFwdINS6_IJSA_SC_SB_EEES9_SE_SG_Li256ELb0ELb1ELb1ELb0EEENS1_19SingleTileSchedulerILb0ELb1ELb1ELi128EEEEEEEEEvNT_6ParamsE,"",@"SHT_CUDA_INFO"
	.sectionflags	@""
	.align	4


	//----- nvinfo : EIATTR_CUDA_API_VERSION
	.align		4
        /*0000*/ 	.byte	0x04, 0x37
        /*0002*/ 	.short	(.L_253 - .L_252)
.L_252:
        /*0004*/ 	.word	0x00000082


	//----- nvinfo : EIATTR_KPARAM_INFO
	.align		4
.L_253:
        /*0008*/ 	.byte	0x04, 0x17
        /*000a*/ 	.short	(.L_255 - .L_254)
.L_254:
        /*000c*/ 	.word	0x00000000
        /*0010*/ 	.short	0x0000
        /*0012*/ 	.short	0x0070
        /*0014*/ 	.byte	0x00, 0xf0, 0x01, 0x28


	//----- nvinfo : EIATTR_SPARSE_MMA_MASK
	.align		4
.L_255:
        /*0018*/ 	.byte	0x03, 0x50
        /*001a*/ 	.short	0x0000


	//----- nvinfo : EIATTR_MAXREG_COUNT
	.align		4
        /*001c*/ 	.byte	0x03, 0x1b
        /*001e*/ 	.short	0x00a8


	//----- nvinfo : EIATTR_NUM_BARRIERS
	.align		4
        /*0020*/ 	.byte	0x02, 0x4c
        /*0022*/ 	.byte	0x09
	.zero		1


	//----- nvinfo : EIATTR_EXTERNS
	.align		4
        /*0024*/ 	.byte	0x04, 0x0f
        /*0026*/ 	.short	(.L_257 - .L_256)


	//   ....[0]....
	.align		4
.L_256:
        /*0028*/ 	.word	index@(__assertfail)


	//----- nvinfo : EIATTR_ANNOTATIONS
	.align		4
.L_257:
        /*002c*/ 	.byte	0x04, 0x55
        /*002e*/ 	.short	(.L_259 - .L_258)


	//   ....[0]....
.L_258:
        /* <DEDUP_REMOVED lines=12> */


	//----- nvinfo : EIATTR_MERCURY_ISA_VERSION
	.align		4
.L_259:
        /*00e0*/ 	.byte	0x03, 0x5f
        /*00e2*/ 	.short	0x0101


	//----- nvinfo : EIATTR_INT_WARP_WIDE_INSTR_OFFSETS
	.align		4
        /*00e4*/ 	.byte	0x04, 0x31
        /*00e6*/ 	.short	(.L_261 - .L_260)


	//   ....[0]....
.L_260:
        /*00e8*/ 	.word	0x00000120


	//   ....[1]....
        /*00ec*/ 	.word	0x00000160


	//   ....[2]....
        /*00f0*/ 	.word	0x00000220


	//----- nvinfo : EIATTR_COOP_GROUP_MASK_REGIDS
	.align		4
.L_261:
        /*00f4*/ 	.byte	0x04, 0x29
        /*00f6*/ 	.short	(.L_263 - .L_262)


	//   ....[0]....
.L_262:
        /*00f8*/ 	.word	0xffffffff


	//   ....[1]....
        /*00fc*/ 	.word	0xffffffff


	//   ....[2]....
        /*0100*/ 	.word	0xffffffff


	//   ....[3]....
        /*0104*/ 	.word	0xffffffff


	//   ....[4]....
        /*0108*/ 	.word	0xffffffff


	//   ....[5]....
        /*010c*/ 	.word	0xffffffff


	//   ....[6]....
        /*0110*/ 	.word	0xffffffff


	//   ....[7]....
        /*0114*/ 	.word	0xffffffff


	//   ....[8]....
        /*0118*/ 	.word	0xffffffff


	//   ....[9]....
        /*011c*/ 	.word	0xffffffff


	//   ....[10]....
        /*0120*/ 	.word	0xffffffff


	//   ....[11]....
        /*0124*/ 	.word	0xffffffff


	//   ....[12]....
        /*0128*/ 	.word	0xffffffff


	//   ....[13]....
        /*012c*/ 	.word	0xffffffff


	//   ....[14]....
        /*0130*/ 	.word	0xffffffff


	//   ....[15]....
        /*0134*/ 	.word	0xffffffff


	//   ....[16]....
        /*0138*/ 	.word	0xffffffff


	//   ....[17]....
        /*013c*/ 	.word	0xffffffff


	//   ....[18]....
        /*0140*/ 	.word	0xffffffff


	//   ....[19]....
        /*0144*/ 	.word	0xffffffff


	//   ....[20]....
        /*0148*/ 	.word	0xffffffff


	//   ....[21]....
        /*014c*/ 	.word	0xffffffff


	//   ....[22]....
        /*0150*/ 	.word	0xffffffff


	//   ....[23]....
        /*0154*/ 	.word	0xffffffff


	//   ....[24]....
        /*0158*/ 	.word	0xffffffff


	//   ....[25]....
        /*015c*/ 	.word	0xffffffff


	//   ....[26]....
        /*0160*/ 	.word	0xffffffff


	//   ....[27]....
        /*0164*/ 	.word	0xffffffff


	//   ....[28]....
        /*0168*/ 	.word	0xffffffff


	//   ....[29]....
        /*016c*/ 	.word	0xffffffff


	//   ....[30]....
        /*0170*/ 	.word	0xffffffff


	//   ....[31]....
        /*0174*/ 	.word	0xffffffff


	//   ....[32]....
        /*0178*/ 	.word	0xffffffff


	//   ....[33]....
        /*017c*/ 	.word	0xffffffff


	//   ....[34]....
        /*0180*/ 	.word	0xffffffff


	//   ....[35]....
        /*0184*/ 	.word	0xffffffff


	//   ....[36]....
        /*0188*/ 	.word	0xffffffff


	//   ....[37]....
        /*018c*/ 	.word	0xffffffff


	//   ....[38]....
        /*0190*/ 	.word	0xffffffff


	//   ....[39]....
        /*0194*/ 	.word	0xffffffff


	//   ....[40]....
        /*0198*/ 	.word	0xffffffff


	//   ....[41]....
        /*019c*/ 	.word	0xffffffff


	//   ....[42]....
        /*01a0*/ 	.word	0xffffffff


	//   ....[43]....
        /*01a4*/ 	.word	0xffffffff


	//   ....[44]....
        /*01a8*/ 	.word	0xffffffff


	//   ....[45]....
        /*01ac*/ 	.word	0xffffffff


	//   ....[46]....
        /*01b0*/ 	.word	0xffffffff


	//   ....[47]....
        /*01b4*/ 	.word	0xffffffff


	//   ....[48]....
        /*01b8*/ 	.word	0xffffffff


	//   ....[49]....
        /*01bc*/ 	.word	0xffffffff


	//   ....[50]....
        /*01c0*/ 	.word	0xffffffff


	//   ....[51]....
        /*01c4*/ 	.word	0xffffffff


	//   ....[52]....
        /*01c8*/ 	.word	0xffffffff


	//   ....[53]....
        /*01cc*/ 	.word	0xffffffff


	//   ....[54]....
        /*01d0*/ 	.word	0xffffffff


	//   ....[55]....
        /*01d4*/ 	.word	0x0500000f


	//   ....[56]....
        /*01d8*/ 	.word	0x0500000f


	//   ....[57]....
        /*01dc*/ 	.word	0x0500000f


	//   ....[58]....
        /*01e0*/ 	.word	0x0500000f


	//   ....[59]....
        /*01e4*/ 	.word	0x0500000f


	//   ....[60]....
        /*01e8*/ 	.word	0x0500000f


	//   ....[61]....
        /*01ec*/ 	.word	0x0500000f


	//   ....[62]....
        /*01f0*/ 	.word	0x0500000f


	//   ....[63]....
        /*01f4*/ 	.word	0x0500000f


	//   ....[64]....
        /*01f8*/ 	.word	0x0500000f


	//   ....[65]....
        /*01fc*/ 	.word	0x0500000f


	//   ....[66]....
        /*0200*/ 	.word	0x0500000f


	//   ....[67]....
        /*0204*/ 	.word	0x0500000f


	//   ....[68]....
        /*0208*/ 	.word	0x0500000f


	//   ....[69]....
        /*020c*/ 	.word	0x0500000f


	//   ....[70]....
        /*0210*/ 	.word	0x0500000f


	//   ....[71]....
        /*0214*/ 	.word	0x0500000f


	//   ....[72]....
        /*0218*/ 	.word	0x0500000f


	//----- nvinfo : EIATTR_COOP_GROUP_INSTR_OFFSETS
	.align		4
.L_263:
        /*021c*/ 	.byte	0x04, 0x28
        /*021e*/ 	.short	(.L_265 - .L_264)


	//   ....[0]....
.L_264:
        /*0220*/ 	.word	0x00000060


	//   ....[1]....
        /*0224*/ 	.word	0x00000130


	//   ....[2]....
        /*0228*/ 	.word	0x00000230


	//   ....[3]....
        /*022c*/ 	.word	0x000003a0


	//   ....[4]....
        /*0230*/ 	.word	0x00000500


	//   ....[5]....
        /*0234*/ 	.word	0x00000620


	//   ....[6]....
        /*0238*/ 	.word	0x00000780


	//   ....[7]....
        /*023c*/ 	.word	0x00001350


	//   ....[8]....
        /*0240*/ 	.word	0x00001e60


	//   ....[9]....
        /*0244*/ 	.word	0x00004530


	//   ....[10]....
        /*0248*/ 	.word	0x00004580


	//   ....[11]....
        /*024c*/ 	.word	0x00004590


	//   ....[12]....
        /*0250*/ 	.word	0x00004ba0


	//   ....[13]....
        /*0254*/ 	.word	0x00004c10


	//   ....[14]....
        /*0258*/ 	.word	0x00008750


	//   ....[15]....
        /*025c*/ 	.word	0x00008760


	//   ....[16]....
        /*0260*/ 	.word	0x00008d50


	//   ....[17]....
        /*0264*/ 	.word	0x00008e50


	//   ....[18]....
        /*0268*/ 	.word	0x000092c0


	//   ....[19]....
        /*026c*/ 	.word	0x00009330


	//   ....[20]....
        /*0270*/ 	.word	0x0000d000


	//   ....[21]....
        /*0274*/ 	.word	0x0000d050


	//   ....[22]....
        /*0278*/ 	.word	0x0000d350


	//   ....[23]....
        /*027c*/ 	.word	0x0000d3e0


	//   ....[24]....
        /*0280*/ 	.word	0x0000e420


	//   ....[25]....
        /*0284*/ 	.word	0x0000e450


	//   ....[26]....
        /*0288*/ 	.word	0x0000e4e0


	//   ....[27]....
        /*028c*/ 	.word	0x0000e500


	//   ....[28]....
        /*0290*/ 	.word	0x0000f730


	//   ....[29]....
        /*0294*/ 	.word	0x0000f790


	//   ....[30]....
        /*0298*/ 	.word	0x0000f7d0


	//   ....[31]....
        /*029c*/ 	.word	0x0000f800


	//   ....[32]....
        /*02a0*/ 	.word	0x0000f840


	//   ....[33]....
        /*02a4*/ 	.word	0x0000f850


	//   ....[34]....
        /*02a8*/ 	.word	0x000104c0


	//   ....[35]....
        /*02ac*/ 	.word	0x000104d0


	//   ....[36]....
        /*02b0*/ 	.word	0x00011500


	//   ....[37]....
        /*02b4*/ 	.word	0x00012020


	//   ....[38]....
        /*02b8*/ 	.word	0x00012a70


	//   ....[39]....
        /*02bc*/ 	.word	0x00012ab0


	//   ....[40]....
        /*02c0*/ 	.word	0x00012ae0


	//   ....[41]....
        /*02c4*/ 	.word	0x00012b00


	//   ....[42]....
        /*02c8*/ 	.word	0x00012bb0


	//   ....[43]....
        /*02cc*/ 	.word	0x00012bd0


	//   ....[44]....
        /*02d0*/ 	.word	0x00012c50


	//   ....[45]....
        /*02d4*/ 	.word	0x00012c70


	//   ....[46]....
        /*02d8*/ 	.word	0x00012cf0


	//   ....[47]....
        /*02dc*/ 	.word	0x00012d10


	//   ....[48]....
        /*02e0*/ 	.word	0x00012d90


	//   ....[49]....
        /*02e4*/ 	.word	0x00012db0


	//   ....[50]....
        /*02e8*/ 	.word	0x00012e30


	//   ....[51]....
        /*02ec*/ 	.word	0x00012e50


	//   ....[52]....
        /*02f0*/ 	.word	0x00012ed0


	//   ....[53]....
        /*02f4*/ 	.word	0x00012ee0


	//   ....[54]....
        /*02f8*/ 	.word	0x00015b30


	//   ....[55]....
        /*02fc*/ 	.word	0x000160d0


	//   ....[56]....
        /*0300*/ 	.word	0x00016250


	//   ....[57]....
        /*0304*/ 	.word	0x000162a0


	//   ....[58]....
        /*0308*/ 	.word	0x00016410


	//   ....[59]....
        /*030c*/ 	.word	0x00016480


	//   ....[60]....
        /*0310*/ 	.word	0x00016580


	//   ....[61]....
        /*0314*/ 	.word	0x000165f0


	//   ....[62]....
        /*0318*/ 	.word	0x000166f0


	//   ....[63]....
        /*031c*/ 	.word	0x00016760


	//   ....[64]....
        /*0320*/ 	.word	0x00016860


	//   ....[65]....
        /*0324*/ 	.word	0x000168d0


	//   ....[66]....
        /*0328*/ 	.word	0x000169d0


	//   ....[67]....
        /*032c*/ 	.word	0x00016a40


	//   ....[68]....
        /*0330*/ 	.word	0x00016b40


	//   ....[69]....
        /*0334*/ 	.word	0x00016ba0


	//   ....[70]....
        /*0338*/ 	.word	0x00016c90


	//   ....[71]....
        /*033c*/ 	.word	0x00016ce0


	//   ....[72]....
        /*0340*/ 	.word	0x000170e0


	//----- nvinfo : EIATTR_REG_RECONFIG
	.align		4
.L_265:
        /*0344*/ 	.byte	0x01, 0x54
	.zero		2


	//----- nvinfo : EIATTR_SYSCALL_OFFSETS
	.align		4
        /*0348*/ 	.byte	0x04, 0x46
        /*034a*/ 	.short	(.L_267 - .L_266)


	//   ....[0]....
.L_266:
        /*034c*/ 	.word	0x00001520


	//   ....[1]....
        /*0350*/ 	.word	0x00011ca0


	//   ....[2]....
        /*0354*/ 	.word	0x00011de0


	//   ....[3]....
        /*0358*/ 	.word	0x00011ed0


	//   ....[4]....
        /*035c*/ 	.word	0x00012690


	//----- nvinfo : EIATTR_MBARRIER_INSTR_OFFSETS
	.align		4
.L_267:
        /*0360*/ 	.byte	0x04, 0x39
        /*0362*/ 	.short	(.L_269 - .L_268)


	//   ....[0]....
.L_268:
        /*0364*/ 	.word	0x00000250
        /*0368*/ 	.word	0x000000ff
        /*036c*/ 	.word	0x00038800
        /*0370*/ 	.short	0x0100
        /*0372*/ 	.byte	0x08
	.zero		1


	//   ....[1]....
        /*0374*/ 	.word	0x00000260
        /*0378*/ 	.word	0x000000ff
        /*037c*/ 	.word	0x00038820
        /*0380*/ 	.short	0x0100
        /*0382*/ 	.byte	0x08
	.zero		1


	//   ....[2]....
        /*0384*/ 	.word	0x00000350
        /*0388*/ 	.word	0x000000ff
        /*038c*/ 	.word	0x00038830
        /*0390*/ 	.short	0x0100
        /*0392*/ 	.byte	0x08
	.zero		1


	//   ....[3]....
        /*0394*/ 	.word	0x00000360
        /*0398*/ 	.word	0x000000ff
        /*039c*/ 	.word	0x00038840
        /*03a0*/ 	.short	0x0100
        /*03a2*/ 	.byte	0x08
	.zero		1


	//   ....[4]....
        /*03a4*/ 	.word	0x00000370
        /*03a8*/ 	.word	0x000000ff
        /*03ac*/ 	.word	0x00038838
        /*03b0*/ 	.short	0x0100
        /*03b2*/ 	.byte	0x08
	.zero		1


	//   ....[5]....
        /*03b4*/ 	.word	0x00000380
        /*03b8*/ 	.word	0x000000ff
        /*03bc*/ 	.word	0x00038848
        /*03c0*/ 	.short	0x0100
        /*03c2*/ 	.byte	0x08
	.zero		1


	//   ....[6]....
        /*03c4*/ 	.word	0x000004b0
        /*03c8*/ 	.word	0x000000ff
        /*03cc*/ 	.word	0x00038850
        /*03d0*/ 	.short	0x0100
        /*03d2*/ 	.byte	0x08
	.zero		1


	//   ....[7]....
        /*03d4*/ 	.word	0x000004c0
        /*03d8*/ 	.word	0x000000ff
        /*03dc*/ 	.word	0x00038860
        /*03e0*/ 	.short	0x0100
        /*03e2*/ 	.byte	0x08
	.zero		1


	//   ....[8]....
        /*03e4*/ 	.word	0x000004d0
        /*03e8*/ 	.word	0x000000ff
        /*03ec*/ 	.word	0x00038858
        /*03f0*/ 	.short	0x0100
        /*03f2*/ 	.byte	0x08
	.zero		1


	//   ....[9]....
        /*03f4*/ 	.word	0x000004e0
        /*03f8*/ 	.word	0x000000ff
        /*03fc*/ 	.word	0x00038868
        /*0400*/ 	.short	0x0100
        /*0402*/ 	.byte	0x08
	.zero		1


	//   ....[10]....
        /*0404*/ 	.word	0x000005d0
        /*0408*/ 	.word	0x000000ff
        /*040c*/ 	.word	0x00038870
        /*0410*/ 	.short	0x0100
        /*0412*/ 	.byte	0x06
	.zero		1


	//   ....[11]....
        /*0414*/ 	.word	0x000005e0
        /*0418*/ 	.word	0x000000ff
        /*041c*/ 	.word	0x00038880
        /*0420*/ 	.short	0x0100
        /*0422*/ 	.byte	0x06
	.zero		1


	//   ....[12]....
        /*0424*/ 	.word	0x000005f0
        /*0428*/ 	.word	0x000000ff
        /*042c*/ 	.word	0x00038878
        /*0430*/ 	.short	0x0100
        /*0432*/ 	.byte	0x06
	.zero		1


	//   ....[13]....
        /*0434*/ 	.word	0x00000600
        /*0438*/ 	.word	0x000000ff
        /*043c*/ 	.word	0x00038888
        /*0440*/ 	.short	0x0100
        /*0442*/ 	.byte	0x06
	.zero		1


	//   ....[14]....
        /*0444*/ 	.word	0x00000730
        /*0448*/ 	.word	0x000000ff
        /*044c*/ 	.word	0x00038890
        /*0450*/ 	.short	0x0100
        /*0452*/ 	.byte	0x08
	.zero		1


	//   ....[15]....
        /*0454*/ 	.word	0x00000740
        /*0458*/ 	.word	0x000000ff
        /*045c*/ 	.word	0x000388a0
        /*0460*/ 	.short	0x0100
        /*0462*/ 	.byte	0x08
	.zero		1


	//   ....[16]....
        /*0464*/ 	.word	0x00000750
        /*0468*/ 	.word	0x000000ff
        /*046c*/ 	.word	0x00038898
        /*0470*/ 	.short	0x0100
        /*0472*/ 	.byte	0x08
	.zero		1


	//   ....[17]....
        /*0474*/ 	.word	0x00000760
        /*0478*/ 	.word	0x000000ff
        /*047c*/ 	.word	0x000388a8
        /*0480*/ 	.short	0x0100
        /*0482*/ 	.byte	0x08
	.zero		1


	//   ....[18]....
        /*0484*/ 	.word	0x00000890
        /*0488*/ 	.word	0x000000ff
        /*048c*/ 	.word	0x000388b0
        /*0490*/ 	.short	0x0100
        /*0492*/ 	.byte	0x08
	.zero		1


	//   ....[19]....
        /*0494*/ 	.word	0x000008a0
        /*0498*/ 	.word	0x000000ff
        /*049c*/ 	.word	0x000388c0
        /*04a0*/ 	.short	0x0100
        /*04a2*/ 	.byte	0x08
	.zero		1


	//   ....[20]....
        /*04a4*/ 	.word	0x000008b0
        /*04a8*/ 	.word	0x000000ff
        /*04ac*/ 	.word	0x000388b8
        /*04b0*/ 	.short	0x0100
        /*04b2*/ 	.byte	0x08
	.zero		1


	//   ....[21]....
        /*04b4*/ 	.word	0x000008c0
        /*04b8*/ 	.word	0x000000ff
        /*04bc*/ 	.word	0x000388c8
        /*04c0*/ 	.short	0x0100
        /*04c2*/ 	.byte	0x08
	.zero		1


	//   ....[22]....
        /*04c4*/ 	.word	0x00001560
        /*04c8*/ 	.word	0x000000ff
        /*04cc*/ 	.word	0x00038800
        /*04d0*/ 	.short	0x010a
        /*04d2*/ 	.byte	0x04
	.zero		1


	//   ....[23]....
        /*04d4*/ 	.word	0x000015d0
        /*04d8*/ 	.word	0x000000ff
        /*04dc*/ 	.word	0x00038830
        /*04e0*/ 	.short	0x010a
        /*04e2*/ 	.byte	0x04
	.zero		1


	//   ....[24]....
        /*04e4*/ 	.word	0x00001670
        /*04e8*/ 	.word	0x000000ff
        /*04ec*/ 	.word	0x00038830
        /*04f0*/ 	.short	0x010a
        /*04f2*/ 	.byte	0x04
	.zero		1


	//   ....[25]....
        /*04f4*/ 	.word	0x00005010
        /*04f8*/ 	.word	0x00000000
        /*04fc*/ 	.word	0x00000000
        /*0500*/ 	.short	0x0101
        /*0502*/ 	.byte	0x3f
	.zero		1


	//   ....[26]....
        /*0504*/ 	.word	0x00005770
        /*0508*/ 	.word	0x000000ff
        /*050c*/ 	.word	0x00038830
        /*0510*/ 	.short	0x010a
        /*0512*/ 	.byte	0x06
	.zero		1


	//   ....[27]....
        /*0514*/ 	.word	0x000057c0
        /*0518*/ 	.word	0x000000ff
        /*051c*/ 	.word	0x00038830
        /*0520*/ 	.short	0x010a
        /*0522*/ 	.byte	0x06
	.zero		1


	//   ....[28]....
        /*0524*/ 	.word	0x000080b0
        /*0528*/ 	.word	0x000000ff
        /*052c*/ 	.word	0x00038850
        /*0530*/ 	.short	0x010a
        /*0532*/ 	.byte	0x07
	.zero		1


	//   ....[29]....
        /*0534*/ 	.word	0x000080f0
        /*0538*/ 	.word	0x000000ff
        /*053c*/ 	.word	0x00038850
        /*0540*/ 	.short	0x010a
        /*0542*/ 	.byte	0x07
	.zero		1


	//   ....[30]....
        /*0544*/ 	.word	0x00009770
        /*0548*/ 	.word	0x000000ab
        /*054c*/ 	.word	0x00000000
        /*0550*/ 	.short	0x0101
        /*0552*/ 	.byte	0x3f
	.zero		1


	//   ....[31]....
        /*0554*/ 	.word	0x000097c0
        /*0558*/ 	.word	0x000000af
        /*055c*/ 	.word	0x00000000
        /*0560*/ 	.short	0x0101
        /*0562*/ 	.byte	0x3f
	.zero		1


	//   ....[32]....
        /*0564*/ 	.word	0x00009d00
        /*0568*/ 	.word	0x000000ff
        /*056c*/ 	.word	0x00038830
        /*0570*/ 	.short	0x010a
        /*0572*/ 	.byte	0x06
	.zero		1


	//   ....[33]....
        /*0574*/ 	.word	0x00009d50
        /*0578*/ 	.word	0x000000ff
        /*057c*/ 	.word	0x00038830
        /*0580*/ 	.short	0x010a
        /*0582*/ 	.byte	0x06
	.zero		1


	//   ....[34]....
        /*0584*/ 	.word	0x0000c650
        /*0588*/ 	.word	0x000000ff
        /*058c*/ 	.word	0x00038850
        /*0590*/ 	.short	0x010a
        /*0592*/ 	.byte	0x0b
	.zero		1


	//   ....[35]....
        /*0594*/ 	.word	0x0000c690
        /*0598*/ 	.word	0x000000ff
        /*059c*/ 	.word	0x00038850
        /*05a0*/ 	.short	0x010a
        /*05a2*/ 	.byte	0x0b
	.zero		1


	//   ....[36]....
        /*05a4*/ 	.word	0x0000d710
        /*05a8*/ 	.word	0x00000099
        /*05ac*/ 	.word	0x00000000
        /*05b0*/ 	.short	0x0101
        /*05b2*/ 	.byte	0x3f
	.zero		1


	//   ....[37]....
        /*05b4*/ 	.word	0x0000d7e0
        /*05b8*/ 	.word	0x000000a4
        /*05bc*/ 	.word	0x00000000
        /*05c0*/ 	.short	0x0101
        /*05c2*/ 	.byte	0x3f
	.zero		1


	//   ....[38]....
        /*05c4*/ 	.word	0x0000e390
        /*05c8*/ 	.word	0x000000ff
        /*05cc*/ 	.word	0x00038850
        /*05d0*/ 	.short	0x010a
        /*05d2*/ 	.byte	0x05
	.zero		1


	//   ....[39]....
        /*05d4*/ 	.word	0x0000e3d0
        /*05d8*/ 	.word	0x000000ff
        /*05dc*/ 	.word	0x00038850
        /*05e0*/ 	.short	0x010a
        /*05e2*/ 	.byte	0x05
	.zero		1


	//   ....[40]....
        /*05e4*/ 	.word	0x0000e7e0
        /*05e8*/ 	.word	0x00000005
        /*05ec*/ 	.word	0x00000000
        /*05f0*/ 	.short	0x0101
        /*05f2*/ 	.byte	0x3f
	.zero		1


	//   ....[41]....
        /*05f4*/ 	.word	0x0000f870
        /*05f8*/ 	.word	0x000000ff
        /*05fc*/ 	.word	0x00000000
        /*0600*/ 	.short	0x0101
        /*0602*/ 	.byte	0x04
	.zero		1


	//   ....[42]....
        /*0604*/ 	.word	0x00012240
        /*0608*/ 	.word	0x000000ff
        /*060c*/ 	.word	0x00038840
        /*0610*/ 	.short	0x010a
        /*0612*/ 	.byte	0x26
	.zero		1


	//   ....[43]....
        /*0614*/ 	.word	0x00013060
        /*0618*/ 	.word	0x000000ff
        /*061c*/ 	.word	0x00038800
        /*0620*/ 	.short	0x0107
        /*0622*/ 	.byte	0x26
	.zero		1


	//   ....[44]....
        /*0624*/ 	.word	0x000130d0
        /*0628*/ 	.word	0x000000ff
        /*062c*/ 	.word	0x00038800
        /*0630*/ 	.short	0x0101
        /*0632*/ 	.byte	0x26
	.zero		1


	//   ....[45]....
        /*0634*/ 	.word	0x000130f0
        /*0638*/ 	.word	0x000000ff
        /*063c*/ 	.word	0x00038820
        /*0640*/ 	.short	0x010a
        /*0642*/ 	.byte	0x26
	.zero		1


	//   ....[46]....
        /*0644*/ 	.word	0x000134e0
        /*0648*/ 	.word	0x000000ff
        /*064c*/ 	.word	0x00038848
        /*0650*/ 	.short	0x010a
        /*0652*/ 	.byte	0x26
	.zero		1


	//   ....[47]....
        /*0654*/ 	.word	0x00013980
        /*0658*/ 	.word	0x000000ff
        /*065c*/ 	.word	0x00038860
        /*0660*/ 	.short	0x010a
        /*0662*/ 	.byte	0x26
	.zero		1


	//   ....[48]....
        /*0664*/ 	.word	0x00014030
        /*0668*/ 	.word	0x000000ff
        /*066c*/ 	.word	0x00038840
        /*0670*/ 	.short	0x010a
        /*0672*/ 	.byte	0x26
	.zero		1


	//   ....[49]....
        /*0674*/ 	.word	0x000144d0
        /*0678*/ 	.word	0x000000ff
        /*067c*/ 	.word	0x00038868
        /*0680*/ 	.short	0x010a
        /*0682*/ 	.byte	0x26
	.zero		1


	//   ....[50]....
        /*0684*/ 	.word	0x00014bd0
        /*0688*/ 	.word	0x000000ff
        /*068c*/ 	.word	0x00038848
        /*0690*/ 	.short	0x010a
        /*0692*/ 	.byte	0x26
	.zero		1


	//   ....[51]....
        /*0694*/ 	.word	0x00015050
        /*0698*/ 	.word	0x000000ff
        /*069c*/ 	.word	0x00038860
        /*06a0*/ 	.short	0x010a
        /*06a2*/ 	.byte	0x26
	.zero		1


	//   ....[52]....
        /*06a4*/ 	.word	0x00015590
        /*06a8*/ 	.word	0x00000003
        /*06ac*/ 	.word	0x00038860
        /*06b0*/ 	.short	0x010a
        /*06b2*/ 	.byte	0x3f
	.zero		1


	//   ....[53]....
        /*06b4*/ 	.word	0x00015ac0
        /*06b8*/ 	.word	0x00000002
        /*06bc*/ 	.word	0x00038820
        /*06c0*/ 	.short	0x010a
        /*06c2*/ 	.byte	0x3f
	.zero		1


	//   ....[54]....
        /*06c4*/ 	.word	0x00015c40
        /*06c8*/ 	.word	0x00000006
        /*06cc*/ 	.word	0x00000000
        /*06d0*/ 	.short	0x010a
        /*06d2*/ 	.byte	0x3f
	.zero		1


	//   ....[55]....
        /*06d4*/ 	.word	0x00015cb0
        /*06d8*/ 	.word	0x00000003
        /*06dc*/ 	.word	0x00000000
        /*06e0*/ 	.short	0x010a
        /*06e2*/ 	.byte	0x3f
	.zero		1


	//   ....[56]....
        /*06e4*/ 	.word	0x00015d10
        /*06e8*/ 	.word	0x00000000
        /*06ec*/ 	.word	0x00000000
        /*06f0*/ 	.short	0x010a
        /*06f2*/ 	.byte	0x3f
	.zero		1


	//   ....[57]....
        /*06f4*/ 	.word	0x00015d40
        /*06f8*/ 	.word	0x00000003
        /*06fc*/ 	.word	0x00000000
        /*0700*/ 	.short	0x010a
        /*0702*/ 	.byte	0x3f
	.zero		1


	//   ....[58]....
        /*0704*/ 	.word	0x00015dc0
        /*0708*/ 	.word	0x00000003
        /*070c*/ 	.word	0x00038800
        /*0710*/ 	.short	0x010a
        /*0712*/ 	.byte	0x3f
	.zero		1


	//   ....[59]....
        /*0714*/ 	.word	0x00015e30
        /*0718*/ 	.word	0x00000003
        /*071c*/ 	.word	0x00038830
        /*0720*/ 	.short	0x010a
        /*0722*/ 	.byte	0x3f
	.zero		1


	//   ....[60]....
        /*0724*/ 	.word	0x00015ea0
        /*0728*/ 	.word	0x00000006
        /*072c*/ 	.word	0x00038830
        /*0730*/ 	.short	0x010a
        /*0732*/ 	.byte	0x3f
	.zero		1


	//   ....[61]....
        /*0734*/ 	.word	0x00015f00
        /*0738*/ 	.word	0x00000003
        /*073c*/ 	.word	0x00038850
        /*0740*/ 	.short	0x010a
        /*0742*/ 	.byte	0x3f
	.zero		1


	//   ....[62]....
        /*0744*/ 	.word	0x00015f70
        /*0748*/ 	.word	0x00000006
        /*074c*/ 	.word	0x00038830
        /*0750*/ 	.short	0x010a
        /*0752*/ 	.byte	0x3f
	.zero		1


	//   ....[63]....
        /*0754*/ 	.word	0x00015fd0
        /*0758*/ 	.word	0x00000003
        /*075c*/ 	.word	0x00038850
        /*0760*/ 	.short	0x010a
        /*0762*/ 	.byte	0x3f
	.zero		1


	//   ....[64]....
        /*0764*/ 	.word	0x00016030
        /*0768*/ 	.word	0x00000005
        /*076c*/ 	.word	0x00038850
        /*0770*/ 	.short	0x010a
        /*0772*/ 	.byte	0x3f
	.zero		1


	//   ....[65]....
        /*0774*/ 	.word	0x00016190
        /*0778*/ 	.word	0x00000003
        /*077c*/ 	.word	0x00038840
        /*0780*/ 	.short	0x010a
        /*0782*/ 	.byte	0x3f
	.zero		1


	//   ....[66]....
        /*0784*/ 	.word	0x00016d20
        /*0788*/ 	.word	0x00000003
        /*078c*/ 	.word	0x00038820
        /*0790*/ 	.short	0x010a
        /*0792*/ 	.byte	0x3f
	.zero		1


	//   ....[67]....
        /*0794*/ 	.word	0x00016d80
        /*0798*/ 	.word	0x00000003
        /*079c*/ 	.word	0x00038848
        /*07a0*/ 	.short	0x010a
        /*07a2*/ 	.byte	0x3f
	.zero		1


	//   ....[68]....
        /*07a4*/ 	.word	0x00016de0
        /*07a8*/ 	.word	0x00000003
        /*07ac*/ 	.word	0x00038860
        /*07b0*/ 	.short	0x010a
        /*07b2*/ 	.byte	0x3f
	.zero		1


	//   ....[69]....
        /*07b4*/ 	.word	0x00016e40
        /*07b8*/ 	.word	0x00000003
        /*07bc*/ 	.word	0x00038840
        /*07c0*/ 	.short	0x010a
        /*07c2*/ 	.byte	0x3f
	.zero		1


	//   ....[70]....
        /*07c4*/ 	.word	0x00016ea0
        /*07c8*/ 	.word	0x00000003
        /*07cc*/ 	.word	0x00038868
        /*07d0*/ 	.short	0x010a
        /*07d2*/ 	.byte	0x3f
	.zero		1


	//   ....[71]....
        /*07d4*/ 	.word	0x00016f00
        /*07d8*/ 	.word	0x00000003
        /*07dc*/ 	.word	0x00038848
        /*07e0*/ 	.short	0x010a
        /*07e2*/ 	.byte	0x3f
	.zero		1


	//   ....[72]....
        /*07e4*/ 	.word	0x00016f60
        /*07e8*/ 	.word	0x00000003
        /*07ec*/ 	.word	0x00038860
        /*07f0*/ 	.short	0x010a
        /*07f2*/ 	.byte	0x3f
	.zero		1


	//   ....[73]....
        /*07f4*/ 	.word	0x00016fb0
        /*07f8*/ 	.word	0x00000003
        /*07fc*/ 	.word	0x00038860
        /*0800*/ 	.short	0x010a
        /*0802*/ 	.byte	0x3f
	.zero		1


	//   ....[74]....
        /*0804*/ 	.word	0x00017000
        /*0808*/ 	.word	0x00000002
        /*080c*/ 	.word	0x00038820
        /*0810*/ 	.short	0x010a
        /*0812*/ 	.byte	0x3f
	.zero		1


	//   ....[75]....
        /*0814*/ 	.word	0x000171a0
        /*0818*/ 	.word	0x00000006
        /*081c*/ 	.word	0x00000000
        /*0820*/ 	.short	0x010a
        /*0822*/ 	.byte	0x3f
	.zero		1


	//   ....[76]....
        /*0824*/ 	.word	0x000171f0
        /*0828*/ 	.word	0x00000003
        /*082c*/ 	.word	0x00000000
        /*0830*/ 	.short	0x010a
        /*0832*/ 	.byte	0x3f
	.zero		1


	//   ....[77]....
        /*0834*/ 	.word	0x00017240
        /*0838*/ 	.word	0x00000000
        /*083c*/ 	.word	0x00000000
        /*0840*/ 	.short	0x010a
        /*0842*/ 	.byte	0x3f
	.zero		1


	//----- nvinfo : EIATTR_NUM_MBARRIERS
	.align		4
.L_269:
        /*0844*/ 	.byte	0x03, 0x38
        /*0846*/ 	.short	0x0016


	//----- nvinfo : EIATTR_EXIT_INSTR_OFFSETS
	.align		4
        /*0848*/ 	.byte	0x04, 0x1c
        /*084a*/ 	.short	(.L_271 - .L_270)


	//   ....[0]....
.L_270:
        /*084c*/ 	.word	0x00015d90


	//----- nvinfo : EIATTR_MAX_THREADS
	.align		4
.L_271:
        /*0850*/ 	.byte	0x04, 0x05
        /*0852*/ 	.short	(.L_273 - .L_272)
.L_272:
        /*0854*/ 	.word	0x00000180
        /*0858*/ 	.word	0x00000001
        /*085c*/ 	.word	0x00000001


	//----- nvinfo : EIATTR_CRS_STACK_SIZE
	.align		4
.L_273:
        /*0860*/ 	.byte	0x04, 0x1e
        /*0862*/ 	.short	(.L_275 - .L_274)
.L_274:
        /*0864*/ 	.word	0x00000000


	//----- nvinfo : EIATTR_CBANK_PARAM_SIZE
	.align		4
.L_275:
        /*0868*/ 	.byte	0x03, 0x19
        /*086a*/ 	.short	0x0a70


	//----- nvinfo : EIATTR_PARAM_CBANK
	.align		4
        /*086c*/ 	.byte	0x04, 0x0a
        /*086e*/ 	.short	(.L_277 - .L_276)
	.align		4
.L_276:
        /*0870*/ 	.word	index@(.nv.constant0._ZN7cutlass13device_kernelIN5flash11enable_sm90INS1_16FlashAttnFwdSm90INS1_25CollectiveMainloopFwdSm90ILi2EN4cute5tupleIJNS5_1CILi1EEES8_S8_EEENS6_IJNS7_ILi128EEENS7_ILi80EEENS7_ILi256EEEEEELi256ENS_10bfloat16_tEfNS_4arch4Sm90ELb1ELb0ELb1ELb0ELb0ELb0ELb0ELb1ELb1ELb1ELb1ELb0EEENS1_21CollectiveEpilogueFwdINS6_IJSA_SC_SB_EEES9_SE_SG_Li256ELb0ELb1ELb1ELb0EEENS1_19SingleTileSchedulerILb0ELb1ELb1ELi128EEEEEEEEEvNT_6ParamsE)
        /*0874*/ 	.short	0x0210
        /*0876*/ 	.short	0x0a70


	//----- nvinfo : EIATTR_SW_WAR
	.align		4
.L_277:
        /*0878*/ 	.byte	0x04, 0x36
        /*087a*/ 	.short	(.L_279 - .L_278)
.L_278:
        /*087c*/ 	.word	0x00000008
.L_279:


//--------------------- .nv.info._ZN7cutlass13device_kernelIN5flash11enable_sm90INS1_16FlashAttnFwdSm90INS1_25CollectiveMainloopFwdSm90ILi2EN4cute5tupleIJNS5_1CILi1EEES8_S8_EEENS6_IJNS7_ILi128EEENS7_ILi80EEENS7_ILi256EEEEEELi256ENS_10bfloat16_tEfNS_4arch4Sm90ELb1ELb0ELb1ELb1ELb0ELb0ELb0ELb1ELb1ELb1ELb1ELb0EEENS1_21CollectiveEpilogueFwdINS6_IJSA_SC_SB_EEES9_SE_SG_Li256ELb1ELb1ELb1ELb0EEENS1_36VarlenDynamicPersistentTileSchedulerILi128ELi80ELi256ELi128ELb1ELb1ELb1ELb1ELb1ELb1EEEEEEEEEvNT_6ParamsE --------------------------
	.section	.nv.info._ZN7cutlass13device_kernelIN5flash11enable_sm90INS1_16FlashAttnFwdSm90INS1_25CollectiveMainloopFwdSm90ILi2EN4cute5tupleIJNS5_1CILi1EEES8_S8_EEENS6_IJNS7_ILi128EEENS7_ILi80EEENS7_ILi256EEEEEELi256ENS_10bfloat16_tEfNS_4arch4Sm90ELb1ELb0ELb1ELb1ELb0ELb0ELb0ELb1ELb1ELb1ELb1ELb0EEENS1_21CollectiveEpilogueFwdINS6_IJSA_SC_SB_EEES9_SE_SG_Li256ELb1ELb1ELb1ELb0EEENS1_36VarlenDynamicPersistentTileSchedulerILi128ELi80ELi256ELi128ELb1ELb1ELb1ELb1ELb1ELb1EEEEEEEEEvNT_6ParamsE,"",@"SHT_CUDA_INFO"
	.sectionflags	@""
	.align	4


	//----- nvinfo : EIATTR_CUDA_API_VERSION
	.align		4
        /*0000*/ 	.byte	0x04, 0x37
        /*0002*/ 	.short	(.L_281 - .L_280)
.L_280:
        /*0004*/ 	.word	0x00000082


	//----- nvinfo : EIATTR_KPARAM_INFO
	.align		4
.L_281:
        /*0008*/ 	.byte	0x04, 0x17
        /*000a*/ 	.short	(.L_283 - .L_282)
.L_282:
        /*000c*/ 	.word	0x00000000
        /*0010*/ 	.short	0x0000
        /*0012*/ 	.short	0x0070
        /*0014*/ 	.byte	0x00, 0xf0, 0x01, 0x2a


	//----- nvinfo : EIATTR_SPARSE_MMA_MASK
	.align		4
.L_283:
        /*0018*/ 	.byte	0x03, 0x50
        /*001a*/ 	.short	0x0000


	//----- nvinfo : EIATTR_MAXREG_COUNT
	.align		4
        /*001c*/ 	.byte	0x03, 0x1b
        /*001e*/ 	.short	0x00a8


	//----- nvinfo : EIATTR_NUM_BARRIERS
	.align		4
        /*0020*/ 	.byte	0x02, 0x4c
        /*0022*/ 	.byte	0x09
	.zero		1


	//----- nvinfo : EIATTR_EXTERNS
	.align		4
        /*0024*/ 	.byte	0x04, 0x0f
        /*0026*/ 	.short	(.L_285 - .L_284)


	//   ....[0]....
	.align		4
.L_284:
        /*0028*/ 	.word	index@(__assertfail)


	//----- nvinfo : EIATTR_ANNOTATIONS
	.align		4
.L_285:
        /*002c*/ 	.byte	0x04, 0x55
        /*002e*/ 	.short	(.L_287 - .L_286)


	//   ....[0]....
.L_286:
        /* <DEDUP_REMOVED lines=80> */


	//----- nvinfo : EIATTR_MERCURY_ISA_VERSION
	.align		4
.L_287:
        /*0520*/ 	.byte	0x03, 0x5f
        /*0522*/ 	.short	0x0101


	//----- nvinfo : EIATTR_UNUSED_LOAD_BYTE_OFFSET
	.align		4
        /*0524*/ 	.byte	0x04, 0x44
        /*0526*/ 	.short	(.L_289 - .L_288)


	//   ....[0]....
.L_288:
        /*0528*/ 	.word	0x00000a10
        /*052c*/ 	.word	0x0000fff0


	//   ....[1]....
        /*0530*/ 	.word	0x0000f840
        /*0534*/ 	.word	0x0000fff0


	//----- nvinfo : EIATTR_INT_WARP_WIDE_INSTR_OFFSETS
	.align		4
.L_289:
        /*0538*/ 	.byte	0x04, 0x31
        /*053a*/ 	.short	(.L_291 - .L_290)


	//   ....[0]....
.L_290:
        /*053c*/ 	.word	0x00000130


	//   ....[1]....
        /*0540*/ 	.word	0x00000170


	//   ....[2]....
        /*0544*/ 	.word	0x000001e0


	//   ....[3]....
        /*0548*/ 	.word	0x00016050


	//   ....[4]....
        /*054c*/ 	.word	0x000160f0


	//   ....[5]....
        /*0550*/ 	.word	0x0001a540


	//   ....[6]....
        /*0554*/ 	.word	0x0001a5b0


	//----- nvinfo : EIATTR_COOP_GROUP_MASK_REGIDS
	.align		4
.L_291:
        /*0558*/ 	.byte	0x04, 0x29
        /*055a*/ 	.short	(.L_293 - .L_292)


	//   ....[0]....
.L_292:
        /*055c*/ 	.word	0xffffffff


	//   ....[1]....
        /*0560*/ 	.word	0xffffffff


	//   ....[2]....
        /*0564*/ 	.word	0xffffffff


	//   ....[3]....
        /*0568*/ 	.word	0xffffffff


	//   ....[4]....
        /*056c*/ 	.word	0xffffffff


	//   ....[5]....
        /*0570*/ 	.word	0xffffffff


	//   ....[6]....
        /*0574*/ 	.word	0xffffffff


	//   ....[7]....
        /*0578*/ 	.word	0xffffffff


	//   ....[8]....
        /*057c*/ 	.word	0xffffffff


	//   ....[9]....
        /*0580*/ 	.word	0xffffffff


	//   ....[10]....
        /*0584*/ 	.word	0xffffffff


	//   ....[11]....
        /*0588*/ 	.word	0xffffffff


	//   ....[12]....
        /*058c*/ 	.word	0xffffffff


	//   ....[13]....
        /*0590*/ 	.word	0xffffffff


	//   ....[14]....
        /*0594*/ 	.word	0xffffffff


	//   ....[15]....
        /*0598*/ 	.word	0xffffffff


	//   ....[16]....
        /*059c*/ 	.word	0xffffffff


	//   ....[17]....
        /*05a0*/ 	.word	0xffffffff


	//   ....[18]....
        /*05a4*/ 	.word	0xffffffff


	//   ....[19]....
        /*05a8*/ 	.word	0xffffffff


	//   ....[20]....
        /*05ac*/ 	.word	0xffffffff


	//   ....[21]....
        /*05b0*/ 	.word	0xffffffff


	//   ....[22]....
        /*05b4*/ 	.word	0xffffffff


	//   ....[23]....
        /*05b8*/ 	.word	0xffffffff


	//   ....[24]....
        /*05bc*/ 	.word	0xffffffff


	//   ....[25]....
        /*05c0*/ 	.word	0xffffffff


	//   ....[26]....
        /*05c4*/ 	.word	0xffffffff


	//   ....[27]....
        /*05c8*/ 	.word	0xffffffff


	//   ....[28]....
        /*05cc*/ 	.word	0xffffffff


	//   ....[29]....
        /*05d0*/ 	.word	0xffffffff


	//   ....[30]....
        /*05d4*/ 	.word	0xffffffff


	//   ....[31]....
        /*05d8*/ 	.word	0xffffffff


	//   ....[32]....
        /*05dc*/ 	.word	0xffffffff


	//   ....[33]....
        /*05e0*/ 	.word	0xffffffff


	//   ....[34]....
        /*05e4*/ 	.word	0xffffffff


	//   ....[35]....
        /*05e8*/ 	.word	0xffffffff


	//   ....[36]....
        /*05ec*/ 	.word	0xffffffff


	//   ....[37]....
        /*05f0*/ 	.word	0xffffffff


	//   ....[38]....
        /*05f4*/ 	.word	0xffffffff


	//   ....[39]....
        /*05f8*/ 	.word	0xffffffff


	//   ....[40]....
        /*05fc*/ 	.word	0xffffffff


	//   ....[41]....
        /*0600*/ 	.word	0xffffffff


	//   ....[42]....
        /*0604*/ 	.word	0xffffffff


	//   ....[43]....
        /*0608*/ 	.word	0xffffffff


	//   ....[44]....
        /*060c*/ 	.word	0xffffffff


	//   ....[45]....
        /*0610*/ 	.word	0xffffffff


	//   ....[46]....
        /*0614*/ 	.word	0xffffffff


	//   ....[47]....
        /*0618*/ 	.word	0xffffffff


	//   ....[48]....
        /*061c*/ 	.word	0xffffffff


	//   ....[49]....
        /*0620*/ 	.word	0xffffffff


	//   ....[50]....
        /*0624*/ 	.word	0xffffffff


	//   ....[51]....
        /*0628*/ 	.word	0xffffffff


	//   ....[52]....
        /*062c*/ 	.word	0xffffffff


	//   ....[53]....
        /*0630*/ 	.word	0xffffffff


	//   ....[54]....
        /*0634*/ 	.word	0xffffffff


	//   ....[55]....
        /*0638*/ 	.word	0xffffffff


	//   ....[56]....
        /*063c*/ 	.word	0xffffffff


	//   ....[57]....
        /*0640*/ 	.word	0xffffffff


	//   ....[58]....
        /*0644*/ 	.word	0xffffffff


	//   ....[59]....
        /*0648*/ 	.word	0xffffffff


	//   ....[60]....
        /*064c*/ 	.word	0xffffffff


	//   ....[61]....
        /*0650*/ 	.word	0xffffffff


	//   ....[62]....
        /*0654*/ 	.word	0xffffffff


	//   ....[63]....
        /*0658*/ 	.word	0xffffffff


	//   ....[64]....
        /*065c*/ 	.word	0xffffffff


	//   ....[65]....
        /*0660*/ 	.word	0xffffffff


	//   ....[66]....
        /*0664*/ 	.word	0xffffffff


	//   ....[67]....
        /*0668*/ 	.word	0xffffffff


	//   ....[68]....
        /*066c*/ 	.word	0xffffffff


	//   ....[69]....
        /*0670*/ 	.word	0xffffffff


	//   ....[70]....
        /*0674*/ 	.word	0xffffffff


	//   ....[71]....
        /*0678*/ 	.word	0xffffffff


	//   ....[72]....
        /*067c*/ 	.word	0xffffffff


	//   ....[73]....
        /*0680*/ 	.word	0xffffffff


	//   ....[74]....
        /*0684*/ 	.word	0xffffffff


	//   ....[75]....
        /*0688*/ 	.word	0xffffffff


	//   ....[76]....
        /*068c*/ 	.word	0xffffffff


	//   ....[77]....
        /*0690*/ 	.word	0xffffffff


	//   ....[78]....
        /*0694*/ 	.word	0xffffffff


	//   ....[79]....
        /*0698*/ 	.word	0xffffffff


	//   ....[80]....
        /*069c*/ 	.word	0xffffffff


	//   ....[81]....
        /*06a0*/ 	.word	0xffffffff


	//   ....[82]....
        /*06a4*/ 	.word	0xffffffff


	//   ....[83]....
        /*06a8*/ 	.word	0xffffffff


	//   ....[84]....
        /*06ac*/ 	.word	0xffffffff


	//   ....[85]....
        /*06b0*/ 	.word	0xffffffff


	//   ....[86]....
        /*06b4*/ 	.word	0xffffffff


	//   ....[87]....
        /*06b8*/ 	.word	0xffffffff


	//   ....[88]....
        /*06bc*/ 	.word	0xffffffff


	//   ....[89]....
        /*06c0*/ 	.word	0xffffffff


	//   ....[90]....
        /*06c4*/ 	.word	0xffffffff


	//   ....[91]....
        /*06c8*/ 	.word	0xffffffff


	//   ....[92]....
        /*06cc*/ 	.word	0xffffffff


	//   ....[93]....
        /*06d0*/ 	.word	0xffffffff


	//   ....[94]....
        /*06d4*/ 	.word	0xffffffff


	//   ....[95]....
        /*06d8*/ 	.word	0xffffffff


	//   ....[96]....
        /*06dc*/ 	.word	0xffffffff


	//   ....[97]....
        /*06e0*/ 	.word	0xffffffff


	//   ....[98]....
        /*06e4*/ 	.word	0xffffffff


	//   ....[99]....
        /*06e8*/ 	.word	0xffffffff


	//   ....[100]....
        /*06ec*/ 	.word	0xffffffff


	//   ....[101]....
        /*06f0*/ 	.word	0xffffffff


	//   ....[102]....
        /*06f4*/ 	.word	0xffffffff


	//   ....[103]....
        /*06f8*/ 	.word	0xffffffff


	//   ....[104]....
        /*06fc*/ 	.word	0xffffffff


	//   ....[105]....
        /*0700*/ 	.word	0x0500000f


	//   ....[106]....
        /*0704*/ 	.word	0x0500000f


	//   ....[107]....
        /*0708*/ 	.word	0x0500000f


	//   ....[108]....
        /*070c*/ 	.word	0x0500000f


	//   ....[109]....
        /*0710*/ 	.word	0x0500000f


	//   ....[110]....
        /*0714*/ 	.word	0x0500000f


	//   ....[111]....
        /*0718*/ 	.word	0x0500000f


	//   ....[112]....
        /*071c*/ 	.word	0x0500000f


	//   ....[113]....
        /*0720*/ 	.word	0x0500000f


	//   ....[114]....
        /*0724*/ 	.word	0x0500000f


	//   ....[115]....
        /*0728*/ 	.word	0x0500000f


	//   ....[116]....
        /*072c*/ 	.word	0x0500000f


	//   ....[117]....
        /*0730*/ 	.word	0x0500000f


	//   ....[118]....
        /*0734*/ 	.word	0x0500000f


	//   ....[119]....
        /*0738*/ 	.word	0x0500000f


	//   ....[120]....
        /*073c*/ 	.word	0x0500000f


	//   ....[121]....
        /*0740*/ 	.word	0x0500000f


	//   ....[122]....
        /*0744*/ 	.word	0x0500000f


	//   ....[123]....
        /*0748*/ 	.word	0x0500000f


	//   ....[124]....
        /*074c*/ 	.word	0x0500000f


	//   ....[125]....
        /*0750*/ 	.word	0x0500000f


	//   ....[126]....
        /*0754*/ 	.word	0x0500000f


	//   ....[127]....
        /*0758*/ 	.word	0x0500000f


	//   ....[128]....
        /*075c*/ 	.word	0x0500000f


	//   ....[129]....
        /*0760*/ 	.word	0x0500000f


	//   ....[130]....
        /*0764*/ 	.word	0x0500000f


	//   ....[131]....
        /*0768*/ 	.word	0x0500000f


	//   ....[132]....
        /*076c*/ 	.word	0x0500000f


	//   ....[133]....
        /*0770*/ 	.word	0x0500000f


	//   ....[134]....
        /*0774*/ 	.word	0x0500000f


	//   ....[135]....
        /*0778*/ 	.word	0x0500000f


	//   ....[136]....
        /*077c*/ 	.word	0x0500000f


	//   ....[137]....
        /*0780*/ 	.word	0x0500000f


	//   ....[138]....
        /*0784*/ 	.word	0x0500000f


	//   ....[139]....
        /*0788*/ 	.word	0x0500000f


	//   ....[140]....
        /*078c*/ 	.word	0x0500000f


	//----- nvinfo : EIATTR_COOP_GROUP_INSTR_OFFSETS
	.align		4
.L_293:
        /*0790*/ 	.byte	0x04, 0x28
        /*0792*/ 	.short	(.L_295 - .L_294)


	//   ....[0]....
.L_294:
        /*0794*/ 	.word	0x00000060


	//   ....[1]....
        /*0798*/ 	.word	0x00000140


	//   ....[2]....
        /*079c*/ 	.word	0x00000190


	//   ....[3]....
        /*07a0*/ 	.word	0x000003c0


	//   ....[4]....
        /*07a4*/ 	.word	0x00000520


	//   ....[5]....
        /*07a8*/ 	.word	0x00000640


	//   ....[6]....
        /*07ac*/ 	.word	0x000007a0


	//   ....[7]....
        /*07b0*/ 	.word	0x00002110


	//   ....[8]....
        /*07b4*/ 	.word	0x00004ad0


	//   ....[9]....
        /*07b8*/ 	.word	0x00004af0


	//   ....[10]....
        /*07bc*/ 	.word	0x00005580


	//   ....[11]....
        /*07c0*/ 	.word	0x00005650


	//   ....[12]....
        /*07c4*/ 	.word	0x00005b50


	//   ....[13]....
        /*07c8*/ 	.word	0x00005bc0


	//   ....[14]....
        /*07cc*/ 	.word	0x00009180


	//   ....[15]....
        /*07d0*/ 	.word	0x00009710


	//   ....[16]....
        /*07d4*/ 	.word	0x00009730


	//   ....[17]....
        /*07d8*/ 	.word	0x000098e0


	//   ....[18]....
        /*07dc*/ 	.word	0x00009d60


	//   ....[19]....
        /*07e0*/ 	.word	0x00009de0


	//   ....[20]....
        /*07e4*/ 	.word	0x0000d390


	//   ....[21]....
        /*07e8*/ 	.word	0x0000d3f0


	//   ....[22]....
        /*07ec*/ 	.word	0x0000d8d0


	//   ....[23]....
        /*07f0*/ 	.word	0x0000d930


	//   ....[24]....
        /*07f4*/ 	.word	0x0000eb80


	//   ....[25]....
        /*07f8*/ 	.word	0x0000ebb0


	//   ....[26]....
        /*07fc*/ 	.word	0x0000ece0


	//   ....[27]....
        /*0800*/ 	.word	0x0000ecf0


	//   ....[28]....
        /*0804*/ 	.word	0x00010a20


	//   ....[29]....
        /*0808*/ 	.word	0x00010a40


	//   ....[30]....
        /*080c*/ 	.word	0x00010a50


	//   ....[31]....
        /*0810*/ 	.word	0x00010a60


	//   ....[32]....
        /*0814*/ 	.word	0x00011550


	//   ....[33]....
        /*0818*/ 	.word	0x00011580


	//   ....[34]....
        /*081c*/ 	.word	0x00011720


	//   ....[35]....
        /*0820*/ 	.word	0x00011740


	//   ....[36]....
        /*0824*/ 	.word	0x00011890


	//   ....[37]....
        /*0828*/ 	.word	0x000118b0


	//   ....[38]....
        /*082c*/ 	.word	0x00011a10


	//   ....[39]....
        /*0830*/ 	.word	0x00011a30


	//   ....[40]....
        /*0834*/ 	.word	0x00012000


	//   ....[41]....
        /*0838*/ 	.word	0x00012040


	//   ....[42]....
        /*083c*/ 	.word	0x00012a90


	//   ....[43]....
        /*0840*/ 	.word	0x00012aa0


	//   ....[44]....
        /*0844*/ 	.word	0x00013df0


	//   ....[45]....
        /*0848*/ 	.word	0x00013e20


	//   ....[46]....
        /*084c*/ 	.word	0x00013fa0


	//   ....[47]....
        /*0850*/ 	.word	0x00013fc0


	//   ....[48]....
        /*0854*/ 	.word	0x00014110


	//   ....[49]....
        /*0858*/ 	.word	0x00014130


	//   ....[50]....
        /*085c*/ 	.word	0x00014290


	//   ....[51]....
        /*0860*/ 	.word	0x000142b0


	//   ....[52]....
        /*0864*/ 	.word	0x00014490


	//   ....[53]....
        /*0868*/ 	.word	0x000146c0


	//   ....[54]....
        /*086c*/ 	.word	0x000146f0


	//   ....[55]....
        /*0870*/ 	.word	0x00014720


	//   ....[56]....
        /*0874*/ 	.word	0x00014750


	//   ....[57]....
        /*0878*/ 	.word	0x00014780


	//   ....[58]....
        /*087c*/ 	.word	0x000147b0


	//   ....[59]....
        /*0880*/ 	.word	0x00014960


	//   ....[60]....
        /*0884*/ 	.word	0x00014990


	//   ....[61]....
        /*0888*/ 	.word	0x000149c0


	//   ....[62]....
        /*088c*/ 	.word	0x000149f0


	//   ....[63]....
        /*0890*/ 	.word	0x00014a20


	//   ....[64]....
        /*0894*/ 	.word	0x00014a50


	//   ....[65]....
        /*0898*/ 	.word	0x00014af0


	//   ....[66]....
        /*089c*/ 	.word	0x00014b20


	//   ....[67]....
        /*08a0*/ 	.word	0x00014b30


	//   ....[68]....
        /*08a4*/ 	.word	0x00014b60


	//   ....[69]....
        /*08a8*/ 	.word	0x00016650


	//   ....[70]....
        /*08ac*/ 	.word	0x000172b0


	//   ....[71]....
        /*08b0*/ 	.word	0x000172d0


	//   ....[72]....
        /*08b4*/ 	.word	0x000173b0


	//   ....[73]....
        /*08b8*/ 	.word	0x000173c0


	//   ....[74]....
        /*08bc*/ 	.word	0x00017470


	//   ....[75]....
        /*08c0*/ 	.word	0x00017480


	//   ....[76]....
        /*08c4*/ 	.word	0x00017530


	//   ....[77]....
        /*08c8*/ 	.word	0x00017540


	//   ....[78]....
        /*08cc*/ 	.word	0x000175f0


	//   ....[79]....
        /*08d0*/ 	.word	0x00017600


	//   ....[80]....
        /*08d4*/ 	.word	0x000176b0


	//   ....[81]....
        /*08d8*/ 	.word	0x000176c0


	//   ....[82]....
        /*08dc*/ 	.word	0x00017770


	//   ....[83]....
        /*08e0*/ 	.word	0x00017780


	//   ....[84]....
        /*08e4*/ 	.word	0x000177d0


	//   ....[85]....
        /*08e8*/ 	.word	0x00017820


	//   ....[86]....
        /*08ec*/ 	.word	0x0001ae70


	//   ....[87]....
        /*08f0*/ 	.word	0x0001aea0


	//   ....[88]....
        /*08f4*/ 	.word	0x0001af00


	//   ....[89]....
        /*08f8*/ 	.word	0x0001af30


	//   ....[90]....
        /*08fc*/ 	.word	0x0001af60


	//   ....[91]....
        /*0900*/ 	.word	0x0001af90


	//   ....[92]....
        /*0904*/ 	.word	0x0001afc0


	//   ....[93]....
        /*0908*/ 	.word	0x0001aff0


	//   ....[94]....
        /*090c*/ 	.word	0x0001b1c0


	//   ....[95]....
        /*0910*/ 	.word	0x0001b1f0


	//   ....[96]....
        /*0914*/ 	.word	0x0001b220


	//   ....[97]....
        /*0918*/ 	.word	0x0001b250


	//   ....[98]....
        /*091c*/ 	.word	0x0001b280


	//   ....[99]....
        /*0920*/ 	.word	0x0001b2b0


	//   ....[100]....
        /*0924*/ 	.word	0x0001b380


	//   ....[101]....
        /*0928*/ 	.word	0x0001b3a0


	//   ....[102]....
        /*092c*/ 	.word	0x0001b3b0


	//   ....[103]....
        /*0930*/ 	.word	0x0001b430


	//   ....[104]....
        /*0934*/ 	.word	0x0001bf80


	//   ....[105]....
        /*0938*/ 	.word	0x0001c570


	//   ....[106]....
        /*093c*/ 	.word	0x0001c750


	//   ....[107]....
        /*0940*/ 	.word	0x0001c7a0


	//   ....[108]....
        /*0944*/ 	.word	0x0001c8e0


	//   ....[109]....
        /*0948*/ 	.word	0x0001c930


	//   ....[110]....
        /*094c*/ 	.word	0x0001ca70


	//   ....[111]....
        /*0950*/ 	.word	0x0001cac0


	//   ....[112]....
        /*0954*/ 	.word	0x0001cc00


	//   ....[113]....
        /*0958*/ 	.word	0x0001cc50


	//   ....[114]....
        /*095c*/ 	.word	0x0001cd90


	//   ....[115]....
        /*0960*/ 	.word	0x0001cde0


	//   ....[116]....
        /*0964*/ 	.word	0x0001cf20


	//   ....[117]....
        /*0968*/ 	.word	0x0001cf70


	//   ....[118]....
        /*096c*/ 	.word	0x0001d090


	//   ....[119]....
        /*0970*/ 	.word	0x0001d100


	//   ....[120]....
        /*0974*/ 	.word	0x0001d220


	//   ....[121]....
        /*0978*/ 	.word	0x0001d270


	//   ....[122]....
        /*097c*/ 	.word	0x0001d5a0


	//   ....[123]....
        /*0980*/ 	.word	0x0001d640


	//   ....[124]....
        /*0984*/ 	.word	0x0001d7e0


	//   ....[125]....
        /*0988*/ 	.word	0x0001d860


	//   ....[126]....
        /*098c*/ 	.word	0x0001d8e0


	//   ....[127]....
        /*0990*/ 	.word	0x0001d960


	//   ....[128]....
        /*0994*/ 	.word	0x0001d9e0


	//   ....[129]....
        /*0998*/ 	.word	0x0001da70


	//   ....[130]....
        /*099c*/ 	.word	0x0001db10


	//   ....[131]....
        /*09a0*/ 	.word	0x0001dbc0


	//   ....[132]....
        /*09a4*/ 	.word	0x0001dc40


	//   ....[133]....
        /*09a8*/ 	.word	0x0001dcc0


	//   ....[134]....
        /*09ac*/ 	.word	0x0001dd40


	//   ....[135]....
        /*09b0*/ 	.word	0x0001ddd0


	//   ....[136]....
        /*09b4*/ 	.word	0x0001de50


	//   ....[137]....
        /*09b8*/ 	.word	0x0001df00


	//   ....[138]....
        /*09bc*/ 	.word	0x0001df50


	//   ....[139]....
        /*09c0*/ 	.word	0x0001e010


	//   ....[140]....
        /*09c4*/ 	.word	0x0001e140


	//----- nvinfo : EIATTR_REG_RECONFIG
	.align		4
.L_295:
        /*09c8*/ 	.byte	0x01, 0x54
	.zero		2


	//----- nvinfo : EIATTR_SYSCALL_OFFSETS
	.align		4
        /*09cc*/ 	.byte	0x04, 0x46
        /*09ce*/ 	.short	(.L_297 - .L_296)


	//   ....[0]....
.L_296:
        /*09d0*/ 	.word	0x00002290


	//   ....[1]....
        /*09d4*/ 	.word	0x00016260


	//   ....[2]....
        /*09d8*/ 	.word	0x000163b0


	//   ....[3]....
        /*09dc*/ 	.word	0x000164b0


	//   ....[4]....
        /*09e0*/ 	.word	0x00016e40


	//----- nvinfo : EIATTR_MBARRIER_INSTR_OFFSETS
	.align		4
.L_297:
        /*09e4*/ 	.byte	0x04, 0x39
        /*09e6*/ 	.short	(.L_299 - .L_298)


	//   ....[0]....
.L_298:
        /*09e8*/ 	.word	0x00000270
        /*09ec*/ 	.word	0x000000ff
        /*09f0*/ 	.word	0x00038800
        /*09f4*/ 	.short	0x0100
        /*09f6*/ 	.byte	0x08
	.zero		1


	//   ....[1]....
        /*09f8*/ 	.word	0x00000280
        /*09fc*/ 	.word	0x000000ff
        /*0a00*/ 	.word	0x00038820
        /*0a04*/ 	.short	0x0100
        /*0a06*/ 	.byte	0x08
	.zero		1


	//   ....[2]....
        /*0a08*/ 	.word	0x00000370
        /*0a0c*/ 	.word	0x000000ff
        /*0a10*/ 	.word	0x00038830
        /*0a14*/ 	.short	0x0100
        /*0a16*/ 	.byte	0x08
	.zero		1


	//   ....[3]....
        /*0a18*/ 	.word	0x00000380
        /*0a1c*/ 	.word	0x000000ff
        /*0a20*/ 	.word	0x00038840
        /*0a24*/ 	.short	0x0100
        /*0a26*/ 	.byte	0x08
	.zero		1


	//   ....[4]....
        /*0a28*/ 	.word	0x00000390
        /*0a2c*/ 	.word	0x000000ff
        /*0a30*/ 	.word	0x00038838
        /*0a34*/ 	.short	0x0100
        /*0a36*/ 	.byte	0x08
	.zero		1


	//   ....[5]....
        /*0a38*/ 	.word	0x000003a0
        /*0a3c*/ 	.word	0x000000ff
        /*0a40*/ 	.word	0x00038848
        /*0a44*/ 	.short	0x0100
        /*0a46*/ 	.byte	0x08
	.zero		1


	//   ....[6]....
        /*0a48*/ 	.word	0x000004d0
        /*0a4c*/ 	.word	0x000000ff
        /*0a50*/ 	.word	0x00038850
        /*0a54*/ 	.short	0x0100
        /*0a56*/ 	.byte	0x08
	.zero		1


	//   ....[7]....
        /*0a58*/ 	.word	0x000004e0
        /*0a5c*/ 	.word	0x000000ff
        /*0a60*/ 	.word	0x00038860
        /*0a64*/ 	.short	0x0100
        /*0a66*/ 	.byte	0x08
	.zero		1


	//   ....[8]....
        /*0a68*/ 	.word	0x000004f0
        /*0a6c*/ 	.word	0x000000ff
        /*0a70*/ 	.word	0x00038858
        /*0a74*/ 	.short	0x0100
        /*0a76*/ 	.byte	0x08
	.zero		1


	//   ....[9]....
        /*0a78*/ 	.word	0x00000500
        /*0a7c*/ 	.word	0x000000ff
        /*0a80*/ 	.word	0x00038868
        /*0a84*/ 	.short	0x0100
        /*0a86*/ 	.byte	0x08
	.zero		1


	//   ....[10]....
        /*0a88*/ 	.word	0x000005f0
        /*0a8c*/ 	.word	0x000000ff
        /*0a90*/ 	.word	0x00038870
        /*0a94*/ 	.short	0x0100
        /*0a96*/ 	.byte	0x06
	.zero		1


	//   ....[11]....
        /*0a98*/ 	.word	0x00000600
        /*0a9c*/ 	.word	0x000000ff
        /*0aa0*/ 	.word	0x00038880
        /*0aa4*/ 	.short	0x0100
        /*0aa6*/ 	.byte	0x06
	.zero		1


	//   ....[12]....
        /*0aa8*/ 	.word	0x00000610
        /*0aac*/ 	.word	0x000000ff
        /*0ab0*/ 	.word	0x00038878
        /*0ab4*/ 	.short	0x0100
        /*0ab6*/ 	.byte	0x06
	.zero		1


	//   ....[13]....
        /*0ab8*/ 	.word	0x00000620
        /*0abc*/ 	.word	0x000000ff
        /*0ac0*/ 	.word	0x00038888
        /*0ac4*/ 	.short	0x0100
        /*0ac6*/ 	.byte	0x06
	.zero		1


	//   ....[14]....
        /*0ac8*/ 	.word	0x00000750
        /*0acc*/ 	.word	0x000000ff
        /*0ad0*/ 	.word	0x00038890
        /*0ad4*/ 	.short	0x0100
        /*0ad6*/ 	.byte	0x08
	.zero		1


	//   ....[15]....
        /*0ad8*/ 	.word	0x00000760
        /*0adc*/ 	.word	0x000000ff
        /*0ae0*/ 	.word	0x000388a0
        /*0ae4*/ 	.short	0x0100
        /*0ae6*/ 	.byte	0x08
	.zero		1


	//   ....[16]....
        /*0ae8*/ 	.word	0x00000770
        /*0aec*/ 	.word	0x000000ff
        /*0af0*/ 	.word	0x00038898
        /*0af4*/ 	.short	0x0100
        /*0af6*/ 	.byte	0x08
	.zero		1


	//   ....[17]....
        /*0af8*/ 	.word	0x00000780
        /*0afc*/ 	.word	0x000000ff
        /*0b00*/ 	.word	0x000388a8
        /*0b04*/ 	.short	0x0100
        /*0b06*/ 	.byte	0x08
	.zero		1


	//   ....[18]....
        /*0b08*/ 	.word	0x000008b0
        /*0b0c*/ 	.word	0x000000ff
        /*0b10*/ 	.word	0x000388b0
        /*0b14*/ 	.short	0x0100
        /*0b16*/ 	.byte	0x08
	.zero		1


	//   ....[19]....
        /*0b18*/ 	.word	0x000008c0
        /*0b1c*/ 	.word	0x000000ff
        /*0b20*/ 	.word	0x000388c0
        /*0b24*/ 	.short	0x0100
        /*0b26*/ 	.byte	0x08
	.zero		1


	//   ....[20]....
        /*0b28*/ 	.word	0x000008d0
        /*0b2c*/ 	.word	0x000000ff
        /*0b30*/ 	.word	0x000388b8
        /*0b34*/ 	.short	0x0100
        /*0b36*/ 	.byte	0x08
	.zero		1


	//   ....[21]....
        /*0b38*/ 	.word	0x000008e0
        /*0b3c*/ 	.word	0x000000ff
        /*0b40*/ 	.word	0x000388c8
        /*0b44*/ 	.short	0x0100
        /*0b46*/ 	.byte	0x08
	.zero		1


	//   ....[22]....
        /*0b48*/ 	.word	0x00002360
        /*0b4c*/ 	.word	0x000000ff
        /*0b50*/ 	.word	0x00038800
        /*0b54*/ 	.short	0x010a
        /*0b56*/ 	.byte	0x06
	.zero		1


	//   ....[23]....
        /*0b58*/ 	.word	0x00002400
        /*0b5c*/ 	.word	0x00000000
        /*0b60*/ 	.word	0x00038830
        /*0b64*/ 	.short	0x010a
        /*0b66*/ 	.byte	0x3f
	.zero		1


	//   ....[24]....
        /*0b68*/ 	.word	0x00002470
        /*0b6c*/ 	.word	0x00000000
        /*0b70*/ 	.word	0x00038830
        /*0b74*/ 	.short	0x010a
        /*0b76*/ 	.byte	0x3f
	.zero		1


	//   ....[25]....
        /*0b78*/ 	.word	0x00005200
        /*0b7c*/ 	.word	0x00000000
        /*0b80*/ 	.word	0x00000000
        /*0b84*/ 	.short	0x0101
        /*0b86*/ 	.byte	0x3f
	.zero		1


	//   ....[26]....
        /*0b88*/ 	.word	0x000065d0
        /*0b8c*/ 	.word	0x000000ff
        /*0b90*/ 	.word	0x00038830
        /*0b94*/ 	.short	0x010a
        /*0b96*/ 	.byte	0x04
	.zero		1


	//   ....[27]....
        /*0b98*/ 	.word	0x00006620
        /*0b9c*/ 	.word	0x000000ff
        /*0ba0*/ 	.word	0x00038830
        /*0ba4*/ 	.short	0x010a
        /*0ba6*/ 	.byte	0x04
	.zero		1


	//   ....[28]....
        /*0ba8*/ 	.word	0x00008ad0
        /*0bac*/ 	.word	0x000000ff
        /*0bb0*/ 	.word	0x00038850
        /*0bb4*/ 	.short	0x010a
        /*0bb6*/ 	.byte	0x04
	.zero		1


	//   ....[29]....
        /*0bb8*/ 	.word	0x00008b10
        /*0bbc*/ 	.word	0x000000ff
        /*0bc0*/ 	.word	0x00038850
        /*0bc4*/ 	.short	0x010a
        /*0bc6*/ 	.byte	0x04
	.zero		1


	//   ....[30]....
        /*0bc8*/ 	.word	0x00009f60
        /*0bcc*/ 	.word	0x00000000
        /*0bd0*/ 	.word	0x00000000
        /*0bd4*/ 	.short	0x0101
        /*0bd6*/ 	.byte	0x3f
	.zero		1


	//   ....[31]....
        /*0bd8*/ 	.word	0x0000a090
        /*0bdc*/ 	.word	0x00000015
        /*0be0*/ 	.word	0x00000000
        /*0be4*/ 	.short	0x0101
        /*0be6*/ 	.byte	0x3f
	.zero		1


	//   ....[32]....
        /*0be8*/ 	.word	0x0000a830
        /*0bec*/ 	.word	0x000000ff
        /*0bf0*/ 	.word	0x00038830
        /*0bf4*/ 	.short	0x010a
        /*0bf6*/ 	.byte	0x04
	.zero		1


	//   ....[33]....
        /*0bf8*/ 	.word	0x0000a870
        /*0bfc*/ 	.word	0x000000ff
        /*0c00*/ 	.word	0x00038830
        /*0c04*/ 	.short	0x010a
        /*0c06*/ 	.byte	0x04
	.zero		1


	//   ....[34]....
        /*0c08*/ 	.word	0x0000cd30
        /*0c0c*/ 	.word	0x000000ff
        /*0c10*/ 	.word	0x00038850
        /*0c14*/ 	.short	0x010a
        /*0c16*/ 	.byte	0x04
	.zero		1


	//   ....[35]....
        /*0c18*/ 	.word	0x0000cd70
        /*0c1c*/ 	.word	0x000000ff
        /*0c20*/ 	.word	0x00038850
        /*0c24*/ 	.short	0x010a
        /*0c26*/ 	.byte	0x04
	.zero		1


	//   ....[36]....
        /*0c28*/ 	.word	0x0000db60
        /*0c2c*/ 	.word	0x0000009d
        /*0c30*/ 	.word	0x00000000
        /*0c34*/ 	.short	0x0101
        /*0c36*/ 	.byte	0x3f
	.zero		1


	//   ....[37]....
        /*0c38*/ 	.word	0x0000ddf0
        /*0c3c*/ 	.word	0x000000a4
        /*0c40*/ 	.word	0x00000000
        /*0c44*/ 	.short	0x0101
        /*0c46*/ 	.byte	0x3f
	.zero		1


	//   ....[38]....
        /*0c48*/ 	.word	0x0000ead0
        /*0c4c*/ 	.word	0x000000ff
        /*0c50*/ 	.word	0x00038850
        /*0c54*/ 	.short	0x010a
        /*0c56*/ 	.byte	0x08
	.zero		1


	//   ....[39]....
        /*0c58*/ 	.word	0x0000eb10
        /*0c5c*/ 	.word	0x000000ff
        /*0c60*/ 	.word	0x00038850
        /*0c64*/ 	.short	0x010a
        /*0c66*/ 	.byte	0x08
	.zero		1


	//   ....[40]....
        /*0c68*/ 	.word	0x0000efe0
        /*0c6c*/ 	.word	0x0000000b
        /*0c70*/ 	.word	0x00000000
        /*0c74*/ 	.short	0x0101
        /*0c76*/ 	.byte	0x3f
	.zero		1


	//   ....[41]....
        /*0c78*/ 	.word	0x00011560
        /*0c7c*/ 	.word	0x000000ff
        /*0c80*/ 	.word	0x00000000
        /*0c84*/ 	.short	0x0101
        /*0c86*/ 	.byte	0x08
	.zero		1


	//   ....[42]....
        /*0c88*/ 	.word	0x00011e40
        /*0c8c*/ 	.word	0x000000ff
        /*0c90*/ 	.word	0x00000000
        /*0c94*/ 	.short	0x0101
        /*0c96*/ 	.byte	0x08
	.zero		1


	//   ....[43]....
        /*0c98*/ 	.word	0x000168b0
        /*0c9c*/ 	.word	0x00000000
        /*0ca0*/ 	.word	0x00038840
        /*0ca4*/ 	.short	0x010a
        /*0ca6*/ 	.byte	0x3f
	.zero		1


	//   ....[44]....
        /*0ca8*/ 	.word	0x00017920
        /*0cac*/ 	.word	0x00000012
        /*0cb0*/ 	.word	0x00038800
        /*0cb4*/ 	.short	0x0107
        /*0cb6*/ 	.byte	0x3f
	.zero		1


	//   ....[45]....
        /*0cb8*/ 	.word	0x00017a30
        /*0cbc*/ 	.word	0x00000012
        /*0cc0*/ 	.word	0x00038800
        /*0cc4*/ 	.short	0x0101
        /*0cc6*/ 	.byte	0x3f
	.zero		1


	//   ....[46]....
        /*0cc8*/ 	.word	0x00017a50
        /*0ccc*/ 	.word	0x00000012
        /*0cd0*/ 	.word	0x00038820
        /*0cd4*/ 	.short	0x010a
        /*0cd6*/ 	.byte	0x3f
	.zero		1


	//   ....[47]....
        /*0cd8*/ 	.word	0x00017e20
        /*0cdc*/ 	.word	0x00000003
        /*0ce0*/ 	.word	0x00038840
        /*0ce4*/ 	.short	0x010a
        /*0ce6*/ 	.byte	0x3f
	.zero		1


	//   ....[48]....
        /*0ce8*/ 	.word	0x000183c0
        /*0cec*/ 	.word	0x00000003
        /*0cf0*/ 	.word	0x00000060
        /*0cf4*/ 	.short	0x010a
        /*0cf6*/ 	.byte	0x3f
	.zero		1


	//   ....[49]....
        /*0cf8*/ 	.word	0x00018c40
        /*0cfc*/ 	.word	0x00000003
        /*0d00*/ 	.word	0x00038840
        /*0d04*/ 	.short	0x010a
        /*0d06*/ 	.byte	0x3f
	.zero		1


	//   ....[50]....
        /*0d08*/ 	.word	0x000191e0
        /*0d0c*/ 	.word	0x00000002
        /*0d10*/ 	.word	0x00000060
        /*0d14*/ 	.short	0x010a
        /*0d16*/ 	.byte	0x3f
	.zero		1


	//   ....[51]....
        /*0d18*/ 	.word	0x000199a0
        /*0d1c*/ 	.word	0x00000002
        /*0d20*/ 	.word	0x00038840
        /*0d24*/ 	.short	0x010a
        /*0d26*/ 	.byte	0x3f
	.zero		1


	//   ....[52]....
        /*0d28*/ 	.word	0x00019f40
        /*0d2c*/ 	.word	0x00000002
        /*0d30*/ 	.word	0x00000060
        /*0d34*/ 	.short	0x010a
        /*0d36*/ 	.byte	0x3f
	.zero		1


	//   ....[53]....
        /*0d38*/ 	.word	0x0001a6b0
        /*0d3c*/ 	.word	0x00000000
        /*0d40*/ 	.word	0x00038860
        /*0d44*/ 	.short	0x010a
        /*0d46*/ 	.byte	0x3f
	.zero		1


	//   ....[54]....
        /*0d48*/ 	.word	0x0001bf00
        /*0d4c*/ 	.word	0x00000000
        /*0d50*/ 	.word	0x00038820
        /*0d54*/ 	.short	0x010a
        /*0d56*/ 	.byte	0x3f
	.zero		1


	//   ....[55]....
        /*0d58*/ 	.word	0x0001c110
        /*0d5c*/ 	.word	0x00000006
        /*0d60*/ 	.word	0x00000000
        /*0d64*/ 	.short	0x010a
        /*0d66*/ 	.byte	0x3f
	.zero		1


	//   ....[56]....
        /*0d68*/ 	.word	0x0001c140
        /*0d6c*/ 	.word	0x00000007
        /*0d70*/ 	.word	0x00000000
        /*0d74*/ 	.short	0x010a
        /*0d76*/ 	.byte	0x3f
	.zero		1


	//   ....[57]....
        /*0d78*/ 	.word	0x0001c1a0
        /*0d7c*/ 	.word	0x00000004
        /*0d80*/ 	.word	0x00000000
        /*0d84*/ 	.short	0x010a
        /*0d86*/ 	.byte	0x3f
	.zero		1


	//   ....[58]....
        /*0d88*/ 	.word	0x0001c1d0
        /*0d8c*/ 	.word	0x00000003
        /*0d90*/ 	.word	0x00000000
        /*0d94*/ 	.short	0x010a
        /*0d96*/ 	.byte	0x3f
	.zero		1


	//   ....[59]....
        /*0d98*/ 	.word	0x0001c250
        /*0d9c*/ 	.word	0x00000003
        /*0da0*/ 	.word	0x00038800
        /*0da4*/ 	.short	0x010a
        /*0da6*/ 	.byte	0x3f
	.zero		1


	//   ....[60]....
        /*0da8*/ 	.word	0x0001c2a0
        /*0dac*/ 	.word	0x00000000
        /*0db0*/ 	.word	0x00038830
        /*0db4*/ 	.short	0x010a
        /*0db6*/ 	.byte	0x3f
	.zero		1


	//   ....[61]....
        /*0db8*/ 	.word	0x0001c310
        /*0dbc*/ 	.word	0x00000098
        /*0dc0*/ 	.word	0x00038830
        /*0dc4*/ 	.short	0x010a
        /*0dc6*/ 	.byte	0x3f
	.zero		1


	//   ....[62]....
        /*0dc8*/ 	.word	0x0001c370
        /*0dcc*/ 	.word	0x00000002
        /*0dd0*/ 	.word	0x00038850
        /*0dd4*/ 	.short	0x010a
        /*0dd6*/ 	.byte	0x3f
	.zero		1


	//   ....[63]....
        /*0dd8*/ 	.word	0x0001c3d0
        /*0ddc*/ 	.word	0x00000004
        /*0de0*/ 	.word	0x00038830
        /*0de4*/ 	.short	0x010a
        /*0de6*/ 	.byte	0x3f
	.zero		1


	//   ....[64]....
        /*0de8*/ 	.word	0x0001c430
        /*0dec*/ 	.word	0x00000002
        /*0df0*/ 	.word	0x00038850
        /*0df4*/ 	.short	0x010a
        /*0df6*/ 	.byte	0x3f
	.zero		1


	//   ....[65]....
        /*0df8*/ 	.word	0x0001c490
        /*0dfc*/ 	.word	0x00000007
        /*0e00*/ 	.word	0x00038850
        /*0e04*/ 	.short	0x010a
        /*0e06*/ 	.byte	0x3f
	.zero		1


	//   ....[66]....
        /*0e08*/ 	.word	0x0001c630
        /*0e0c*/ 	.word	0x00000000
        /*0e10*/ 	.word	0x00038840
        /*0e14*/ 	.short	0x010a
        /*0e16*/ 	.byte	0x3f
	.zero		1


	//   ....[67]....
        /*0e18*/ 	.word	0x0001d2b0
        /*0e1c*/ 	.word	0x00000012
        /*0e20*/ 	.word	0x00038820
        /*0e24*/ 	.short	0x010a
        /*0e26*/ 	.byte	0x3f
	.zero		1


	//   ....[68]....
        /*0e28*/ 	.word	0x0001d300
        /*0e2c*/ 	.word	0x00000003
        /*0e30*/ 	.word	0x00038840
        /*0e34*/ 	.short	0x010a
        /*0e36*/ 	.byte	0x3f
	.zero		1


	//   ....[69]....
        /*0e38*/ 	.word	0x0001d350
        /*0e3c*/ 	.word	0x00000003
        /*0e40*/ 	.word	0x00000060
        /*0e44*/ 	.short	0x010a
        /*0e46*/ 	.byte	0x3f
	.zero		1


	//   ....[70]....
        /*0e48*/ 	.word	0x0001d3a0
        /*0e4c*/ 	.word	0x00000003
        /*0e50*/ 	.word	0x00038840
        /*0e54*/ 	.short	0x010a
        /*0e56*/ 	.byte	0x3f
	.zero		1


	//   ....[71]....
        /*0e58*/ 	.word	0x0001d3f0
        /*0e5c*/ 	.word	0x00000002
        /*0e60*/ 	.word	0x00000060
        /*0e64*/ 	.short	0x010a
        /*0e66*/ 	.byte	0x3f
	.zero		1


	//   ....[72]....
        /*0e68*/ 	.word	0x0001d440
        /*0e6c*/ 	.word	0x00000002
        /*0e70*/ 	.word	0x00038840
        /*0e74*/ 	.short	0x010a
        /*0e76*/ 	.byte	0x3f
	.zero		1


	//   ....[73]....
        /*0e78*/ 	.word	0x0001d490
        /*0e7c*/ 	.word	0x00000002
        /*0e80*/ 	.word	0x00000060
        /*0e84*/ 	.short	0x010a
        /*0e86*/ 	.byte	0x3f
	.zero		1


	//   ....[74]....
        /*0e88*/ 	.word	0x0001d4e0
        /*0e8c*/ 	.word	0x00000000
        /*0e90*/ 	.word	0x00038860
        /*0e94*/ 	.short	0x010a
        /*0e96*/ 	.byte	0x3f
	.zero		1


	//   ....[75]....
        /*0e98*/ 	.word	0x0001e060
        /*0e9c*/ 	.word	0x00000000
        /*0ea0*/ 	.word	0x00038820
        /*0ea4*/ 	.short	0x010a
        /*0ea6*/ 	.byte	0x3f
	.zero		1


	//   ....[76]....
        /*0ea8*/ 	.word	0x0001e200
        /*0eac*/ 	.word	0x00000006
        /*0eb0*/ 	.word	0x00000000
        /*0eb4*/ 	.short	0x010a
        /*0eb6*/ 	.byte	0x3f
	.zero		1


	//   ....[77]....
        /*0eb8*/ 	.word	0x0001e250
        /*0ebc*/ 	.word	0x00000007
        /*0ec0*/ 	.word	0x00000000
        /*0ec4*/ 	.short	0x010a
        /*0ec6*/ 	.byte	0x3f
	.zero		1


	//   ....[78]....
        /*0ec8*/ 	.word	0x0001e2a0
        /*0ecc*/ 	.word	0x00000004
        /*0ed0*/ 	.word	0x00000000
        /*0ed4*/ 	.short	0x010a
        /*0ed6*/ 	.byte	0x3f
	.zero		1


	//----- nvinfo : EIATTR_NUM_MBARRIERS
	.align		4
.L_299:
        /*0ed8*/ 	.byte	0x03, 0x38
        /*0eda*/ 	.short	0x0016


	//----- nvinfo : EIATTR_EXIT_INSTR_OFFSETS
	.align		4
        /*0edc*/ 	.byte	0x04, 0x1c
        /*0ede*/ 	.short	(.L_301 - .L_300)


	//   ....[0]....
.L_300:
        /*0ee0*/ 	.word	0x00000a50


	//   ....[1]....
        /*0ee4*/ 	.word	0x00014440


	//   ....[2]....
        /*0ee8*/ 	.word	0x0001c220


	//----- nvinfo : EIATTR_MAX_THREADS
	.align		4
.L_301:
        /*0eec*/ 	.byte	0x04, 0x05
        /*0eee*/ 	.short	(.L_303 - .L_302)
.L_302:
        /*0ef0*/ 	.word	0x00000180
        /*0ef4*/ 	.word	0x00000001
        /*0ef8*/ 	.word	0x00000001


	//----- nvinfo : EIATTR_CRS_STACK_SIZE
	.align		4
.L_303:
        /*0efc*/ 	.byte	0x04, 0x1e
        /*0efe*/ 	.short	(.L_305 - .L_304)
.L_304:
        /*0f00*/ 	.word	0x00000000


	//----- nvinfo : EIATTR_CBANK_PARAM_SIZE
	.align		4
.L_305:
        /*0f04*/ 	.byte	0x03, 0x19
        /*0f06*/ 	.short	0x0af0


	//----- nvinfo : EIATTR_PARAM_CBANK
	.align		4
        /*0f08*/ 	.byte	0x04, 0x0a
        /*0f0a*/ 	.short	(.L_307 - .L_306)
	.align		4
.L_306:
        /*0f0c*/ 	.word	index@(.nv.constant0._ZN7cutlass13device_kernelIN5flash11enable_sm90INS1_16FlashAttnFwdSm90INS1_25CollectiveMainloopFwdSm90ILi2EN4cute5tupleIJNS5_1CILi1EEES8_S8_EEENS6_IJNS7_ILi128EEENS7_ILi80EEENS7_ILi256EEEEEELi256ENS_10bfloat16_tEfNS_4arch4Sm90ELb1ELb0ELb1ELb1ELb0ELb0ELb0ELb1ELb1ELb1ELb1ELb0EEENS1_21CollectiveEpilogueFwdINS6_IJSA_SC_SB_EEES9_SE_SG_Li256ELb1ELb1ELb1ELb0EEENS1_36VarlenDynamicPersistentTileSchedulerILi128ELi80ELi256ELi128ELb1ELb1ELb1ELb1ELb1ELb1EEEEEEEEEvNT_6ParamsE)
        /*0f10*/ 	.short	0x0210
        /*0f12*/ 	.short	0x0af0


	//----- nvinfo : EIATTR_SW_WAR
	.align		4
.L_307:
        /*0f14*/ 	.byte	0x04, 0x36
        /*0f16*/ 	.short	(.L_309 - .L_308)
.L_308:
        /*0f18*/ 	.word	0x00000008
.L_309:


//--------------------- .nv.info._ZN7cutlass13device_kernelIN5flash11enable_sm90INS1_16FlashAttnFwdSm90INS1_25CollectiveMainloopFwdSm90ILi2EN4cute5tupleIJNS5_1CILi1EEES8_S8_EEENS6_IJNS7_ILi128EEENS7_ILi80EEENS7_ILi256EEEEEELi256ENS_10bfloat16_tEfNS_4arch4Sm90ELb1ELb0ELb1ELb1ELb0ELb1ELb0ELb1ELb1ELb1ELb1ELb0EEENS1_21CollectiveEpilogueFwdINS6_IJSA_SC_SB_EEES9_SE_SG_Li256ELb1ELb1ELb1ELb0EEENS1_36VarlenDynamicPersistentTileSchedulerILi128ELi80ELi256ELi128ELb1ELb1ELb1ELb1ELb1ELb1EEEEEEEEEvNT_6ParamsE --------------------------
	.section	.nv.info._ZN7cutlass13device_kernelIN5flash11enable_sm90INS1_16FlashAttnFwdSm90INS1_25CollectiveMainloopFwdSm90ILi2EN4cute5tupleIJNS5_1CILi1EEES8_S8_EEENS6_IJNS7_ILi128EEENS7_ILi80EEENS7_ILi256EEEEEELi256ENS_10bfloat16_tEfNS_4arch4Sm90ELb1ELb0ELb1ELb1ELb0ELb1ELb0ELb1ELb1ELb1ELb1ELb0EEENS1_21CollectiveEpilogueFwdINS6_IJSA_SC_SB_EEES9_SE_SG_Li256ELb1ELb1ELb1ELb0EEENS1_36VarlenDynamicPersistentTileSchedulerILi128ELi80ELi256ELi128ELb1ELb1ELb1ELb1ELb1ELb1EEEEEEEEEvNT_6ParamsE,"",@"SHT_CUDA_INFO"
	.sectionflags	@""
	.align	4


	//----- nvinfo : EIATTR_CUDA_API_VERSION
	.align		4
        /*0000*/ 	.byte	0x04, 0x37
        /*0002*/ 	.short	(.L_311 - .L_310)
.L_310:
        /*0004*/ 	.word	0x00000082


	//----- nvinfo : EIATTR_KPARAM_INFO
	.align		4
.L_311:
        /*0008*/ 	.byte	0x04, 0x17
        /*000a*/ 	.short	(.L_313 - .L_312)
.L_312:
        /*000c*/ 	.word	0x00000000
        /*0010*/ 	.short	0x0000
        /*0012*/ 	.short	0x0070
        /*0014*/ 	.byte	0x00, 0xf0, 0x01, 0x2a


	//----- nvinfo : EIATTR_SPARSE_MMA_MASK
	.align		4
.L_313:
        /*0018*/ 	.byte	0x03, 0x50
        /*001a*/ 	.short	0x0000


	//----- nvinfo : EIATTR_MAXREG_COUNT
	.align		4
        /*001c*/ 	.byte	0x03, 0x1b
        /*001e*/ 	.short	0x00a8


	//----- nvinfo : EIATTR_NUM_BARRIERS
	.align		4
        /*0020*/ 	.byte	0x02, 0x4c
        /*0022*/ 	.byte	0x10
	.zero		1


	//----- nvinfo : EIATTR_EXTERNS
	.align		4
        /*0024*/ 	.byte	0x04, 0x0f
        /*0026*/ 	.short	(.L_315 - .L_314)


	//   ....[0]....
	.align		4
.L_314:
        /*0028*/ 	.word	index@(__assertfail)


	//----- nvinfo : EIATTR_ANNOTATIONS
	.align		4
.L_315:
        /*002c*/ 	.byte	0x04, 0x55
        /*002e*/ 	.short	(.L_317 - .L_316)


	//   ....[0]....
.L_316:
        /* <DEDUP_REMOVED lines=150> */


	//----- nvinfo : EIATTR_MERCURY_ISA_VERSION
	.align		4
.L_317:
        /*0980*/ 	.byte	0x03, 0x5f
        /*0982*/ 	.short	0x0101


	//----- nvinfo : EIATTR_UNUSED_LOAD_BYTE_OFFSET
	.align		4
        /*0984*/ 	.byte	0x04, 0x44
        /*0986*/ 	.short	(.L_319 - .L_318)


	//   ....[0]....
.L_318:
        /*0988*/ 	.word	0x00000aa0
        /*098c*/ 	.word	0x0000fff0


	//   ....[1]....
        /*0990*/ 	.word	0x00026610
        /*0994*/ 	.word	0x0000fff0


	//----- nvinfo : EIATTR_INT_WARP_WIDE_INSTR_OFFSETS
	.align		4
.L_319:
        /*0998*/ 	.byte	0x04, 0x31
        /*099a*/ 	.short	(.L_321 - .L_320)


	//   ....[0]....
.L_320:
        /*099c*/ 	.word	0x00000190


	//   ....[1]....
        /*09a0*/ 	.word	0x000001d0


	//   ....[2]....
        /*09a4*/ 	.word	0x00000240


	//   ....[3]....
        /*09a8*/ 	.word	0x0002e9b0


	//   ....[4]....
        /*09ac*/ 	.word	0x0002ea50


	//   ....[5]....
        /*09b0*/ 	.word	0x00032ee0


	//   ....[6]....
        /*09b4*/ 	.word	0x00032f50


	//----- nvinfo : EIATTR_COOP_GROUP_MASK_REGIDS
	.align		4
.L_321:
        /*09b8*/ 	.byte	0x04, 0x29
        /*09ba*/ 	.short	(.L_323 - .L_322)


	//   ....[0]....
.L_322:
        /*09bc*/ 	.word	0xffffffff


	//   ....[1]....
        /*09c0*/ 	.word	0xffffffff


	//   ....[2]....
        /*09c4*/ 	.word	0xffffffff


	//   ....[3]....
        /*09c8*/ 	.word	0xffffffff


	//   ....[4]....
        /*09cc*/ 	.word	0xffffffff


	//   ....[5]....
        /*09d0*/ 	.word	0xffffffff


	//   ....[6]....
        /*09d4*/ 	.word	0xffffffff


	//   ....[7]....
        /*09d8*/ 	.word	0xffffffff


	//   ....[8]....
        /*09dc*/ 	.word	0xffffffff


	//   ....[9]....
        /*09e0*/ 	.word	0xffffffff


	//   ....[10]....
        /*09e4*/ 	.word	0xffffffff


	//   ....[11]....
        /*09e8*/ 	.word	0xffffffff


	//   ....[12]....
        /*09ec*/ 	.word	0xffffffff


	//   ....[13]....
        /*09f0*/ 	.word	0xffffffff


	//   ....[14]....
        /*09f4*/ 	.word	0xffffffff


	//   ....[15]....
        /*09f8*/ 	.word	0xffffffff


	//   ....[16]....
        /*09fc*/ 	.word	0xffffffff


	//   ....[17]....
        /*0a00*/ 	.word	0xffffffff


	//   ....[18]....
        /*0a04*/ 	.word	0xffffffff


	//   ....[19]....
        /*0a08*/ 	.word	0xffffffff


	//   ....[20]....
        /*0a0c*/ 	.word	0xffffffff


	//   ....[21]....
        /*0a10*/ 	.word	0xffffffff


	//   ....[22]....
        /*0a14*/ 	.word	0xffffffff


	//   ....[23]....
        /*0a18*/ 	.word	0xffffffff


	//   ....[24]....
        /*0a1c*/ 	.word	0xffffffff


	//   ....[25]....
        /*0a20*/ 	.word	0xffffffff


	//   ....[26]....
        /*0a24*/ 	.word	0xffffffff


	//   ....[27]....
        /*0a28*/ 	.word	0xffffffff


	//   ....[28]....
        /*0a2c*/ 	.word	0xffffffff


	//   ....[29]....
        /*0a30*/ 	.word	0xffffffff


	//   ....[30]....
        /*0a34*/ 	.word	0xffffffff


	//   ....[31]....
        /*0a38*/ 	.word	0xffffffff


	//   ....[32]....
        /*0a3c*/ 	.word	0xffffffff


	//   ....[33]....
        /*0a40*/ 	.word	0xffffffff


	//   ....[34]....
        /*0a44*/ 	.word	0xffffffff


	//   ....[35]....
        /*0a48*/ 	.word	0xffffffff


	//   ....[36]....
        /*0a4c*/ 	.word	0xffffffff


	//   ....[37]....
        /*0a50*/ 	.word	0xffffffff


	//   ....[38]....
        /*0a54*/ 	.word	0xffffffff


	//   ....[39]....
        /*0a58*/ 	.word	0xffffffff


	//   ....[40]....
        /*0a5c*/ 	.word	0xffffffff


	//   ....[41]....
        /*0a60*/ 	.word	0xffffffff


	//   ....[42]....
        /*0a64*/ 	.word	0xffffffff


	//   ....[43]....
        /*0a68*/ 	.word	0xffffffff


	//   ....[44]....
        /*0a6c*/ 	.word	0xffffffff


	//   ....[45]....
        /*0a70*/ 	.word	0xffffffff


	//   ....[46]....
        /*0a74*/ 	.word	0xffffffff


	//   ....[47]....
        /*0a78*/ 	.word	0xffffffff


	//   ....[48]....
        /*0a7c*/ 	.word	0xffffffff


	//   ....[49]....
        /*0a80*/ 	.word	0xffffffff


	//   ....[50]....
        /*0a84*/ 	.word	0xffffffff


	//   ....[51]....
        /*0a88*/ 	.word	0xffffffff


	//   ....[52]....
        /*0a8c*/ 	.word	0xffffffff


	//   ....[53]....
        /*0a90*/ 	.word	0xffffffff


	//   ....[54]....
        /*0a94*/ 	.word	0xffffffff


	//   ....[55]....
        /*0a98*/ 	.word	0xffffffff


	//   ....[56]....
        /*0a9c*/ 	.word	0xffffffff


	//   ....[57]....
        /*0aa0*/ 	.word	0xffffffff


	//   ....[58]....
        /*0aa4*/ 	.word	0xffffffff


	//   ....[59]....
        /*0aa8*/ 	.word	0xffffffff


	//   ....[60]....
        /*0aac*/ 	.word	0xffffffff


	//   ....[61]....
        /*0ab0*/ 	.word	0xffffffff


	//   ....[62]....
        /*0ab4*/ 	.word	0xffffffff


	//   ....[63]....
        /*0ab8*/ 	.word	0xffffffff


	//   ....[64]....
        /*0abc*/ 	.word	0xffffffff


	//   ....[65]....
        /*0ac0*/ 	.word	0xffffffff


	//   ....[66]....
        /*0ac4*/ 	.word	0xffffffff


	//   ....[67]....
        /*0ac8*/ 	.word	0xffffffff


	//   ....[68]....
        /*0acc*/ 	.word	0xffffffff


	//   ....[69]....
        /*0ad0*/ 	.word	0xffffffff


	//   ....[70]....
        /*0ad4*/ 	.word	0xffffffff


	//   ....[71]....
        /*0ad8*/ 	.word	0xffffffff


	//   ....[72]....
        /*0adc*/ 	.word	0xffffffff


	//   ....[73]....
        /*0ae0*/ 	.word	0xffffffff


	//   ....[74]....
        /*0ae4*/ 	.word	0xffffffff


	//   ....[75]....
        /*0ae8*/ 	.word	0xffffffff


	//   ....[76]....
        /*0aec*/ 	.word	0xffffffff


	//   ....[77]....
        /*0af0*/ 	.word	0xffffffff


	//   ....[78]....
        /*0af4*/ 	.word	0xffffffff


	//   ....[79]....
        /*0af8*/ 	.word	0xffffffff


	//   ....[80]....
        /*0afc*/ 	.word	0xffffffff


	//   ....[81]....
        /*0b00*/ 	.word	0xffffffff


	//   ....[82]....
        /*0b04*/ 	.word	0xffffffff


	//   ....[83]....
        /*0b08*/ 	.word	0xffffffff


	//   ....[84]....
        /*0b0c*/ 	.word	0xffffffff


	//   ....[85]....
        /*0b10*/ 	.word	0xffffffff


	//   ....[86]....
        /*0b14*/ 	.word	0xffffffff


	//   ....[87]....
        /*0b18*/ 	.word	0xffffffff


	//   ....[88]....
        /*0b1c*/ 	.word	0xffffffff


	//   ....[89]....
        /*0b20*/ 	.word	0xffffffff


	//   ....[90]....
        /*0b24*/ 	.word	0xffffffff


	//   ....[91]....
        /*0b28*/ 	.word	0xffffffff


	//   ....[92]....
        /*0b2c*/ 	.word	0xffffffff


	//   ....[93]....
        /*0b30*/ 	.word	0xffffffff


	//   ....[94]....
        /*0b34*/ 	.word	0xffffffff


	//   ....[95]....
        /*0b38*/ 	.word	0xffffffff


	//   ....[96]....
        /*0b3c*/ 	.word	0xffffffff


	//   ....[97]....
        /*0b40*/ 	.word	0xffffffff


	//   ....[98]....
        /*0b44*/ 	.word	0xffffffff


	//   ....[99]....
        /*0b48*/ 	.word	0xffffffff


	//   ....[100]....
        /*0b4c*/ 	.word	0xffffffff


	//   ....[101]....
        /*0b50*/ 	.word	0xffffffff


	//   ....[102]....
        /*0b54*/ 	.word	0xffffffff


	//   ....[103]....
        /*0b58*/ 	.word	0xffffffff


	//   ....[104]....
        /*0b5c*/ 	.word	0xffffffff


	//   ....[105]....
        /*0b60*/ 	.word	0xffffffff


	//   ....[106]....
        /*0b64*/ 	.word	0xffffffff


	//   ....[107]....
        /*0b68*/ 	.word	0xffffffff


	//   ....[108]....
        /*0b6c*/ 	.word	0xffffffff


	//   ....[109]....
        /*0b70*/ 	.word	0xffffffff


	//   ....[110]....
        /*0b74*/ 	.word	0xffffffff


	//   ....[111]....
        /*0b78*/ 	.word	0xffffffff


	//   ....[112]....
        /*0b7c*/ 	.word	0xffffffff


	//   ....[113]....
        /*0b80*/ 	.word	0xffffffff


	//   ....[114]....
        /*0b84*/ 	.word	0xffffffff


	//   ....[115]....
        /*0b88*/ 	.word	0xffffffff


	//   ....[116]....
        /*0b8c*/ 	.word	0xffffffff


	//   ....[117]....
        /*0b90*/ 	.word	0xffffffff


	//   ....[118]....
        /*0b94*/ 	.word	0xffffffff


	//   ....[119]....
        /*0b98*/ 	.word	0xffffffff


	//   ....[120]....
        /*0b9c*/ 	.word	0xffffffff


	//   ....[121]....
        /*0ba0*/ 	.word	0xffffffff


	//   ....[122]....
        /*0ba4*/ 	.word	0xffffffff


	//   ....[123]....
        /*0ba8*/ 	.word	0xffffffff


	//   ....[124]....
        /*0bac*/ 	.word	0xffffffff


	//   ....[125]....
        /*0bb0*/ 	.word	0xffffffff


	//   ....[126]....
        /*0bb4*/ 	.word	0xffffffff


	//   ....[127]....
        /*0bb8*/ 	.word	0xffffffff


	//   ....[128]....
        /*0bbc*/ 	.word	0xffffffff


	//   ....[129]....
        /*0bc0*/ 	.word	0xffffffff


	//   ....[130]....
        /*0bc4*/ 	.word	0xffffffff


	//   ....[131]....
        /*0bc8*/ 	.word	0xffffffff


	//   ....[132]....
        /*0bcc*/ 	.word	0xffffffff


	//   ....[133]....
        /*0bd0*/ 	.word	0xffffffff


	//   ....[134]....
        /*0bd4*/ 	.word	0xffffffff


	//   ....[135]....
        /*0bd8*/ 	.word	0xffffffff


	//   ....[136]....
        /*0bdc*/ 	.word	0xffffffff


	//   ....[137]....
        /*0be0*/ 	.word	0xffffffff


	//   ....[138]....
        /*0be4*/ 	.word	0x0500000f


	//   ....[139]....
        /*0be8*/ 	.word	0x0500000f


	//   ....[140]....
        /*0bec*/ 	.word	0x0500000f


	//   ....[141]....
        /*0bf0*/ 	.word	0x0500000f


	//   ....[142]....
        /*0bf4*/ 	.word	0x0500000f


	//   ....[143]....
        /*0bf8*/ 	.word	0x0500000f


	//   ....[144]....
        /*0bfc*/ 	.word	0x0500000f


	//   ....[145]....
        /*0c00*/ 	.word	0x0500000f


	//   ....[146]....
        /*0c04*/ 	.word	0x0500000f


	//   ....[147]....
        /*0c08*/ 	.word	0x0500000f


	//   ....[148]....
        /*0c0c*/ 	.word	0x0500000f


	//   ....[149]....
        /*0c10*/ 	.word	0x0500000f


	//   ....[150]....
        /*0c14*/ 	.word	0x0500000f


	//   ....[151]....
        /*0c18*/ 	.word	0x0500000f


	//   ....[152]....
        /*0c1c*/ 	.word	0x0500000f


	//   ....[153]....
        /*0c20*/ 	.word	0x0500000f


	//   ....[154]....
        /*0c24*/ 	.word	0x0500000f


	//   ....[155]....
        /*0c28*/ 	.word	0x0500000f


	//   ....[156]....
        /*0c2c*/ 	.word	0x0500000f


	//   ....[157]....
        /*0c30*/ 	.word	0x0500000f


	//   ....[158]....
        /*0c34*/ 	.word	0x0500000f


	//   ....[159]....
        /*0c38*/ 	.word	0x0500000f


	//   ....[160]....
        /*0c3c*/ 	.word	0x0500000f


	//   ....[161]....
        /*0c40*/ 	.word	0x0500000f


	//   ....[162]....
        /*0c44*/ 	.word	0x0500000f


	//   ....[163]....
        /*0c48*/ 	.word	0x0500000f


	//   ....[164]....
        /*0c4c*/ 	.word	0x0500000f


	//   ....[165]....
        /*0c50*/ 	.word	0x0500000f


	//   ....[166]....
        /*0c54*/ 	.word	0x0500000f


	//   ....[167]....
        /*0c58*/ 	.word	0x0500000f


	//   ....[168]....
        /*0c5c*/ 	.word	0x0500000f


	//   ....[169]....
        /*0c60*/ 	.word	0x0500000f


	//   ....[170]....
        /*0c64*/ 	.word	0x0500000f


	//   ....[171]....
        /*0c68*/ 	.word	0x0500000f


	//   ....[172]....
        /*0c6c*/ 	.word	0x0500000f


	//   ....[173]....
        /*0c70*/ 	.word	0x0500000f


	//   ....[174]....
        /*0c74*/ 	.word	0x0500000f


	//   ....[175]....
        /*0c78*/ 	.word	0x0500000f


	//   ....[176]....
        /*0c7c*/ 	.word	0x0500000f


	//   ....[177]....
        /*0c80*/ 	.word	0x0500000f


	//   ....[178]....
        /*0c84*/ 	.word	0x0500000f


	//   ....[179]....
        /*0c88*/ 	.word	0x0500000f


	//   ....[180]....
        /*0c8c*/ 	.word	0x0500000f


	//   ....[181]....
        /*0c90*/ 	.word	0x0500000f


	//   ....[182]....
        /*0c94*/ 	.word	0x0500000f


	//   ....[183]....
        /*0c98*/ 	.word	0x0500000f


	//   ....[184]....
        /*0c9c*/ 	.word	0x0500000f


	//   ....[185]....
        /*0ca0*/ 	.word	0x0500000f


	//   ....[186]....
        /*0ca4*/ 	.word	0x0500000f


	//   ....[187]....
        /*0ca8*/ 	.word	0x0500000f


	//   ....[188]....
        /*0cac*/ 	.word	0x0500000f


	//   ....[189]....
        /*0cb0*/ 	.word	0x0500000f


	//   ....[190]....
        /*0cb4*/ 	.word	0x0500000f


	//   ....[191]....
        /*0cb8*/ 	.word	0x0500000f


	//   ....[192]....
        /*0cbc*/ 	.word	0x0500000f


	//   ....[193]....
        /*0cc0*/ 	.word	0x0500000f


	//   ....[194]....
        /*0cc4*/ 	.word	0x0500000f


	//   ....[195]....
        /*0cc8*/ 	.word	0x0500000f


	//   ....[196]....
        /*0ccc*/ 	.word	0x0500000f


	//   ....[197]....
        /*0cd0*/ 	.word	0x0500000f


	//   ....[198]....
        /*0cd4*/ 	.word	0x0500000f


	//   ....[199]....
        /*0cd8*/ 	.word	0x0500000f


	//   ....[200]....
        /*0cdc*/ 	.word	0x0500000f


	//   ....[201]....
        /*0ce0*/ 	.word	0x0500000f


	//   ....[202]....
        /*0ce4*/ 	.word	0x0500000f


	//   ....[203]....
        /*0ce8*/ 	.word	0x0500000f


	//   ....[204]....
        /*0cec*/ 	.word	0x0500000f


	//   ....[205]....
        /*0cf0*/ 	.word	0x0500000f


	//   ....[206]....
        /*0cf4*/ 	.word	0x0500000f


	//----- nvinfo : EIATTR_COOP_GROUP_INSTR_OFFSETS
	.align		4
.L_323:
        /*0cf8*/ 	.byte	0x04, 0x28
        /*0cfa*/ 	.short	(.L_325 - .L_324)


	//   ....[0]....
.L_324:
        /*0cfc*/ 	.word	0x00000060


	//   ....[1]....
        /*0d00*/ 	.word	0x000001a0


	//   ....[2]....
        /*0d04*/ 	.word	0x000001f0


	//   ....[3]....
        /*0d08*/ 	.word	0x00000420


	//   ....[4]....
        /*0d0c*/ 	.word	0x00000580


	//   ....[5]....
        /*0d10*/ 	.word	0x000006a0


	//   ....[6]....
        /*0d14*/ 	.word	0x00000800


	//   ....[7]....
        /*0d18*/ 	.word	0x0000c090


	//   ....[8]....
        /*0d1c*/ 	.word	0x0000c770


	//   ....[9]....
        /*0d20*/ 	.word	0x0000c780


	//   ....[10]....
        /*0d24*/ 	.word	0x0000c790


	//   ....[11]....
        /*0d28*/ 	.word	0x0000c7a0


	//   ....[12]....
        /*0d2c*/ 	.word	0x0000cd80


	//   ....[13]....
        /*0d30*/ 	.word	0x0000cd90


	//   ....[14]....
        /*0d34*/ 	.word	0x0000cda0


	//   ....[15]....
        /*0d38*/ 	.word	0x0000cdb0


	//   ....[16]....
        /*0d3c*/ 	.word	0x0000d330


	//   ....[17]....
        /*0d40*/ 	.word	0x0000d340


	//   ....[18]....
        /*0d44*/ 	.word	0x0000d350


	//   ....[19]....
        /*0d48*/ 	.word	0x0000d360


	//   ....[20]....
        /*0d4c*/ 	.word	0x0000d900


	//   ....[21]....
        /*0d50*/ 	.word	0x0000d910


	//   ....[22]....
        /*0d54*/ 	.word	0x0000d920


	//   ....[23]....
        /*0d58*/ 	.word	0x0000d930


	//   ....[24]....
        /*0d5c*/ 	.word	0x000113d0


	//   ....[25]....
        /*0d60*/ 	.word	0x000113e0


	//   ....[26]....
        /*0d64*/ 	.word	0x000113f0


	//   ....[27]....
        /*0d68*/ 	.word	0x00011400


	//   ....[28]....
        /*0d6c*/ 	.word	0x000118d0


	//   ....[29]....
        /*0d70*/ 	.word	0x000118e0


	//   ....[30]....
        /*0d74*/ 	.word	0x000118f0


	//   ....[31]....
        /*0d78*/ 	.word	0x00011900


	//   ....[32]....
        /*0d7c*/ 	.word	0x00011d40


	//   ....[33]....
        /*0d80*/ 	.word	0x00011d50


	//   ....[34]....
        /*0d84*/ 	.word	0x00011d60


	//   ....[35]....
        /*0d88*/ 	.word	0x00011d70


	//   ....[36]....
        /*0d8c*/ 	.word	0x000121e0


	//   ....[37]....
        /*0d90*/ 	.word	0x000121f0


	//   ....[38]....
        /*0d94*/ 	.word	0x00012200


	//   ....[39]....
        /*0d98*/ 	.word	0x00012210


	//   ....[40]....
        /*0d9c*/ 	.word	0x00019560


	//   ....[41]....
        /*0da0*/ 	.word	0x00019c60


	//   ....[42]....
        /*0da4*/ 	.word	0x00019d20


	//   ....[43]....
        /*0da8*/ 	.word	0x00019e50


	//   ....[44]....
        /*0dac*/ 	.word	0x0001a450


	//   ....[45]....
        /*0db0*/ 	.word	0x0001a520


	//   ....[46]....
        /*0db4*/ 	.word	0x0001ec40


	//   ....[47]....
        /*0db8*/ 	.word	0x0001efe0


	//   ....[48]....
        /*0dbc*/ 	.word	0x0001f330


	//   ....[49]....
        /*0dc0*/ 	.word	0x0001f480


	//   ....[50]....
        /*0dc4*/ 	.word	0x0001f950


	//   ....[51]....
        /*0dc8*/ 	.word	0x0001f9b0


	//   ....[52]....
        /*0dcc*/ 	.word	0x00024420


	//   ....[53]....
        /*0dd0*/ 	.word	0x00024440


	//   ....[54]....
        /*0dd4*/ 	.word	0x00024730


	//   ....[55]....
        /*0dd8*/ 	.word	0x000247f0


	//   ....[56]....
        /*0ddc*/ 	.word	0x00025940


	//   ....[57]....
        /*0de0*/ 	.word	0x00025a40


	//   ....[58]....
        /*0de4*/ 	.word	0x00025c40


	//   ....[59]....
        /*0de8*/ 	.word	0x00025c60


	//   ....[60]....
        /*0dec*/ 	.word	0x000276d0


	//   ....[61]....
        /*0df0*/ 	.word	0x000276e0


	//   ....[62]....
        /*0df4*/ 	.word	0x000276f0


	//   ....[63]....
        /*0df8*/ 	.word	0x00027700


	//   ....[64]....
        /*0dfc*/ 	.word	0x00028140


	//   ....[65]....
        /*0e00*/ 	.word	0x00028160


	//   ....[66]....
        /*0e04*/ 	.word	0x000282c0


	//   ....[67]....
        /*0e08*/ 	.word	0x000282e0


	//   ....[68]....
        /*0e0c*/ 	.word	0x00028430


	//   ....[69]....
        /*0e10*/ 	.word	0x00028450


	//   ....[70]....
        /*0e14*/ 	.word	0x000285b0


	//   ....[71]....
        /*0e18*/ 	.word	0x000285d0


	//   ....[72]....
        /*0e1c*/ 	.word	0x00028c30


	//   ....[73]....
        /*0e20*/ 	.word	0x00028cd0


	//   ....[74]....
        /*0e24*/ 	.word	0x00029830


	//   ....[75]....
        /*0e28*/ 	.word	0x00029840


	//   ....[76]....
        /*0e2c*/ 	.word	0x0002a960


	//   ....[77]....
        /*0e30*/ 	.word	0x0002a980


	//   ....[78]....
        /*0e34*/ 	.word	0x0002aad0


	//   ....[79]....
        /*0e38*/ 	.word	0x0002aaf0


	//   ....[80]....
        /*0e3c*/ 	.word	0x0002ac40


	//   ....[81]....
        /*0e40*/ 	.word	0x0002ac60


	//   ....[82]....
        /*0e44*/ 	.word	0x0002adc0


	//   ....[83]....
        /*0e48*/ 	.word	0x0002ade0


	//   ....[84]....
        /*0e4c*/ 	.word	0x0002afc0


	//   ....[85]....
        /*0e50*/ 	.word	0x0002b200


	//   ....[86]....
        /*0e54*/ 	.word	0x0002b230


	//   ....[87]....
        /*0e58*/ 	.word	0x0002b260


	//   ....[88]....
        /*0e5c*/ 	.word	0x0002b290


	//   ....[89]....
        /*0e60*/ 	.word	0x0002b2c0


	//   ....[90]....
        /*0e64*/ 	.word	0x0002b2f0


	//   ....[91]....
        /*0e68*/ 	.word	0x0002b4a0


	//   ....[92]....
        /*0e6c*/ 	.word	0x0002b4d0


	//   ....[93]....
        /*0e70*/ 	.word	0x0002b500


	//   ....[94]....
        /*0e74*/ 	.word	0x0002b530


	//   ....[95]....
        /*0e78*/ 	.word	0x0002b560


	//   ....[96]....
        /*0e7c*/ 	.word	0x0002b590


	//   ....[97]....
        /*0e80*/ 	.word	0x0002b630


	//   ....[98]....
        /*0e84*/ 	.word	0x0002b660


	//   ....[99]....
        /*0e88*/ 	.word	0x0002b670


	//   ....[100]....
        /*0e8c*/ 	.word	0x0002b6a0


	//   ....[101]....
        /*0e90*/ 	.word	0x0002cd20


	//   ....[102]....
        /*0e94*/ 	.word	0x0002efb0


	//   ....[103]....
        /*0e98*/ 	.word	0x0002fc50


	//   ....[104]....
        /*0e9c*/ 	.word	0x0002fc70


	//   ....[105]....
        /*0ea0*/ 	.word	0x0002fd50


	//   ....[106]....
        /*0ea4*/ 	.word	0x0002fd60


	//   ....[107]....
        /*0ea8*/ 	.word	0x0002fe10


	//   ....[108]....
        /*0eac*/ 	.word	0x0002fe20


	//   ....[109]....
        /*0eb0*/ 	.word	0x0002fed0


	//   ....[110]....
        /*0eb4*/ 	.word	0x0002fee0


	//   ....[111]....
        /*0eb8*/ 	.word	0x0002ff90


	//   ....[112]....
        /*0ebc*/ 	.word	0x0002ffa0


	//   ....[113]....
        /*0ec0*/ 	.word	0x00030050


	//   ....[114]....
        /*0ec4*/ 	.word	0x00030060


	//   ....[115]....
        /*0ec8*/ 	.word	0x00030110


	//   ....[116]....
        /*0ecc*/ 	.word	0x00030120


	//   ....[117]....
        /*0ed0*/ 	.word	0x00030170


	//   ....[118]....
        /*0ed4*/ 	.word	0x000301c0


	//   ....[119]....
        /*0ed8*/ 	.word	0x00033820


	//   ....[120]....
        /*0edc*/ 	.word	0x00033850


	//   ....[121]....
        /*0ee0*/ 	.word	0x000338b0


	//   ....[122]....
        /*0ee4*/ 	.word	0x000338e0


	//   ....[123]....
        /*0ee8*/ 	.word	0x00033910


	//   ....[124]....
        /*0eec*/ 	.word	0x00033940


	//   ....[125]....
        /*0ef0*/ 	.word	0x00033970


	//   ....[126]....
        /*0ef4*/ 	.word	0x000339a0


	//   ....[127]....
        /*0ef8*/ 	.word	0x00033b70


	//   ....[128]....
        /*0efc*/ 	.word	0x00033ba0


	//   ....[129]....
        /*0f00*/ 	.word	0x00033bd0


	//   ....[130]....
        /*0f04*/ 	.word	0x00033c00


	//   ....[131]....
        /*0f08*/ 	.word	0x00033c30


	//   ....[132]....
        /*0f0c*/ 	.word	0x00033c60


	//   ....[133]....
        /*0f10*/ 	.word	0x00033d30


	//   ....[134]....
        /*0f14*/ 	.word	0x00033d50


	//   ....[135]....
        /*0f18*/ 	.word	0x00033d60


	//   ....[136]....
        /*0f1c*/ 	.word	0x00033de0


	//   ....[137]....
        /*0f20*/ 	.word	0x00034930


	//   ....[138]....
        /*0f24*/ 	.word	0x00034d70


	//   ....[139]....
        /*0f28*/ 	.word	0x00034e00


	//   ....[140]....
        /*0f2c*/ 	.word	0x00034e50


	//   ....[141]....
        /*0f30*/ 	.word	0x00034ea0


	//   ....[142]....
        /*0f34*/ 	.word	0x00034f40


	//   ....[143]....
        /*0f38*/ 	.word	0x00034fd0


	//   ....[144]....
        /*0f3c*/ 	.word	0x00035020


	//   ....[145]....
        /*0f40*/ 	.word	0x00035070


	//   ....[146]....
        /*0f44*/ 	.word	0x00035110


	//   ....[147]....
        /*0f48*/ 	.word	0x000351a0


	//   ....[148]....
        /*0f4c*/ 	.word	0x000351f0


	//   ....[149]....
        /*0f50*/ 	.word	0x00035240


	//   ....[150]....
        /*0f54*/ 	.word	0x000352e0


	//   ....[151]....
        /*0f58*/ 	.word	0x00035370


	//   ....[152]....
        /*0f5c*/ 	.word	0x000353c0


	//   ....[153]....
        /*0f60*/ 	.word	0x00035410


	//   ....[154]....
        /*0f64*/ 	.word	0x00035500


	//   ....[155]....
        /*0f68*/ 	.word	0x00035590


	//   ....[156]....
        /*0f6c*/ 	.word	0x000355e0


	//   ....[157]....
        /*0f70*/ 	.word	0x00035630


	//   ....[158]....
        /*0f74*/ 	.word	0x000356c0


	//   ....[159]....
        /*0f78*/ 	.word	0x00035750


	//   ....[160]....
        /*0f7c*/ 	.word	0x000357a0


	//   ....[161]....
        /*0f80*/ 	.word	0x000357f0


	//   ....[162]....
        /*0f84*/ 	.word	0x00035880


	//   ....[163]....
        /*0f88*/ 	.word	0x00035910


	//   ....[164]....
        /*0f8c*/ 	.word	0x00035960


	//   ....[165]....
        /*0f90*/ 	.word	0x000359b0


	//   ....[166]....
        /*0f94*/ 	.word	0x00035a50


	//   ....[167]....
        /*0f98*/ 	.word	0x00035ae0


	//   ....[168]....
        /*0f9c*/ 	.word	0x00035b30


	//   ....[169]....
        /*0fa0*/ 	.word	0x00035b80


	//   ....[170]....
        /*0fa4*/ 	.word	0x00035e80


	//   ....[171]....
        /*0fa8*/ 	.word	0x00036160


	//   ....[172]....
        /*0fac*/ 	.word	0x00036340


	//   ....[173]....
        /*0fb0*/ 	.word	0x00036390


	//   ....[174]....
        /*0fb4*/ 	.word	0x000364d0


	//   ....[175]....
        /*0fb8*/ 	.word	0x00036520


	//   ....[176]....
        /*0fbc*/ 	.word	0x00036660


	//   ....[177]....
        /*0fc0*/ 	.word	0x000366b0


	//   ....[178]....
        /*0fc4*/ 	.word	0x000367f0


	//   ....[179]....
        /*0fc8*/ 	.word	0x00036840


	//   ....[180]....
        /*0fcc*/ 	.word	0x00036980


	//   ....[181]....
        /*0fd0*/ 	.word	0x000369d0


	//   ....[182]....
        /*0fd4*/ 	.word	0x00036b10


	//   ....[183]....
        /*0fd8*/ 	.word	0x00036b60


	//   ....[184]....
        /*0fdc*/ 	.word	0x00036c80


	//   ....[185]....
        /*0fe0*/ 	.word	0x00036cf0


	//   ....[186]....
        /*0fe4*/ 	.word	0x00036e10


	//   ....[187]....
        /*0fe8*/ 	.word	0x00036e60


	//   ....[188]....
        /*0fec*/ 	.word	0x00037190


	//   ....[189]....
        /*0ff0*/ 	.word	0x00037230


	//   ....[190]....
        /*0ff4*/ 	.word	0x000373e0


	//   ....[191]....
        /*0ff8*/ 	.word	0x00037460


	//   ....[192]....
        /*0ffc*/ 	.word	0x000374e0


	//   ....[193]....
        /*1000*/ 	.word	0x00037560


	//   ....[194]....
        /*1004*/ 	.word	0x000375e0


	//   ....[195]....
        /*1008*/ 	.word	0x00037670


	//   ....[196]....
        /*100c*/ 	.word	0x00037710


	//   ....[197]....
        /*1010*/ 	.word	0x000377c0


	//   ....[198]....
        /*1014*/ 	.word	0x00037840


	//   ....[199]....
        /*1018*/ 	.word	0x000378c0


	//   ....[200]....
        /*101c*/ 	.word	0x00037940


	//   ....[201]....
        /*1020*/ 	.word	0x000379d0


	//   ....[202]....
        /*1024*/ 	.word	0x00037a50


	//   ....[203]....
        /*1028*/ 	.word	0x00037b00


	//   ....[204]....
        /*102c*/ 	.word	0x00037b50


	//   ....[205]....
        /*1030*/ 	.word	0x00037c10


	//   ....[206]....
        /*1034*/ 	.word	0x00037d40


	//----- nvinfo : EIATTR_REG_RECONFIG
	.align		4
.L_325:
        /*1038*/ 	.byte	0x01, 0x54
	.zero		2


	//----- nvinfo : EIATTR_SYSCALL_OFFSETS
	.align		4
        /*103c*/ 	.byte	0x04, 0x46
        /*103e*/ 	.short	(.L_327 - .L_326)


	//   ....[0]....
.L_326:
        /*1040*/ 	.word	0x00002300


	//   ....[1]....
        /*1044*/ 	.word	0x00002450


	//   ....[2]....
        /*1048*/ 	.word	0x0000c200


	//   ....[3]....
        /*104c*/ 	.word	0x0000c530


	//   ....[4]....
        /*1050*/ 	.word	0x0002ebc0


	//   ....[5]....
        /*1054*/ 	.word	0x0002ed10


	//   ....[6]....
        /*1058*/ 	.word	0x0002ee00


	//   ....[7]....
        /*105c*/ 	.word	0x0002f7e0


	//----- nvinfo : EIATTR_MBARRIER_INSTR_OFFSETS
	.align		4
.L_327:
        /*1060*/ 	.byte	0x04, 0x39
        /*1062*/ 	.short	(.L_329 - .L_328)


	//   ....[0]....
.L_328:
        /*1064*/ 	.word	0x000002d0
        /*1068*/ 	.word	0x000000ff
        /*106c*/ 	.word	0x00038800
        /*1070*/ 	.short	0x0100
        /*1072*/ 	.byte	0x08
	.zero		1


	//   ....[1]....
        /*1074*/ 	.word	0x000002e0
        /*1078*/ 	.word	0x000000ff
        /*107c*/ 	.word	0x00038820
        /*1080*/ 	.short	0x0100
        /*1082*/ 	.byte	0x08
	.zero		1


	//   ....[2]....
        /*1084*/ 	.word	0x000003d0
        /*1088*/ 	.word	0x000000ff
        /*108c*/ 	.word	0x00038830
        /*1090*/ 	.short	0x0100
        /*1092*/ 	.byte	0x08
	.zero		1


	//   ....[3]....
        /*1094*/ 	.word	0x000003e0
        /*1098*/ 	.word	0x000000ff
        /*109c*/ 	.word	0x00038840
        /*10a0*/ 	.short	0x0100
        /*10a2*/ 	.byte	0x08
	.zero		1


	//   ....[4]....
        /*10a4*/ 	.word	0x000003f0
        /*10a8*/ 	.word	0x000000ff
        /*10ac*/ 	.word	0x00038838
        /*10b0*/ 	.short	0x0100
        /*10b2*/ 	.byte	0x08
	.zero		1


	//   ....[5]....
        /*10b4*/ 	.word	0x00000400
        /*10b8*/ 	.word	0x000000ff
        /*10bc*/ 	.word	0x00038848
        /*10c0*/ 	.short	0x0100
        /*10c2*/ 	.byte	0x08
	.zero		1


	//   ....[6]....
        /*10c4*/ 	.word	0x00000530
        /*10c8*/ 	.word	0x000000ff
        /*10cc*/ 	.word	0x00038850
        /*10d0*/ 	.short	0x0100
        /*10d2*/ 	.byte	0x08
	.zero		1


	//   ....[7]....
        /*10d4*/ 	.word	0x00000540
        /*10d8*/ 	.word	0x000000ff
        /*10dc*/ 	.word	0x00038860
        /*10e0*/ 	.short	0x0100
        /*10e2*/ 	.byte	0x08
	.zero		1


	//   ....[8]....
        /*10e4*/ 	.word	0x00000550
        /*10e8*/ 	.word	0x000000ff
        /*10ec*/ 	.word	0x00038858
        /*10f0*/ 	.short	0x0100
        /*10f2*/ 	.byte	0x08
	.zero		1


	//   ....[9]....
        /*10f4*/ 	.word	0x00000560
        /*10f8*/ 	.word	0x000000ff
        /*10fc*/ 	.word	0x00038868
        /*1100*/ 	.short	0x0100
        /*1102*/ 	.byte	0x08
	.zero		1


	//   ....[10]....
        /*1104*/ 	.word	0x00000650
        /*1108*/ 	.word	0x000000ff
        /*110c*/ 	.word	0x00038870
        /*1110*/ 	.short	0x0100
        /*1112*/ 	.byte	0x06
	.zero		1


	//   ....[11]....
        /*1114*/ 	.word	0x00000660
        /*1118*/ 	.word	0x000000ff
        /*111c*/ 	.word	0x00038880
        /*1120*/ 	.short	0x0100
        /*1122*/ 	.byte	0x06
	.zero		1


	//   ....[12]....
        /*1124*/ 	.word	0x00000670
        /*1128*/ 	.word	0x000000ff
        /*112c*/ 	.word	0x00038878
        /*1130*/ 	.short	0x0100
        /*1132*/ 	.byte	0x06
	.zero		1


	//   ....[13]....
        /*1134*/ 	.word	0x00000680
        /*1138*/ 	.word	0x000000ff
        /*113c*/ 	.word	0x00038888
        /*1140*/ 	.short	0x0100
        /*1142*/ 	.byte	0x06
	.zero		1


	//   ....[14]....
        /*1144*/ 	.word	0x000007b0
        /*1148*/ 	.word	0x000000ff
        /*114c*/ 	.word	0x00038890
        /*1150*/ 	.short	0x0100
        /*1152*/ 	.byte	0x08
	.zero		1


	//   ....[15]....
        /*1154*/ 	.word	0x000007c0
        /*1158*/ 	.word	0x000000ff
        /*115c*/ 	.word	0x000388a0
        /*1160*/ 	.short	0x0100
        /*1162*/ 	.byte	0x08
	.zero		1


	//   ....[16]....
        /*1164*/ 	.word	0x000007d0
        /*1168*/ 	.word	0x000000ff
        /*116c*/ 	.word	0x00038898
        /*1170*/ 	.short	0x0100
        /*1172*/ 	.byte	0x08
	.zero		1


	//   ....[17]....
        /*1174*/ 	.word	0x000007e0
        /*1178*/ 	.word	0x000000ff
        /*117c*/ 	.word	0x000388a8
        /*1180*/ 	.short	0x0100
        /*1182*/ 	.byte	0x08
	.zero		1


	//   ....[18]....
        /*1184*/ 	.word	0x00000910
        /*1188*/ 	.word	0x000000ff
        /*118c*/ 	.word	0x000388b0
        /*1190*/ 	.short	0x0100
        /*1192*/ 	.byte	0x08
	.zero		1


	//   ....[19]....
        /*1194*/ 	.word	0x00000920
        /*1198*/ 	.word	0x000000ff
        /*119c*/ 	.word	0x000388c0
        /*11a0*/ 	.short	0x0100
        /*11a2*/ 	.byte	0x08
	.zero		1


	//   ....[20]....
        /*11a4*/ 	.word	0x00000930
        /*11a8*/ 	.word	0x000000ff
        /*11ac*/ 	.word	0x000388b8
        /*11b0*/ 	.short	0x0100
        /*11b2*/ 	.byte	0x08
	.zero		1


	//   ....[21]....
        /*11b4*/ 	.word	0x00000940
        /*11b8*/ 	.word	0x000000ff
        /*11bc*/ 	.word	0x000388c8
        /*11c0*/ 	.short	0x0100
        /*11c2*/ 	.byte	0x08
	.zero		1


	//   ....[22]....
        /*11c4*/ 	.word	0x00003f60
        /*11c8*/ 	.word	0x00000000
        /*11cc*/ 	.word	0x00038890
        /*11d0*/ 	.short	0x010a
        /*11d2*/ 	.byte	0x3f
	.zero		1


	//   ....[23]....
        /*11d4*/ 	.word	0x00007770
        /*11d8*/ 	.word	0x00000000
        /*11dc*/ 	.word	0x00038890
        /*11e0*/ 	.short	0x010a
        /*11e2*/ 	.byte	0x3f
	.zero		1


	//   ....[24]....
        /*11e4*/ 	.word	0x0000abb0
        /*11e8*/ 	.word	0x00000000
        /*11ec*/ 	.word	0x00038890
        /*11f0*/ 	.short	0x010a
        /*11f2*/ 	.byte	0x3f
	.zero		1


	//   ....[25]....
        /*11f4*/ 	.word	0x0000b010
        /*11f8*/ 	.word	0x00000024
        /*11fc*/ 	.word	0x00000000
        /*1200*/ 	.short	0x0101
        /*1202*/ 	.byte	0x3f
	.zero		1


	//   ....[26]....
        /*1204*/ 	.word	0x0000b050
        /*1208*/ 	.word	0x00000000
        /*120c*/ 	.word	0x000388b0
        /*1210*/ 	.short	0x010a
        /*1212*/ 	.byte	0x3f
	.zero		1


	//   ....[27]....
        /*1214*/ 	.word	0x0000b7c0
        /*1218*/ 	.word	0x00000000
        /*121c*/ 	.word	0x00000000
        /*1220*/ 	.short	0x0101
        /*1222*/ 	.byte	0x3f
	.zero		1


	//   ....[28]....
        /*1224*/ 	.word	0x0000c290
        /*1228*/ 	.word	0x00000010
        /*122c*/ 	.word	0x00038800
        /*1230*/ 	.short	0x010a
        /*1232*/ 	.byte	0x3f
	.zero		1


	//   ....[29]....
        /*1234*/ 	.word	0x0000c2e0
        /*1238*/ 	.word	0x00000010
        /*123c*/ 	.word	0x00038800
        /*1240*/ 	.short	0x010a
        /*1242*/ 	.byte	0x3f
	.zero		1


	//   ....[30]....
        /*1244*/ 	.word	0x0000dd60
        /*1248*/ 	.word	0x00000010
        /*124c*/ 	.word	0x00038800
        /*1250*/ 	.short	0x010a
        /*1252*/ 	.byte	0x3f
	.zero		1


	//   ....[31]....
        /*1254*/ 	.word	0x00012510
        /*1258*/ 	.word	0x00000010
        /*125c*/ 	.word	0x00038800
        /*1260*/ 	.short	0x010a
        /*1262*/ 	.byte	0x3f
	.zero		1


	//   ....[32]....
        /*1264*/ 	.word	0x00016110
        /*1268*/ 	.word	0x00000000
        /*126c*/ 	.word	0x00038830
        /*1270*/ 	.short	0x010a
        /*1272*/ 	.byte	0x3f
	.zero		1


	//   ....[33]....
        /*1274*/ 	.word	0x00016180
        /*1278*/ 	.word	0x00000000
        /*127c*/ 	.word	0x00038830
        /*1280*/ 	.short	0x010a
        /*1282*/ 	.byte	0x3f
	.zero		1


	//   ....[34]....
        /*1284*/ 	.word	0x00019b30
        /*1288*/ 	.word	0x00000000
        /*128c*/ 	.word	0x00000000
        /*1290*/ 	.short	0x0101
        /*1292*/ 	.byte	0x3f
	.zero		1


	//   ....[35]....
        /*1294*/ 	.word	0x0001af10
        /*1298*/ 	.word	0x0000000b
        /*129c*/ 	.word	0x00038830
        /*12a0*/ 	.short	0x010a
        /*12a2*/ 	.byte	0x3f
	.zero		1


	//   ....[36]....
        /*12a4*/ 	.word	0x0001af90
        /*12a8*/ 	.word	0x0000000b
        /*12ac*/ 	.word	0x00038830
        /*12b0*/ 	.short	0x010a
        /*12b2*/ 	.byte	0x3f
	.zero		1


	//   ....[37]....
        /*12b4*/ 	.word	0x0001e6b0
        /*12b8*/ 	.word	0x00000009
        /*12bc*/ 	.word	0x00038850
        /*12c0*/ 	.short	0x010a
        /*12c2*/ 	.byte	0x3f
	.zero		1


	//   ....[38]....
        /*12c4*/ 	.word	0x0001e700
        /*12c8*/ 	.word	0x00000009
        /*12cc*/ 	.word	0x00038850
        /*12d0*/ 	.short	0x010a
        /*12d2*/ 	.byte	0x3f
	.zero		1


	//   ....[39]....
        /*12d4*/ 	.word	0x0001fae0
        /*12d8*/ 	.word	0x00000000
        /*12dc*/ 	.word	0x00000000
        /*12e0*/ 	.short	0x0101
        /*12e2*/ 	.byte	0x3f
	.zero		1


	//   ....[40]....
        /*12e4*/ 	.word	0x0001fbd0
        /*12e8*/ 	.word	0x00000009
        /*12ec*/ 	.word	0x00000000
        /*12f0*/ 	.short	0x0101
        /*12f2*/ 	.byte	0x3f
	.zero		1


	//   ....[41]....
        /*12f4*/ 	.word	0x00020330
        /*12f8*/ 	.word	0x00000004
        /*12fc*/ 	.word	0x00038830
        /*1300*/ 	.short	0x010a
        /*1302*/ 	.byte	0x3f
	.zero		1


	//   ....[42]....
        /*1304*/ 	.word	0x000203b0
        /*1308*/ 	.word	0x00000004
        /*130c*/ 	.word	0x00038830
        /*1310*/ 	.short	0x010a
        /*1312*/ 	.byte	0x3f
	.zero		1


	//   ....[43]....
        /*1314*/ 	.word	0x00023ad0
        /*1318*/ 	.word	0x00000009
        /*131c*/ 	.word	0x00038850
        /*1320*/ 	.short	0x010a
        /*1322*/ 	.byte	0x3f
	.zero		1


	//   ....[44]....
        /*1324*/ 	.word	0x00023b20
        /*1328*/ 	.word	0x00000009
        /*132c*/ 	.word	0x00038850
        /*1330*/ 	.short	0x010a
        /*1332*/ 	.byte	0x3f
	.zero		1


	//   ....[45]....
        /*1334*/ 	.word	0x00024a30
        /*1338*/ 	.word	0x0000000f
        /*133c*/ 	.word	0x00000000
        /*1340*/ 	.short	0x0101
        /*1342*/ 	.byte	0x3f
	.zero		1


	//   ....[46]....
        /*1344*/ 	.word	0x00024ac0
        /*1348*/ 	.word	0x0000000f
        /*134c*/ 	.word	0x00000000
        /*1350*/ 	.short	0x0101
        /*1352*/ 	.byte	0x3f
	.zero		1


	//   ....[47]....
        /*1354*/ 	.word	0x00025860
        /*1358*/ 	.word	0x0000000a
        /*135c*/ 	.word	0x00038850
        /*1360*/ 	.short	0x010a
        /*1362*/ 	.byte	0x3f
	.zero		1


	//   ....[48]....
        /*1364*/ 	.word	0x000258b0
        /*1368*/ 	.word	0x0000000a
        /*136c*/ 	.word	0x00038850
        /*1370*/ 	.short	0x010a
        /*1372*/ 	.byte	0x3f
	.zero		1


	//   ....[49]....
        /*1374*/ 	.word	0x00025da0
        /*1378*/ 	.word	0x0000000a
        /*137c*/ 	.word	0x00000000
        /*1380*/ 	.short	0x0101
        /*1382*/ 	.byte	0x3f
	.zero		1


	//   ....[50]....
        /*1384*/ 	.word	0x00028130
        /*1388*/ 	.word	0x00000008
        /*138c*/ 	.word	0x00000000
        /*1390*/ 	.short	0x0101
        /*1392*/ 	.byte	0x3f
	.zero		1


	//   ....[51]....
        /*1394*/ 	.word	0x00028c50
        /*1398*/ 	.word	0x00000002
        /*139c*/ 	.word	0x00000000
        /*13a0*/ 	.short	0x0101
        /*13a2*/ 	.byte	0x3f
	.zero		1


	//   ....[52]....
        /*13a4*/ 	.word	0x0002ce00
        /*13a8*/ 	.word	0x00000012
        /*13ac*/ 	.word	0x00038820
        /*13b0*/ 	.short	0x010a
        /*13b2*/ 	.byte	0x3f
	.zero		1


	//   ....[53]....
        /*13b4*/ 	.word	0x0002ced0
        /*13b8*/ 	.word	0x00000006
        /*13bc*/ 	.word	0x000388a0
        /*13c0*/ 	.short	0x010a
        /*13c2*/ 	.byte	0x3f
	.zero		1


	//   ....[54]....
        /*13c4*/ 	.word	0x0002d410
        /*13c8*/ 	.word	0x00000006
        /*13cc*/ 	.word	0x000388c0
        /*13d0*/ 	.short	0x010a
        /*13d2*/ 	.byte	0x3f
	.zero		1


	//   ....[55]....
        /*13d4*/ 	.word	0x0002daa0
        /*13d8*/ 	.word	0x00000006
        /*13dc*/ 	.word	0x000388a0
        /*13e0*/ 	.short	0x010a
        /*13e2*/ 	.byte	0x3f
	.zero		1


	//   ....[56]....
        /*13e4*/ 	.word	0x0002dfd0
        /*13e8*/ 	.word	0x00000006
        /*13ec*/ 	.word	0x000388c0
        /*13f0*/ 	.short	0x010a
        /*13f2*/ 	.byte	0x3f
	.zero		1


	//   ....[57]....
        /*13f4*/ 	.word	0x0002f230
        /*13f8*/ 	.word	0x00000000
        /*13fc*/ 	.word	0x00038840
        /*1400*/ 	.short	0x010a
        /*1402*/ 	.byte	0x3f
	.zero		1


	//   ....[58]....
        /*1404*/ 	.word	0x000302c0
        /*1408*/ 	.word	0x00000012
        /*140c*/ 	.word	0x00038800
        /*1410*/ 	.short	0x0107
        /*1412*/ 	.byte	0x3f
	.zero		1


	//   ....[59]....
        /*1414*/ 	.word	0x000303d0
        /*1418*/ 	.word	0x00000012
        /*141c*/ 	.word	0x00038800
        /*1420*/ 	.short	0x0101
        /*1422*/ 	.byte	0x3f
	.zero		1


	//   ....[60]....
        /*1424*/ 	.word	0x000303f0
        /*1428*/ 	.word	0x00000012
        /*142c*/ 	.word	0x00038820
        /*1430*/ 	.short	0x010a
        /*1432*/ 	.byte	0x3f
	.zero		1


	//   ....[61]....
        /*1434*/ 	.word	0x000307c0
        /*1438*/ 	.word	0x00000003
        /*143c*/ 	.word	0x00038840
        /*1440*/ 	.short	0x010a
        /*1442*/ 	.byte	0x3f
	.zero		1


	//   ....[62]....
        /*1444*/ 	.word	0x00030d60
        /*1448*/ 	.word	0x00000003
        /*144c*/ 	.word	0x00000060
        /*1450*/ 	.short	0x010a
        /*1452*/ 	.byte	0x3f
	.zero		1


	//   ....[63]....
        /*1454*/ 	.word	0x000315e0
        /*1458*/ 	.word	0x00000003
        /*145c*/ 	.word	0x00038840
        /*1460*/ 	.short	0x010a
        /*1462*/ 	.byte	0x3f
	.zero		1


	//   ....[64]....
        /*1464*/ 	.word	0x00031b80
        /*1468*/ 	.word	0x00000002
        /*146c*/ 	.word	0x00000060
        /*1470*/ 	.short	0x010a
        /*1472*/ 	.byte	0x3f
	.zero		1


	//   ....[65]....
        /*1474*/ 	.word	0x00032340
        /*1478*/ 	.word	0x00000002
        /*147c*/ 	.word	0x00038840
        /*1480*/ 	.short	0x010a
        /*1482*/ 	.byte	0x3f
	.zero		1


	//   ....[66]....
        /*1484*/ 	.word	0x000328e0
        /*1488*/ 	.word	0x00000002
        /*148c*/ 	.word	0x00000060
        /*1490*/ 	.short	0x010a
        /*1492*/ 	.byte	0x3f
	.zero		1


	//   ....[67]....
        /*1494*/ 	.word	0x00033050
        /*1498*/ 	.word	0x00000000
        /*149c*/ 	.word	0x00038860
        /*14a0*/ 	.short	0x010a
        /*14a2*/ 	.byte	0x3f
	.zero		1


	//   ....[68]....
        /*14a4*/ 	.word	0x000348b0
        /*14a8*/ 	.word	0x00000000
        /*14ac*/ 	.word	0x00038820
        /*14b0*/ 	.short	0x010a
        /*14b2*/ 	.byte	0x3f
	.zero		1


	//   ....[69]....
        /*14b4*/ 	.word	0x00034ab0
        /*14b8*/ 	.word	0x00000006
        /*14bc*/ 	.word	0x00000000
        /*14c0*/ 	.short	0x010a
        /*14c2*/ 	.byte	0x3f
	.zero		1


	//   ....[70]....
        /*14c4*/ 	.word	0x00034ae0
        /*14c8*/ 	.word	0x00000007
        /*14cc*/ 	.word	0x00000000
        /*14d0*/ 	.short	0x010a
        /*14d2*/ 	.byte	0x3f
	.zero		1


	//   ....[71]....
        /*14d4*/ 	.word	0x00034b40
        /*14d8*/ 	.word	0x00000004
        /*14dc*/ 	.word	0x00000000
        /*14e0*/ 	.short	0x010a
        /*14e2*/ 	.byte	0x3f
	.zero		1


	//   ....[72]....
        /*14e4*/ 	.word	0x00034b70
        /*14e8*/ 	.word	0x00000003
        /*14ec*/ 	.word	0x00000000
        /*14f0*/ 	.short	0x010a
        /*14f2*/ 	.byte	0x3f
	.zero		1


	//   ....[73]....
        /*14f4*/ 	.word	0x00034bd0
        /*14f8*/ 	.word	0x00000000
        /*14fc*/ 	.word	0x00038890
        /*1500*/ 	.short	0x010a
        /*1502*/ 	.byte	0x3f
	.zero		1


	//   ....[74]....
        /*1504*/ 	.word	0x00034c20
        /*1508*/ 	.word	0x00000000
        /*150c*/ 	.word	0x00038890
        /*1510*/ 	.short	0x010a
        /*1512*/ 	.byte	0x3f
	.zero		1


	//   ....[75]....
        /*1514*/ 	.word	0x00034c70
        /*1518*/ 	.word	0x00000000
        /*151c*/ 	.word	0x00038890
        /*1520*/ 	.short	0x010a
        /*1522*/ 	.byte	0x3f
	.zero		1


	//   ....[76]....
        /*1524*/ 	.word	0x00034cc0
        /*1528*/ 	.word	0x00000000
        /*152c*/ 	.word	0x000388b0
        /*1530*/ 	.short	0x010a
        /*1532*/ 	.byte	0x3f
	.zero		1


	//   ....[77]....
        /*1534*/ 	.word	0x00035450
        /*1538*/ 	.word	0x00000010
        /*153c*/ 	.word	0x00038800
        /*1540*/ 	.short	0x010a
        /*1542*/ 	.byte	0x3f
	.zero		1


	//   ....[78]....
        /*1544*/ 	.word	0x00035bc0
        /*1548*/ 	.word	0x00000010
        /*154c*/ 	.word	0x00038800
        /*1550*/ 	.short	0x010a
        /*1552*/ 	.byte	0x3f
	.zero		1


	//   ....[79]....
        /*1554*/ 	.word	0x00035c10
        /*1558*/ 	.word	0x00000000
        /*155c*/ 	.word	0x00038830
        /*1560*/ 	.short	0x010a
        /*1562*/ 	.byte	0x3f
	.zero		1


	//   ....[80]....
        /*1564*/ 	.word	0x00035c60
        /*1568*/ 	.word	0x0000000b
        /*156c*/ 	.word	0x00038830
        /*1570*/ 	.short	0x010a
        /*1572*/ 	.byte	0x3f
	.zero		1


	//   ....[81]....
        /*1574*/ 	.word	0x00035cb0
        /*1578*/ 	.word	0x00000009
        /*157c*/ 	.word	0x00038850
        /*1580*/ 	.short	0x010a
        /*1582*/ 	.byte	0x3f
	.zero		1


	//   ....[82]....
        /*1584*/ 	.word	0x00035d00
        /*1588*/ 	.word	0x00000004
        /*158c*/ 	.word	0x00038830
        /*1590*/ 	.short	0x010a
        /*1592*/ 	.byte	0x3f
	.zero		1


	//   ....[83]....
        /*1594*/ 	.word	0x00035d50
        /*1598*/ 	.word	0x00000009
        /*159c*/ 	.word	0x00038850
        /*15a0*/ 	.short	0x010a
        /*15a2*/ 	.byte	0x3f
	.zero		1


	//   ....[84]....
        /*15a4*/ 	.word	0x00035da0
        /*15a8*/ 	.word	0x0000000a
        /*15ac*/ 	.word	0x00038850
        /*15b0*/ 	.short	0x010a
        /*15b2*/ 	.byte	0x3f
	.zero		1


	//   ....[85]....
        /*15b4*/ 	.word	0x00035f40
        /*15b8*/ 	.word	0x00000012
        /*15bc*/ 	.word	0x00038820
        /*15c0*/ 	.short	0x010a
        /*15c2*/ 	.byte	0x3f
	.zero		1


	//   ....[86]....
        /*15c4*/ 	.word	0x00035f90
        /*15c8*/ 	.word	0x00000006
        /*15cc*/ 	.word	0x000388a0
        /*15d0*/ 	.short	0x010a
        /*15d2*/ 	.byte	0x3f
	.zero		1


	//   ....[87]....
        /*15d4*/ 	.word	0x00035fe0
        /*15d8*/ 	.word	0x00000006
        /*15dc*/ 	.word	0x000388c0
        /*15e0*/ 	.short	0x010a
        /*15e2*/ 	.byte	0x3f
	.zero		1


	//   ....[88]....
        /*15e4*/ 	.word	0x00036030
        /*15e8*/ 	.word	0x00000006
        /*15ec*/ 	.word	0x000388a0
        /*15f0*/ 	.short	0x010a
        /*15f2*/ 	.byte	0x3f
	.zero		1


	//   ....[89]....
        /*15f4*/ 	.word	0x00036080
        /*15f8*/ 	.word	0x00000006
        /*15fc*/ 	.word	0x000388c0
        /*1600*/ 	.short	0x010a
        /*1602*/ 	.byte	0x3f
	.zero		1


	//   ....[90]....
        /*1604*/ 	.word	0x00036220
        /*1608*/ 	.word	0x00000000
        /*160c*/ 	.word	0x00038840
        /*1610*/ 	.short	0x010a
        /*1612*/ 	.byte	0x3f
	.zero		1


	//   ....[91]....
        /*1614*/ 	.word	0x00036ea0
        /*1618*/ 	.word	0x00000012
        /*161c*/ 	.word	0x00038820
        /*1620*/ 	.short	0x010a
        /*1622*/ 	.byte	0x3f
	.zero		1


	//   ....[92]....
        /*1624*/ 	.word	0x00036ef0
        /*1628*/ 	.word	0x00000003
        /*162c*/ 	.word	0x00038840
        /*1630*/ 	.short	0x010a
        /*1632*/ 	.byte	0x3f
	.zero		1


	//   ....[93]....
        /*1634*/ 	.word	0x00036f40
        /*1638*/ 	.word	0x00000003
        /*163c*/ 	.word	0x00000060
        /*1640*/ 	.short	0x010a
        /*1642*/ 	.byte	0x3f
	.zero		1


	//   ....[94]....
        /*1644*/ 	.word	0x00036f90
        /*1648*/ 	.word	0x00000003
        /*164c*/ 	.word	0x00038840
        /*1650*/ 	.short	0x010a
        /*1652*/ 	.byte	0x3f
	.zero		1


	//   ....[95]....
        /*1654*/ 	.word	0x00036fe0
        /*1658*/ 	.word	0x00000002
        /*165c*/ 	.word	0x00000060
        /*1660*/ 	.short	0x010a
        /*1662*/ 	.byte	0x3f
	.zero		1


	//   ....[96]....
        /*1664*/ 	.word	0x00037030
        /*1668*/ 	.word	0x00000002
        /*166c*/ 	.word	0x00038840
        /*1670*/ 	.short	0x010a
        /*1672*/ 	.byte	0x3f
	.zero		1


	//   ....[97]....
        /*1674*/ 	.word	0x00037080
        /*1678*/ 	.word	0x00000002
        /*167c*/ 	.word	0x00000060
        /*1680*/ 	.short	0x010a
        /*1682*/ 	.byte	0x3f
	.zero		1


	//   ....[98]....
        /*1684*/ 	.word	0x000370d0
        /*1688*/ 	.word	0x00000000
        /*168c*/ 	.word	0x00038860
        /*1690*/ 	.short	0x010a
        /*1692*/ 	.byte	0x3f
	.zero		1


	//   ....[99]....
        /*1694*/ 	.word	0x00037c60
        /*1698*/ 	.word	0x00000000
        /*169c*/ 	.word	0x00038820
        /*16a0*/ 	.short	0x010a
        /*16a2*/ 	.byte	0x3f
	.zero		1


	//   ....[100]....
        /*16a4*/ 	.word	0x00037e00
        /*16a8*/ 	.word	0x00000006
        /*16ac*/ 	.word	0x00000000
        /*16b0*/ 	.short	0x010a
        /*16b2*/ 	.byte	0x3f
	.zero		1


	//   ....[101]....
        /*16b4*/ 	.word	0x00037e50
        /*16b8*/ 	.word	0x00000007
        /*16bc*/ 	.word	0x00000000
        /*16c0*/ 	.short	0x010a
        /*16c2*/ 	.byte	0x3f
	.zero		1


	//   ....[102]....
        /*16c4*/ 	.word	0x00037ea0
        /*16c8*/ 	.word	0x00000004
        /*16cc*/ 	.word	0x00000000
        /*16d0*/ 	.short	0x010a
        /*16d2*/ 	.byte	0x3f
	.zero		1


	//----- nvinfo : EIATTR_NUM_MBARRIERS
	.align		4
.L_329:
        /*16d4*/ 	.byte	0x03, 0x38
        /*16d6*/ 	.short	0x0016


	//----- nvinfo : EIATTR_EXIT_INSTR_OFFSETS
	.align		4
        /*16d8*/ 	.byte	0x04, 0x1c
        /*16da*/ 	.short	(.L_331 - .L_330)


	//   ....[0]....
.L_330:
        /*16dc*/ 	.word	0x00034bc0


	//----- nvinfo : EIATTR_MAX_THREADS
	.align		4
.L_331:
        /*16e0*/ 	.byte	0x04, 0x05
        /*16e2*/ 	.short	(.L_333 - .L_332)
.L_332:
        /*16e4*/ 	.word	0x00000180
        /*16e8*/ 	.word	0x00000001
        /*16ec*/ 	.word	0x00000001


	//----- nvinfo : EIATTR_CRS_STACK_SIZE
	.align		4
.L_333:
        /*16f0*/ 	.byte	0x04, 0x1e
        /*16f2*/ 	.short	(.L_335 - .L_334)
.L_334:
        /*16f4*/ 	.word	0x00000000


	//----- nvinfo : EIATTR_CBANK_PARAM_SIZE
	.align		4
.L_335:
        /*16f8*/ 	.byte	0x03, 0x19
        /*16fa*/ 	.short	0x0af0


	//----- nvinfo : EIATTR_PARAM_CBANK
	.align		4
        /*16fc*/ 	.byte	0x04, 0x0a
        /*16fe*/ 	.short	(.L_337 - .L_336)
	.align		4
.L_336:
        /*1700*/ 	.word	index@(.nv.constant0._ZN7cutlass13device_kernelIN5flash11enable_sm90INS1_16FlashAttnFwdSm90INS1_25CollectiveMainloopFwdSm90ILi2EN4cute5tupleIJNS5_1CILi1EEES8_S8_EEENS6_IJNS7_ILi128EEENS7_ILi80EEENS7_ILi256EEEEEELi256ENS_10bfloat16_tEfNS_4arch4Sm90ELb1ELb0ELb1ELb1ELb0ELb1ELb0ELb1ELb1ELb1ELb1ELb0EEENS1_21CollectiveEpilogueFwdINS6_IJSA_SC_SB_EEES9_SE_SG_Li256ELb1ELb1ELb1ELb0EEENS1_36VarlenDynamicPersistentTileSchedulerILi128ELi80ELi256ELi128ELb1ELb1ELb1ELb1ELb1ELb1EEEEEEEEEvNT_6ParamsE)
        /*1704*/ 	.short	0x0210
        /*1706*/ 	.short	0x0af0


	//----- nvinfo : EIATTR_SW_WAR
	.align		4
.L_337:
        /*1708*/ 	.byte	0x04, 0x36
        /*170a*/ 	.short	(.L_339 - .L_338)
.L_338:
        /*170c*/ 	.word	0x00000008
.L_339:


//--------------------- .nv.callgraph             --------------------------
	.section	.nv.callgraph,"",@"SHT_CUDA_CALLGRAPH"
	.align	4
	.sectionentsize	8
	.align		4
        /*0000*/ 	.word	0x00000000
	.align		4
        /*0004*/ 	.word	0xffffffff
	.align		4
        /*0008*/ 	.word	index@(_ZN7cutlass13device_kernelIN5flash11enable_sm90INS1_16FlashAttnFwdSm90INS1_25CollectiveMainloopFwdSm90ILi2EN4cute5tupleIJNS5_1CILi1EEES8_S8_EEENS6_IJNS7_ILi128EEENS7_ILi80EEENS7_ILi256EEEEEELi256ENS_10bfloat16_tEfNS_4arch4Sm90ELb0ELb0ELb1ELb0ELb0ELb0ELb0ELb1ELb1ELb1ELb1ELb0EEENS1_21CollectiveEpilogueFwdINS6_IJSA_SC_SB_EEES9_SE_SG_Li256ELb0ELb1ELb1ELb0EEENS1_19SingleTileSchedulerILb0ELb1ELb1ELi128EEEEEEEEEvNT_6ParamsE)
	.align		4
        /*000c*/ 	.word	index@(__assertfail)
	.align		4
        /*0010*/ 	.word	index@(_ZN7cutlass13device_kernelIN5flash11enable_sm90INS1_16FlashAttnFwdSm90INS1_25CollectiveMainloopFwdSm90ILi2EN4cute5tupleIJNS5_1CILi1EEES8_S8_EEENS6_IJNS7_ILi128EEENS7_ILi80EEENS7_ILi256EEEEEELi256ENS_10bfloat16_tEfNS_4arch4Sm90ELb0ELb0ELb1ELb1ELb0ELb0ELb0ELb1ELb1ELb1ELb1ELb0EEENS1_21CollectiveEpilogueFwdINS6_IJSA_SC_SB_EEES9_SE_SG_Li256ELb1ELb1ELb1ELb0EEENS1_36VarlenDynamicPersistentTileSchedulerILi128ELi80ELi256ELi128ELb1ELb1ELb1ELb0ELb1ELb1EEEEEEEEEvNT_6ParamsE)
	.align		4
        /*0014*/ 	.word	index@(__assertfail)
	.align		4
        /*0018*/ 	.word	index@(_ZN7cutlass13device_kernelIN5flash11enable_sm90INS1_16FlashAttnFwdSm90INS1_25CollectiveMainloopFwdSm90ILi2EN4cute5tupleIJNS5_1CILi1EEES8_S8_EEENS6_IJNS7_ILi128EEENS7_ILi80EEENS7_ILi256EEEEEELi256ENS_10bfloat16_tEfNS_4arch4Sm90ELb0ELb0ELb1ELb1ELb0ELb1ELb0ELb1ELb1ELb1ELb1ELb0EEENS1_21CollectiveEpilogueFwdINS6_IJSA_SC_SB_EEES9_SE_SG_Li256ELb1ELb1ELb1ELb0EEENS1_36VarlenDynamicPersistentTileSchedulerILi128ELi80ELi256ELi128ELb1ELb1ELb1ELb0ELb1ELb1EEEEEEEEEvNT_6ParamsE)
	.align		4
        /*001c*/ 	.word	index@(__assertfail)
	.align		4
        /*0020*/ 	.word	index@(_ZN7cutlass13device_kernelIN5flash11enable_sm90INS1_16FlashAttnFwdSm90INS1_25CollectiveMainloopFwdSm90ILi2EN4cute5tupleIJNS5_1CILi1EEES8_S8_EEENS6_IJNS7_ILi128EEENS7_ILi64EEENS7_ILi256EEEEEELi256ENS_10bfloat16_tEfNS_4arch4Sm90ELb0ELb1ELb1ELb0ELb0ELb0ELb0ELb1ELb1ELb1ELb1ELb0EEENS1_21CollectiveEpilogueFwdINS6_IJSA_SC_SB_EEES9_SE_SG_Li256ELb0ELb1ELb1ELb0EEENS1_19SingleTileSchedulerILb0ELb1ELb1ELi128EEEEEEEEEvNT_6ParamsE)
	.align		4
        /*0024*/ 	.word	index@(__assertfail)
	.align		4
        /*0028*/ 	.word	index@(_ZN7cutlass13device_kernelIN5flash11enable_sm90INS1_16FlashAttnFwdSm90INS1_25CollectiveMainloopFwdSm90ILi2EN4cute5tupleIJNS5_1CILi1EEES8_S8_EEENS6_IJNS7_ILi128EEENS7_ILi64EEENS7_ILi256EEEEEELi256ENS_10bfloat16_tEfNS_4arch4Sm90ELb0ELb1ELb1ELb1ELb0ELb0ELb0ELb1ELb1ELb1ELb1ELb0EEENS1_21CollectiveEpilogueFwdINS6_IJSA_SC_SB_EEES9_SE_SG_Li256ELb1ELb1ELb1ELb0EEENS1_36VarlenDynamicPersistentTileSchedulerILi128ELi64ELi256ELi128ELb1ELb1ELb1ELb1ELb0ELb1EEEEEEEEEvNT_6ParamsE)
	.align		4
        /*002c*/ 	.word	index@(__assertfail)
	.align		4
        /*0030*/ 	.word	index@(_ZN7cutlass13device_kernelIN5flash11enable_sm90INS1_16FlashAttnFwdSm90INS1_25CollectiveMainloopFwdSm90ILi2EN4cute5tupleIJNS5_1CILi1EEES8_S8_EEENS6_IJNS7_ILi128EEENS7_ILi64EEENS7_ILi256EEEEEELi256ENS_10bfloat16_tEfNS_4arch4Sm90ELb0ELb1ELb1ELb1ELb0ELb1ELb0ELb1ELb1ELb1ELb1ELb0EEENS1_21CollectiveEpilogueFwdINS6_IJSA_SC_SB_EEES9_SE_SG_Li256ELb1ELb1ELb1ELb0EEENS1_36VarlenDynamicPersistentTileSchedulerILi128ELi64ELi256ELi128ELb1ELb1ELb1ELb1ELb0ELb1EEEEEEEEEvNT_6ParamsE)
	.align		4
        /*0034*/ 	.word	index@(__assertfail)
	.align		4
        /*0038*/ 	.word	index@(_ZN7cutlass13device_kernelIN5flash11enable_sm90INS1_16FlashAttnFwdSm90INS1_25CollectiveMainloopFwdSm90ILi2EN4cute5tupleIJNS5_1CILi1EEES8_S8_EEENS6_IJNS7_ILi128EEENS7_ILi80EEENS7_ILi256EEEEEELi256ENS_10bfloat16_tEfNS_4arch4Sm90ELb1ELb0ELb1ELb0ELb0ELb0ELb0ELb1ELb1ELb1ELb1ELb0EEENS1_21CollectiveEpilogueFwdINS6_IJSA_SC_SB_EEES9_SE_SG_Li256ELb0ELb1ELb1ELb0EEENS1_19SingleTileSchedulerILb0ELb1ELb1ELi128EEEEEEEEEvNT_6ParamsE)
	.align		4
        /*003c*/ 	.word	index@(__assertfail)
	.align		4
        /*0040*/ 	.word	index@(_ZN7cutlass13device_kernelIN5flash11enable_sm90INS1_16FlashAttnFwdSm90INS1_25CollectiveMainloopFwdSm90ILi2EN4cute5tupleIJNS5_1CILi1EEES8_S8_EEENS6_IJNS7_ILi128EEENS7_ILi80EEENS7_ILi256EEEEEELi256ENS_10bfloat16_tEfNS_4arch4Sm90ELb1ELb0ELb1ELb1ELb0ELb0ELb0ELb1ELb1ELb1ELb1ELb0EEENS1_21CollectiveEpilogueFwdINS6_IJSA_SC_SB_EEES9_SE_SG_Li256ELb1ELb1ELb1ELb0EEENS1_36VarlenDynamicPersistentTileSchedulerILi128ELi80ELi256ELi128ELb1ELb1ELb1ELb1ELb1ELb1EEEEEEEEEvNT_6ParamsE)
	.align		4
        /*0044*/ 	.word	index@(__assertfail)
	.align		4
        /*0048*/ 	.word	index@(_ZN7cutlass13device_kernelIN5flash11enable_sm90INS1_16FlashAttnFwdSm90INS1_25CollectiveMainloopFwdSm90ILi2EN4cute5tupleIJNS5_1CILi1EEES8_S8_EEENS6_IJNS7_ILi128EEENS7_ILi80EEENS7_ILi256EEEEEELi256ENS_10bfloat16_tEfNS_4arch4Sm90ELb1ELb0ELb1ELb1ELb0ELb1ELb0ELb1ELb1ELb1ELb1ELb0EEENS1_21CollectiveEpilogueFwdINS6_IJSA_SC_SB_EEES9_SE_SG_Li256ELb1ELb1ELb1ELb0EEENS1_36VarlenDynamicPersistentTileSchedulerILi128ELi80ELi256ELi128ELb1ELb1ELb1ELb1ELb1ELb1EEEEEEEEEvNT_6ParamsE)
	.align		4
        /*004c*/ 	.word	index@(__assertfail)
	.align		4
        /*0050*/ 	.word	0x00000000
	.align		4
        /*0054*/ 	.word	0xfffffffe
	.align		4
        /*0058*/ 	.word	0x00000000
	.align		4
        /*005c*/ 	.word	0xfffffffd
	.align		4
        /*0060*/ 	.word	0x00000000
	.align		4
        /*0064*/ 	.word	0xfffffffc


//--------------------- .nv.constant4             --------------------------
	.section	.nv.constant4,"a",@progbits
	.align	8
	.align		8
.nv.constant4:
        /*0000*/ 	.dword	__assertfail
	.align		8
        /*0008*/ 	.dword	__unnamed_1
	.align		8
        /*0010*/ 	.dword	__unnamed_2
	.align		8
        /*0018*/ 	.dword	__unnamed_3
	.align		8
        /*0020*/ 	.dword	__unnamed_4
	.align		8
        /*0028*/ 	.dword	__unnamed_5
	.align		8
        /*0030*/ 	.dword	__unnamed_6
	.align		8
        /*0038*/ 	.dword	__unnamed_7
	.align		8
        /*0040*/ 	.dword	__unnamed_8
	.align		8
        /*0048*/ 	.dword	__unnamed_9
	.align		8
        /*0050*/ 	.dword	_ZN80_INTERNAL_b2e67345_44_flash_fwd_hdim256_bf16_split_softcap_sm90_cu_c04999b1_33074cuda3std3__45__cpo5beginE
	.align		8
        /*0058*/ 	.dword	_ZN80_INTERNAL_b2e67345_44_flash_fwd_hdim256_bf16_split_softcap_sm90_cu_c04999b1_33074cuda3std3__45__cpo3endE
	.align		8
        /*0060*/ 	.dword	_ZN80_INTERNAL_b2e67345_44_flash_fwd_hdim256_bf16_split_softcap_sm90_cu_c04999b1_33074cuda3std3__45__cpo6cbeginE
	.align		8
        /*0068*/ 	.dword	_ZN80_INTERNAL_b2e67345_44_flash_fwd_hdim256_bf16_split_softcap_sm90_cu_c04999b1_33074cuda3std3__45__cpo4cendE
	.align		8
        /*0070*/ 	.dword	_ZN80_INTERNAL_b2e67345_44_flash_fwd_hdim256_bf16_split_softcap_sm90_cu_c04999b1_33074cuda3std3__482_GLOBAL__N__b2e67345_44_flash_fwd_hdim256_bf16_split_softcap_sm90_cu_c04999b1_33076ignoreE
	.align		8
        /*0078*/ 	.dword	_ZN80_INTERNAL_b2e67345_44_flash_fwd_hdim256_bf16_split_softcap_sm90_cu_c04999b1_33074cuda3std3__419piecewise_constructE
	.align		8
        /*0080*/ 	.dword	_ZN80_INTERNAL_b2e67345_44_flash_fwd_hdim256_bf16_split_softcap_sm90_cu_c04999b1_33074cuda3std3__48in_placeE
	.align		8
        /*0088*/ 	.dword	_ZN80_INTERNAL_b2e67345_44_flash_fwd_hdim256_bf16_split_softcap_sm90_cu_c04999b1_33074cuda3std6ranges3__45__cpo4swapE
	.align		8
        /*0090*/ 	.dword	_ZN80_INTERNAL_b2e67345_44_flash_fwd_hdim256_bf16_split_softcap_sm90_cu_c04999b1_33074cuda3std6ranges3__45__cpo9iter_moveE
	.align		8
        /*0098*/ 	.dword	_ZN80_INTERNAL_b2e67345_44_flash_fwd_hdim256_bf16_split_softcap_sm90_cu_c04999b1_33074cute7productE
	.align		8
        /*00a0*/ 	.dword	_ZN80_INTERNAL_b2e67345_44_flash_fwd_hdim256_bf16_split_softcap_sm90_cu_c04999b1_33074cute1_E
	.align		8
        /*00a8*/ 	.dword	$str$20
	.align		8
        /*00b0*/ 	.dword	$str$21


//--------------------- .text._ZN7cutlass13device_kernelIN5flash11enable_sm90INS1_16FlashAttnFwdSm90INS1_25CollectiveMainloopFwdSm90ILi2EN4cute5tupleIJNS5_1CILi1EEES8_S8_EEENS6_IJNS7_ILi128EEENS7_ILi80EEENS7_ILi256EEEEEELi256ENS_10bfloat16_tEfNS_4arch4Sm90ELb0ELb0ELb1ELb0ELb0ELb0ELb0ELb1ELb1ELb1ELb1ELb0EEENS1_21CollectiveEpilogueFwdINS6_IJSA_SC_SB_EEES9_SE_SG_Li256ELb0ELb1ELb1ELb0EEENS1_19SingleTileSchedulerILb0ELb1ELb1ELi128EEEEEEEEEvNT_6ParamsE --------------------------
	.section	.text._ZN7cutlass13device_kernelIN5flash11enable_sm90INS1_16FlashAttnFwdSm90INS1_25CollectiveMainloopFwdSm90ILi2EN4cute5tupleIJNS5_1CILi1EEES8_S8_EEENS6_IJNS7_ILi128EEENS7_ILi80EEENS7_ILi256EEEEEELi256ENS_10bfloat16_tEfNS_4arch4Sm90ELb0ELb0ELb1ELb0ELb0ELb0ELb0ELb1ELb1ELb1ELb1ELb0EEENS1_21CollectiveEpilogueFwdINS6_IJSA_SC_SB_EEES9_SE_SG_Li256ELb0ELb1ELb1ELb0EEENS1_19SingleTileSchedulerILb0ELb1ELb1ELi128EEEEEEEEEvNT_6ParamsE,"ax",@progbits
	.align	128
.text._ZN7cutlass13device_kernelIN5flash11enable_sm90INS1_16FlashAttnFwdSm90INS1_25CollectiveMainloopFwdSm90ILi2EN4cute5tupleIJNS5_1CILi1EEES8_S8_EEENS6_IJNS7_ILi128EEENS7_ILi80EEENS7_ILi256EEEEEELi256ENS_10bfloat16_tEfNS_4arch4Sm90ELb0ELb0ELb1ELb0ELb0ELb0ELb0ELb1ELb1ELb1ELb1ELb0EEENS1_21CollectiveEpilogueFwdINS6_IJSA_SC_SB_EEES9_SE_SG_Li256ELb0ELb1ELb1ELb0EEENS1_19SingleTileSchedulerILb0ELb1ELb1ELi128EEEEEEEEEvNT_6ParamsE:
        .type           _ZN7cutlass13device_kernelIN5flash11enable_sm90INS1_16FlashAttnFwdSm90INS1_25CollectiveMainloopFwdSm90ILi2EN4cute5tupleIJNS5_1CILi1EEES8_S8_EEENS6_IJNS7_ILi128EEENS7_ILi80EEENS7_ILi256EEEEEELi256ENS_10bfloat16_tEfNS_4arch4Sm90ELb0ELb0ELb1ELb0ELb0ELb0ELb0ELb1ELb1ELb1ELb1ELb0EEENS1_21CollectiveEpilogueFwdINS6_IJSA_SC_SB_EEES9_SE_SG_Li256ELb0ELb1ELb1ELb0EEENS1_19SingleTileSchedulerILb0ELb1ELb1ELi128EEEEEEEEEvNT_6ParamsE,@function
        .size           _ZN7cutlass13device_kernelIN5flash11enable_sm90INS1_16FlashAttnFwdSm90INS1_25CollectiveMainloopFwdSm90ILi2EN4cute5tupleIJNS5_1CILi1EEES8_S8_EEENS6_IJNS7_ILi128EEENS7_ILi80EEENS7_ILi256EEEEEELi256ENS_10bfloat16_tEfNS_4arch4Sm90ELb0ELb0ELb1ELb0ELb0ELb0ELb0ELb1ELb1ELb1ELb1ELb0EEENS1_21CollectiveEpilogueFwdINS6_IJSA_SC_SB_EEES9_SE_SG_Li256ELb0ELb1ELb1ELb0EEENS1_19SingleTileSchedulerILb0ELb1ELb1ELi128EEEEEEEEEvNT_6ParamsE,(.L_x_3200 - _ZN7cutlass13device_kernelIN5flash11enable_sm90INS1_16FlashAttnFwdSm90INS1_25CollectiveMainloopFwdSm90ILi2EN4cute5tupleIJNS5_1CILi1EEES8_S8_EEENS6_IJNS7_ILi128EEENS7_ILi80EEENS7_ILi256EEEEEELi256ENS_10bfloat16_tEfNS_4arch4Sm90ELb0ELb0ELb1ELb0ELb0ELb0ELb0ELb1ELb1ELb1ELb1ELb0EEENS1_21CollectiveEpilogueFwdINS6_IJSA_SC_SB_EEES9_SE_SG_Li256ELb0ELb1ELb1ELb0EEENS1_19SingleTileSchedulerILb0ELb1ELb1ELi128EEEEEEEEEvNT_6ParamsE)
        .other          _ZN7cutlass13device_kernelIN5flash11enable_sm90INS1_16FlashAttnFwdSm90INS1_25CollectiveMainloopFwdSm90ILi2EN4cute5tupleIJNS5_1CILi1EEES8_S8_EEENS6_IJNS7_ILi128EEENS7_ILi80EEENS7_ILi256EEEEEELi256ENS_10bfloat16_tEfNS_4arch4Sm90ELb0ELb0ELb1ELb0ELb0ELb0ELb0ELb1ELb1ELb1ELb1ELb0EEENS1_21CollectiveEpilogueFwdINS6_IJSA_SC_SB_EEES9_SE_SG_Li256ELb0ELb1ELb1ELb0EEENS1_19SingleTileSchedulerILb0ELb1ELb1ELi128EEEEEEEEEvNT_6ParamsE,@"STO_CUDA_ENTRY STV_DEFAULT"
_ZN7cutlass13device_kernelIN5flash11enable_sm90INS1_16FlashAttnFwdSm90INS1_25CollectiveMainloopFwdSm90ILi2EN4cute5tupleIJNS5_1CILi1EEES8_S8_EEENS6_IJNS7_ILi128EEENS7_ILi80EEENS7_ILi256EEEEEELi256ENS_10bfloat16_tEfNS_4arch4Sm90ELb0ELb0ELb1ELb0ELb0ELb0ELb0ELb1ELb1ELb1ELb1ELb0EEENS1_21CollectiveEpilogueFwdINS6_IJSA_SC_SB_EEES9_SE_SG_Li256ELb0ELb1ELb1ELb0EEENS1_19SingleTileSchedulerILb0ELb1ELb1ELi128EEEEEEEEEvNT_6ParamsE:
[----:B------:R-:W0:Y:S02]  /*0000*/  LDC R1, c[0x0][0x28] ;  /* 0x00000a00ff017b82 */ /* 0x000e240000000800 */
[----:B0-----:R-:W-:Y:S01]  /*0010*/  VIADD R1, R1, 0xffffffe8 ;  /* 0xffffffe801017836 */ /* 0x001fe20000000000 */
[----:B------:R-:W0:Y:S01]  /*0020*/  S2R R3, SR_TID.X ;  /* 0x0000000000037919 */ /* 0x000e220000002100 */
[----:B------:R-:W-:Y:S01]  /*0030*/  ELECT P0, URZ, PT ;  /* 0x00000000003f782f */ /* 0x000fe20003800000 */
[----:B------:R-:W-:Y:S01]  /*0040*/  BSSY B0, `(.L_x_0) ;  /* 0x000000d000007945 */ /* 0x000fe20003800000 */
[----:B0-----:R-:W-:-:S05]  /*0050*/  SHF.R.U32.HI R0, RZ, 0x5, R3 ;  /* 0x00000005ff007819 */ /* 0x001fca0000011603 */
[----:B------:R-:W0:Y:S02]  /*0060*/  SHFL.IDX PT, R2, R0, RZ, 0x1f ;  /* 0x00001fff00027589 */ /* 0x000e2400000e0000 */
[----:B0-----:R-:W-:-:S13]  /*0070*/  ISETP.EQ.AND P0, PT, R2, RZ, P0 ;  /* 0x000000ff0200720c */ /* 0x001fda0000702270 */
[----:B------:R-:W-:Y:S05]  /*0080*/  @!P0 BRA `(.L_x_1) ;  /* 0x0000000000208947 */ /* 0x000fea0003800000 */
[----:B------:R-:W-:Y:S02]  /*0090*/  ULDC.64 UR4, c[0x0][0x198] ;  /* 0x0000660000047ab9 */ /* 0x000fe40000000a00 */
[----:B------:R-:W-:Y:S02]  /*00a0*/  UIADD3 UR6, UP0, UR4, 0x370, URZ ;  /* 0x0000037004067890 */ /* 0x000fe4000ff1e03f */
[----:B------:R-:W-:Y:S02]  /*00b0*/  UIADD3 UR4, UP1, UR4, 0x470, URZ ;  /* 0x0000047004047890 */ /* 0x000fe4000ff3e03f */
[----:B------:R-:W-:Y:S02]  /*00c0*/  UIADD3.X UR7, URZ, UR5, URZ, UP0, !UPT ;  /* 0x000000053f077290 */ /* 0x000fe400087fe43f */
[----:B------:R-:W-:-:S07]  /*00d0*/  UIADD3.X UR5, URZ, UR5, URZ, UP1, !UPT ;  /* 0x000000053f057290 */ /* 0x000fce0008ffe43f */
[----:B------:R0:W-:Y:S02]  /*00e0*/  UTMACCTL.PF [UR6] ;  /* 0x00000000060079b9 */ /* 0x0001e40008040000 */
[----:B------:R0:W-:Y:S02]  /*00f0*/  UTMACCTL.PF [UR4] ;  /* 0x00000000040079b9 */ /* 0x0001e40008040000 */
[----:B0-----:R-:W-:Y:S01]  /*0100*/  NOP ;  /* 0x0000000000007918 */ /* 0x001fe20000000000 */
.L_x_1:
[----:B------:R-:W-:Y:S05]  /*0110*/  BSYNC B0 ;  /* 0x0000000000007941 */ /* 0x000fea0003800000 */
.L_x_0:
[----:B------:R-:W-:Y:S01]  /*0120*/  VOTEU.ANY UP0, P0 ;  /* 0x00000000003f7886 */ /* 0x000fe20000000100 */
[----:B------:R-:W0:Y:S01]  /*0130*/  SHFL.IDX PT, R2, R0, RZ, 0x1f ;  /* 0x00001fff00027589 */ /* 0x000e2200000e0000 */
[----:B------:R-:W-:Y:S01]  /*0140*/  UMOV UR4, 0x80 ;  /* 0x0000008000047882 */ /* 0x000fe20000000000 */
[----:B------:R-:W-:Y:S01]  /*0150*/  UMOV UR7, 0x100 ;  /* 0x0000010000077882 */ /* 0x000fe20000000000 */
[----:B------:R-:W-:Y:S01]  /*0160*/  VOTEU.ANY UP1, P0 ;  /* 0x00000000003f7886 */ /* 0x000fe20000020100 */
[----:B------:R-:W1:Y:S01]  /*0170*/  @UP0 S2UR UR8, SR_CgaCtaId ;  /* 0x00000000000809c3 */ /* 0x000e620000008800 */
[----:B------:R-:W-:Y:S01]  /*0180*/  @UP0 UMOV UR6, 0x400 ;  /* 0x0000040000060882 */ /* 0x000fe20000000000 */
[----:B------:R-:W-:-:S04]  /*0190*/  @UP0 UIADD3 UR4, -UR4, 0x100000, URZ ;  /* 0x0010000004040890 */ /* 0x000fc8000fffe13f */
[----:B------:R-:W-:Y:S02]  /*01a0*/  @UP0 USHF.L.U32 UR5, UR4, 0xb, URZ ;  /* 0x0000000b04050899 */ /* 0x000fe4000800063f */
[----:B------:R-:W-:Y:S01]  /*01b0*/  @UP0 USHF.L.U32 UR4, UR4, 0x1, URZ ;  /* 0x0000000104040899 */ /* 0x000fe2000800063f */
[----:B0-----:R-:W-:Y:S02]  /*01c0*/  ISETP.NE.AND P1, PT, R2, RZ, PT ;  /* 0x000000ff0200720c */ /* 0x001fe40003f25270 */
[----:B------:R-:W-:Y:S01]  /*01d0*/  SHF.R.U32.HI R2, RZ, 0x7, R3 ;  /* 0x00000007ff027819 */ /* 0x000fe20000011603 */
[----:B-1----:R-:W-:Y:S02]  /*01e0*/  @UP0 ULEA UR8, UR8, UR6, 0x18 ;  /* 0x0000000608080291 */ /* 0x002fe4000f8ec03f */
[----:B------:R-:W-:-:S04]  /*01f0*/  @UP0 UIADD3 UR6, -UR7, 0x100000, URZ ;  /* 0x0010000007060890 */ /* 0x000fc8000fffe13f */
[----:B------:R-:W-:Y:S02]  /*0200*/  @UP0 USHF.L.U32 UR7, UR6, 0xb, URZ ;  /* 0x0000000b06070899 */ /* 0x000fe4000800063f */
[----:B------:R-:W-:Y:S01]  /*0210*/  @UP0 USHF.L.U32 UR6, UR6, 0x1, URZ ;  /* 0x0000000106060899 */ /* 0x000fe2000800063f */
[----:B------:R-:W-:Y:S01]  /*0220*/  VOTEU.ANY UP0, P0 ;  /* 0x00000000003f7886 */ /* 0x000fe20000000100 */
[----:B------:R-:W0:Y:S04]  /*0230*/  SHFL.IDX PT, R2, R2, RZ, 0x1f ;  /* 0x00001fff02027589 */ /* 0x000e2800000e0000 */
[----:B------:R-:W1:Y:S02]  /*0240*/  FENCE.VIEW.ASYNC.S ;  /* 0x00000000000073c6 */ /* 0x000e640000000000 */
[----:B-1----:R1:W2:Y:S04]  /*0250*/  @UP0 SYNCS.EXCH.64 URZ, [UR8+0x38800], UR4 ;  /* 0x03880004083f05b2 */ /* 0x0022a80008000100 */
[----:B------:R1:W3:Y:S01]  /*0260*/  @UP1 SYNCS.EXCH.64 URZ, [UR8+0x38820], UR6 ;  /* 0x03882006083f15b2 */ /* 0x0002e20008000100 */
[----:B------:R-:W-:Y:S05]  /*0270*/  @P1 BRA `(.L_x_2) ;  /* 0x0000000000481947 */ /* 0x000fea0003800000 */
[----:B-1----:R-:W1:Y:S01]  /*0280*/  S2UR UR5, SR_CgaCtaId ;  /* 0x00000000000579c3 */ /* 0x002e620000008800 */
[----:B------:R-:W-:Y:S01]  /*0290*/  UMOV UR4, 0x400 ;  /* 0x0000040000047882 */ /* 0x000fe20000000000 */
[----:B------:R-:W-:Y:S01]  /*02a0*/  UMOV UR6, 0x1 ;  /* 0x0000000100067882 */ /* 0x000fe20000000000 */
[----:B------:R-:W-:Y:S01]  /*02b0*/  UMOV UR7, 0x2 ;  /* 0x0000000200077882 */ /* 0x000fe20000000000 */
[----:B------:R-:W-:Y:S01]  /*02c0*/  ELECT P0, URZ, PT ;  /* 0x00000000003f782f */ /* 0x000fe20003800000 */
[----:B-1----:R-:W-:Y:S02]  /*02d0*/  ULEA UR8, UR5, UR4, 0x18 ;  /* 0x0000000405087291 */ /* 0x002fe4000f8ec03f */
[----:B------:R-:W-:-:S04]  /*02e0*/  UIADD3 UR4, -UR6, 0x100000, URZ ;  /* 0x0010000006047890 */ /* 0x000fc8000fffe13f */
[----:B------:R-:W-:Y:S02]  /*02f0*/  USHF.L.U32 UR5, UR4, 0xb, URZ ;  /* 0x0000000b04057899 */ /* 0x000fe4000800063f */
[----:B------:R-:W-:Y:S02]  /*0300*/  USHF.L.U32 UR4, UR4, 0x1, URZ ;  /* 0x0000000104047899 */ /* 0x000fe4000800063f */
[----:B------:R-:W-:-:S04]  /*0310*/  UIADD3 UR6, -UR7, 0x100000, URZ ;  /* 0x0010000007067890 */ /* 0x000fc8000fffe13f */
[----:B------:R-:W-:Y:S02]  /*0320*/  USHF.L.U32 UR7, UR6, 0xb, URZ ;  /* 0x0000000b06077899 */ /* 0x000fe4000800063f */
[----:B------:R-:W-:Y:S01]  /*0330*/  USHF.L.U32 UR6, UR6, 0x1, URZ ;  /* 0x0000000106067899 */ /* 0x000fe2000800063f */
[----:B------:R-:W1:Y:S03]  /*0340*/  FENCE.VIEW.ASYNC.S ;  /* 0x00000000000073c6 */ /* 0x000e660000000000 */
[----:B-1----:R4:W1:Y:S08]  /*0350*/  SYNCS.EXCH.64 URZ, [UR8+0x38830], UR4 ;  /* 0x03883004083f75b2 */ /* 0x0028700008000100 */
[----:B------:R4:W0:Y:S01]  /*0360*/  SYNCS.EXCH.64 URZ, [UR8+0x38840], UR6 ;  /* 0x03884006083f75b2 */ /* 0x0008220008000100 */
[----:B------:R4:W0:Y:S01]  /*0370*/  SYNCS.EXCH.64 URZ, [UR8+0x38838], UR4 ;  /* 0x03883804083f75b2 */ /* 0x0008220008000100 */
[----:B------:R4:W0:Y:S02]  /*0380*/  SYNCS.EXCH.64 URZ, [UR8+0x38848], UR6 ;  /* 0x03884806083f75b2 */ /* 0x0008240008000100 */
[----:B----4-:R-:W-:Y:S01]  /*0390*/  NOP ;  /* 0x0000000000007918 */ /* 0x010fe20000000000 */
.L_x_2:
[----:B------:R-:W4:Y:S01]  /*03a0*/  SHFL.IDX PT, R3, R0, RZ, 0x1f ;  /* 0x00001fff00037589 */ /* 0x000f2200000e0000 */
[----:B------:R-:W-:Y:S01]  /*03b0*/  NOP ;  /* 0x0000000000007918 */ /* 0x000fe20000000000 */
[----:B----4-:R-:W-:-:S13]  /*03c0*/  ISETP.NE.AND P0, PT, R3, RZ, PT ;  /* 0x000000ff0300720c */ /* 0x010fda0003f05270 */
        /* <DEDUP_REMOVED lines=19> */
.L_x_3:
[----:B------:R-:W4:Y:S01]  /*0500*/  SHFL.IDX PT, R3, R0, RZ, 0x1f ;  /* 0x00001fff00037589 */ /* 0x000f2200000e0000 */
[----:B------:R-:W-:Y:S01]  /*0510*/  NOP ;  /* 0x0000000000007918 */ /* 0x000fe20000000000 */
[----:B----4-:R-:W-:-:S13]  /*0520*/  ISETP.NE.AND P0, PT, R3, RZ, PT ;  /* 0x000000ff0300720c */ /* 0x010fda0003f05270 */
[----:B------:R-:W-:Y:S05]  /*0530*/  @P0 BRA `(.L_x_4) ;  /* 0x0000000000380947 */ /* 0x000fea0003800000 */
[----:B-1----:R-:W1:Y:S01]  /*0540*/  S2UR UR5, SR_CgaCtaId ;  /* 0x00000000000579c3 */ /* 0x002e620000008800 */
[----:B------:R-:W-:Y:S01]  /*0550*/  UMOV UR4, 0x400 ;  /* 0x0000040000047882 */ /* 0x000fe20000000000 */
[----:B------:R-:W-:Y:S01]  /*0560*/  UMOV UR7, 0x1 ;  /* 0x0000000100077882 */ /* 0x000fe20000000000 */
[----:B------:R-:W-:Y:S01]  /*0570*/  ELECT P0, URZ, PT ;  /* 0x00000000003f782f */ /* 0x000fe20003800000 */
[----:B-1----:R-:W-:Y:S02]  /*0580*/  ULEA UR6, UR5, UR4, 0x18 ;  /* 0x0000000405067291 */ /* 0x002fe4000f8ec03f */
[----:B------:R-:W-:-:S04]  /*0590*/  UIADD3 UR4, -UR7, 0x100000, URZ ;  /* 0x0010000007047890 */ /* 0x000fc8000fffe13f */
[----:B------:R-:W-:Y:S02]  /*05a0*/  USHF.L.U32 UR5, UR4, 0xb, URZ ;  /* 0x0000000b04057899 */ /* 0x000fe4000800063f */
[----:B------:R-:W-:Y:S01]  /*05b0*/  USHF.L.U32 UR4, UR4, 0x1, URZ ;  /* 0x0000000104047899 */ /* 0x000fe2000800063f */
[----:B------:R-:W1:Y:S11]  /*05c0*/  FENCE.VIEW.ASYNC.S ;  /* 0x00000000000073c6 */ /* 0x000e760000000000 */
[----:B-1----:R4:W1:Y:S01]  /*05d0*/  SYNCS.EXCH.64 URZ, [UR6+0x38870], UR4 ;  /* 0x03887004063f75b2 */ /* 0x0028620008000100 */
[----:B------:R4:W0:Y:S01]  /*05e0*/  SYNCS.EXCH.64 URZ, [UR6+0x38880], UR4 ;  /* 0x03888004063f75b2 */ /* 0x0008220008000100 */
[----:B------:R4:W0:Y:S01]  /*05f0*/  SYNCS.EXCH.64 URZ, [UR6+0x38878], UR4 ;  /* 0x03887804063f75b2 */ /* 0x0008220008000100 */
[----:B------:R4:W0:Y:S02]  /*0600*/  SYNCS.EXCH.64 URZ, [UR6+0x38888], UR4 ;  /* 0x03888804063f75b2 */ /* 0x0008240008000100 */
[----:B----4-:R-:W-:Y:S01]  /*0610*/  NOP ;  /* 0x0000000000007918 */ /* 0x010fe20000000000 */
.L_x_4:
        /* <DEDUP_REMOVED lines=22> */
.L_x_5:
        /* <DEDUP_REMOVED lines=22> */
.L_x_6:
[----:B0-----:R-:W-:Y:S01]  /*08e0*/  ISETP.NE.AND P0, PT, R2, RZ, PT ;  /* 0x000000ff0200720c */ /* 0x001fe20003f05270 */
[----:B------:R-:W-:Y:S01]  /*08f0*/  IMAD.MOV.U32 R2, RZ, RZ, 0x1 ;  /* 0x00000001ff027424 */ /* 0x000fe200078e00ff */
[----:B------:R-:W-:Y:S01]  /*0900*/  NOP ;  /* 0x0000000000007918 */ /* 0x000fe20000000000 */
[----:B------:R-:W-:Y:S03]  /*0910*/  BSSY B6, `(.L_x_7) ;  /* 0x000110d000067945 */ /* 0x000fe60003800000 */
[----:B------:R-:W-:-:S05]  /*0920*/  SEL R2, R2, 0x2, !P0 ;  /* 0x0000000202027807 */ /* 0x000fca0004000000 */
[----:B------:R0:W-:Y:S01]  /*0930*/  STL [R1+0x14], R2 ;  /* 0x0000140201007387 */ /* 0x0001e20000100800 */
[----:B-123--:R-:W-:Y:S06]  /*0940*/  BAR.SYNC.DEFER_BLOCKING 0x0 ;  /* 0x0000000000007b1d */ /* 0x00efec0000010000 */
[----:B------:R-:W-:Y:S05]  /*0950*/  @!P0 BRA `(.L_x_8) ;  /* 0x000000c800308947 */ /* 0x000fea0003800000 */
.L_x_9:
[----:B------:R-:W-:-:S08]  /*0960*/  NOP ;  /* 0x0000000000007918 */ /* 0x000fd00000000000 */
[----:B------:R-:W1:Y:S02]  /*0970*/  USETMAXREG.TRY_ALLOC.CTAPOOL UP0, 0xf0 ;  /* 0x000000f0000079c8 */ /* 0x000e640008000600 */
[----:B-1----:R-:W-:-:S13]  /*0980*/  PLOP3.LUT P0, PT, PT, PT, UP0, 0x80, 0x0 ;  /* 0x000000000000781c */ /* 0x002fda0003f0f008 */
[----:B------:R-:W-:Y:S05]  /*0990*/  @!P0 BRA `(.L_x_9) ;  /* 0xfffffffc00f08947 */ /* 0x000fea000383ffff */
[----:B0-----:R-:W0:Y:S08]  /*09a0*/  LDC R2, c[0x0][0xc50] ;  /* 0x00031400ff027b82 */ /* 0x001e300000000800 */
[----:B------:R-:W1:Y:S08]  /*09b0*/  S2UR UR4, SR_CTAID.Y ;  /* 0x00000000000479c3 */ /* 0x000e700000002600 */
[----:B------:R-:W2:Y:S08]  /*09c0*/  S2UR UR5, SR_CTAID.Z ;  /* 0x00000000000579c3 */ /* 0x000eb00000002700 */
[----:B------:R-:W-:Y:S06]  /*09d0*/  BAR.ARV 0x8, 0x180 ;  /* 0x0206000000007b1d */ /* 0x000fec0000002000 */
[----:B0-----:R-:W-:Y:S01]  /*09e0*/  ISETP.NE.AND P0, PT, R2, 0x1, PT ;  /* 0x000000010200780c */ /* 0x001fe20003f05270 */
[----:B-1----:R-:W-:-:S12]  /*09f0*/  IMAD.U32 R19, RZ, RZ, UR4 ;  /* 0x00000004ff137e24 */ /* 0x002fd8000f8e00ff */
[----:B------:R-:W0:Y:S08]  /*0a00*/  @P0 LDC R0, c[0x0][0xc54] ;  /* 0x00031500ff000b82 */ /* 0x000e300000000800 */
[----:B------:R-:W1:Y:S01]  /*0a10*/  @P0 LDC R3, c[0x0][0xc58] ;  /* 0x00031600ff030b82 */ /* 0x000e620000000800 */
[----:B0-----:R-:W-:-:S05]  /*0a20*/  @P0 IMAD.HI.U32 R0, R0, UR4, RZ ;  /* 0x0000000400000c27 */ /* 0x001fca000f8e00ff */
[----:B-1----:R-:W-:Y:S02]  /*0a30*/  @P0 SHF.R.U32.HI R19, RZ, R3, R0 ;  /* 0x00000003ff130219 */ /* 0x002fe40000011600 */
[----:B--2---:R-:W-:-:S03]  /*0a40*/  ISETP.LE.AND P0, PT, RZ, UR5, PT ;  /* 0x00000005ff007c0c */ /* 0x004fc6000bf03270 */
[----:B------:R-:W-:-:S04]  /*0a50*/  IMAD.MOV R3, RZ, RZ, -R19 ;  /* 0x000000ffff037224 */ /* 0x000fc800078e0a13 */
[----:B------:R-:W-:-:S06]  /*0a60*/  IMAD R2, R2, R3, UR4 ;  /* 0x0000000402027e24 */ /* 0x000fcc000f8e0203 */
[----:B------:R-:W-:Y:S05]  /*0a70*/  @!P0 BRA `(.L_x_10) ;  /* 0x0000010c00d88947 */ /* 0x000fea0003800000 */
[----:B------:R-:W0:Y:S01]  /*0a80*/  LDC.64 R4, c[0x0][0x418] ;  /* 0x00010600ff047b82 */ /* 0x000e220000000a00 */
[----:B------:R-:W-:Y:S01]  /*0a90*/  LOP3.LUT R17, R2, 0xffff, RZ, 0xc0, !PT ;  /* 0x0000ffff02117812 */ /* 0x000fe200078ec0ff */
[----:B------:R-:W-:-:S06]  /*0aa0*/  IMAD.MOV.U32 R22, RZ, RZ, RZ ;  /* 0x000000ffff167224 */ /* 0x000fcc00078e00ff */
[----:B------:R-:W1:Y:S08]  /*0ab0*/  LDC R23, c[0x0][0x424] ;  /* 0x00010900ff177b82 */ /* 0x000e700000000800 */
[----:B------:R-:W2:Y:S01]  /*0ac0*/  LDC R0, c[0x0][0x2f0] ;  /* 0x0000bc00ff007b82 */ /* 0x000ea20000000800 */
[----:B0-----:R-:W-:-:S04]  /*0ad0*/  ISETP.NE.U32.AND P0, PT, R4, RZ, PT ;  /* 0x000000ff0400720c */ /* 0x001fc80003f05070 */
[----:B------:R-:W-:-:S04]  /*0ae0*/  ISETP.NE.AND.EX P0, PT, R5, RZ, PT, P0 ;  /* 0x000000ff0500720c */ /* 0x000fc80003f05300 */
[----:B-1----:R-:W-:-:S05]  /*0af0*/  SEL R23, R23, 0x1, P0 ;  /* 0x0000000117177807 */ /* 0x002fca0000000000 */
[----:B--2---:R-:W-:-:S05]  /*0b00*/  IMAD R23, R23, R0, RZ ;  /* 0x0000000017177224 */ /* 0x004fca00078e02ff */
[C---:B------:R-:W-:Y:S02]  /*0b10*/  ISETP.GE.AND P0, PT, R23.reuse, 0x1, PT ;  /* 0x000000011700780c */ /* 0x040fe40003f06270 */
[----:B------:R-:W-:-:S05]  /*0b20*/  IADD3 R0, R23, 0x4f, RZ ;  /* 0x0000004f17007810 */ /* 0x000fca0007ffe0ff */
[----:B------:R-:W-:-:S05]  /*0b30*/  IMAD.HI R0, R0, 0x66666667, RZ ;  /* 0x6666666700007827 */ /* 0x000fca00078e02ff */
[----:B------:R-:W-:-:S04]  /*0b40*/  SHF.R.U32.HI R3, RZ, 0x1f, R0 ;  /* 0x0000001fff037819 */ /* 0x000fc80000011600 */
[----:B------:R-:W-:Y:S01]  /*0b50*/  LEA.HI.SX32 R0, R0, R3, 0x1b ;  /* 0x0000000300007211 */ /* 0x000fe200078fdaff */
[----:B------:R-:W-:Y:S06]  /*0b60*/  @!P0 BRA `(.L_x_11) ;  /* 0x0000000000788947 */ /* 0x000fec0003800000 */
[----:B------:R-:W-:-:S04]  /*0b70*/  SHF.R.U32.HI R5, RZ, 0x10, R2 ;  /* 0x00000010ff057819 */ /* 0x000fc80000011602 */
[----:B------:R-:W-:-:S13]  /*0b80*/  ISETP.NE.AND P0, PT, R5, RZ, PT ;  /* 0x000000ff0500720c */ /* 0x000fda0003f05270 */
[----:B------:R-:W0:Y:S02]  /*0b90*/  @!P0 LDC R5, c[0x0][0x9f0] ;  /* 0x00027c00ff058b82 */ /* 0x000e240000000800 */
[-C--:B0-----:R-:W-:Y:S02]  /*0ba0*/  IABS R7, R5.reuse ;  /* 0x0000000500077213 */ /* 0x081fe40000000000 */
[----:B------:R-:W-:Y:S02]  /*0bb0*/  IADD3 R4, R0, -0x1, R5 ;  /* 0xffffffff00047810 */ /* 0x000fe40007ffe005 */
[----:B------:R-:W0:Y:S01]  /*0bc0*/  I2F.RP R6, R7 ;  /* 0x0000000700067306 */ /* 0x000e220000209400 */
[----:B------:R-:W-:-:S05]  /*0bd0*/  IABS R10, R5 ;  /* 0x00000005000a7213 */ /* 0x000fca0000000000 */
[----:B------:R-:W-:Y:S02]  /*0be0*/  IMAD.MOV R10, RZ, RZ, -R10 ;  /* 0x000000ffff0a7224 */ /* 0x000fe400078e0a0a */
[----:B0-----:R-:W0:Y:S02]  /*0bf0*/  MUFU.RCP R6, R6 ;  /* 0x0000000600067308 */ /* 0x001e240000001000 */
[----:B0-----:R-:W-:Y:S01]  /*0c00*/  VIADD R2, R6, 0xffffffe ;  /* 0x0ffffffe06027836 */ /* 0x001fe20000000000 */
[----:B------:R-:W-:Y:S02]  /*0c10*/  IABS R6, R4 ;  /* 0x0000000400067213 */ /* 0x000fe40000000000 */
[----:B------:R-:W-:-:S03]  /*0c20*/  LOP3.LUT R4, R4, R5, RZ, 0x3c, !PT ;  /* 0x0000000504047212 */ /* 0x000fc600078e3cff */
[----:B------:R0:W1:Y:S01]  /*0c30*/  F2I.FTZ.U32.TRUNC.NTZ R3, R2 ;  /* 0x0000000200037305 */ /* 0x000062000021f000 */
[----:B------:R-:W-:Y:S02]  /*0c40*/  ISETP.GE.AND P2, PT, R4, RZ, PT ;  /* 0x000000ff0400720c */ /* 0x000fe40003f46270 */
[----:B0-----:R-:W-:Y:S01]  /*0c50*/  MOV R2, RZ ;  /* 0x000000ff00027202 */ /* 0x001fe20000000f00 */
[----:B-1----:R-:W-:-:S04]  /*0c60*/  IMAD.MOV R8, RZ, RZ, -R3 ;  /* 0x000000ffff087224 */ /* 0x002fc800078e0a03 */
[----:B------:R-:W-:-:S04]  /*0c70*/  IMAD R9, R8, R7, RZ ;  /* 0x0000000708097224 */ /* 0x000fc800078e02ff */
[----:B------:R-:W-:-:S04]  /*0c80*/  IMAD.HI.U32 R3, R3, R9, R2 ;  /* 0x0000000903037227 */ /* 0x000fc800078e0002 */
[----:B------:R-:W-:Y:S02]  /*0c90*/  IMAD.MOV.U32 R2, RZ, RZ, R10 ;  /* 0x000000ffff027224 */ /* 0x000fe400078e000a */
[----:B------:R-:W-:-:S04]  /*0ca0*/  IMAD.HI.U32 R3, R3, R6, RZ ;  /* 0x0000000603037227 */ /* 0x000fc800078e00ff */
[----:B------:R-:W-:-:S05]  /*0cb0*/  IMAD R2, R3, R2, R6 ;  /* 0x0000000203027224 */ /* 0x000fca00078e0206 */
[----:B------:R-:W-:-:S13]  /*0cc0*/  ISETP.GT.U32.AND P1, PT, R7, R2, PT ;  /* 0x000000020700720c */ /* 0x000fda0003f24070 */
[----:B------:R-:W-:Y:S02]  /*0cd0*/  @!P1 IMAD.IADD R2, R2, 0x1, -R7 ;  /* 0x0000000102029824 */ /* 0x000fe400078e0a07 */
[----:B------:R-:W-:Y:S01]  /*0ce0*/  @!P1 VIADD R3, R3, 0x1 ;  /* 0x0000000103039836 */ /* 0x000fe20000000000 */
[----:B------:R-:W-:Y:S02]  /*0cf0*/  ISETP.NE.AND P1, PT, R5, RZ, PT ;  /* 0x000000ff0500720c */ /* 0x000fe40003f25270 */
[----:B------:R-:W-:-:S13]  /*0d00*/  ISETP.GE.U32.AND P0, PT, R2, R7, PT ;  /* 0x000000070200720c */ /* 0x000fda0003f06070 */
[----:B------:R-:W-:-:S05]  /*0d10*/  @P0 VIADD R3, R3, 0x1 ;  /* 0x0000000103030836 */ /* 0x000fca0000000000 */
[----:B------:R-:W-:Y:S02]  /*0d20*/  @!P2 IADD3 R3, -R3, RZ, RZ ;  /* 0x000000ff0303a210 */ /* 0x000fe40007ffe1ff */
[----:B------:R-:W-:-:S05]  /*0d30*/  @!P1 LOP3.LUT R3, RZ, R5, RZ, 0x33, !PT ;  /* 0x00000005ff039212 */ /* 0x000fca00078e33ff */
[----:B------:R-:W-:-:S07]  /*0d40*/  IMAD.MOV.U32 R22, RZ, RZ, R3 ;  /* 0x000000ffff167224 */ /* 0x000fce00078e0003 */
.L_x_11:
[----:B------:R-:W0:Y:S01]  /*0d50*/  S2R R2, SR_TID.X ;  /* 0x0000000000027919 */ /* 0x000e220000002100 */
[-C--:B------:R-:W-:Y:S01]  /*0d60*/  IMAD R17, R17, R22.reuse, RZ ;  /* 0x0000001611117224 */ /* 0x080fe200078e02ff */
[----:B------:R-:W-:Y:S01]  /*0d70*/  PLOP3.LUT P0, PT, PT, PT, PT, 0x80, 0x0 ;  /* 0x000000000000781c */ /* 0x000fe20003f0f070 */
[----:B------:R-:W-:Y:S01]  /*0d80*/  IMAD.MOV.U32 R3, RZ, RZ, RZ ;  /* 0x000000ffff037224 */ /* 0x000fe200078e00ff */
[----:B------:R-:W-:Y:S02]  /*0d90*/  CS2R R150, SRZ ;  /* 0x0000000000967805 */ /* 0x000fe4000001ff00 */
[----:B------:R-:W-:Y:S02]  /*0da0*/  CS2R R148, SRZ ;  /* 0x0000000000947805 */ /* 0x000fe4000001ff00 */
[----:B------:R-:W-:Y:S01]  /*0db0*/  VIADDMNMX R22, R17, R22, R0, PT ;  /* 0x0000001611167246 */ /* 0x000fe20003800100 */
[----:B------:R-:W-:Y:S01]  /*0dc0*/  IMAD.MOV.U32 R0, RZ, RZ, RZ ;  /* 0x000000ffff007224 */ /* 0x000fe200078e00ff */
[----:B------:R-:W-:-:S02]  /*0dd0*/  CS2R R146, SRZ ;  /* 0x0000000000927805 */ /* 0x000fc4000001ff00 */
[----:B------:R-:W-:Y:S02]  /*0de0*/  CS2R R144, SRZ ;  /* 0x0000000000907805 */ /* 0x000fe4000001ff00 */
[----:B------:R-:W-:Y:S02]  /*0df0*/  ISETP.GT.AND P1, PT, R22, R17, PT ;  /* 0x000000111600720c */ /* 0x000fe40003f24270 */
[----:B------:R-:W-:Y:S02]  /*0e00*/  CS2R R142, SRZ ;  /* 0x00000000008e7805 */ /* 0x000fe4000001ff00 */
[----:B------:R-:W-:Y:S02]  /*0e10*/  CS2R R140, SRZ ;  /* 0x00000000008c7805 */ /* 0x000fe4000001ff00 */
[----:B------:R-:W-:Y:S02]  /*0e20*/  CS2R R138, SRZ ;  /* 0x00000000008a7805 */ /* 0x000fe4000001ff00 */
[----:B------:R-:W-:-:S02]  /*0e30*/  CS2R R136, SRZ ;  /* 0x0000000000887805 */ /* 0x000fc4000001ff00 */
[----:B------:R-:W-:Y:S02]  /*0e40*/  CS2R R134, SRZ ;  /* 0x0000000000867805 */ /* 0x000fe4000001ff00 */
[----:B------:R-:W-:Y:S02]  /*0e50*/  CS2R R132, SRZ ;  /* 0x0000000000847805 */ /* 0x000fe4000001ff00 */
        /* <DEDUP_REMOVED lines=14> */
[----:B------:R-:W-:Y:S01]  /*0f40*/  CS2R R102, SRZ ;  /* 0x0000000000667805 */ /* 0x000fe2000001ff00 */
[----:B0-----:R-:W-:Y:S01]  /*0f50*/  VIADD R152, R2, 0xffffff80 ;  /* 0xffffff8002987836 */ /* 0x001fe20000000000 */
        /* <DEDUP_REMOVED lines=38> */
[----:B------:R-:W-:Y:S01]  /*11c0*/  CS2R R24, SRZ ;  /* 0x0000000000187805 */ /* 0x000fe2000001ff00 */
[----:B------:R-:W-:Y:S06]  /*11d0*/  @!P1 BRA `(.L_x_12) ;  /* 0x0000009800e09947 */ /* 0x000fec0003800000 */
[----:B------:R-:W-:Y:S01]  /*11e0*/  SHF.R.S32.HI R3, RZ, 0x1f, R152 ;  /* 0x0000001fff037819 */ /* 0x000fe20000011498 */
[----:B------:R-:W0:Y:S01]  /*11f0*/  S2UR UR7, SR_CgaCtaId ;  /* 0x00000000000779c3 */ /* 0x000e220000008800 */
[----:B------:R-:W-:Y:S02]  /*1200*/  UMOV UR6, 0x400 ;  /* 0x0000040000067882 */ /* 0x000fe40000000000 */
[----:B------:R-:W-:-:S04]  /*1210*/  LEA.HI R64, R3, R152, RZ, 0x7 ;  /* 0x0000009803407211 */ /* 0x000fc800078f38ff */
[----:B------:R-:W-:-:S06]  /*1220*/  SHF.R.S32.HI R0, RZ, 0x7, R64 ;  /* 0x00000007ff007819 */ /* 0x000fcc0000011440 */
[----:B------:R-:W1:Y:S01]  /*1230*/  SHFL.IDX PT, R0, R0, RZ, 0x1f ;  /* 0x00001fff00007589 */ /* 0x000e6200000e0000 */
[----:B0-----:R-:W-:-:S04]  /*1240*/  ULEA UR8, UR7, UR6, 0x18 ;  /* 0x0000000607087291 */ /* 0x001fc8000f8ec03f */
[----:B------:R-:W-:Y:S02]  /*1250*/  UIADD3 UR6, UR8, 0x14400, URZ ;  /* 0x0001440008067890 */ /* 0x000fe4000fffe03f */
[----:B------:R-:W-:Y:S02]  /*1260*/  MOV R16, UR8 ;  /* 0x0000000800107c02 */ /* 0x000fe40008000f00 */
[----:B------:R-:W-:Y:S01]  /*1270*/  ULOP3.LUT UP0, URZ, UR6, 0x9f, URZ, 0xc0, !UPT ;  /* 0x0000009f063f7892 */ /* 0x000fe2000f80c03f */
[----:B-1----:R-:W-:-:S05]  /*1280*/  R2UR UR4, R0 ;  /* 0x00000000000472ca */ /* 0x002fca00000e0000 */
[----:B------:R-:W-:-:S08]  /*1290*/  PLOP3.LUT P0, PT, PT, PT, UP0, 0x80, 0x0 ;  /* 0x000000000000781c */ /* 0x000fd00003f0f008 */
[----:B------:R-:W-:-:S04]  /*12a0*/  ULEA.HI UR5, UR4, UR4, URZ, 0x1 ;  /* 0x0000000404057291 */ /* 0x000fc8000f8f083f */
[----:B------:R-:W-:-:S04]  /*12b0*/  ULOP3.LUT UR5, UR5, 0x1e, URZ, 0xc0, !UPT ;  /* 0x0000001e05057892 */ /* 0x000fc8000f8ec03f */
[----:B------:R-:W-:-:S04]  /*12c0*/  UIADD3 UR5, UR4, -UR5, URZ ;  /* 0x8000000504057290 */ /* 0x000fc8000fffe03f */
[----:B------:R-:W-:-:S04]  /*12d0*/  ULEA UR5, UR5, UR6, 0xd ;  /* 0x0000000605057291 */ /* 0x000fc8000f8e683f */
[----:B------:R-:W-:-:S04]  /*12e0*/  USHF.R.U32.HI UR5, URZ, 0x4, UR5 ;  /* 0x000000043f057899 */ /* 0x000fc80008011605 */
[----:B------:R-:W-:Y:S01]  /*12f0*/  ULOP3.LUT UR36, UR5, 0x3fff, URZ, 0xc0, !UPT ;  /* 0x00003fff05247892 */ /* 0x000fe2000f8ec03f */
[----:B------:R-:W-:Y:S11]  /*1300*/  @!P0 BRA `(.L_x_13) ;  /* 0x0000000000408947 */ /* 0x000ff60003800000 */
[----:B------:R-:W-:Y:S01]  /*1310*/  MOV R0, 0x0 ;  /* 0x0000000000007802 */ /* 0x000fe20000000f00 */
[----:B------:R-:W-:Y:S01]  /*1320*/  ULDC.64 UR4, c[0x4][0xa8] ;  /* 0x01002a0000047ab9 */ /* 0x000fe20000000a00 */
[----:B------:R-:W-:Y:S01]  /*1330*/  ULDC.64 UR6, c[0x4][0x28] ;  /* 0x01000a0000067ab9 */ /* 0x000fe20000000a00 */
[----:B------:R-:W-:Y:S01]  /*1340*/  IMAD.U32 R4, RZ, RZ, UR4 ;  /* 0x00000004ff047e24 */ /* 0x000fe2000f8e00ff */
[----:B------:R0:W1:Y:S01]  /*1350*/  LDC.64 R2, c[0x4][R0] ;  /* 0x0100000000027b82 */ /* 0x0000620000000a00 */
[----:B------:R-:W-:Y:S01]  /*1360*/  IMAD.U32 R5, RZ, RZ, UR5 ;  /* 0x00000005ff057e24 */ /* 0x000fe2000f8e00ff */
[----:B------:R-:W-:Y:S01]  /*1370*/  ULDC.64 UR4, c[0x4][0xb0] ;  /* 0x01002c0000047ab9 */ /* 0x000fe20000000a00 */
[----:B------:R-:W-:Y:S01]  /*1380*/  MOV R10, UR6 ;  /* 0x00000006000a7c02 */ /* 0x000fe20008000f00 */
[----:B------:R-:W-:Y:S02]  /*1390*/  IMAD.U32 R6, RZ, RZ, UR4 ;  /* 0x00000004ff067e24 */ /* 0x000fe4000f8e00ff */
[----:B------:R-:W-:-:S02]  /*13a0*/  IMAD.U32 R7, RZ, RZ, UR5 ;  /* 0x00000005ff077e24 */ /* 0x000fc4000f8e00ff */
[----:B------:R-:W-:Y:S02]  /*13b0*/  IMAD.U32 R11, RZ, RZ, UR7 ;  /* 0x00000007ff0b7e24 */ /* 0x000fe4000f8e00ff */
[----:B------:R-:W-:Y:S02]  /*13c0*/  IMAD.MOV.U32 R8, RZ, RZ, 0x70 ;  /* 0x00000070ff087424 */ /* 0x000fe400078e00ff */
[----:B------:R-:W-:Y:S02]  /*13d0*/  IMAD.MOV.U32 R12, RZ, RZ, 0x1 ;  /* 0x00000001ff0c7424 */ /* 0x000fe400078e00ff */
[----:B0-----:R-:W-:-:S07]  /*13e0*/  IMAD.MOV.U32 R13, RZ, RZ, RZ ;  /* 0x000000ffff0d7224 */ /* 0x001fce00078e00ff */
[----:B------:R-:W-:-:S07]  /*13f0*/  LEPC R20, `(.L_x_13) ;  /* 0x000000001014794e */ /* 0x000fce0000000000 */
[----:B-1----:R-:W-:Y:S05]  /*1400*/  CALL.ABS.NOINC R2 ;  /* 0x0000000002007343 */ /* 0x002fea0003c00000 */
.L_x_13:
[----:B------:R-:W2:Y:S01]  /*1410*/  LDL.LU R18, [R1+0x14] ;  /* 0x0000140001127983 */ /* 0x000ea20000300800 */
[----:B------:R-:W-:Y:S02]  /*1420*/  R2UR UR4, R16 ;  /* 0x00000000100472ca */ /* 0x000fe400000e0000 */
[----:B------:R-:W-:-:S11]  /*1430*/  SHF.L.U32 R2, RZ, 0x1f, RZ ;  /* 0x0000001fff027819 */ /* 0x000fd600000006ff */
[----:B------:R-:W0:Y:S01]  /*1440*/  SYNCS.PHASECHK.TRANS64.TRYWAIT P1, [UR4+0x38800], R2 ;  /* 0x03880002ff0075a7 */ /* 0x000e220008020144 */
[----:B--2---:R-:W-:-:S04]  /*1450*/  LOP3.LUT R0, R18, 0x1, RZ, 0xfc, !PT ;  /* 0x0000000112007812 */ /* 0x004fc800078efcff */
[----:B------:R-:W-:Y:S01]  /*1460*/  ISETP.NE.AND P0, PT, R0, 0x3, PT ;  /* 0x000000030000780c */ /* 0x000fe20003f05270 */
[----:B0-----:R-:W-:-:S12]  /*1470*/  @!P1 BRA `(.L_x_14) ;  /* 0x0000010400609947 */ /* 0x001fd80003800000 */
.L_x_132:
[----:B------:R-:W-:Y:S05]  /*1480*/  @!P0 BRA `(.L_x_15) ;  /* 0x0000000000048947 */ /* 0x000fea0003800000 */
[----:B------:R-:W-:Y:S01]  /*1490*/  BPT.TRAP 0x1 ;  /* 0x000000040000795c */ /* 0x000fe20000300000 */
.L_x_15:
[----:B------:R-:W-:-:S13]  /*14a0*/  R2UR UR4, R16 ;  /* 0x00000000100472ca */ /* 0x000fda00000e0000 */
[----:B------:R1:W2:Y:S01]  /*14b0*/  SYNCS.PHASECHK.TRANS64.TRYWAIT P2, [UR4+0x38830], R2 ;  /* 0x03883002ff0075a7 */ /* 0x0002a20008040144 */
[----:B------:R-:W-:Y:S05]  /*14c0*/  @!P0 BRA `(.L_x_16) ;  /* 0x0000000000048947 */ /* 0x000fea0003800000 */
[----:B------:R-:W-:Y:S01]  /*14d0*/  BPT.TRAP 0x1 ;  /* 0x000000040000795c */ /* 0x000fe20000300000 */
.L_x_16:
[----:B------:R-:W3:Y:S01]  /*14e0*/  S2R R0, SR_TID.X ;  /* 0x0000000000007919 */ /* 0x000ee20000002100 */
[----:B------:R-:W-:Y:S02]  /*14f0*/  MOV R4, UR36 ;  /* 0x0000002400047c02 */ /* 0x000fe40008000f00 */
[----:B---3--:R-:W-:-:S04]  /*1500*/  LOP3.LUT R0, R0, 0x7f, RZ, 0xc0, !PT ;  /* 0x0000007f00007812 */ /* 0x008fc800078ec0ff */
[----:B------:R-:W-:Y:S01]  /*1510*/  ISETP.NE.AND P1, PT, R0, RZ, PT ;  /* 0x000000ff0000720c */ /* 0x000fe20003f25270 */
[----:B--2---:R-:W-:-:S12]  /*1520*/  @P2 BRA `(.L_x_17) ;  /* 0x00000000000c2947 */ /* 0x004fd80003800000 */
[----:B------:R-:W-:-:S13]  /*1530*/  R2UR UR4, R16 ;  /* 0x00000000100472ca */ /* 0x000fda00000e0000 */
[----:B------:R-:W2:Y:S02]  /*1540*/  SYNCS.PHASECHK.TRANS64.TRYWAIT P2, [UR4+0x38830], R2 ;  /* 0x03883002ff0075a7 */ /* 0x000ea40008040144 */
[----:B--2---:R-:W-:Y:S05]  /*1550*/  @!P2 BRA `(.L_x_18) ;  /* 0x000001040044a947 */ /* 0x004fea0003800000 */
.L_x_17:
[----:B------:R-:W-:Y:S05]  /*1560*/  WARPSYNC.ALL ;  /* 0x0000000000007948 */ /* 0x000fea0003800000 */
[----:B------:R-:W-:Y:S01]  /*1570*/  IMAD.MOV.U32 R9, RZ, RZ, RZ ;  /* 0x000000ffff097224 */ /* 0x000fe200078e00ff */
[----:B------:R-:W-:Y:S01]  /*1580*/  LOP3.LUT R4, R4, 0x10000, RZ, 0xfc, !PT ;  /* 0x0001000004047812 */ /* 0x000fe200078efcff */
[----:B------:R-:W-:Y:S02]  /*1590*/  IMAD.MOV.U32 R151, RZ, RZ, RZ ;  /* 0x000000ffff977224 */ /* 0x000fe400078e00ff */
[----:B------:R-:W-:Y:S01]  /*15a0*/  IMAD.MOV.U32 R5, RZ, RZ, 0x40000040 ;  /* 0x40000040ff057424 */ /* 0x000fe200078e00ff */
[----:B------:R-:W-:Y:S01]  /*15b0*/  R2UR UR60, R16 ;  /* 0x00000000103c72ca */ /* 0x000fe200000e0000 */
[----:B------:R-:W-:Y:S01]  /*15c0*/  WARPGROUP.ARRIVE ;  /* 0x00000000000079c5 */ /* 0x000fe20000000000 */
[C---:B------:R-:W-:Y:S01]  /*15d0*/  R2UR UR8, R4.reuse ;  /* 0x00000000040872ca */ /* 0x040fe200000e0000 */
[----:B------:R-:W-:Y:S01]  /*15e0*/  UMOV UR11, 0x40000040 ;  /* 0x40000040000b7882 */ /* 0x000fe20000000000 */
        /* <DEDUP_REMOVED lines=9> */
[----:B------:R-:W-:Y:S01]  /*1680*/  UIADD3 UR4, UR60, 0x24400, URZ ;  /* 0x000244003c047890 */ /* 0x000fe2000fffe03f */
[C---:B------:R-:W-:Y:S01]  /*1690*/  R2UR UR20, R4.reuse ;  /* 0x00000000041472ca */ /* 0x040fe200000e0000 */
[----:B------:R-:W-:Y:S01]  /*16a0*/  UMOV UR29, 0x40000040 ;  /* 0x40000040001d7882 */ /* 0x000fe20000000000 */
[C---:B------:R-:W-:Y:S01]  /*16b0*/  R2UR UR21, R5.reuse ;  /* 0x00000000051572ca */ /* 0x040fe200000e0000 */
[----:B------:R-:W-:Y:S01]  /*16c0*/  USHF.R.U32.HI UR4, URZ, 0x4, UR4 ;  /* 0x000000043f047899 */ /* 0x000fe20008011604 */
[C---:B------:R-:W-:Y:S01]  /*16d0*/  R2UR UR24, R4.reuse ;  /* 0x00000000041872ca */ /* 0x040fe200000e0000 */
[----:B------:R-:W-:Y:S01]  /*16e0*/  IMAD.U32 R13, RZ, RZ, UR29 ;  /* 0x0000001dff0d7e24 */ /* 0x000fe2000f8e00ff */
[----:B------:R-:W-:Y:S01]  /*16f0*/  R2UR UR25, R5 ;  /* 0x00000000051972ca */ /* 0x000fe200000e0000 */
[----:B------:R-:W-:Y:S01]  /*1700*/  ULOP3.LUT UR4, UR4, 0x3fff, URZ, 0xc0, !UPT ;  /* 0x00003fff04047892 */ /* 0x000fe2000f8ec03f */
[----:B------:R-:W-:Y:S01]  /*1710*/  R2UR UR6, R4 ;  /* 0x00000000040672ca */ /* 0x000fe200000e0000 */
[----:B------:R-:W-:Y:S01]  /*1720*/  UMOV UR31, 0x40000040 ;  /* 0x40000040001f7882 */ /* 0x000fe20000000000 */
[----:B------:R-:W-:Y:S01]  /*1730*/  UMOV UR33, 0x40000040 ;  /* 0x4000004000217882 */ /* 0x000fe20000000000 */
[----:B------:R-:W-:Y:S01]  /*1740*/  ULOP3.LUT UR61, UR4, 0x10000, URZ, 0xfc, !UPT ;  /* 0x00010000043d7892 */ /* 0x000fe2000f8efc3f */
[----:B0-----:R-:W-:Y:S01]  /*1750*/  LOP3.LUT R3, R64, 0xffffff80, RZ, 0xc0, !PT ;  /* 0xffffff8040037812 */ /* 0x001fe200078ec0ff */
[----:B------:R-:W-:Y:S01]  /*1760*/  UMOV UR35, 0x40000040 ;  /* 0x4000004000237882 */ /* 0x000fe20000000000 */
[----:B------:R-:W-:Y:S01]  /*1770*/  UMOV UR37, 0x40000040 ;  /* 0x4000004000257882 */ /* 0x000fe20000000000 */
[----:B------:R-:W-:Y:S01]  /*1780*/  UIADD3 UR4, UR61, 0x80, URZ ;  /* 0x000000803d047890 */ /* 0x000fe2000fffe03f */
[----:B------:R-:W-:Y:S01]  /*1790*/  P2R R14, PR, RZ, 0x1 ;  /* 0x00000001ff0e7803 */ /* 0x000fe20000000000 */
[----:B------:R-:W-:Y:S01]  /*17a0*/  UIADD3 UR30, UR61, 0x500, URZ ;  /* 0x000005003d1e7890 */ /* 0x000fe2000fffe03f */
[----:B------:R-:W-:Y:S01]  /*17b0*/  IMAD.IADD R3, R152, 0x1, -R3 ;  /* 0x0000000198037824 */ /* 0x000fe200078e0a03 */
[----:B------:R-:W-:Y:S01]  /*17c0*/  UMOV UR10, UR61 ;  /* 0x0000003d000a7c82 */ /* 0x000fe20008000000 */
[----:B------:R-:W-:Y:S01]  /*17d0*/  UIADD3 UR34, UR61, 0x502, URZ ;  /* 0x000005023d227890 */ /* 0x000fe2000fffe03f */
[----:B------:R-:W-:Y:S01]  /*17e0*/  HGMMA.64x16x16.F32.BF16 R56, gdesc[UR8], RZ, !UPT, gsb0 ;  /* 0x00200000083879f0 */ /* 0x000fe2000c0018ff */
[----:B------:R-:W-:Y:S01]  /*17f0*/  UMOV UR14, UR4 ;  /* 0x00000004000e7c82 */ /* 0x000fe20008000000 */
[----:B------:R-:W-:Y:S01]  /*1800*/  UIADD3 UR8, UR61, 0x100, URZ ;  /* 0x000001003d087890 */ /* 0x000fe2000fffe03f */
[----:B------:R-:W-:Y:S01]  /*1810*/  SHF.R.S32.HI R0, RZ, 0x1f, R3 ;  /* 0x0000001fff007819 */ /* 0x000fe20000011403 */
[----:B------:R-:W-:-:S02]  /*1820*/  UIADD3 UR10, UR61, 0x180, URZ ;  /* 0x000001803d0a7890 */ /* 0x000fc4000fffe03f */
[----:B------:R-:W-:Y:S01]  /*1830*/  IMAD.U32 R18, RZ, RZ, UR61 ;  /* 0x0000003dff127e24 */ /* 0x000fe2000f8e00ff */
[----:B------:R-:W-:Y:S01]  /*1840*/  UIADD3 UR4, UR61, 0x200, URZ ;  /* 0x000002003d047890 */ /* 0x000fe2000fffe03f */
[----:B------:R-:W-:Y:S01]  /*1850*/  LEA.HI R0, R0, R3, RZ, 0x2 ;  /* 0x0000000300007211 */ /* 0x000fe200078f10ff */
[----:B------:R-:W-:Y:S01]  /*1860*/  UIADD3 UR5, UR6, 0x2, URZ ;  /* 0x0000000206057890 */ /* 0x000fe2000fffe03f */
[----:B------:R-:W-:Y:S01]  /*1870*/  MOV R150, R151 ;  /* 0x0000009700967202 */ /* 0x000fe20000000f00 */
[----:B------:R-:W-:Y:S01]  /*1880*/  UMOV UR18, UR8 ;  /* 0x0000000800127c82 */ /* 0x000fe20008000000 */
[----:B------:R-:W-:Y:S01]  /*1890*/  UMOV UR22, UR10 ;  /* 0x0000000a00167c82 */ /* 0x000fe20008000000 */
[----:B------:R-:W-:Y:S01]  /*18a0*/  UIADD3 UR10, UR61, 0x2, URZ ;  /* 0x000000023d0a7890 */ /* 0x000fe2000fffe03f */
[----:B------:R-:W-:Y:S01]  /*18b0*/  LOP3.LUT R0, R0, 0x7ffffffc, RZ, 0xc0, !PT ;  /* 0x7ffffffc00007812 */ /* 0x000fe200078ec0ff */
[----:B------:R-:W-:Y:S01]  /*18c0*/  UMOV UR26, UR4 ;  /* 0x00000004001a7c82 */ /* 0x000fe20008000000 */
[----:B------:R-:W-:Y:S01]  /*18d0*/  UMOV UR28, UR5 ;  /* 0x00000005001c7c82 */ /* 0x000fe20008000000 */
[----:B------:R-:W-:Y:S01]  /*18e0*/  UMOV UR9, UR29 ;  /* 0x0000001d00097c82 */ /* 0x000fe20008000000 */
[----:B------:R-:W-:Y:S01]  /*18f0*/  UMOV UR8, UR28 ;  /* 0x0000001c00087c82 */ /* 0x000fe20008000000 */
[----:B------:R-:W-:Y:S01]  /*1900*/  UMOV UR11, 0x40000040 ;  /* 0x40000040000b7882 */ /* 0x000fe20000000000 */
[----:B------:R-:W-:Y:S01]  /*1910*/  UIADD3 UR4, UR61, 0x102, URZ ;  /* 0x000001023d047890 */ /* 0x000fe2000fffe03f */
[----:B------:R-:W-:Y:S01]  /*1920*/  MOV R12, UR28 ;  /* 0x0000001c000c7c02 */ /* 0x000fe20008000f00 */
[----:B------:R-:W-:Y:S01]  /*1930*/  UIADD3 UR5, UR61, 0x182, URZ ;  /* 0x000001823d057890 */ /* 0x000fe2000fffe03f */
[----:B------:R-:W-:Y:S01]  /*1940*/  IADD3 R0, R3, -R0, RZ ;  /* 0x8000000003007210 */ /* 0x000fe20007ffe0ff */
[----:B------:R-:W-:Y:S01]  /*1950*/  UIADD3 UR7, UR6, 0x4, URZ ;  /* 0x0000000406077890 */ /* 0x000fe2000fffe03f */
[----:B------:R-:W-:Y:S01]  /*1960*/  IMAD.MOV.U32 R3, RZ, RZ, -0x2 ;  /* 0xfffffffeff037424 */ /* 0x000fe200078e00ff */
[----:B------:R-:W-:Y:S01]  /*1970*/  UIADD3 UR32, UR6, 0x802, URZ ;  /* 0x0000080206207890 */ /* 0x000fe2000fffe03f */
[--C-:B------:R-:W-:Y:S01]  /*1980*/  IMAD.MOV.U32 R149, RZ, RZ, R151.reuse ;  /* 0x000000ffff957224 */ /* 0x100fe200078e0097 */
[----:B------:R-:W-:Y:S01]  /*1990*/  UIADD3 UR36, UR6, 0x804, URZ ;  /* 0x0000080406247890 */ /* 0x000fe2000fffe03f */
[----:B------:R-:W-:Y:S01]  /*19a0*/  IMAD R0, R0, R3, 0x50 ;  /* 0x0000005000007424 */ /* 0x000fe200078e0203 */
[----:B------:R-:W-:Y:S01]  /*19b0*/  UIADD3 UR38, UR61, 0x504, URZ ;  /* 0x000005043d267890 */ /* 0x000fe2000fffe03f */
[--C-:B------:R-:W-:Y:S01]  /*19c0*/  IMAD.MOV.U32 R148, RZ, RZ, R151.reuse ;  /* 0x000000ffff947224 */ /* 0x100fe200078e0097 */
[----:B------:R-:W-:Y:S01]  /*19d0*/  UMOV UR39, 0x40000040 ;  /* 0x4000004000277882 */ /* 0x000fe20000000000 */
[----:B------:R-:W-:Y:S01]  /*19e0*/  UIADD3 UR40, UR6, 0x806, URZ ;  /* 0x0000080606287890 */ /* 0x000fe2000fffe03f */
[----:B------:R-:W-:Y:S01]  /*19f0*/  IMAD.IADD R23, R23, 0x1, R0 ;  /* 0x0000000117177824 */ /* 0x000fe200078e0200 */
[----:B------:R-:W-:Y:S01]  /*1a00*/  UIADD3 UR42, UR61, 0x506, URZ ;  /* 0x000005063d2a7890 */ /* 0x000fe2000fffe03f */
[----:B------:R-:W-:Y:S01]  /*1a10*/  IMAD.MOV.U32 R147, RZ, RZ, R151 ;  /* 0x000000ffff937224 */ /* 0x000fe200078e0097 */
[----:B------:R-:W-:Y:S01]  /*1a20*/  UMOV UR41, 0x40000040 ;  /* 0x4000004000297882 */ /* 0x000fe20000000000 */
[----:B------:R-:W-:Y:S01]  /*1a30*/  UMOV UR43, 0x40000040 ;  /* 0x40000040002b7882 */ /* 0x000fe20000000000 */
[----:B------:R-:W-:Y:S01]  /*1a40*/  UIADD3 UR44, UR6, 0xc00, URZ ;  /* 0x00000c00062c7890 */ /* 0x000fe2000fffe03f */
[C---:B------:R-:W-:Y:S01]  /*1a50*/  IMAD R23, R22.reuse, -0x50, R23 ;  /* 0xffffffb016177824 */ /* 0x040fe200078e0217 */
[----:B------:R-:W-:Y:S01]  /*1a60*/  UIADD3 UR46, UR61, 0x780, URZ ;  /* 0x000007803d2e7890 */ /* 0x000fe2000fffe03f */
[----:B------:R-:W-:Y:S01]  /*1a70*/  VIADD R22, R22, 0xfffffffe ;  /* 0xfffffffe16167836 */ /* 0x000fe20000000000 */
[----:B------:R-:W-:Y:S01]  /*1a80*/  UMOV UR45, 0x40000040 ;  /* 0x40000040002d7882 */ /* 0x000fe20000000000 */
[----:B------:R-:W-:Y:S01]  /*1a90*/  UMOV UR47, 0x40000040 ;  /* 0x40000040002f7882 */ /* 0x000fe20000000000 */
[----:B------:R-:W-:Y:S01]  /*1aa0*/  UIADD3 UR48, UR6, 0xc02, URZ ;  /* 0x00000c0206307890 */ /* 0x000fe2000fffe03f */
[C---:B------:R-:W-:Y:S01]  /*1ab0*/  ISETP.GT.AND P6, PT, R23.reuse, RZ, PT ;  /* 0x000000ff1700720c */ /* 0x040fe20003fc4270 */
[----:B------:R-:W-:Y:S01]  /*1ac0*/  UIADD3 UR50, UR61, 0x782, URZ ;  /* 0x000007823d327890 */ /* 0x000fe2000fffe03f */
[C---:B------:R-:W-:Y:S01]  /*1ad0*/  ISETP.GT.AND P5, PT, R23.reuse, 0x1, PT ;  /* 0x000000011700780c */ /* 0x040fe20003fa4270 */
[----:B------:R-:W-:Y:S01]  /*1ae0*/  UMOV UR49, 0x40000040 ;  /* 0x4000004000317882 */ /* 0x000fe20000000000 */
[----:B------:R-:W-:Y:S01]  /*1af0*/  UMOV UR51, 0x40000040 ;  /* 0x4000004000337882 */ /* 0x000fe20000000000 */
[----:B------:R-:W-:Y:S01]  /*1b00*/  UIADD3 UR52, UR6, 0xc04, URZ ;  /* 0x00000c0406347890 */ /* 0x000fe2000fffe03f */
[----:B------:R-:W-:Y:S01]  /*1b10*/  ISETP.GT.AND P4, PT, R23, 0x8, PT ;  /* 0x000000081700780c */ /* 0x000fe20003f84270 */
[----:B------:R-:W-:-:S02]  /*1b20*/  WARPGROUP.DEPBAR.LE gsb0, 0x0 ;  /* 0x00008000000079c5 */ /* 0x000fc40000010000 */
[----:B------:R-:W-:Y:S01]  /*1b30*/  WARPGROUP.ARRIVE ;  /* 0x00000000000079c5 */ /* 0x000fe20000000000 */
[----:B------:R-:W-:Y:S01]  /*1b40*/  UIADD3 UR54, UR61, 0x784, URZ ;  /* 0x000007843d367890 */ /* 0x000fe2000fffe03f */
[C---:B------:R-:W-:Y:S01]  /*1b50*/  ISETP.GT.AND P2, PT, R23.reuse, 0x9, PT ;  /* 0x000000091700780c */ /* 0x040fe20003f44270 */
[----:B------:R-:W-:Y:S01]  /*1b60*/  UMOV UR53, 0x40000040 ;  /* 0x4000004000357882 */ /* 0x000fe20000000000 */
[----:B------:R-:W-:Y:S01]  /*1b70*/  UMOV UR55, 0x40000040 ;  /* 0x4000004000377882 */ /* 0x000fe20000000000 */
[----:B------:R-:W-:Y:S01]  /*1b80*/  UIADD3 UR58, UR61, 0x786, URZ ;  /* 0x000007863d3a7890 */ /* 0x000fe2000fffe03f */
[----:B------:R-:W-:Y:S01]  /*1b90*/  HGMMA.64x16x16.F32.BF16 R48, gdesc[UR12], RZ, !UPT, gsb0 ;  /* 0x002000000c3079f0 */ /* 0x000fe2000c0018ff */
[----:B------:R-:W-:Y:S01]  /*1ba0*/  UIADD3 UR12, UR61, 0x4, URZ ;  /* 0x000000043d0c7890 */ /* 0x000fe2000fffe03f */
[----:B------:R-:W-:Y:S01]  /*1bb0*/  ISETP.GT.AND P3, PT, R23, 0x10, PT ;  /* 0x000000101700780c */ /* 0x000fe20003f64270 */
[----:B------:R-:W-:Y:S01]  /*1bc0*/  UIADD3 UR13, UR6, 0x6, URZ ;  /* 0x00000006060d7890 */ /* 0x000fe2000fffe03f */
[--C-:B------:R-:W-:Y:S01]  /*1bd0*/  IMAD.MOV.U32 R146, RZ, RZ, R151.reuse ;  /* 0x000000ffff927224 */ /* 0x100fe200078e0097 */
[----:B------:R-:W-:Y:S01]  /*1be0*/  UIADD3 UR14, UR6, 0x400, URZ ;  /* 0x00000400060e7890 */ /* 0x000fe2000fffe03f */
[-C--:B------:R-:W-:Y:S01]  /*1bf0*/  MOV R145, R151.reuse ;  /* 0x0000009700917202 */ /* 0x080fe20000000f00 */
[----:B------:R-:W-:Y:S01]  /*1c00*/  UMOV UR15, 0x40000040 ;  /* 0x40000040000f7882 */ /* 0x000fe20000000000 */
[----:B------:R-:W-:Y:S01]  /*1c10*/  UMOV UR59, 0x40000040 ;  /* 0x40000040003b7882 */ /* 0x000fe20000000000 */
[--C-:B------:R-:W-:Y:S01]  /*1c20*/  IMAD.MOV.U32 R144, RZ, RZ, R151.reuse ;  /* 0x000000ffff907224 */ /* 0x100fe200078e0097 */
[-C--:B------:R-:W-:Y:S01]  /*1c30*/  MOV R140, R151.reuse ;  /* 0x00000097008c7202 */ /* 0x080fe20000000f00 */
        /* <DEDUP_REMOVED lines=23> */
[----:B------:R-:W-:Y:S01]  /*1db0*/  MOV R70, R151 ;  /* 0x0000009700467202 */ /* 0x000fe20000000f00 */
[----:B------:R-:W-:-:S02]  /*1dc0*/  IMAD.MOV.U32 R128, RZ, RZ, R151 ;  /* 0x000000ffff807224 */ /* 0x000fc400078e0097 */
[--C-:B------:R-:W-:Y:S02]  /*1dd0*/  IMAD.MOV.U32 R127, RZ, RZ, R151.reuse ;  /* 0x000000ffff7f7224 */ /* 0x100fe400078e0097 */
[--C-:B------:R-:W-:Y:S02]  /*1de0*/  IMAD.MOV.U32 R126, RZ, RZ, R151.reuse ;  /* 0x000000ffff7e7224 */ /* 0x100fe400078e0097 */
[--C-:B------:R-:W-:Y:S02]  /*1df0*/  IMAD.MOV.U32 R124, RZ, RZ, R151.reuse ;  /* 0x000000ffff7c7224 */ /* 0x100fe400078e0097 */
[--C-:B------:R-:W-:Y:S02]  /*1e00*/  IMAD.MOV.U32 R123, RZ, RZ, R151.reuse ;  /* 0x000000ffff7b7224 */ /* 0x100fe400078e0097 */
[--C-:B------:R-:W-:Y:S02]  /*1e10*/  IMAD.MOV.U32 R122, RZ, RZ, R151.reuse ;  /* 0x000000ffff7a7224 */ /* 0x100fe400078e0097 */
[----:B------:R-:W-:-:S02]  /*1e20*/  IMAD.MOV.U32 R121, RZ, RZ, R151 ;  /* 0x000000ffff797224 */ /* 0x000fc400078e0097 */
[--C-:B------:R-:W-:Y:S02]  /*1e30*/  IMAD.MOV.U32 R119, RZ, RZ, R151.reuse ;  /* 0x000000ffff777224 */ /* 0x100fe400078e0097 */
[--C-:B------:R-:W-:Y:S01]  /*1e40*/  IMAD.MOV.U32 R118, RZ, RZ, R151.reuse ;  /* 0x000000ffff767224 */ /* 0x100fe200078e0097 */
[----:B------:R-:W-:Y:S02]  /*1e50*/  WARPGROUP.DEPBAR.LE gsb0, 0x0 ;  /* 0x00008000000079c5 */ /* 0x000fe40000010000 */
[----:B------:R-:W-:Y:S01]  /*1e60*/  WARPGROUP.ARRIVE ;  /* 0x00000000000079c5 */ /* 0x000fe20000000000 */
[--C-:B------:R-:W-:Y:S02]  /*1e70*/  IMAD.MOV.U32 R117, RZ, RZ, R151.reuse ;  /* 0x000000ffff757224 */ /* 0x100fe400078e0097 */
[--C-:B------:R-:W-:Y:S02]  /*1e80*/  IMAD.MOV.U32 R116, RZ, RZ, R151.reuse ;  /* 0x000000ffff747224 */ /* 0x100fe400078e0097 */
[--C-:B------:R-:W-:Y:S01]  /*1e90*/  IMAD.MOV.U32 R114, RZ, RZ, R151.reuse ;  /* 0x000000ffff727224 */ /* 0x100fe200078e0097 */
[----:B------:R-:W-:Y:S01]  /*1ea0*/  HGMMA.64x16x16.F32.BF16 R40, gdesc[UR16], RZ, !UPT, gsb0 ;  /* 0x00200000102879f0 */ /* 0x000fe2000c0018ff */
[----:B------:R-:W-:Y:S01]  /*1eb0*/  UIADD3 UR16, UR61, 0x280, URZ ;  /* 0x000002803d107890 */ /* 0x000fe2000fffe03f */
[--C-:B------:R-:W-:Y:S01]  /*1ec0*/  IMAD.MOV.U32 R113, RZ, RZ, R151.reuse ;  /* 0x000000ffff717224 */ /* 0x100fe200078e0097 */
[----:B------:R-:W-:Y:S01]  /*1ed0*/  UIADD3 UR18, UR61, 0x282, URZ ;  /* 0x000002823d127890 */ /* 0x000fe2000fffe03f */
[--C-:B------:R-:W-:Y:S01]  /*1ee0*/  IMAD.MOV.U32 R112, RZ, RZ, R151.reuse ;  /* 0x000000ffff707224 */ /* 0x100fe200078e0097 */
[----:B------:R-:W-:Y:S01]  /*1ef0*/  UMOV UR17, 0x40000040 ;  /* 0x4000004000117882 */ /* 0x000fe20000000000 */
[----:B------:R-:W-:Y:S01]  /*1f00*/  UMOV UR19, 0x40000040 ;  /* 0x4000004000137882 */ /* 0x000fe20000000000 */
        /* <DEDUP_REMOVED lines=22> */
[--C-:B------:R-:W-:Y:S01]  /*2070*/  IMAD.MOV.U32 R72, RZ, RZ, R151.reuse ;  /* 0x000000ffff487224 */ /* 0x100fe200078e0097 */
[----:B------:R-:W-:Y:S02]  /*2080*/  WARPGROUP.DEPBAR.LE gsb0, 0x0 ;  /* 0x00008000000079c5 */ /* 0x000fe40000010000 */
[----:B------:R-:W-:Y:S01]  /*2090*/  WARPGROUP.ARRIVE ;  /* 0x00000000000079c5 */ /* 0x000fe20000000000 */
[----:B------:R-:W-:-:S02]  /*20a0*/  IMAD.MOV.U32 R68, RZ, RZ, R151 ;  /* 0x000000ffff447224 */ /* 0x000fc400078e0097 */
[--C-:B------:R-:W-:Y:S02]  /*20b0*/  IMAD.MOV.U32 R66, RZ, RZ, R151.reuse ;  /* 0x000000ffff427224 */ /* 0x100fe400078e0097 */
[----:B------:R-:W-:Y:S01]  /*20c0*/  IMAD.MOV.U32 R64, RZ, RZ, R151 ;  /* 0x000000ffff407224 */ /* 0x000fe200078e0097 */
[----:B------:R-:W-:Y:S01]  /*20d0*/  HGMMA.64x16x16.F32.BF16 R32, gdesc[UR20], RZ, !UPT, gsb0 ;  /* 0x00200000142079f0 */ /* 0x000fe2000c0018ff */
[----:B------:R-:W-:Y:S02]  /*20e0*/  UIADD3 UR20, UR6, 0x404, URZ ;  /* 0x0000040406147890 */ /* 0x000fe4000fffe03f */
[----:B------:R-:W-:Y:S01]  /*20f0*/  UIADD3 UR22, UR61, 0x284, URZ ;  /* 0x000002843d167890 */ /* 0x000fe2000fffe03f */
[----:B------:R-:W-:Y:S01]  /*2100*/  UMOV UR21, 0x40000040 ;  /* 0x4000004000157882 */ /* 0x000fe20000000000 */
[----:B------:R-:W-:Y:S01]  /*2110*/  UMOV UR23, 0x40000040 ;  /* 0x4000004000177882 */ /* 0x000fe20000000000 */
[----:B------:R-:W-:Y:S02]  /*2120*/  WARPGROUP.DEPBAR.LE gsb0, 0x0 ;  /* 0x00008000000079c5 */ /* 0x000fe40000010000 */
[----:B------:R-:W-:-:S06]  /*2130*/  WARPGROUP.ARRIVE ;  /* 0x00000000000079c5 */ /* 0x000fcc0000000000 */
[----:B------:R-:W-:Y:S01]  /*2140*/  HGMMA.64x16x16.F32.BF16 R24, gdesc[UR24], RZ, !UPT, gsb0 ;  /* 0x00200000181879f0 */ /* 0x000fe2000c0018ff */
[----:B------:R-:W-:Y:S02]  /*2150*/  UIADD3 UR24, UR6, 0x406, URZ ;  /* 0x0000040606187890 */ /* 0x000fe4000fffe03f */
[----:B------:R-:W-:Y:S01]  /*2160*/  UIADD3 UR26, UR61, 0x286, URZ ;  /* 0x000002863d1a7890 */ /* 0x000fe2000fffe03f */
[----:B------:R-:W-:Y:S01]  /*2170*/  UMOV UR25, 0x40000040 ;  /* 0x4000004000197882 */ /* 0x000fe20000000000 */
[----:B------:R-:W-:Y:S01]  /*2180*/  UMOV UR27, 0x40000040 ;  /* 0x40000040001b7882 */ /* 0x000fe20000000000 */
[----:B------:R-:W-:Y:S02]  /*2190*/  WARPGROUP.DEPBAR.LE gsb0, 0x0 ;  /* 0x00008000000079c5 */ /* 0x000fe40000010000 */
[----:B------:R-:W-:-:S06]  /*21a0*/  WARPGROUP.ARRIVE ;  /* 0x00000000000079c5 */ /* 0x000fcc0000000000 */
[----:B------:R-:W-:Y:S01]  /*21b0*/  HGMMA.64x16x16.F32.BF16 R56, gdesc[UR8], R56, gsb0 ;  /* 0x00200000083879f0 */ /* 0x000fe20008001838 */
[----:B------:R-:W-:Y:S01]  /*21c0*/  UIADD3 UR10, UR61, 0x82, URZ ;  /* 0x000000823d0a7890 */ /* 0x000fe2000fffe03f */
[----:B------:R-:W-:Y:S01]  /*21d0*/  UMOV UR8, UR28 ;  /* 0x0000001c00087c82 */ /* 0x000fe20008000000 */
[----:B------:R-:W-:Y:S01]  /*21e0*/  UMOV UR9, UR29 ;  /* 0x0000001d00097c82 */ /* 0x000fe20008000000 */
[----:B------:R-:W-:Y:S01]  /*21f0*/  UMOV UR11, 0x40000040 ;  /* 0x40000040000b7882 */ /* 0x000fe20000000000 */
[----:B------:R-:W-:Y:S02]  /*2200*/  WARPGROUP.DEPBAR.LE gsb0, 0x0 ;  /* 0x00008000000079c5 */ /* 0x000fe40000010000 */
[----:B------:R-:W-:-:S06]  /*2210*/  WARPGROUP.ARRIVE ;  /* 0x00000000000079c5 */ /* 0x000fcc0000000000 */
[----:B------:R-:W-:Y:S01]  /*2220*/  HGMMA.64x16x16.F32.BF16 R48, gdesc[UR8], R48, gsb0 ;  /* 0x00200000083079f0 */ /* 0x000fe20008001830 */
[----:B------:R-:W-:Y:S01]  /*2230*/  UMOV UR8, UR28 ;  /* 0x0000001c00087c82 */ /* 0x000fe20008000000 */
[----:B------:R-:W-:Y:S01]  /*2240*/  UMOV UR9, UR29 ;  /* 0x0000001d00097c82 */ /* 0x000fe20008000000 */
[----:B------:R-:W-:Y:S01]  /*2250*/  UMOV UR10, UR4 ;  /* 0x00000004000a7c82 */ /* 0x000fe20008000000 */
[----:B------:R-:W-:Y:S01]  /*2260*/  UMOV UR11, 0x40000040 ;  /* 0x40000040000b7882 */ /* 0x000fe20000000000 */
[----:B------:R-:W-:Y:S01]  /*2270*/  UIADD3 UR4, UR61, 0x202, URZ ;  /* 0x000002023d047890 */ /* 0x000fe2000fffe03f */
[----:B------:R-:W-:Y:S02]  /*2280*/  WARPGROUP.DEPBAR.LE gsb0, 0x0 ;  /* 0x00008000000079c5 */ /* 0x000fe40000010000 */
[----:B------:R-:W-:-:S06]  /*2290*/  WARPGROUP.ARRIVE ;  /* 0x00000000000079c5 */ /* 0x000fcc0000000000 */
[----:B------:R-:W-:Y:S01]  /*22a0*/  HGMMA.64x16x16.F32.BF16 R40, gdesc[UR8], R40, gsb0 ;  /* 0x00200000082879f0 */ /* 0x000fe20008001828 */
[----:B------:R-:W-:Y:S01]  /*22b0*/  UMOV UR8, UR28 ;  /* 0x0000001c00087c82 */ /* 0x000fe20008000000 */
[----:B------:R-:W-:Y:S01]  /*22c0*/  UMOV UR9, UR29 ;  /* 0x0000001d00097c82 */ /* 0x000fe20008000000 */
[----:B------:R-:W-:Y:S01]  /*22d0*/  UMOV UR10, UR5 ;  /* 0x00000005000a7c82 */ /* 0x000fe20008000000 */
[----:B------:R-:W-:Y:S01]  /*22e0*/  UMOV UR11, 0x40000040 ;  /* 0x40000040000b7882 */ /* 0x000fe20000000000 */
        /* <DEDUP_REMOVED lines=8> */
[----:B------:R-:W-:Y:S01]  /*2370*/  UMOV UR4, UR7 ;  /* 0x0000000700047c82 */ /* 0x000fe20008000000 */
[----:B------:R-:W-:Y:S02]  /*2380*/  UIADD3 UR7, UR61, 0x104, URZ ;  /* 0x000001043d077890 */ /* 0x000fe4000fffe03f */
[----:B------:R-:W-:Y:S01]  /*2390*/  UIADD3 UR28, UR6, 0x800, URZ ;  /* 0x00000800061c7890 */ /* 0x000fe2000fffe03f */
[----:B------:R-:W-:Y:S01]  /*23a0*/  UMOV UR29, 0x40000040 ;  /* 0x40000040001d7882 */ /* 0x000fe20000000000 */
[----:B------:R-:W-:-:S02]  /*23b0*/  WARPGROUP.DEPBAR.LE gsb0, 0x0 ;  /* 0x00008000000079c5 */ /* 0x000fc40000010000 */
        /* <DEDUP_REMOVED lines=42> */
[----:B------:R-:W-:Y:S01]  /*2660*/  UMOV UR9, 0x40000040 ;  /* 0x4000004000097882 */ /* 0x000fe20000000000 */
[----:B------:R-:W-:Y:S01]  /*2670*/  UMOV UR10, UR12 ;  /* 0x0000000c000a7c82 */ /* 0x000fe20008000000 */
[----:B------:R-:W-:Y:S01]  /*2680*/  UMOV UR11, 0x40000040 ;  /* 0x40000040000b7882 */ /* 0x000fe20000000000 */
[----:B------:R-:W-:Y:S01]  /*2690*/  UIADD3 UR12, UR61, 0x186, URZ ;  /* 0x000001863d0c7890 */ /* 0x000fe2000fffe03f */
[----:B------:R-:W-:Y:S01]  /*26a0*/  UMOV UR13, 0x40000040 ;  /* 0x40000040000d7882 */ /* 0x000fe20000000000 */
[----:B------:R-:W-:Y:S02]  /*26b0*/  WARPGROUP.DEPBAR.LE gsb0, 0x0 ;  /* 0x00008000000079c5 */ /* 0x000fe40000010000 */
[----:B------:R-:W-:-:S06]  /*26c0*/  WARPGROUP.ARRIVE ;  /* 0x00000000000079c5 */ /* 0x000fcc0000000000 */
[----:B------:R-:W-:Y:S01]  /*26d0*/  HGMMA.64x16x16.F32.BF16 R56, gdesc[UR8], R56, gsb0 ;  /* 0x00200000083879f0 */ /* 0x000fe20008001838 */
[----:B------:R-:W-:Y:S01]  /*26e0*/  UIADD3 UR10, UR61, 0x86, URZ ;  /* 0x000000863d0a7890 */ /* 0x000fe2000fffe03f */
[----:B------:R-:W-:Y:S01]  /*26f0*/  UMOV UR11, 0x40000040 ;  /* 0x40000040000b7882 */ /* 0x000fe20000000000 */
[----:B------:R-:W-:Y:S02]  /*2700*/  WARPGROUP.DEPBAR.LE gsb0, 0x0 ;  /* 0x00008000000079c5 */ /* 0x000fe40000010000 */
[----:B------:R-:W-:-:S06]  /*2710*/  WARPGROUP.ARRIVE ;  /* 0x00000000000079c5 */ /* 0x000fcc0000000000 */
[----:B------:R-:W-:Y:S01]  /*2720*/  HGMMA.64x16x16.F32.BF16 R48, gdesc[UR8], R48, gsb0 ;  /* 0x00200000083079f0 */ /* 0x000fe20008001830 */
        /* <DEDUP_REMOVED lines=9> */
[----:B------:R-:W-:Y:S01]  /*27c0*/  UMOV UR14, UR16 ;  /* 0x00000010000e7c82 */ /* 0x000fe20008000000 */
[----:B------:R-:W-:Y:S01]  /*27d0*/  UIADD3 UR16, UR6, 0x402, URZ ;  /* 0x0000040206107890 */ /* 0x000fe2000fffe03f */
        /* <DEDUP_REMOVED lines=9> */
[----:B------:R-:W-:Y:S02]  /*2870*/  UIADD3 UR10, UR61, 0x400, URZ ;  /* 0x000004003d0a7890 */ /* 0x000fe4000fffe03f */
        /* <DEDUP_REMOVED lines=26> */
[----:B------:R-:W-:Y:S02]  /*2a20*/  UMOV UR15, 0x40000040 ;  /* 0x40000040000f7882 */ /* 0x000fe40000000000 */
[----:B------:R-:W-:Y:S01]  /*2a30*/  UMOV UR57, UR15 ;  /* 0x0000000f00397c82 */ /* 0x000fe20008000000 */
[----:B------:R-:W-:Y:S01]  /*2a40*/  IMAD.U32 R11, RZ, RZ, UR15 ;  /* 0x0000000fff0b7e24 */ /* 0x000fe2000f8e00ff */
        /* <DEDUP_REMOVED lines=25> */
[----:B------:R-:W-:Y:S03]  /*2be0*/  HGMMA.64x16x16.F32.BF16 R24, gdesc[UR16], R24, gsb0 ;  /* 0x00200000101879f0 */ /* 0x000fe60008001818 */
        /* <DEDUP_REMOVED lines=198> */
[----:B------:R-:W-:Y:S02]  /*3850*/  UIADD3 UR10, UR6, 0xc06, URZ ;  /* 0x00000c06060a7890 */ /* 0x000fe4000fffe03f */
[----:B------:R-:W-:-:S05]  /*3860*/  UIADD3 UR6, UR61, 0x884, URZ ;  /* 0x000008843d067890 */ /* 0x000fca000fffe03f */
[----:B------:R-:W-:Y:S02]  /*3870*/  UMOV UR14, UR10 ;  /* 0x0000000a000e7c82 */ /* 0x000fe40008000000 */
[----:B------:R-:W-:Y:S01]  /*3880*/  UMOV UR56, UR14 ;  /* 0x0000000e00387c82 */ /* 0x000fe20008000000 */
[----:B------:R-:W-:Y:S01]  /*3890*/  IMAD.U32 R10, RZ, RZ, UR14 ;  /* 0x0000000eff0a7e24 */ /* 0x000fe2000f8e00ff */
        /* <DEDUP_REMOVED lines=25> */
[----:B------:R-:W-:Y:S02]  /*3a30*/  ULDC UR7, c[0x0][0x988] ;  /* 0x0002620000077ab9 */ /* 0x000fe40000000800 */
[----:B-1----:R-:W-:Y:S01]  /*3a40*/  IMAD.U32 R2, RZ, RZ, UR7 ;  /* 0x00000007ff027e24 */ /* 0x002fe2000f8e00ff */
[----:B------:R-:W-:Y:S02]  /*3a50*/  WARPGROUP.DEPBAR.LE gsb0, 0x0 ;  /* 0x00008000000079c5 */ /* 0x000fe40000010000 */
[----:B------:R-:W-:-:S06]  /*3a60*/  WARPGROUP.ARRIVE ;  /* 0x00000000000079c5 */ /* 0x000fcc0000000000 */
[----:B------:R-:W-:Y:S01]  /*3a70*/  HGMMA.64x16x16.F32.BF16 R32, gdesc[UR52], R32, gsb0 ;  /* 0x00200000342079f0 */ /* 0x000fe20008001820 */
[----:B------:R-:W-:Y:S01]  /*3a80*/  UMOV UR54, UR6 ;  /* 0x0000000600367c82 */ /* 0x000fe20008000000 */
[----:B------:R-:W-:Y:S01]  /*3a90*/  UMOV UR55, 0x40000040 ;  /* 0x4000004000377882 */ /* 0x000fe20000000000 */
[----:B------:R-:W-:Y:S01]  /*3aa0*/  ULDC UR6, c[0x0][0x9d8] ;  /* 0x0002760000067ab9 */ /* 0x000fe20000000800 */
[----:B------:R-:W-:Y:S02]  /*3ab0*/  WARPGROUP.DEPBAR.LE gsb0, 0x0 ;  /* 0x00008000000079c5 */ /* 0x000fe40000010000 */
[----:B------:R-:W-:-:S06]  /*3ac0*/  WARPGROUP.ARRIVE ;  /* 0x00000000000079c5 */ /* 0x000fcc0000000000 */
[----:B------:R-:W-:Y:S03]  /*3ad0*/  HGMMA.64x16x16.F32.BF16 R24, gdesc[UR52], R24, gsb0 ;  /* 0x00200000341879f0 */ /* 0x000fe60008001818 */
        /* <DEDUP_REMOVED lines=8> */
[----:B------:R-:W-:Y:S01]  /*3b60*/  WARPGROUP.ARRIVE ;  /* 0x00000000000079c5 */ /* 0x000fe20000000000 */
[----:B------:R-:W-:Y:S01]  /*3b70*/  FMUL.FTZ R58, R58, UR6 ;  /* 0x000000063a3a7c20 */ /* 0x000fe20008410000 */
[----:B------:R-:W-:Y:S01]  /*3b80*/  FMUL.FTZ R59, R59, UR6 ;  /* 0x000000063b3b7c20 */ /* 0x000fe20008410000 */
[----:B------:R-:W-:Y:S01]  /*3b90*/  FMUL.FTZ R62, R62, UR6 ;  /* 0x000000063e3e7c20 */ /* 0x000fe20008410000 */
[----:B------:R-:W-:Y:S01]  /*3ba0*/  FMUL.FTZ R63, R63, UR6 ;  /* 0x000000063f3f7c20 */ /* 0x000fe20008410000 */
[----:B------:R-:W-:Y:S01]  /*3bb0*/  FMUL.FTZ R56, R56, UR6 ;  /* 0x0000000638387c20 */ /* 0x000fe20008410000 */
[----:B------:R-:W-:Y:S01]  /*3bc0*/  HGMMA.64x16x16.F32.BF16 R48, gdesc[UR56], R48, gsb0 ;  /* 0x00200000383079f0 */ /* 0x000fe20008001830 */
[----:B------:R-:W-:Y:S01]  /*3bd0*/  UIADD3 UR58, UR61, 0x886, URZ ;  /* 0x000008863d3a7890 */ /* 0x000fe2000fffe03f */
[----:B------:R-:W0:Y:S01]  /*3be0*/  MUFU.TANH R58, R58 ;  /* 0x0000003a003a7308 */ /* 0x000e220000002400 */
[----:B------:R-:W-:Y:S01]  /*3bf0*/  UMOV UR56, UR14 ;  /* 0x0000000e00387c82 */ /* 0x000fe20008000000 */
[----:B------:R-:W-:Y:S01]  /*3c00*/  UMOV UR57, UR15 ;  /* 0x0000000f00397c82 */ /* 0x000fe20008000000 */
[----:B------:R-:W-:Y:S01]  /*3c10*/  UMOV UR59, 0x40000040 ;  /* 0x40000040003b7882 */ /* 0x000fe20000000000 */
[----:B------:R-:W-:Y:S01]  /*3c20*/  FMUL.FTZ R57, R57, UR6 ;  /* 0x0000000639397c20 */ /* 0x000fe20008410000 */
[----:B------:R-:W-:Y:S01]  /*3c30*/  FMUL.FTZ R60, R60, UR6 ;  /* 0x000000063c3c7c20 */ /* 0x000fe20008410000 */
[----:B------:R-:W-:-:S02]  /*3c40*/  FMUL.FTZ R61, R61, UR6 ;  /* 0x000000063d3d7c20 */ /* 0x000fc40008410000 */
[----:B------:R-:W1:Y:S08]  /*3c50*/  MUFU.TANH R59, R59 ;  /* 0x0000003b003b7308 */ /* 0x000e700000002400 */
[----:B------:R-:W2:Y:S01]  /*3c60*/  MUFU.TANH R62, R62 ;  /* 0x0000003e003e7308 */ /* 0x000ea20000002400 */
[----:B0-----:R-:W-:Y:S01]  /*3c70*/  FSEL R15, R58, -INF , P6 ;  /* 0xff8000003a0f7808 */ /* 0x001fe20003000000 */
[----:B------:R-:W-:-:S06]  /*3c80*/  IMAD.MOV.U32 R58, RZ, RZ, R151 ;  /* 0x000000ffff3a7224 */ /* 0x000fcc00078e0097 */
[----:B------:R-:W0:Y:S01]  /*3c90*/  MUFU.TANH R63, R63 ;  /* 0x0000003f003f7308 */ /* 0x000e220000002400 */
[----:B-1----:R-:W-:-:S04]  /*3ca0*/  FSEL R59, R59, -INF , P5 ;  /* 0xff8000003b3b7808 */ /* 0x002fc80002800000 */
[----:B------:R-:W-:-:S03]  /*3cb0*/  FMNMX.FTZ R0, R15, R59, !PT ;  /* 0x0000003b0f007209 */ /* 0x000fc60007810000 */
[----:B------:R-:W1:Y:S01]  /*3cc0*/  MUFU.TANH R56, R56 ;  /* 0x0000003800387308 */ /* 0x000e620000002400 */
[----:B--2---:R-:W-:Y:S01]  /*3cd0*/  FSEL R65, R62, -INF , P4 ;  /* 0xff8000003e417808 */ /* 0x004fe20002000000 */
[----:B------:R-:W-:-:S03]  /*3ce0*/  IMAD.MOV.U32 R62, RZ, RZ, R151 ;  /* 0x000000ffff3e7224 */ /* 0x000fc600078e0097 */
[----:B------:R-:W-:-:S03]  /*3cf0*/  FMNMX.FTZ R0, R65, R0, !PT ;  /* 0x0000000041007209 */ /* 0x000fc60007810000 */
[----:B------:R-:W2:Y:S01]  /*3d00*/  MUFU.TANH R57, R57 ;  /* 0x0000003900397308 */ /* 0x000ea20000002400 */
[----:B0-----:R-:W-:-:S04]  /*3d10*/  FSEL R63, R63, -INF , P2 ;  /* 0xff8000003f3f7808 */ /* 0x001fc80001000000 */
[----:B------:R-:W-:-:S03]  /*3d20*/  FMNMX.FTZ R0, R63, R0, !PT ;  /* 0x000000003f007209 */ /* 0x000fc60007810000 */
[----:B------:R-:W0:Y:S01]  /*3d30*/  MUFU.TANH R60, R60 ;  /* 0x0000003c003c7308 */ /* 0x000e220000002400 */
[----:B-1----:R-:W-:Y:S01]  /*3d40*/  FSEL R3, R56, -INF , P6 ;  /* 0xff80000038037808 */ /* 0x002fe20003000000 */
        /* <DEDUP_REMOVED lines=9> */
[----:B------:R-:W1:Y:S01]  /*3de0*/  MUFU.TANH R50, R50 ;  /* 0x0000003200327308 */ /* 0x000e620000002400 */
[----:B------:R-:W-:Y:S01]  /*3df0*/  UMOV UR56, UR14 ;  /* 0x0000000e00387c82 */ /* 0x000fe20008000000 */
[----:B------:R-:W-:Y:S01]  /*3e00*/  UMOV UR57, UR15 ;  /* 0x0000000f00397c82 */ /* 0x000fe20008000000 */
[----:B------:R-:W-:Y:S01]  /*3e10*/  UMOV UR59, 0x40000040 ;  /* 0x40000040003b7882 */ /* 0x000fe20000000000 */
[----:B------:R-:W-:Y:S01]  /*3e20*/  FMUL.FTZ R49, R49, UR6 ;  /* 0x0000000631317c20 */ /* 0x000fe20008410000 */
[----:B------:R-:W-:Y:S01]  /*3e30*/  FMUL.FTZ R52, R52, UR6 ;  /* 0x0000000634347c20 */ /* 0x000fe20008410000 */
[----:B------:R-:W-:Y:S01]  /*3e40*/  ISETP.GT.AND P6, PT, R23, 0x11, PT ;  /* 0x000000111700780c */ /* 0x000fe20003fc4270 */
[----:B------:R-:W-:Y:S01]  /*3e50*/  FMUL.FTZ R53, R53, UR6 ;  /* 0x0000000635357c20 */ /* 0x000fe20008410000 */
[----:B------:R-:W3:Y:S01]  /*3e60*/  MUFU.TANH R51, R51 ;  /* 0x0000003300337308 */ /* 0x000ee20000002400 */
[----:B--2---:R-:W-:Y:S01]  /*3e70*/  FSEL R57, R57, -INF , P5 ;  /* 0xff80000039397808 */ /* 0x004fe20002800000 */
[----:B------:R-:W-:Y:S01]  /*3e80*/  IMAD.MOV.U32 R56, RZ, RZ, R151 ;  /* 0x000000ffff387224 */ /* 0x000fe200078e0097 */
[----:B------:R-:W-:-:S02]  /*3e90*/  ISETP.GT.AND P5, PT, R23, 0x18, PT ;  /* 0x000000181700780c */ /* 0x000fc40003fa4270 */
[----:B0-----:R-:W-:Y:S02]  /*3ea0*/  FSEL R21, R60, -INF , P4 ;  /* 0xff8000003c157808 */ /* 0x001fe40002000000 */
[----:B------:R-:W-:Y:S01]  /*3eb0*/  ISETP.GT.AND P4, PT, R23, 0x19, PT ;  /* 0x000000191700780c */ /* 0x000fe20003f84270 */
[----:B------:R-:W0:Y:S01]  /*3ec0*/  MUFU.TANH R54, R54 ;  /* 0x0000003600367308 */ /* 0x000e220000002400 */
[----:B-1----:R-:W-:Y:S02]  /*3ed0*/  FSEL R69, R50, -INF , P3 ;  /* 0xff80000032457808 */ /* 0x002fe40001800000 */
[-C--:B------:R-:W-:Y:S02]  /*3ee0*/  MOV R60, R151.reuse ;  /* 0x00000097003c7202 */ /* 0x080fe40000000f00 */
[----:B------:R-:W-:Y:S02]  /*3ef0*/  FMNMX.FTZ R0, R69, R0, !PT ;  /* 0x0000000045007209 */ /* 0x000fe40007810000 */
[----:B------:R-:W-:Y:S01]  /*3f00*/  MOV R50, R151 ;  /* 0x0000009700327202 */ /* 0x000fe20000000f00 */
[----:B------:R-:W1:Y:S01]  /*3f10*/  MUFU.TANH R61, R61 ;  /* 0x0000003d003d7308 */ /* 0x000e620000002400 */
[----:B---3--:R-:W-:-:S04]  /*3f20*/  FSEL R51, R51, -INF , P6 ;  /* 0xff80000033337808 */ /* 0x008fc80003000000 */
[----:B------:R-:W-:-:S03]  /*3f30*/  FMNMX.FTZ R0, R51, R0, !PT ;  /* 0x0000000033007209 */ /* 0x000fc60007810000 */
[----:B------:R-:W2:Y:S01]  /*3f40*/  MUFU.TANH R55, R55 ;  /* 0x0000003700377308 */ /* 0x000ea20000002400 */
[----:B0-----:R-:W-:Y:S01]  /*3f50*/  FSEL R73, R54, -INF , P5 ;  /* 0xff80000036497808 */ /* 0x001fe20002800000 */
[----:B------:R-:W-:-:S03]  /*3f60*/  IMAD.MOV.U32 R54, RZ, RZ, R151 ;  /* 0x000000ffff367224 */ /* 0x000fc600078e0097 */
[----:B------:R-:W-:-:S03]  /*3f70*/  FMNMX.FTZ R0, R73, R0, !PT ;  /* 0x0000000049007209 */ /* 0x000fc60007810000 */
[----:B------:R-:W0:Y:S01]  /*3f80*/  MUFU.TANH R48, R48 ;  /* 0x0000003000307308 */ /* 0x000e220000002400 */
[----:B-1----:R-:W-:Y:S02]  /*3f90*/  FSEL R61, R61, -INF , P2 ;  /* 0xff8000003d3d7808 */ /* 0x002fe40001000000 */
[----:B------:R-:W-:-:S05]  /*3fa0*/  ISETP.GT.AND P2, PT, R23, 0x20, PT ;  /* 0x000000201700780c */ /* 0x000fca0003f44270 */
[----:B------:R-:W1:Y:S01]  /*3fb0*/  MUFU.TANH R49, R49 ;  /* 0x0000003100317308 */ /* 0x000e620000002400 */
[----:B--2---:R-:W-:Y:S01]  /*3fc0*/  FSEL R55, R55, -INF , P4 ;  /* 0xff80000037377808 */ /* 0x004fe20002000000 */
[----:B------:R-:W-:Y:S02]  /*3fd0*/  WARPGROUP.DEPBAR.LE gsb0, 0x0 ;  /* 0x00008000000079c5 */ /* 0x000fe40000010000 */
[----:B------:R-:W-:Y:S01]  /*3fe0*/  WARPGROUP.ARRIVE ;  /* 0x00000000000079c5 */ /* 0x000fe20000000000 */
[----:B------:R-:W-:Y:S01]  /*3ff0*/  FMUL.FTZ R42, R42, UR6 ;  /* 0x000000062a2a7c20 */ /* 0x000fe20008410000 */
[----:B------:R-:W-:Y:S01]  /*4000*/  FMUL.FTZ R43, R43, UR6 ;  /* 0x000000062b2b7c20 */ /* 0x000fe20008410000 */
[----:B------:R-:W-:Y:S01]  /*4010*/  FMUL.FTZ R46, R46, UR6 ;  /* 0x000000062e2e7c20 */ /* 0x000fe20008410000 */
[----:B------:R-:W-:Y:S01]  /*4020*/  FMUL.FTZ R47, R47, UR6 ;  /* 0x000000062f2f7c20 */ /* 0x000fe20008410000 */
[----:B------:R-:W2:Y:S01]  /*4030*/  MUFU.TANH R52, R52 ;  /* 0x0000003400347308 */ /* 0x000ea20000002400 */
[----:B------:R-:W-:Y:S01]  /*4040*/  HGMMA.64x16x16.F32.BF16 R32, gdesc[UR56], R32, gsb0 ;  /* 0x00200000382079f0 */ /* 0x000fe20008001820 */
[----:B------:R-:W-:Y:S01]  /*4050*/  UIADD3 UR58, UR61, 0x986, URZ ;  /* 0x000009863d3a7890 */ /* 0x000fe2000fffe03f */
[----:B------:R-:W-:Y:S01]  /*4060*/  FMUL.FTZ R41, R41, UR6 ;  /* 0x0000000629297c20 */ /* 0x000fe20008410000 */
[----:B------:R-:W-:Y:S01]  /*4070*/  UMOV UR56, UR14 ;  /* 0x0000000e00387c82 */ /* 0x000fe20008000000 */
[----:B------:R-:W-:Y:S01]  /*4080*/  UMOV UR57, UR15 ;  /* 0x0000000f00397c82 */ /* 0x000fe20008000000 */
[----:B------:R-:W-:Y:S01]  /*4090*/  UMOV UR59, 0x40000040 ;  /* 0x40000040003b7882 */ /* 0x000fe20000000000 */
[----:B------:R-:W-:Y:S01]  /*40a0*/  FMUL.FTZ R40, R40, UR6 ;  /* 0x0000000628287c20 */ /* 0x000fe20008410000 */
[----:B------:R-:W3:Y:S01]  /*40b0*/  MUFU.TANH R42, R42 ;  /* 0x0000002a002a7308 */ /* 0x000ee20000002400 */
[----:B0-----:R-:W-:Y:S01]  /*40c0*/  FSEL R67, R48, -INF , P3 ;  /* 0xff80000030437808 */ /* 0x001fe20001800000 */
[----:B------:R-:W-:Y:S01]  /*40d0*/  FMUL.FTZ R44, R44, UR6 ;  /* 0x000000062c2c7c20 */ /* 0x000fe20008410000 */
[----:B------:R-:W-:Y:S01]  /*40e0*/  ISETP.GT.AND P3, PT, R23, 0x21, PT ;  /* 0x000000211700780c */ /* 0x000fe20003f64270 */
[----:B------:R-:W-:Y:S01]  /*40f0*/  FMUL.FTZ R45, R45, UR6 ;  /* 0x000000062d2d7c20 */ /* 0x000fe20008410000 */
[----:B------:R-:W-:Y:S01]  /*4100*/  FMNMX.FTZ R0, R55, R0, !PT ;  /* 0x0000000037007209 */ /* 0x000fe20007810000 */
[----:B------:R-:W-:Y:S01]  /*4110*/  IMAD.MOV.U32 R48, RZ, RZ, R151 ;  /* 0x000000ffff307224 */ /* 0x000fe200078e0097 */
[----:B-1----:R-:W-:Y:S01]  /*4120*/  FSEL R49, R49, -INF , P6 ;  /* 0xff80000031317808 */ /* 0x002fe20003000000 */
[----:B------:R-:W0:Y:S01]  /*4130*/  MUFU.TANH R43, R43 ;  /* 0x0000002b002b7308 */ /* 0x000e220000002400 */
[----:B------:R-:W-:-:S02]  /*4140*/  ISETP.GT.AND P6, PT, R23, 0x28, PT ;  /* 0x000000281700780c */ /* 0x000fc40003fc4270 */
[----:B--2---:R-:W-:Y:S01]  /*4150*/  FSEL R71, R52, -INF , P5 ;  /* 0xff80000034477808 */ /* 0x004fe20002800000 */
[----:B------:R-:W-:Y:S01]  /*4160*/  IMAD.MOV.U32 R52, RZ, RZ, R151 ;  /* 0x000000ffff347224 */ /* 0x000fe200078e0097 */
[----:B------:R-:W-:-:S03]  /*4170*/  ISETP.GT.AND P5, PT, R23, 0x29, PT ;  /* 0x000000291700780c */ /* 0x000fc60003fa4270 */
[----:B------:R-:W1:Y:S01]  /*4180*/  MUFU.TANH R46, R46 ;  /* 0x0000002e002e7308 */ /* 0x000e620000002400 */
[----:B---3--:R-:W-:-:S04]  /*4190*/  FSEL R77, R42, -INF , P2 ;  /* 0xff8000002a4d7808 */ /* 0x008fc80001000000 */
[----:B------:R-:W-:-:S03]  /*41a0*/  FMNMX.FTZ R0, R77, R0, !PT ;  /* 0x000000004d007209 */ /* 0x000fc60007810000 */
[----:B------:R-:W2:Y:S01]  /*41b0*/  MUFU.TANH R53, R53 ;  /* 0x0000003500357308 */ /* 0x000ea20000002400 */
[----:B0-----:R-:W-:-:S04]  /*41c0*/  FSEL R43, R43, -INF , P3 ;  /* 0xff8000002b2b7808 */ /* 0x001fc80001800000 */
[----:B------:R-:W-:-:S03]  /*41d0*/  FMNMX.FTZ R0, R43, R0, !PT ;  /* 0x000000002b007209 */ /* 0x000fc60007810000 */
[----:B------:R-:W0:Y:S01]  /*41e0*/  MUFU.TANH R47, R47 ;  /* 0x0000002f002f7308 */ /* 0x000e220000002400 */
[----:B-1----:R-:W-:Y:S01]  /*41f0*/  FSEL R79, R46, -INF , P6 ;  /* 0xff8000002e4f7808 */ /* 0x002fe20003000000 */
[----:B------:R-:W-:-:S03]  /*4200*/  IMAD.MOV.U32 R46, RZ, RZ, R151 ;  /* 0x000000ffff2e7224 */ /* 0x000fc600078e0097 */
[----:B------:R-:W-:-:S03]  /*4210*/  FMNMX.FTZ R0, R79, R0, !PT ;  /* 0x000000004f007209 */ /* 0x000fc60007810000 */
[----:B------:R-:W1:Y:S01]  /*4220*/  MUFU.TANH R41, R41 ;  /* 0x0000002900297308 */ /* 0x000e620000002400 */
[----:B--2---:R-:W-:Y:S02]  /*4230*/  FSEL R53, R53, -INF , P4 ;  /* 0xff80000035357808 */ /* 0x004fe40002000000 */
[----:B------:R-:W-:Y:S01]  /*4240*/  ISETP.GT.AND P4, PT, R23, 0x30, PT ;  /* 0x000000301700780c */ /* 0x000fe20003f84270 */
[----:B------:R-:W-:Y:S02]  /*4250*/  WARPGROUP.DEPBAR.LE gsb0, 0x0 ;  /* 0x00008000000079c5 */ /* 0x000fe40000010000 */
[----:B------:R-:W-:Y:S01]  /*4260*/  WARPGROUP.ARRIVE ;  /* 0x00000000000079c5 */ /* 0x000fe20000000000 */
[----:B------:R-:W-:Y:S01]  /*4270*/  FMUL.FTZ R34, R34, UR6 ;  /* 0x0000000622227c20 */ /* 0x000fe20008410000 */
[----:B------:R-:W-:Y:S01]  /*4280*/  FMUL.FTZ R35, R35, UR6 ;  /* 0x0000000623237c20 */ /* 0x000fe20008410000 */
[----:B------:R-:W-:Y:S01]  /*4290*/  FMUL.FTZ R38, R38, UR6 ;  /* 0x0000000626267c20 */ /* 0x000fe20008410000 */
[----:B------:R-:W2:Y:S01]  /*42a0*/  MUFU.TANH R40, R40 ;  /* 0x0000002800287308 */ /* 0x000ea20000002400 */
[----:B------:R-:W-:Y:S01]  /*42b0*/  FMUL.FTZ R39, R39, UR6 ;  /* 0x0000000627277c20 */ /* 0x000fe20008410000 */
[----:B------:R-:W-:Y:S01]  /*42c0*/  HGMMA.64x16x16.F32.BF16 R24, gdesc[UR56], R24, gsb0 ;  /* 0x00200000381879f0 */ /* 0x000fe20008001818 */
[----:B------:R-:W-:Y:S01]  /*42d0*/  FMUL.FTZ R32, R32, UR6 ;  /* 0x0000000620207c20 */ /* 0x000fe20008410000 */
[----:B------:R-:W-:Y:S01]  /*42e0*/  FMUL.FTZ R33, R33, UR6 ;  /* 0x0000000621217c20 */ /* 0x000fe20008410000 */
[----:B0-----:R-:W-:Y:S01]  /*42f0*/  FSEL R81, R47, -INF , P5 ;  /* 0xff8000002f517808 */ /* 0x001fe20002800000 */
[----:B------:R-:W-:Y:S01]  /*4300*/  FMUL.FTZ R36, R36, UR6 ;  /* 0x0000000624247c20 */ /* 0x000fe20008410000 */
[----:B-1----:R-:W-:Y:S01]  /*4310*/  FSEL R41, R41, -INF , P3 ;  /* 0xff80000029297808 */ /* 0x002fe20001800000 */
[----:B------:R-:W0:Y:S01]  /*4320*/  MUFU.TANH R34, R34 ;  /* 0x0000002200227308 */ /* 0x000e220000002400 */
[----:B------:R-:W-:Y:S01]  /*4330*/  ISETP.GT.AND P3, PT, R23, 0x31, PT ;  /* 0x000000311700780c */ /* 0x000fe20003f64270 */
[----:B------:R-:W-:Y:S01]  /*4340*/  FMUL.FTZ R37, R37, UR6 ;  /* 0x0000000625257c20 */ /* 0x000fe20008410000 */
[----:B------:R-:W-:-:S05]  /*4350*/  FMNMX.FTZ R0, R81, R0, !PT ;  /* 0x0000000051007209 */ /* 0x000fca0007810000 */
[----:B------:R-:W1:Y:S01]  /*4360*/  MUFU.TANH R35, R35 ;  /* 0x0000002300237308 */ /* 0x000e620000002400 */
[----:B--2---:R-:W-:Y:S02]  /*4370*/  FSEL R75, R40, -INF , P2 ;  /* 0xff800000284b7808 */ /* 0x004fe40001000000 */
[----:B------:R-:W-:-:S05]  /*4380*/  ISETP.GT.AND P2, PT, R23, 0x38, PT ;  /* 0x000000381700780c */ /* 0x000fca0003f44270 */
[----:B------:R-:W2:Y:S01]  /*4390*/  MUFU.TANH R44, R44 ;  /* 0x0000002c002c7308 */ /* 0x000ea20000002400 */
[----:B0-----:R-:W-:-:S04]  /*43a0*/  FSEL R83, R34, -INF , P4 ;  /* 0xff80000022537808 */ /* 0x001fc80002000000 */
[----:B------:R-:W-:-:S03]  /*43b0*/  FMNMX.FTZ R0, R83, R0, !PT ;  /* 0x0000000053007209 */ /* 0x000fc60007810000 */
[----:B------:R-:W0:Y:S01]  /*43c0*/  MUFU.TANH R38, R38 ;  /* 0x0000002600267308 */ /* 0x000e220000002400 */
[----:B-1----:R-:W-:-:S04]  /*43d0*/  FSEL R85, R35, -INF , P3 ;  /* 0xff80000023557808 */ /* 0x002fc80001800000 */
[----:B------:R-:W-:-:S03]  /*43e0*/  FMNMX.FTZ R0, R85, R0, !PT ;  /* 0x0000000055007209 */ /* 0x000fc60007810000 */
[----:B------:R-:W1:Y:S01]  /*43f0*/  MUFU.TANH R45, R45 ;  /* 0x0000002d002d7308 */ /* 0x000e620000002400 */
[----:B--2---:R-:W-:Y:S01]  /*4400*/  FSEL R47, R44, -INF , P6 ;  /* 0xff8000002c2f7808 */ /* 0x004fe20003000000 */
[----:B------:R-:W-:Y:S01]  /*4410*/  IMAD.MOV.U32 R44, RZ, RZ, R151 ;  /* 0x000000ffff2c7224 */ /* 0x000fe200078e0097 */
[----:B------:R-:W-:-:S05]  /*4420*/  ISETP.GT.AND P6, PT, R23, 0x39, PT ;  /* 0x000000391700780c */ /* 0x000fca0003fc4270 */
[----:B------:R-:W2:Y:S01]  /*4430*/  MUFU.TANH R39, R39 ;  /* 0x0000002700277308 */ /* 0x000ea20000002400 */
[----:B0-----:R-:W-:-:S04]  /*4440*/  FSEL R87, R38, -INF , P2 ;  /* 0xff80000026577808 */ /* 0x001fc80001000000 */
[----:B------:R-:W-:Y:S01]  /*4450*/  FMNMX.FTZ R0, R87, R0, !PT ;  /* 0x0000000057007209 */ /* 0x000fe20007810000 */
[----:B------:R-:W-:Y:S02]  /*4460*/  WARPGROUP.DEPBAR.LE gsb0, 0x0 ;  /* 0x00008000000079c5 */ /* 0x000fe40000010000 */
[----:B------:R-:W-:Y:S01]  /*4470*/  FMUL.FTZ R26, R26, UR6 ;  /* 0x000000061a1a7c20 */ /* 0x000fe20008410000 */
[----:B------:R-:W-:Y:S01]  /*4480*/  FMUL.FTZ R27, R27, UR6 ;  /* 0x000000061b1b7c20 */ /* 0x000fe20008410000 */
[----:B------:R-:W0:Y:S01]  /*4490*/  MUFU.TANH R32, R32 ;  /* 0x0000002000207308 */ /* 0x000e220000002400 */
[----:B------:R-:W-:Y:S01]  /*44a0*/  FMUL.FTZ R30, R30, UR6 ;  /* 0x000000061e1e7c20 */ /* 0x000fe20008410000 */
[----:B------:R-:W-:Y:S01]  /*44b0*/  FMUL.FTZ R31, R31, UR6 ;  /* 0x000000061f1f7c20 */ /* 0x000fe20008410000 */
[----:B-1----:R-:W-:Y:S01]  /*44c0*/  FSEL R45, R45, -INF , P5 ;  /* 0xff8000002d2d7808 */ /* 0x002fe20002800000 */
[----:B------:R-:W-:Y:S01]  /*44d0*/  FMUL.FTZ R24, R24, UR6 ;  /* 0x0000000618187c20 */ /* 0x000fe20008410000 */
[----:B------:R-:W-:Y:S01]  /*44e0*/  ISETP.GT.AND P5, PT, R23, 0x40, PT ;  /* 0x000000401700780c */ /* 0x000fe20003fa4270 */
[----:B------:R-:W-:Y:S01]  /*44f0*/  FMUL.FTZ R25, R25, UR6 ;  /* 0x0000000619197c20 */ /* 0x000fe20008410000 */
[----:B--2---:R-:W-:Y:S01]  /*4500*/  FSEL R39, R39, -INF , P6 ;  /* 0xff80000027277808 */ /* 0x004fe20003000000 */
[----:B------:R-:W1:Y:S01]  /*4510*/  MUFU.TANH R26, R26 ;  /* 0x0000001a001a7308 */ /* 0x000e620000002400 */
[----:B------:R-:W-:Y:S01]  /*4520*/  FMUL.FTZ R28, R28, UR6 ;  /* 0x000000061c1c7c20 */ /* 0x000fe20008410000 */
[----:B------:R-:W-:Y:S01]  /*4530*/  FMUL.FTZ R29, R29, UR6 ;  /* 0x000000061d1d7c20 */ /* 0x000fe20008410000 */
[----:B------:R-:W-:-:S05]  /*4540*/  FMNMX.FTZ R0, R39, R0, !PT ;  /* 0x0000000027007209 */ /* 0x000fca0007810000 */
[----:B------:R-:W2:Y:S01]  /*4550*/  MUFU.TANH R33, R33 ;  /* 0x0000002100217308 */ /* 0x000ea20000002400 */
[----:B0-----:R-:W-:Y:S02]  /*4560*/  FSEL R35, R32, -INF , P4 ;  /* 0xff80000020237808 */ /* 0x001fe40002000000 */
[----:B------:R-:W-:-:S05]  /*4570*/  ISETP.GT.AND P4, PT, R23, 0x41, PT ;  /* 0x000000411700780c */ /* 0x000fca0003f84270 */
[----:B------:R-:W0:Y:S01]  /*4580*/  MUFU.TANH R27, R27 ;  /* 0x0000001b001b7308 */ /* 0x000e220000002400 */
[----:B-1----:R-:W-:-:S04]  /*4590*/  FSEL R89, R26, -INF , P5 ;  /* 0xff8000001a597808 */ /* 0x002fc80002800000 */
[----:B------:R-:W-:-:S03]  /*45a0*/  FMNMX.FTZ R0, R89, R0, !PT ;  /* 0x0000000059007209 */ /* 0x000fc60007810000 */
[----:B------:R-:W1:Y:S01]  /*45b0*/  MUFU.TANH R36, R36 ;  /* 0x0000002400247308 */ /* 0x000e620000002400 */
[----:B--2---:R-:W-:Y:S02]  /*45c0*/  FSEL R33, R33, -INF , P3 ;  /* 0xff80000021217808 */ /* 0x004fe40001800000 */
[----:B------:R-:W-:-:S05]  /*45d0*/  ISETP.GT.AND P3, PT, R23, 0x48, PT ;  /* 0x000000481700780c */ /* 0x000fca0003f64270 */
[----:B------:R-:W2:Y:S01]  /*45e0*/  MUFU.TANH R30, R30 ;  /* 0x0000001e001e7308 */ /* 0x000ea20000002400 */
[----:B0-----:R-:W-:-:S04]  /*45f0*/  FSEL R91, R27, -INF , P4 ;  /* 0xff8000001b5b7808 */ /* 0x001fc80002000000 */
[----:B------:R-:W-:-:S03]  /*4600*/  FMNMX.FTZ R0, R91, R0, !PT ;  /* 0x000000005b007209 */ /* 0x000fc60007810000 */
[----:B------:R-:W0:Y:S01]  /*4610*/  MUFU.TANH R31, R31 ;  /* 0x0000001f001f7308 */ /* 0x000e220000002400 */
[----:B-1----:R-:W-:Y:S02]  /*4620*/  FSEL R27, R36, -INF , P2 ;  /* 0xff800000241b7808 */ /* 0x002fe40001000000 */
[----:B------:R-:W-:-:S05]  /*4630*/  ISETP.GT.AND P2, PT, R23, 0x49, PT ;  /* 0x000000491700780c */ /* 0x000fca0003f44270 */
[----:B------:R-:W1:Y:S01]  /*4640*/  MUFU.TANH R37, R37 ;  /* 0x0000002500257308 */ /* 0x000e620000002400 */
[----:B--2---:R-:W-:-:S04]  /*4650*/  FSEL R93, R30, -INF , P3 ;  /* 0xff8000001e5d7808 */ /* 0x004fc80001800000 */
[----:B------:R-:W-:-:S03]  /*4660*/  FMNMX.FTZ R0, R93, R0, !PT ;  /* 0x000000005d007209 */ /* 0x000fc60007810000 */
[----:B------:R-:W-:Y:S01]  /*4670*/  MUFU.TANH R24, R24 ;  /* 0x0000001800187308 */ /* 0x000fe20000002400 */
[----:B0-----:R-:W-:-:S04]  /*4680*/  FSEL R31, R31, -INF , P2 ;  /* 0xff8000001f1f7808 */ /* 0x001fc80001000000 */
[----:B------:R-:W-:-:S03]  /*4690*/  FMNMX.FTZ R0, R31, R0, !PT ;  /* 0x000000001f007209 */ /* 0x000fc60007810000 */
[----:B------:R-:W0:Y:S01]  /*46a0*/  MUFU.TANH R25, R25 ;  /* 0x0000001900197308 */ /* 0x000e220000002400 */
[----:B-1----:R-:W-:Y:S01]  /*46b0*/  FSEL R37, R37, -INF , P6 ;  /* 0xff80000025257808 */ /* 0x002fe20003000000 */
[----:B------:R-:W1:Y:S06]  /*46c0*/  SHFL.BFLY PT, R7, R0, 0x2, 0x1f ;  /* 0x0c401f0000077f89 */ /* 0x000e6c00000e0000 */
[----:B------:R-:W2:Y:S08]  /*46d0*/  MUFU.TANH R28, R28 ;  /* 0x0000001c001c7308 */ /* 0x000eb00000002400 */
[----:B------:R-:W3:Y:S01]  /*46e0*/  MUFU.TANH R29, R29 ;  /* 0x0000001d001d7308 */ /* 0x000ee20000002400 */
[----:B0-----:R-:W-:-:S02]  /*46f0*/  FSEL R25, R25, -INF , P4 ;  /* 0xff80000019197808 */ /* 0x001fc40002000000 */
[----:B--2---:R-:W-:Y:S02]  /*4700*/  FSEL R23, R28, -INF , P3 ;  /* 0xff8000001c177808 */ /* 0x004fe40001800000 */
[----:B-1----:R-:W-:Y:S02]  /*4710*/  FMNMX.FTZ R6, R0, R7, !PT ;  /* 0x0000000700067209 */ /* 0x002fe40007810000 */
[----:B------:R-:W-:-:S03]  /*4720*/  FMNMX.FTZ R0, R3, R57, !PT ;  /* 0x0000003903007209 */ /* 0x000fc60007810000 */
[----:B------:R-:W0:Y:S01]  /*4730*/  SHFL.BFLY PT, R7, R6, 0x1, 0x1f ;  /* 0x0c201f0006077f89 */ /* 0x000e2200000e0000 */
[----:B------:R-:W-:Y:S02]  /*4740*/  FMNMX.FTZ R0, R21, R0, !PT ;  /* 0x0000000015007209 */ /* 0x000fe40007810000 */
[----:B---3--:R-:W-:Y:S02]  /*4750*/  FSEL R29, R29, -INF , P2 ;  /* 0xff8000001d1d7808 */ /* 0x008fe40001000000 */
[----:B------:R-:W-:-:S04]  /*4760*/  FMNMX.FTZ R0, R61, R0, !PT ;  /* 0x000000003d007209 */ /* 0x000fc80007810000 */
[----:B------:R-:W-:-:S04]  /*4770*/  FMNMX.FTZ R0, R67, R0, !PT ;  /* 0x0000000043007209 */ /* 0x000fc80007810000 */
[----:B------:R-:W-:-:S04]  /*4780*/  FMNMX.FTZ R0, R49, R0, !PT ;  /* 0x0000000031007209 */ /* 0x000fc80007810000 */
[----:B------:R-:W-:-:S04]  /*4790*/  FMNMX.FTZ R0, R71, R0, !PT ;  /* 0x0000000047007209 */ /* 0x000fc80007810000 */
[----:B------:R-:W-:Y:S02]  /*47a0*/  FMNMX.FTZ R0, R53, R0, !PT ;  /* 0x0000000035007209 */ /* 0x000fe40007810000 */
[----:B0-----:R-:W-:Y:S02]  /*47b0*/  FMNMX.FTZ R7, R6, R7, !PT ;  /* 0x0000000706077209 */ /* 0x001fe40007810000 */
[----:B------:R-:W-:Y:S02]  /*47c0*/  FMNMX.FTZ R0, R75, R0, !PT ;  /* 0x000000004b007209 */ /* 0x000fe40007810000 */
[C---:B------:R-:W-:Y:S01]  /*47d0*/  FSETP.NEU.FTZ.AND P0, PT, R7.reuse, -INF , PT ;  /* 0xff8000000700780b */ /* 0x040fe20003f1d000 */
[----:B------:R-:W-:Y:S01]  /*47e0*/  FMUL.FTZ R8, R7, R2 ;  /* 0x0000000207087220 */ /* 0x000fe20000410000 */
[----:B------:R-:W-:-:S04]  /*47f0*/  FMNMX.FTZ R0, R41, R0, !PT ;  /* 0x0000000029007209 */ /* 0x000fc80007810000 */
[----:B------:R-:W-:Y:S02]  /*4800*/  FMNMX.FTZ R0, R47, R0, !PT ;  /* 0x000000002f007209 */ /* 0x000fe40007810000 */
[----:B------:R-:W-:Y:S02]  /*4810*/  FSEL R8, R8, RZ, P0 ;  /* 0x000000ff08087208 */ /* 0x000fe40000000000 */
[----:B------:R-:W-:Y:S02]  /*4820*/  FMNMX.FTZ R0, R45, R0, !PT ;  /* 0x000000002d007209 */ /* 0x000fe40007810000 */
[----:B------:R-:W-:Y:S01]  /*4830*/  ISETP.NE.AND P0, PT, R14, RZ, PT ;  /* 0x000000ff0e00720c */ /* 0x000fe20003f05270 */
[--C-:B------:R-:W-:Y:S01]  /*4840*/  FFMA.FTZ R15, R15, R2, -R8.reuse ;  /* 0x000000020f0f7223 */ /* 0x100fe20000010808 */
[----:B------:R-:W-:Y:S01]  /*4850*/  FMNMX.FTZ R0, R35, R0, !PT ;  /* 0x0000000023007209 */ /* 0x000fe20007810000 */
[-CC-:B------:R-:W-:Y:S01]  /*4860*/  FFMA.FTZ R6, R51, R2.reuse, -R8.reuse ;  /* 0x0000000233067223 */ /* 0x180fe20000010808 */
[--C-:B------:R-:W-:Y:S01]  /*4870*/  FFMA.FTZ R59, R59, R2, -R8.reuse ;  /* 0x000000023b3b7223 */ /* 0x100fe20000010808 */
[----:B------:R0:W-:Y:S01]  /*4880*/  MUFU.EX2 R209, R15 ;  /* 0x0000000f00d17308 */ /* 0x0001e20000000800 */
[----:B------:R-:W-:Y:S01]  /*4890*/  FMNMX.FTZ R0, R33, R0, !PT ;  /* 0x0000000021007209 */ /* 0x000fe20007810000 */
[-CC-:B------:R-:W-:Y:S01]  /*48a0*/  FFMA.FTZ R65, R65, R2.reuse, -R8.reuse ;  /* 0x0000000241417223 */ /* 0x180fe20000010808 */
[-CC-:B------:R-:W-:Y:S01]  /*48b0*/  FFMA.FTZ R63, R63, R2.reuse, -R8.reuse ;  /* 0x000000023f3f7223 */ /* 0x180fe20000010808 */
[--C-:B------:R-:W-:Y:S01]  /*48c0*/  FFMA.FTZ R69, R69, R2, -R8.reuse ;  /* 0x0000000245457223 */ /* 0x100fe20000010808 */
[----:B------:R-:W-:Y:S01]  /*48d0*/  FMNMX.FTZ R0, R27, R0, !PT ;  /* 0x000000001b007209 */ /* 0x000fe20007810000 */
[-CC-:B------:R-:W-:Y:S01]  /*48e0*/  FFMA.FTZ R73, R73, R2.reuse, -R8.reuse ;  /* 0x0000000249497223 */ /* 0x180fe20000010808 */
[-CC-:B------:R-:W-:Y:S01]  /*48f0*/  FFMA.FTZ R55, R55, R2.reuse, -R8.reuse ;  /* 0x0000000237377223 */ /* 0x180fe20000010808 */
[----:B------:R1:W-:Y:S01]  /*4900*/  MUFU.EX2 R14, R59 ;  /* 0x0000003b000e7308 */ /* 0x0003e20000000800 */
[----:B0-----:R-:W-:Y:S01]  /*4910*/  FSEL R15, R24, -INF , P5 ;  /* 0xff800000180f7808 */ /* 0x001fe20002800000 */
[--C-:B------:R-:W-:Y:S01]  /*4920*/  FFMA.FTZ R77, R77, R2, -R8.reuse ;  /* 0x000000024d4d7223 */ /* 0x100fe20000010808 */
[----:B------:R-:W-:Y:S01]  /*4930*/  FMNMX.FTZ R0, R37, R0, !PT ;  /* 0x0000000025007209 */ /* 0x000fe20007810000 */
[-CC-:B------:R-:W-:Y:S01]  /*4940*/  FFMA.FTZ R43, R43, R2.reuse, -R8.reuse ;  /* 0x000000022b2b7223 */ /* 0x180fe20000010808 */
[-CC-:B------:R-:W-:Y:S01]  /*4950*/  FFMA.FTZ R79, R79, R2.reuse, -R8.reuse ;  /* 0x000000024f4f7223 */ /* 0x180fe20000010808 */
[--C-:B------:R-:W-:Y:S01]  /*4960*/  FFMA.FTZ R81, R81, R2, -R8.reuse ;  /* 0x0000000251517223 */ /* 0x100fe20000010808 */
[----:B------:R-:W-:Y:S01]  /*4970*/  FMNMX.FTZ R0, R15, R0, !PT ;  /* 0x000000000f007209 */ /* 0x000fe20007810000 */
[----:B------:R-:W-:Y:S01]  /*4980*/  MUFU.EX2 R24, R6 ;  /* 0x0000000600187308 */ /* 0x000fe20000000800 */
[-CC-:B------:R-:W-:Y:S01]  /*4990*/  FFMA.FTZ R83, R83, R2.reuse, -R8.reuse ;  /* 0x0000000253537223 */ /* 0x180fe20000010808 */
[--C-:B------:R-:W-:Y:S01]  /*49a0*/  FFMA.FTZ R85, R85, R2, -R8.reuse ;  /* 0x0000000255557223 */ /* 0x100fe20000010808 */
[----:B------:R-:W-:Y:S01]  /*49b0*/  FMNMX.FTZ R0, R25, R0, !PT ;  /* 0x0000000019007209 */ /* 0x000fe20007810000 */
[-CC-:B------:R-:W-:Y:S01]  /*49c0*/  FFMA.FTZ R87, R87, R2.reuse, -R8.reuse ;  /* 0x0000000257577223 */ /* 0x180fe20000010808 */
[-CC-:B------:R-:W-:Y:S01]  /*49d0*/  FFMA.FTZ R39, R39, R2.reuse, -R8.reuse ;  /* 0x0000000227277223 */ /* 0x180fe20000010808 */
[--C-:B------:R-:W-:Y:S01]  /*49e0*/  FFMA.FTZ R89, R89, R2, -R8.reuse ;  /* 0x0000000259597223 */ /* 0x100fe20000010808 */
[----:B------:R-:W-:Y:S01]  /*49f0*/  FMNMX.FTZ R0, R23, R0, !PT ;  /* 0x0000000017007209 */ /* 0x000fe20007810000 */
[-CC-:B------:R-:W-:Y:S01]  /*4a00*/  FFMA.FTZ R91, R91, R2.reuse, -R8.reuse ;  /* 0x000000025b5b7223 */ /* 0x180fe20000010808 */
[-CC-:B------:R-:W-:Y:S01]  /*4a10*/  FFMA.FTZ R93, R93, R2.reuse, -R8.reuse ;  /* 0x000000025d5d7223 */ /* 0x180fe20000010808 */
[----:B------:R-:W-:Y:S01]  /*4a20*/  FFMA.FTZ R31, R31, R2, -R8 ;  /* 0x000000021f1f7223 */ /* 0x000fe20000010808 */
[----:B------:R-:W-:Y:S01]  /*4a30*/  FMNMX.FTZ R0, R29, R0, !PT ;  /* 0x000000001d007209 */ /* 0x000fe20007810000 */
[----:B------:R-:W-:Y:S01]  /*4a40*/  MUFU.EX2 R65, R65 ;  /* 0x0000004100417308 */ /* 0x000fe20000000800 */
[----:B-1----:R-:W-:-:S03]  /*4a50*/  IMAD.MOV.U32 R59, RZ, RZ, R151 ;  /* 0x000000ffff3b7224 */ /* 0x002fc600078e0097 */
[----:B------:R-:W0:Y:S04]  /*4a60*/  SHFL.BFLY PT, R51, R0, 0x2, 0x1f ;  /* 0x0c401f0000337f89 */ /* 0x000e2800000e0000 */
[----:B------:R1:W2:Y:S08]  /*4a70*/  MUFU.EX2 R20, R63 ;  /* 0x0000003f00147308 */ /* 0x0002b00000000800 */
[----:B------:R-:W3:Y:S01]  /*4a80*/  MUFU.EX2 R69, R69 ;  /* 0x0000004500457308 */ /* 0x000ee20000000800 */
[----:B-1----:R-:W-:-:S07]  /*4a90*/  IMAD.MOV.U32 R63, RZ, RZ, R151 ;  /* 0x000000ffff3f7224 */ /* 0x002fce00078e0097 */
[----:B------:R-:W-:Y:S01]  /*4aa0*/  MUFU.EX2 R73, R73 ;  /* 0x0000004900497308 */ /* 0x000fe20000000800 */
[----:B--2---:R-:W-:Y:S02]  /*4ab0*/  F2FP.BF16.F32.PACK_AB R211, R20, R65 ;  /* 0x0000004114d3723e */ /* 0x004fe400000010ff */
[----:B0-----:R-:W-:-:S05]  /*4ac0*/  FMNMX.FTZ R51, R0, R51, !PT ;  /* 0x0000003300337209 */ /* 0x001fca0007810000 */
[----:B------:R-:W-:Y:S01]  /*4ad0*/  MUFU.EX2 R38, R31 ;  /* 0x0000001f00267308 */ /* 0x000fe20000000800 */
[----:B------:R-:W0:Y:S01]  /*4ae0*/  SHFL.BFLY PT, R6, R51, 0x1, 0x1f ;  /* 0x0c201f0033067f89 */ /* 0x000e2200000e0000 */
[----:B---3--:R-:W-:-:S06]  /*4af0*/  F2FP.BF16.F32.PACK_AB R205, R24, R69 ;  /* 0x0000004518cd723e */ /* 0x008fcc00000010ff */
[----:B------:R1:W2:Y:S08]  /*4b00*/  MUFU.EX2 R26, R55 ;  /* 0x00000037001a7308 */ /* 0x0002b00000000800 */
[----:B------:R-:W-:Y:S01]  /*4b10*/  MUFU.EX2 R77, R77 ;  /* 0x0000004d004d7308 */ /* 0x000fe20000000800 */
[----:B-1----:R-:W-:-:S07]  /*4b20*/  MOV R55, R151 ;  /* 0x0000009700377202 */ /* 0x002fce0000000f00 */
[----:B------:R1:W-:Y:S01]  /*4b30*/  MUFU.EX2 R34, R39 ;  /* 0x0000002700227308 */ /* 0x0003e20000000800 */
[----:B0-----:R-:W-:Y:S01]  /*4b40*/  FMNMX.FTZ R6, R51, R6, !PT ;  /* 0x0000000633067209 */ /* 0x001fe20007810000 */
[----:B------:R-:W-:Y:S01]  /*4b50*/  IMAD.MOV.U32 R51, RZ, RZ, R151 ;  /* 0x000000ffff337224 */ /* 0x000fe200078e0097 */
[----:B--2---:R-:W-:Y:S02]  /*4b60*/  F2FP.BF16.F32.PACK_AB R207, R26, R73 ;  /* 0x000000491acf723e */ /* 0x004fe400000010ff */
[C---:B------:R-:W-:Y:S01]  /*4b70*/  FSETP.NEU.FTZ.AND P2, PT, R6.reuse, -INF , PT ;  /* 0xff8000000600780b */ /* 0x040fe20003f5d000 */
[----:B------:R-:W-:Y:S02]  /*4b80*/  FMUL.FTZ R0, R6, R2 ;  /* 0x0000000206007220 */ /* 0x000fe40000410000 */
[----:B------:R-:W-:Y:S03]  /*4b90*/  MUFU.EX2 R28, R43 ;  /* 0x0000002b001c7308 */ /* 0x000fe60000000800 */
[----:B------:R-:W-:Y:S01]  /*4ba0*/  FSEL R8, R0, RZ, P2 ;  /* 0x000000ff00087208 */ /* 0x000fe20001000000 */
[----:B------:R-:W-:Y:S01]  /*4bb0*/  FADD.FTZ R0, R209, R14 ;  /* 0x0000000ed1007221 */ /* 0x000fe20000010000 */
[----:B------:R-:W-:-:S02]  /*4bc0*/  F2FP.BF16.F32.PACK_AB R209, R14, R209 ;  /* 0x000000d10ed1723e */ /* 0x000fc400000010ff */
[----:B------:R-:W-:Y:S01]  /*4bd0*/  ISETP.GE.AND P2, PT, R22, R17, PT ;  /* 0x000000111600720c */ /* 0x000fe20003f46270 */
[-CC-:B------:R-:W-:Y:S01]  /*4be0*/  FFMA.FTZ R3, R3, R2.reuse, -R8.reuse ;  /* 0x0000000203037223 */ /* 0x180fe20000010808 */
[-CC-:B------:R-:W-:Y:S01]  /*4bf0*/  FFMA.FTZ R57, R57, R2.reuse, -R8.reuse ;  /* 0x0000000239397223 */ /* 0x180fe20000010808 */
[-CC-:B------:R-:W-:Y:S01]  /*4c00*/  FFMA.FTZ R21, R21, R2.reuse, -R8.reuse ;  /* 0x0000000215157223 */ /* 0x180fe20000010808 */
[-CC-:B------:R-:W-:Y:S01]  /*4c10*/  FFMA.FTZ R61, R61, R2.reuse, -R8.reuse ;  /* 0x000000023d3d7223 */ /* 0x180fe20000010808 */
[-C--:B------:R-:W-:Y:S01]  /*4c20*/  FFMA.FTZ R67, R67, R2.reuse, -R8 ;  /* 0x0000000243437223 */ /* 0x080fe20000010808 */
[----:B------:R-:W-:Y:S01]  /*4c30*/  MUFU.EX2 R208, R57 ;  /* 0x0000003900d07308 */ /* 0x000fe20000000800 */
[----:B------:R-:W-:Y:S01]  /*4c40*/  FADD.FTZ R31, R65, R0 ;  /* 0x00000000411f7221 */ /* 0x000fe20000010000 */
[-CC-:B------:R-:W-:Y:S01]  /*4c50*/  FFMA.FTZ R49, R49, R2.reuse, -R8.reuse ;  /* 0x0000000231317223 */ /* 0x180fe20000010808 */
[-CC-:B------:R-:W-:Y:S01]  /*4c60*/  FFMA.FTZ R71, R71, R2.reuse, -R8.reuse ;  /* 0x0000000247477223 */ /* 0x180fe20000010808 */
[-CC-:B------:R-:W-:Y:S01]  /*4c70*/  FFMA.FTZ R53, R53, R2.reuse, -R8.reuse ;  /* 0x0000000235357223 */ /* 0x180fe20000010808 */
[----:B------:R-:W-:Y:S01]  /*4c80*/  FADD.FTZ R0, R20, R31 ;  /* 0x0000001f14007221 */ /* 0x000fe20000010000 */
[-CC-:B------:R-:W-:Y:S01]  /*4c90*/  FFMA.FTZ R75, R75, R2.reuse, -R8.reuse ;  /* 0x000000024b4b7223 */ /* 0x180fe20000010808 */
[-C--:B------:R-:W-:Y:S01]  /*4ca0*/  FFMA.FTZ R41, R41, R2.reuse, -R8 ;  /* 0x0000000229297223 */ /* 0x080fe20000010808 */
[----:B------:R-:W0:Y:S01]  /*4cb0*/  MUFU.EX2 R3, R3 ;  /* 0x0000000300037308 */ /* 0x000e220000000800 */
[----:B------:R-:W-:Y:S01]  /*4cc0*/  FADD.FTZ R31, R69, R0 ;  /* 0x00000000451f7221 */ /* 0x000fe20000010000 */
[-CC-:B------:R-:W-:Y:S01]  /*4cd0*/  FFMA.FTZ R47, R47, R2.reuse, -R8.reuse ;  /* 0x000000022f2f7223 */ /* 0x180fe20000010808 */
[-CC-:B------:R-:W-:Y:S01]  /*4ce0*/  FFMA.FTZ R45, R45, R2.reuse, -R8.reuse ;  /* 0x000000022d2d7223 */ /* 0x180fe20000010808 */
[-CC-:B------:R-:W-:Y:S01]  /*4cf0*/  FFMA.FTZ R35, R35, R2.reuse, -R8.reuse ;  /* 0x0000000223237223 */ /* 0x180fe20000010808 */
[----:B------:R-:W-:Y:S01]  /*4d00*/  FADD.FTZ R40, R24, R31 ;  /* 0x0000001f18287221 */ /* 0x000fe20000010000 */
[-CC-:B------:R-:W-:Y:S01]  /*4d10*/  FFMA.FTZ R33, R33, R2.reuse, -R8.reuse ;  /* 0x0000000221217223 */ /* 0x180fe20000010808 */
[-C--:B------:R-:W-:Y:S01]  /*4d20*/  FFMA.FTZ R27, R27, R2.reuse, -R8 ;  /* 0x000000021b1b7223 */ /* 0x080fe20000010808 */
[----:B------:R-:W2:Y:S01]  /*4d30*/  MUFU.EX2 R21, R21 ;  /* 0x0000001500157308 */ /* 0x000ea20000000800 */
[----:B-1----:R-:W-:Y:S01]  /*4d40*/  FADD.FTZ R39, R73, R40 ;  /* 0x0000002849277221 */ /* 0x002fe20000010000 */
[-CC-:B------:R-:W-:Y:S01]  /*4d50*/  FFMA.FTZ R37, R37, R2.reuse, -R8.reuse ;  /* 0x0000000225257223 */ /* 0x180fe20000010808 */
[-CC-:B------:R-:W-:Y:S01]  /*4d60*/  FFMA.FTZ R15, R15, R2.reuse, -R8.reuse ;  /* 0x000000020f0f7223 */ /* 0x180fe20000010808 */
[-CC-:B------:R-:W-:Y:S01]  /*4d70*/  FFMA.FTZ R25, R25, R2.reuse, -R8.reuse ;  /* 0x0000000219197223 */ /* 0x180fe20000010808 */
[----:B------:R-:W-:Y:S01]  /*4d80*/  FADD.FTZ R40, R26, R39 ;  /* 0x000000271a287221 */ /* 0x000fe20000010000 */
[-CC-:B------:R-:W-:Y:S01]  /*4d90*/  FFMA.FTZ R23, R23, R2.reuse, -R8.reuse ;  /* 0x0000000217177223 */ /* 0x180fe20000010808 */
[----:B------:R-:W-:Y:S01]  /*4da0*/  FFMA.FTZ R8, R29, R2, -R8 ;  /* 0x000000021d087223 */ /* 0x000fe20000010808 */
[----:B------:R1:W3:Y:S01]  /*4db0*/  MUFU.EX2 R210, R61 ;  /* 0x0000003d00d27308 */ /* 0x0002e20000000800 */
[----:B0-----:R-:W-:Y:S01]  /*4dc0*/  FADD.FTZ R0, R3, R208 ;  /* 0x000000d003007221 */ /* 0x001fe20000010000 */
[----:B------:R-:W-:Y:S01]  /*4dd0*/  FADD.FTZ R39, R77, R40 ;  /* 0x000000284d277221 */ /* 0x000fe20000010000 */
[----:B------:R-:W-:Y:S01]  /*4de0*/  F2FP.BF16.F32.PACK_AB R208, R208, R3 ;  /* 0x00000003d0d0723e */ /* 0x000fe200000010ff */
[----:B------:R-:W-:Y:S01]  /*4df0*/  IMAD.MOV.U32 R73, RZ, RZ, R151 ;  /* 0x000000ffff497224 */ /* 0x000fe200078e0097 */
[C---:B------:R-:W-:Y:S01]  /*4e00*/  F2FP.BF16.F32.PACK_AB R201, R28.reuse, R77 ;  /* 0x0000004d1cc9723e */ /* 0x040fe200000010ff */
[----:B------:R-:W-:Y:S01]  /*4e10*/  FADD.FTZ R42, R28, R39 ;  /* 0x000000271c2a7221 */ /* 0x000fe20000010000 */
[--C-:B------:R-:W-:Y:S01]  /*4e20*/  IMAD.MOV.U32 R77, RZ, RZ, R151.reuse ;  /* 0x000000ffff4d7224 */ /* 0x100fe200078e0097 */
[----:B------:R-:W0:Y:S01]  /*4e30*/  MUFU.EX2 R67, R67 ;  /* 0x0000004300437308 */ /* 0x000e220000000800 */
[----:B--2---:R-:W-:Y:S01]  /*4e40*/  FADD.FTZ R31, R21, R0 ;  /* 0x00000000151f7221 */ /* 0x004fe20000010000 */
[--C-:B------:R-:W-:Y:S01]  /*4e50*/  IMAD.MOV.U32 R69, RZ, RZ, R151.reuse ;  /* 0x000000ffff457224 */ /* 0x100fe200078e0097 */
[----:B------:R-:W-:Y:S01]  /*4e60*/  MOV R65, R151 ;  /* 0x0000009700417202 */ /* 0x000fe20000000f00 */
[----:B-1----:R-:W-:-:S02]  /*4e70*/  IMAD.MOV.U32 R61, RZ, RZ, R151 ;  /* 0x000000ffff3d7224 */ /* 0x002fc400078e0097 */
[----:B------:R-:W-:Y:S02]  /*4e80*/  IMAD.MOV.U32 R57, RZ, RZ, R151 ;  /* 0x000000ffff397224 */ /* 0x000fe400078e0097 */
[----:B------:R1:W2:Y:S01]  /*4e90*/  MUFU.EX2 R204, R49 ;  /* 0x0000003100cc7308 */ /* 0x0002a20000000800 */
[C---:B---3--:R-:W-:Y:S01]  /*4ea0*/  FADD.FTZ R0, R210.reuse, R31 ;  /* 0x0000001fd2007221 */ /* 0x048fe20000010000 */
[----:B------:R-:W-:Y:S01]  /*4eb0*/  F2FP.BF16.F32.PACK_AB R210, R210, R21 ;  /* 0x00000015d2d2723e */ /* 0x000fe200000010ff */
[--C-:B------:R-:W-:Y:S02]  /*4ec0*/  IMAD.MOV.U32 R43, RZ, RZ, R151.reuse ;  /* 0x000000ffff2b7224 */ /* 0x100fe400078e0097 */
[--C-:B------:R-:W-:Y:S02]  /*4ed0*/  IMAD.MOV.U32 R39, RZ, RZ, R151.reuse ;  /* 0x000000ffff277224 */ /* 0x100fe400078e0097 */
[--C-:B------:R-:W-:Y:S01]  /*4ee0*/  IMAD.MOV.U32 R28, RZ, RZ, R151.reuse ;  /* 0x000000ffff1c7224 */ /* 0x100fe200078e0097 */
[----:B------:R-:W3:Y:S01]  /*4ef0*/  MUFU.EX2 R71, R71 ;  /* 0x0000004700477308 */ /* 0x000ee20000000800 */
[----:B0-----:R-:W-:Y:S01]  /*4f00*/  FADD.FTZ R31, R67, R0 ;  /* 0x00000000431f7221 */ /* 0x001fe20000010000 */
[----:B-1----:R-:W-:-:S02]  /*4f10*/  IMAD.MOV.U32 R49, RZ, RZ, R151 ;  /* 0x000000ffff317224 */ /* 0x002fc400078e0097 */
[--C-:B------:R-:W-:Y:S02]  /*4f20*/  IMAD.MOV.U32 R26, RZ, RZ, R151.reuse ;  /* 0x000000ffff1a7224 */ /* 0x100fe400078e0097 */
[----:B------:R-:W-:Y:S02]  /*4f30*/  IMAD.MOV.U32 R24, RZ, RZ, R151 ;  /* 0x000000ffff187224 */ /* 0x000fe400078e0097 */
[----:B------:R0:W1:Y:S01]  /*4f40*/  MUFU.EX2 R206, R53 ;  /* 0x0000003500ce7308 */ /* 0x0000620000000800 */
[C---:B--2---:R-:W-:Y:S01]  /*4f50*/  FADD.FTZ R40, R204.reuse, R31 ;  /* 0x0000001fcc287221 */ /* 0x044fe20000010000 */
[----:B------:R-:W-:Y:S01]  /*4f60*/  F2FP.BF16.F32.PACK_AB R204, R204, R67 ;  /* 0x00000043cccc723e */ /* 0x000fe200000010ff */
[----:B------:R-:W-:-:S05]  /*4f70*/  IMAD.MOV.U32 R67, RZ, RZ, R151 ;  /* 0x000000ffff437224 */ /* 0x000fca00078e0097 */
[----:B------:R2:W-:Y:S01]  /*4f80*/  MUFU.EX2 R200, R41 ;  /* 0x0000002900c87308 */ /* 0x0005e20000000800 */
[----:B---3--:R-:W-:Y:S01]  /*4f90*/  FADD.FTZ R31, R71, R40 ;  /* 0x00000028471f7221 */ /* 0x008fe20000010000 */
[----:B0-----:R-:W-:-:S06]  /*4fa0*/  IMAD.MOV.U32 R53, RZ, RZ, R151 ;  /* 0x000000ffff357224 */ /* 0x001fcc00078e0097 */
[----:B------:R-:W0:Y:S01]  /*4fb0*/  MUFU.EX2 R75, R75 ;  /* 0x0000004b004b7308 */ /* 0x000e220000000800 */
[----:B--2---:R-:W-:-:S05]  /*4fc0*/  IMAD.U32 R41, RZ, RZ, UR60 ;  /* 0x0000003cff297e24 */ /* 0x004fca000f8e00ff */
[----:B------:R-:W-:Y:S01]  /*4fd0*/  @!P1 IADD3 R0, R41, 0x38840, RZ ;  /* 0x0003884029009810 */ /* 0x000fe20007ffe0ff */
[----:B------:R-:W-:Y:S01]  /*4fe0*/  IMAD.MOV.U32 R41, RZ, RZ, R151 ;  /* 0x000000ffff297224 */ /* 0x000fe200078e0097 */
[----:B------:R-:W-:Y:S02]  /*4ff0*/  MUFU.EX2 R79, R79 ;  /* 0x0000004f004f7308 */ /* 0x000fe40000000800 */
[----:B------:R-:W-:-:S04]  /*5000*/  @!P1 PRMT R0, RZ, 0x654, R0 ;  /* 0x00000654ff009816 */ /* 0x000fc80000000000 */
[----:B------:R1:W-:Y:S02]  /*5010*/  @!P1 SYNCS.ARRIVE.TRANS64.RED.A1T0 RZ, [R0+URZ], RZ ;  /* 0x000000ff00ff99a7 */ /* 0x0003e4000810043f */
[----:B------:R-:W2:Y:S01]  /*5020*/  MUFU.EX2 R47, R47 ;  /* 0x0000002f002f7308 */ /* 0x000ea20000000800 */
[C---:B-1----:R-:W-:Y:S01]  /*5030*/  FADD.FTZ R0, R206.reuse, R31 ;  /* 0x0000001fce007221 */ /* 0x042fe20000010000 */
[----:B------:R-:W-:-:S06]  /*5040*/  F2FP.BF16.F32.PACK_AB R206, R206, R71 ;  /* 0x00000047cece723e */ /* 0x000fcc00000010ff */
[----:B------:R1:W3:Y:S01]  /*5050*/  MUFU.EX2 R30, R81 ;  /* 0x00000051001e7308 */ /* 0x0002e20000000800 */
[----:B------:R-:W-:Y:S02]  /*5060*/  IMAD.MOV.U32 R71, RZ, RZ, R151 ;  /* 0x000000ffff477224 */ /* 0x000fe400078e0097 */
[----:B0-----:R-:W-:-:S04]  /*5070*/  FADD.FTZ R31, R75, R0 ;  /* 0x000000004b1f7221 */ /* 0x001fc80000010000 */
[C---:B------:R-:W-:Y:S01]  /*5080*/  FADD.FTZ R0, R200.reuse, R31 ;  /* 0x0000001fc8007221 */ /* 0x040fe20000010000 */
[----:B------:R-:W-:Y:S01]  /*5090*/  F2FP.BF16.F32.PACK_AB R200, R200, R75 ;  /* 0x0000004bc8c8723e */ /* 0x000fe200000010ff */
[----:B------:R0:W4:Y:S01]  /*50a0*/  MUFU.EX2 R202, R45 ;  /* 0x0000002d00ca7308 */ /* 0x0001220000000800 */
[----:B-1----:R-:W-:Y:S02]  /*50b0*/  IMAD.MOV.U32 R81, RZ, RZ, R151 ;  /* 0x000000ffff517224 */ /* 0x002fe400078e0097 */
[----:B--2---:R-:W-:Y:S01]  /*50c0*/  FADD.FTZ R29, R47, R0 ;  /* 0x000000002f1d7221 */ /* 0x004fe20000010000 */
[----:B------:R-:W-:-:S04]  /*50d0*/  MOV R75, R151 ;  /* 0x00000097004b7202 */ /* 0x000fc80000000f00 */
[----:B------:R-:W-:Y:S01]  /*50e0*/  MUFU.EX2 R83, R83 ;  /* 0x0000005300537308 */ /* 0x000fe20000000800 */
[----:B---3--:R-:W-:Y:S02]  /*50f0*/  F2FP.BF16.F32.PACK_AB R203, R30, R79 ;  /* 0x0000004f1ecb723e */ /* 0x008fe400000010ff */
[----:B0-----:R-:W-:-:S05]  /*5100*/  MOV R45, R151 ;  /* 0x00000097002d7202 */ /* 0x001fca0000000f00 */
[----:B------:R-:W0:Y:S01]  /*5110*/  MUFU.EX2 R35, R35 ;  /* 0x0000002300237308 */ /* 0x000e220000000800 */
[C---:B----4-:R-:W-:Y:S01]  /*5120*/  FADD.FTZ R0, R202.reuse, R29 ;  /* 0x0000001dca007221 */ /* 0x050fe20000010000 */
[----:B------:R-:W-:Y:S01]  /*5130*/  F2FP.BF16.F32.PACK_AB R202, R202, R47 ;  /* 0x0000002fcaca723e */ /* 0x000fe200000010ff */
[----:B------:R-:W-:-:S05]  /*5140*/  IMAD.MOV.U32 R47, RZ, RZ, R151 ;  /* 0x000000ffff2f7224 */ /* 0x000fca00078e0097 */
[----:B------:R1:W2:Y:S08]  /*5150*/  MUFU.EX2 R32, R85 ;  /* 0x0000005500207308 */ /* 0x0002b00000000800 */
[----:B------:R3:W4:Y:S01]  /*5160*/  MUFU.EX2 R196, R33 ;  /* 0x0000002100c47308 */ /* 0x0007220000000800 */
[----:B0-----:R-:W-:Y:S01]  /*5170*/  FADD.FTZ R29, R35, R0 ;  /* 0x00000000231d7221 */ /* 0x001fe20000010000 */
[----:B-1----:R-:W-:-:S06]  /*5180*/  MOV R85, R151 ;  /* 0x0000009700557202 */ /* 0x002fcc0000000f00 */
[----:B------:R-:W0:Y:S01]  /*5190*/  MUFU.EX2 R87, R87 ;  /* 0x0000005700577308 */ /* 0x000e220000000800 */
[----:B---3--:R-:W-:Y:S01]  /*51a0*/  FADD.FTZ R33, R79, R42 ;  /* 0x0000002a4f217221 */ /* 0x008fe20000010000 */
[----:B--2---:R-:W-:Y:S01]  /*51b0*/  F2FP.BF16.F32.PACK_AB R197, R32, R83 ;  /* 0x0000005320c5723e */ /* 0x004fe200000010ff */
[----:B------:R-:W-:Y:S02]  /*51c0*/  IMAD.MOV.U32 R79, RZ, RZ, R151 ;  /* 0x000000ffff4f7224 */ /* 0x000fe400078e0097 */
[----:B------:R-:W-:Y:S01]  /*51d0*/  FADD.FTZ R40, R30, R33 ;  /* 0x000000211e287221 */ /* 0x000fe20000010000 */
[----:B------:R-:W-:Y:S01]  /*51e0*/  IMAD.MOV.U32 R42, RZ, RZ, R151 ;  /* 0x000000ffff2a7224 */ /* 0x000fe200078e0097 */
[----:B------:R-:W-:Y:S01]  /*51f0*/  MOV R30, R151 ;  /* 0x00000097001e7202 */ /* 0x000fe20000000f00 */
[----:B------:R-:W-:Y:S01]  /*5200*/  MUFU.EX2 R27, R27 ;  /* 0x0000001b001b7308 */ /* 0x000fe20000000800 */
[----:B------:R-:W-:Y:S01]  /*5210*/  FADD.FTZ R33, R83, R40 ;  /* 0x0000002853217221 */ /* 0x000fe20000010000 */
[C---:B----4-:R-:W-:Y:S01]  /*5220*/  FADD.FTZ R0, R196.reuse, R29 ;  /* 0x0000001dc4007221 */ /* 0x050fe20000010000 */
[----:B------:R-:W-:Y:S01]  /*5230*/  F2FP.BF16.F32.PACK_AB R196, R196, R35 ;  /* 0x00000023c4c4723e */ /* 0x000fe200000010ff */
[----:B------:R-:W-:-:S02]  /*5240*/  IMAD.MOV.U32 R83, RZ, RZ, R151 ;  /* 0x000000ffff537224 */ /* 0x000fc400078e0097 */
[----:B------:R-:W-:Y:S01]  /*5250*/  FADD.FTZ R40, R32, R33 ;  /* 0x0000002120287221 */ /* 0x000fe20000010000 */
[----:B------:R-:W-:Y:S01]  /*5260*/  MOV R35, R151 ;  /* 0x0000009700237202 */ /* 0x000fe20000000f00 */
[--C-:B------:R-:W-:Y:S01]  /*5270*/  IMAD.MOV.U32 R33, RZ, RZ, R151.reuse ;  /* 0x000000ffff217224 */ /* 0x100fe200078e0097 */
[----:B------:R1:W-:Y:S01]  /*5280*/  MUFU.EX2 R198, R37 ;  /* 0x0000002500c67308 */ /* 0x0003e20000000800 */
[----:B0-----:R-:W-:Y:S01]  /*5290*/  FADD.FTZ R31, R87, R40 ;  /* 0x00000028571f7221 */ /* 0x001fe20000010000 */
[C---:B------:R-:W-:Y:S01]  /*52a0*/  F2FP.BF16.F32.PACK_AB R199, R34.reuse, R87 ;  /* 0x0000005722c7723e */ /* 0x040fe200000010ff */
[----:B------:R-:W-:Y:S01]  /*52b0*/  IMAD.MOV.U32 R87, RZ, RZ, R151 ;  /* 0x000000ffff577224 */ /* 0x000fe200078e0097 */
[----:B------:R-:W-:Y:S01]  /*52c0*/  MOV R40, R151 ;  /* 0x0000009700287202 */ /* 0x000fe20000000f00 */
[----:B------:R-:W-:Y:S01]  /*52d0*/  FADD.FTZ R14, R34, R31 ;  /* 0x0000001f220e7221 */ /* 0x000fe20000010000 */
[--C-:B------:R-:W-:Y:S02]  /*52e0*/  IMAD.MOV.U32 R34, RZ, RZ, R151.reuse ;  /* 0x000000ffff227224 */ /* 0x100fe400078e0097 */
[----:B------:R-:W0:Y:S01]  /*52f0*/  MUFU.EX2 R89, R89 ;  /* 0x0000005900597308 */ /* 0x000e220000000800 */
[----:B-1----:R-:W-:-:S02]  /*5300*/  IMAD.MOV.U32 R37, RZ, RZ, R151 ;  /* 0x000000ffff257224 */ /* 0x002fc400078e0097 */
[----:B------:R-:W-:-:S05]  /*5310*/  IMAD.MOV.U32 R32, RZ, RZ, R151 ;  /* 0x000000ffff207224 */ /* 0x000fca00078e0097 */
[----:B------:R-:W-:Y:S08]  /*5320*/  MUFU.EX2 R15, R15 ;  /* 0x0000000f000f7308 */ /* 0x000ff00000000800 */
[----:B------:R1:W2:Y:S01]  /*5330*/  MUFU.EX2 R36, R91 ;  /* 0x0000005b00247308 */ /* 0x0002a20000000800 */
[----:B0-----:R-:W-:-:S07]  /*5340*/  FADD.FTZ R31, R89, R14 ;  /* 0x0000000e591f7221 */ /* 0x001fce0000010000 */
[----:B------:R0:W3:Y:S01]  /*5350*/  MUFU.EX2 R192, R25 ;  /* 0x0000001900c07308 */ /* 0x0000e20000000800 */
[----:B-1----:R-:W-:-:S07]  /*5360*/  IMAD.MOV.U32 R91, RZ, RZ, R151 ;  /* 0x000000ffff5b7224 */ /* 0x002fce00078e0097 */
[----:B------:R-:W1:Y:S01]  /*5370*/  MUFU.EX2 R93, R93 ;  /* 0x0000005d005d7308 */ /* 0x000e620000000800 */
[----:B0-----:R-:W-:Y:S01]  /*5380*/  FADD.FTZ R25, R27, R0 ;  /* 0x000000001b197221 */ /* 0x001fe20000010000 */
[C---:B--2---:R-:W-:Y:S01]  /*5390*/  FADD.FTZ R14, R36.reuse, R31 ;  /* 0x0000001f240e7221 */ /* 0x044fe20000010000 */
[----:B------:R-:W-:Y:S01]  /*53a0*/  F2FP.BF16.F32.PACK_AB R193, R36, R89 ;  /* 0x0000005924c1723e */ /* 0x000fe200000010ff */
[----:B------:R-:W-:Y:S02]  /*53b0*/  IMAD.MOV.U32 R89, RZ, RZ, R151 ;  /* 0x000000ffff597224 */ /* 0x000fe400078e0097 */
[C---:B------:R-:W-:Y:S01]  /*53c0*/  FADD.FTZ R0, R198.reuse, R25 ;  /* 0x00000019c6007221 */ /* 0x040fe20000010000 */
[----:B------:R-:W-:Y:S01]  /*53d0*/  F2FP.BF16.F32.PACK_AB R198, R198, R27 ;  /* 0x0000001bc6c6723e */ /* 0x000fe200000010ff */
[--C-:B------:R-:W-:Y:S01]  /*53e0*/  IMAD.MOV.U32 R36, RZ, RZ, R151.reuse ;  /* 0x000000ffff247224 */ /* 0x100fe200078e0097 */
[----:B------:R-:W0:Y:S01]  /*53f0*/  MUFU.EX2 R23, R23 ;  /* 0x0000001700177308 */ /* 0x000e220000000800 */
[----:B------:R-:W-:Y:S01]  /*5400*/  FADD.FTZ R25, R15, R0 ;  /* 0x000000000f197221 */ /* 0x000fe20000010000 */
[----:B------:R-:W-:-:S02]  /*5410*/  IMAD.MOV.U32 R31, RZ, RZ, R151 ;  /* 0x000000ffff1f7224 */ /* 0x000fc400078e0097 */
[----:B------:R-:W-:Y:S02]  /*5420*/  IMAD.MOV.U32 R27, RZ, RZ, R151 ;  /* 0x000000ffff1b7224 */ /* 0x000fe400078e0097 */
[C---:B---3--:R-:W-:Y:S01]  /*5430*/  FADD.FTZ R0, R192.reuse, R25 ;  /* 0x00000019c0007221 */ /* 0x048fe20000010000 */
[----:B------:R-:W-:Y:S01]  /*5440*/  F2FP.BF16.F32.PACK_AB R192, R192, R15 ;  /* 0x0000000fc0c0723e */ /* 0x000fe200000010ff */
[----:B------:R-:W2:Y:S01]  /*5450*/  MUFU.EX2 R8, R8 ;  /* 0x0000000800087308 */ /* 0x000ea20000000800 */
[----:B-1----:R-:W-:Y:S01]  /*5460*/  FADD.FTZ R29, R93, R14 ;  /* 0x0000000e5d1d7221 */ /* 0x002fe20000010000 */
[C---:B------:R-:W-:Y:S01]  /*5470*/  F2FP.BF16.F32.PACK_AB R195, R38.reuse, R93 ;  /* 0x0000005d26c3723e */ /* 0x040fe200000010ff */
[----:B------:R-:W-:Y:S01]  /*5480*/  IMAD.MOV.U32 R93, RZ, RZ, R151 ;  /* 0x000000ffff5d7224 */ /* 0x000fe200078e0097 */
[----:B------:R-:W-:Y:S01]  /*5490*/  MOV R25, R151 ;  /* 0x0000009700197202 */ /* 0x000fe20000000f00 */
[----:B------:R-:W-:Y:S01]  /*54a0*/  FADD.FTZ R14, R38, R29 ;  /* 0x0000001d260e7221 */ /* 0x000fe20000010000 */
[----:B------:R-:W-:-:S02]  /*54b0*/  IMAD.MOV.U32 R38, RZ, RZ, R151 ;  /* 0x000000ffff267224 */ /* 0x000fc400078e0097 */
[----:B------:R-:W-:Y:S02]  /*54c0*/  IMAD.MOV.U32 R29, RZ, RZ, R151 ;  /* 0x000000ffff1d7224 */ /* 0x000fe400078e0097 */
[----:B0-----:R-:W-:Y:S01]  /*54d0*/  FADD.FTZ R3, R23, R0 ;  /* 0x0000000017037221 */ /* 0x001fe20000010000 */
[----:B------:R-:W-:-:S03]  /*54e0*/  IMAD.MOV.U32 R0, RZ, RZ, 0x3f800000 ;  /* 0x3f800000ff007424 */ /* 0x000fc600078e00ff */
[C---:B--2---:R-:W-:Y:S01]  /*54f0*/  FADD.FTZ R15, R8.reuse, R3 ;  /* 0x00000003080f7221 */ /* 0x044fe20000010000 */
[----:B------:R-:W-:Y:S01]  /*5500*/  F2FP.BF16.F32.PACK_AB R194, R8, R23 ;  /* 0x0000001708c2723e */ /* 0x000fe200000010ff */
[----:B------:R-:W-:Y:S02]  /*5510*/  IMAD.MOV.U32 R3, RZ, RZ, 0x3f800000 ;  /* 0x3f800000ff037424 */ /* 0x000fe400078e00ff */
[----:B------:R-:W-:Y:S01]  /*5520*/  IMAD.MOV.U32 R8, RZ, RZ, RZ ;  /* 0x000000ffff087224 */ /* 0x000fe200078e00ff */
[----:B------:R-:W-:Y:S06]  /*5530*/  @!P2 BRA `(.L_x_19) ;  /* 0x0000004000dca947 */ /* 0x000fec0003800000 */
[----:B------:R-:W-:Y:S01]  /*5540*/  UMOV UR6, URZ ;  /* 0x0000003f00067c82 */ /* 0x000fe20008000000 */
[----:B------:R-:W-:Y:S01]  /*5550*/  IMAD.MOV.U32 R20, RZ, RZ, R7 ;  /* 0x000000ffff147224 */ /* 0x000fe200078e0007 */
[----:B------:R-:W-:Y:S01]  /*5560*/  MOV R0, 0x3f800000 ;  /* 0x3f80000000007802 */ /* 0x000fe20000000f00 */
[----:B------:R-:W-:Y:S01]  /*5570*/  IMAD.MOV.U32 R21, RZ, RZ, R6 ;  /* 0x000000ffff157224 */ /* 0x000fe200078e0006 */
[----:B------:R-:W-:Y:S01]  /*5580*/  CS2R R150, SRZ ;  /* 0x0000000000967805 */ /* 0x000fe2000001ff00 */
[----:B------:R-:W-:Y:S01]  /*5590*/  IMAD.MOV.U32 R23, RZ, RZ, RZ ;  /* 0x000000ffff177224 */ /* 0x000fe200078e00ff */
[----:B------:R-:W-:Y:S01]  /*55a0*/  CS2R R146, SRZ ;  /* 0x0000000000927805 */ /* 0x000fe2000001ff00 */
[----:B------:R-:W-:Y:S01]  /*55b0*/  IMAD.MOV.U32 R3, RZ, RZ, 0x3f800000 ;  /* 0x3f800000ff037424 */ /* 0x000fe200078e00ff */
        /* <DEDUP_REMOVED lines=61> */
[----:B------:R-:W-:Y:S01]  /*5990*/  CS2R R24, SRZ ;  /* 0x0000000000187805 */ /* 0x000fe2000001ff00 */
[----:B------:R-:W-:Y:S01]  /*59a0*/  IMAD.U32 R214, RZ, RZ, UR6 ;  /* 0x00000006ffd67e24 */ /* 0x000fe2000f8e00ff */
[----:B------:R-:W-:-:S06]  /*59b0*/  ULDC UR61, c[0x0][0x9d8] ;  /* 0x00027600003d7ab9 */ /* 0x000fcc0000000800 */
.L_x_28:
[----:B------:R-:W-:-:S13]  /*59c0*/  R2UR UR6, R214 ;  /* 0x00000000d60672ca */ /* 0x000fda00000e0000 */
[----:B------:R-:W-:-:S04]  /*59d0*/  UIADD3 UR6, UR6, 0x1, URZ ;  /* 0x0000000106067890 */ /* 0x000fc8000fffe03f */
[----:B------:R-:W-:-:S04]  /*59e0*/  UISETP.NE.AND UP0, UPT, UR6, 0x2, UPT ;  /* 0x000000020600788c */ /* 0x000fc8000bf05270 */
[----:B------:R-:W-:Y:S02]  /*59f0*/  USEL UR7, URZ, 0x1, UP0 ;  /* 0x000000013f077887 */ /* 0x000fe40008000000 */
[----:B------:R-:W-:-:S04]  /*5a00*/  USEL UR6, UR6, URZ, UP0 ;  /* 0x0000003f06067287 */ /* 0x000fc80008000000 */
[----:B------:R-:W-:Y:S02]  /*5a10*/  LOP3.LUT R8, R23, UR7, RZ, 0x3c, !PT ;  /* 0x0000000717087c12 */ /* 0x000fe4000f8e3cff */
[----:B------:R-:W-:Y:S01]  /*5a20*/  IMAD.U32 R9, RZ, RZ, UR6 ;  /* 0x00000006ff097e24 */ /* 0x000fe2000f8e00ff */
[----:B------:R-:W-:Y:S06]  /*5a30*/  @!P0 BRA `(.L_x_20) ;  /* 0x0000000000048947 */ /* 0x000fec0003800000 */
[----:B------:R-:W-:Y:S01]  /*5a40*/  BPT.TRAP 0x1 ;  /* 0x000000040000795c */ /* 0x000fe20000300000 */
.L_x_20:
[----:B------:R-:W-:Y:S02]  /*5a50*/  R2UR UR7, R16 ;  /* 0x00000000100772ca */ /* 0x000fe400000e0000 */
[----:B------:R-:W-:-:S11]  /*5a60*/  SHF.L.U32 R2, R8, 0x1f, RZ ;  /* 0x0000001f08027819 */ /* 0x000fd600000006ff */
[----:B------:R-:W-:-:S06]  /*5a70*/  ULEA UR6, UR6, UR7, 0x3 ;  /* 0x0000000706067291 */ /* 0x000fcc000f8e183f */
[----:B------:R-:W-:-:S03]  /*5a80*/  IMAD.U32 R215, RZ, RZ, UR6 ;  /* 0x00000006ffd77e24 */ /* 0x000fc6000f8e00ff */
[----:B------:R0:W1:Y:S01]  /*5a90*/  SYNCS.PHASECHK.TRANS64.TRYWAIT P2, [UR6+0x38830], R2 ;  /* 0x03883002ff0075a7 */ /* 0x0000620008040146 */
[----:B------:R-:W-:Y:S05]  /*5aa0*/  @!P0 BRA `(.L_x_21) ;  /* 0x0000000000048947 */ /* 0x000fea0003800000 */
[----:B------:R-:W-:Y:S01]  /*5ab0*/  BPT.TRAP 0x1 ;  /* 0x000000040000795c */ /* 0x000fe20000300000 */
.L_x_21:
[----:B-1----:R-:W-:Y:S05]  /*5ac0*/  @P2 BRA `(.L_x_22) ;  /* 0x00000000000c2947 */ /* 0x002fea0003800000 */
[----:B------:R-:W-:-:S13]  /*5ad0*/  R2UR UR6, R215 ;  /* 0x00000000d70672ca */ /* 0x000fda00000e0000 */
[----:B------:R-:W1:Y:S02]  /*5ae0*/  SYNCS.PHASECHK.TRANS64.TRYWAIT P2, [UR6+0x38830], R2 ;  /* 0x03883002ff0075a7 */ /* 0x000e640008040146 */
[----:B-1----:R-:W-:Y:S05]  /*5af0*/  @!P2 BRA `(.L_x_23) ;  /* 0x000000bc00f8a947 */ /* 0x002fea0003800000 */
.L_x_22:
[----:B------:R-:W-:Y:S01]  /*5b00*/  R2UR UR6, R18 ;  /* 0x00000000120672ca */ /* 0x000fe200000e0000 */
[----:B------:R-:W-:Y:S01]  /*5b10*/  WARPGROUP.ARRIVE ;  /* 0x00000000000079c5 */ /* 0x000fe20000000000 */
[----:B------:R-:W-:Y:S01]  /*5b20*/  R2UR UR60, R9 ;  /* 0x00000000093c72ca */ /* 0x000fe200000e0000 */
[----:B------:R-:W-:Y:S01]  /*5b30*/  UMOV UR59, 0x40000040 ;  /* 0x40000040003b7882 */ /* 0x000fe20000000000 */
[C---:B------:R-:W-:Y:S01]  /*5b40*/  R2UR UR56, R4.reuse ;  /* 0x00000000043872ca */ /* 0x040fe200000e0000 */
[----:B------:R-:W-:Y:S01]  /*5b50*/  UMOV UR43, 0x40000040 ;  /* 0x40000040002b7882 */ /* 0x000fe20000000000 */
[C---:B------:R-:W-:Y:S01]  /*5b60*/  R2UR UR57, R5.reuse ;  /* 0x00000000053972ca */ /* 0x040fe200000e0000 */
[----:B------:R-:W-:Y:S01]  /*5b70*/  UMOV UR47, 0x40000040 ;  /* 0x40000040002f7882 */ /* 0x000fe20000000000 */
[----:B01----:R-:W-:Y:S01]  /*5b80*/  MOV R2, UR41 ;  /* 0x0000002900027c02 */ /* 0x003fe20008000f00 */
[----:B------:R-:W-:Y:S01]  /*5b90*/  UMOV UR51, 0x40000040 ;  /* 0x4000004000337882 */ /* 0x000fe20000000000 */
[----:B------:R-:W-:Y:S01]  /*5ba0*/  MOV R6, UR40 ;  /* 0x0000002800067c02 */ /* 0x000fe20008000f00 */
[----:B------:R-:W-:Y:S01]  /*5bb0*/  UMOV UR55, 0x40000040 ;  /* 0x4000004000377882 */ /* 0x000fe20000000000 */
[C---:B------:R-:W-:Y:S01]  /*5bc0*/  R2UR UR40, R4.reuse ;  /* 0x00000000042872ca */ /* 0x040fe200000e0000 */
[----:B------:R-:W-:Y:S01]  /*5bd0*/  UMOV UR15, 0x40000040 ;  /* 0x40000040000f7882 */ /* 0x000fe20000000000 */
[C---:B------:R-:W-:Y:S01]  /*5be0*/  R2UR UR41, R5.reuse ;  /* 0x00000000052972ca */ /* 0x040fe200000e0000 */
[----:B------:R-:W-:Y:S01]  /*5bf0*/  UIMAD UR60, UR60, 0xa00, UR6 ;  /* 0x00000a003c3c78a4 */ /* 0x000fe2000f8e0206 */
[----:B------:R-:W-:Y:S01]  /*5c00*/  MOV R7, UR45 ;  /* 0x0000002d00077c02 */ /* 0x000fe20008000f00 */
[----:B------:R-:W-:Y:S01]  /*5c10*/  UMOV UR19, 0x40000040 ;  /* 0x4000004000137882 */ /* 0x000fe20000000000 */
[----:B------:R-:W-:Y:S01]  /*5c20*/  MOV R152, UR44 ;  /* 0x0000002c00987c02 */ /* 0x000fe20008000f00 */
[----:B------:R-:W-:Y:S01]  /*5c30*/  UIADD3 UR6, UR60, 0x80, URZ ;  /* 0x000000803c067890 */ /* 0x000fe2000fffe03f */
[C---:B------:R-:W-:Y:S01]  /*5c40*/  R2UR UR44, R4.reuse ;  /* 0x00000000042c72ca */ /* 0x040fe200000e0000 */
[----:B------:R-:W-:Y:S01]  /*5c50*/  UIADD3 UR7, UR60, 0x100, URZ ;  /* 0x000001003c077890 */ /* 0x000fe2000fffe03f */
[C---:B------:R-:W-:Y:S01]  /*5c60*/  R2UR UR45, R5.reuse ;  /* 0x00000000052d72ca */ /* 0x040fe200000e0000 */
[----:B------:R-:W-:Y:S01]  /*5c70*/  UMOV UR58, UR60 ;  /* 0x0000003c003a7c82 */ /* 0x000fe20008000000 */
[----:B------:R-:W-:Y:S01]  /*5c80*/  MOV R153, UR49 ;  /* 0x0000003100997c02 */ /* 0x000fe20008000f00 */
[----:B------:R-:W-:Y:S01]  /*5c90*/  HGMMA.64x16x16.F32.BF16 R184, gdesc[UR56], RZ, !UPT, gsb0 ;  /* 0x0020000038b879f0 */ /* 0x000fe2000c0018ff */
[----:B------:R-:W-:Y:S01]  /*5ca0*/  UMOV UR42, UR6 ;  /* 0x00000006002a7c82 */ /* 0x000fe20008000000 */
[----:B------:R-:W-:Y:S01]  /*5cb0*/  MOV R154, UR48 ;  /* 0x00000030009a7c02 */ /* 0x000fe20008000f00 */
[----:B------:R-:W-:Y:S01]  /*5cc0*/  UMOV UR46, UR7 ;  /* 0x00000007002e7c82 */ /* 0x000fe20008000000 */
[C---:B------:R-:W-:Y:S01]  /*5cd0*/  R2UR UR48, R4.reuse ;  /* 0x00000000043072ca */ /* 0x040fe200000e0000 */
[----:B------:R-:W-:Y:S01]  /*5ce0*/  UIADD3 UR6, UR60, 0x180, URZ ;  /* 0x000001803c067890 */ /* 0x000fe2000fffe03f */
[C---:B------:R-:W-:Y:S01]  /*5cf0*/  R2UR UR49, R5.reuse ;  /* 0x00000000053172ca */ /* 0x040fe200000e0000 */
[----:B------:R-:W-:Y:S01]  /*5d00*/  UIADD3 UR58, UR60, 0x200, URZ ;  /* 0x000002003c3a7890 */ /* 0x000fe2000fffe03f */
[----:B------:R-:W-:Y:S01]  /*5d10*/  R2UR UR56, R4 ;  /* 0x00000000043872ca */ /* 0x000fe200000e0000 */
[----:B------:R-:W-:Y:S01]  /*5d20*/  UMOV UR59, 0x40000040 ;  /* 0x40000040003b7882 */ /* 0x000fe20000000000 */
[----:B------:R-:W-:Y:S01]  /*5d30*/  R2UR UR57, R5 ;  /* 0x00000000053972ca */ /* 0x000fe200000e0000 */
[----:B------:R-:W-:Y:S01]  /*5d40*/  UIADD3 UR7, UR60, 0x182, URZ ;  /* 0x000001823c077890 */ /* 0x000fe2000fffe03f */
[----:B------:R-:W-:Y:S01]  /*5d50*/  MOV R212, UR53 ;  /* 0x0000003500d47c02 */ /* 0x000fe20008000f00 */
[----:B------:R-:W-:Y:S01]  /*5d60*/  UMOV UR50, UR6 ;  /* 0x0000000600327c82 */ /* 0x000fe20008000000 */
[----:B------:R-:W-:Y:S01]  /*5d70*/  MOV R213, UR52 ;  /* 0x0000003400d57c02 */ /* 0x000fe20008000f00 */
[----:B------:R-:W-:Y:S01]  /*5d80*/  UIADD3 UR6, UR60, 0x2, URZ ;  /* 0x000000023c067890 */ /* 0x000fe2000fffe03f */
[----:B------:R-:W-:Y:S01]  /*5d90*/  R2UR UR52, R12 ;  /* 0x000000000c3472ca */ /* 0x000fe200000e0000 */
[----:B------:R-:W-:Y:S01]  /*5da0*/  UIADD3 UR14, UR60, 0x280, URZ ;  /* 0x000002803c0e7890 */ /* 0x000fe2000fffe03f */
[----:B------:R-:W-:Y:S01]  /*5db0*/  R2UR UR53, R13 ;  /* 0x000000000d3572ca */ /* 0x000fe200000e0000 */
[----:B------:R-:W-:Y:S01]  /*5dc0*/  UIADD3 UR18, UR60, 0x282, URZ ;  /* 0x000002823c127890 */ /* 0x000fe2000fffe03f */
[-C--:B------:R-:W-:Y:S01]  /*5dd0*/  FMUL.FTZ R24, R24, R3.reuse ;  /* 0x0000000318187220 */ /* 0x080fe20000410000 */
[----:B------:R-:W-:Y:S01]  /*5de0*/  UIADD3 UR22, UR60, 0x284, URZ ;  /* 0x000002843c167890 */ /* 0x000fe2000fffe03f */
[-C--:B------:R-:W-:Y:S01]  /*5df0*/  FMUL.FTZ R25, R25, R3.reuse ;  /* 0x0000000319197220 */ /* 0x080fe20000410000 */
[----:B------:R-:W-:Y:S01]  /*5e00*/  UMOV UR54, UR6 ;  /* 0x0000000600367c82 */ /* 0x000fe20008000000 */
[----:B------:R-:W-:Y:S01]  /*5e10*/  UIADD3 UR6, UR60, 0x102, URZ ;  /* 0x000001023c067890 */ /* 0x000fe2000fffe03f */
[-C--:B------:R-:W-:Y:S01]  /*5e20*/  FMUL.FTZ R28, R28, R3.reuse ;  /* 0x000000031c1c7220 */ /* 0x080fe20000410000 */
[----:B------:R-:W-:Y:S01]  /*5e30*/  UMOV UR23, 0x40000040 ;  /* 0x4000004000177882 */ /* 0x000fe20000000000 */
[----:B------:R-:W-:Y:S01]  /*5e40*/  UIADD3 UR26, UR60, 0x286, URZ ;  /* 0x000002863c1a7890 */ /* 0x000fe2000fffe03f */
[-C--:B------:R-:W-:Y:S01]  /*5e50*/  FMUL.FTZ R29, R29, R3.reuse ;  /* 0x000000031d1d7220 */ /* 0x080fe20000410000 */
[----:B------:R-:W-:Y:S01]  /*5e60*/  UMOV UR10, UR52 ;  /* 0x00000034000a7c82 */ /* 0x000fe20008000000 */
[----:B------:R-:W-:Y:S01]  /*5e70*/  UMOV UR27, 0x40000040 ;  /* 0x40000040001b7882 */ /* 0x000fe20000000000 */
[----:B------:R-:W-:Y:S01]  /*5e80*/  UMOV UR11, UR53 ;  /* 0x00000035000b7c82 */ /* 0x000fe20008000000 */
[----:B------:R-:W-:Y:S01]  /*5e90*/  UIADD3 UR30, UR60, 0x500, URZ ;  /* 0x000005003c1e7890 */ /* 0x000fe2000fffe03f */
[-C--:B------:R-:W-:Y:S01]  /*5ea0*/  FMUL.FTZ R32, R32, R3.reuse ;  /* 0x0000000320207220 */ /* 0x080fe20000410000 */
[----:B------:R-:W-:Y:S01]  /*5eb0*/  UMOV UR31, 0x40000040 ;  /* 0x40000040001f7882 */ /* 0x000fe20000000000 */
[----:B------:R-:W-:Y:S01]  /*5ec0*/  UIADD3 UR34, UR60, 0x502, URZ ;  /* 0x000005023c227890 */ /* 0x000fe2000fffe03f */
[-C--:B------:R-:W-:Y:S01]  /*5ed0*/  FMUL.FTZ R33, R33, R3.reuse ;  /* 0x0000000321217220 */ /* 0x080fe20000410000 */
[----:B------:R-:W-:Y:S01]  /*5ee0*/  UMOV UR35, 0x40000040 ;  /* 0x4000004000237882 */ /* 0x000fe20000000000 */
[----:B------:R-:W-:Y:S01]  /*5ef0*/  UIADD3 UR38, UR60, 0x504, URZ ;  /* 0x000005043c267890 */ /* 0x000fe2000fffe03f */
[-C--:B------:R-:W-:Y:S01]  /*5f00*/  FMUL.FTZ R36, R36, R3.reuse ;  /* 0x0000000324247220 */ /* 0x080fe20000410000 */
[----:B------:R-:W-:Y:S01]  /*5f10*/  UMOV UR39, 0x40000040 ;  /* 0x4000004000277882 */ /* 0x000fe20000000000 */
[-C--:B------:R-:W-:Y:S01]  /*5f20*/  FMUL.FTZ R37, R37, R3.reuse ;  /* 0x0000000325257220 */ /* 0x080fe20000410000 */
        /* <DEDUP_REMOVED lines=9> */
[----:B------:R-:W-:Y:S01]  /*5fc0*/  FMUL.FTZ R57, R57, R3 ;  /* 0x0000000339397220 */ /* 0x000fe20000410000 */
[----:B------:R-:W-:-:S02]  /*5fd0*/  WARPGROUP.DEPBAR.LE gsb0, 0x0 ;  /* 0x00008000000079c5 */ /* 0x000fc40000010000 */
[----:B------:R-:W-:Y:S01]  /*5fe0*/  WARPGROUP.ARRIVE ;  /* 0x00000000000079c5 */ /* 0x000fe20000000000 */
[-C--:B------:R-:W-:Y:S01]  /*5ff0*/  FMUL.FTZ R60, R60, R3.reuse ;  /* 0x000000033c3c7220 */ /* 0x080fe20000410000 */
[-C--:B------:R-:W-:Y:S01]  /*6000*/  FMUL.FTZ R61, R61, R3.reuse ;  /* 0x000000033d3d7220 */ /* 0x080fe20000410000 */
[-C--:B------:R-:W-:Y:S01]  /*6010*/  FMUL.FTZ R64, R64, R3.reuse ;  /* 0x0000000340407220 */ /* 0x080fe20000410000 */
[-C--:B------:R-:W-:Y:S01]  /*6020*/  FMUL.FTZ R65, R65, R3.reuse ;  /* 0x0000000341417220 */ /* 0x080fe20000410000 */
[-C--:B------:R-:W-:Y:S01]  /*6030*/  FMUL.FTZ R68, R68, R3.reuse ;  /* 0x0000000344447220 */ /* 0x080fe20000410000 */
[----:B------:R-:W-:Y:S01]  /*6040*/  HGMMA.64x16x16.F32.BF16 R176, gdesc[UR40], RZ, !UPT, gsb0 ;  /* 0x0020000028b079f0 */ /* 0x000fe2000c0018ff */
[----:B------:R-:W-:Y:S01]  /*6050*/  R2UR UR41, R2 ;  /* 0x00000000022972ca */ /* 0x000fe200000e0000 */
[----:B------:R-:W-:Y:S01]  /*6060*/  UIADD3 UR42, UR60, 0x506, URZ ;  /* 0x000005063c2a7890 */ /* 0x000fe2000fffe03f */
[----:B------:R-:W-:Y:S01]  /*6070*/  R2UR UR40, R6 ;  /* 0x00000000062872ca */ /* 0x000fe200000e0000 */
[----:B------:R-:W-:Y:S01]  /*6080*/  UMOV UR43, 0x40000040 ;  /* 0x40000040002b7882 */ /* 0x000fe20000000000 */
[----:B------:R-:W-:Y:S01]  /*6090*/  MOV R2, UR9 ;  /* 0x0000000900027c02 */ /* 0x000fe20008000f00 */
[-C--:B------:R-:W-:Y:S01]  /*60a0*/  FMUL.FTZ R69, R69, R3.reuse ;  /* 0x0000000345457220 */ /* 0x080fe20000410000 */
[----:B------:R-:W-:Y:S01]  /*60b0*/  MOV R6, UR8 ;  /* 0x0000000800067c02 */ /* 0x000fe20008000f00 */
        /* <DEDUP_REMOVED lines=117> */
[----:B------:R-:W-:Y:S01]  /*6810*/  FMUL.FTZ R151, R151, R0 ;  /* 0x0000000097977220 */ /* 0x000fe20000410000 */
[----:B------:R-:W-:-:S02]  /*6820*/  WARPGROUP.DEPBAR.LE gsb0, 0x0 ;  /* 0x00008000000079c5 */ /* 0x000fc40000010000 */
[----:B------:R-:W-:-:S06]  /*6830*/  WARPGROUP.ARRIVE ;  /* 0x00000000000079c5 */ /* 0x000fcc0000000000 */
[----:B------:R-:W-:Y:S01]  /*6840*/  HGMMA.64x16x16.F32.BF16 R152, gdesc[UR56], RZ, !UPT, gsb0 ;  /* 0x00200000389879f0 */ /* 0x000fe2000c0018ff */
[----:B------:R-:W-:Y:S01]  /*6850*/  UIADD3 UR58, UR60, 0x82, URZ ;  /* 0x000000823c3a7890 */ /* 0x000fe2000fffe03f */
[----:B------:R-:W-:Y:S01]  /*6860*/  UMOV UR56, UR10 ;  /* 0x0000000a00387c82 */ /* 0x000fe20008000000 */
[----:B------:R-:W-:Y:S01]  /*6870*/  UMOV UR57, UR11 ;  /* 0x0000000b00397c82 */ /* 0x000fe20008000000 */
[----:B------:R-:W-:Y:S01]  /*6880*/  UMOV UR59, 0x40000040 ;  /* 0x40000040003b7882 */ /* 0x000fe20000000000 */
[----:B------:R-:W-:Y:S02]  /*6890*/  WARPGROUP.DEPBAR.LE gsb0, 0x0 ;  /* 0x00008000000079c5 */ /* 0x000fe40000010000 */
[----:B------:R-:W-:-:S06]  /*68a0*/  WARPGROUP.ARRIVE ;  /* 0x00000000000079c5 */ /* 0x000fcc0000000000 */
[----:B------:R-:W-:Y:S01]  /*68b0*/  HGMMA.64x16x16.F32.BF16 R184, gdesc[UR52], R184, gsb0 ;  /* 0x0020000034b879f0 */ /* 0x000fe200080018b8 */
[----:B------:R-:W-:Y:S01]  /*68c0*/  R2UR UR53, R212 ;  /* 0x00000000d43572ca */ /* 0x000fe200000e0000 */
[----:B------:R-:W-:Y:S01]  /*68d0*/  UIADD3 UR54, UR60, 0x784, URZ ;  /* 0x000007843c367890 */ /* 0x000fe2000fffe03f */
[----:B------:R-:W-:Y:S01]  /*68e0*/  R2UR UR52, R213 ;  /* 0x00000000d53472ca */ /* 0x000fe200000e0000 */
        /* <DEDUP_REMOVED lines=24> */
[----:B------:R-:W-:Y:S02]  /*6a70*/  UIADD3 UR6, UR60, 0x4, URZ ;  /* 0x000000043c067890 */ /* 0x000fe4000fffe03f */
[----:B------:R-:W-:Y:S02]  /*6a80*/  UIADD3 UR10, UR60, 0x84, URZ ;  /* 0x000000843c0a7890 */ /* 0x000fe4000fffe03f */
[----:B------:R-:W-:Y:S01]  /*6a90*/  UIADD3 UR11, UR60, 0x104, URZ ;  /* 0x000001043c0b7890 */ /* 0x000fe2000fffe03f */
[----:B------:R-:W-:-:S02]  /*6aa0*/  WARPGROUP.DEPBAR.LE gsb0, 0x0 ;  /* 0x00008000000079c5 */ /* 0x000fc40000010000 */
        /* <DEDUP_REMOVED lines=27> */
[----:B------:R-:W-:Y:S01]  /*6c60*/  UMOV UR11, 0x40000040 ;  /* 0x40000040000b7882 */ /* 0x000fe20000000000 */
[----:B------:R-:W-:Y:S02]  /*6c70*/  WARPGROUP.DEPBAR.LE gsb0, 0x0 ;  /* 0x00008000000079c5 */ /* 0x000fe40000010000 */
[----:B------:R-:W-:-:S06]  /*6c80*/  WARPGROUP.ARRIVE ;  /* 0x00000000000079c5 */ /* 0x000fcc0000000000 */
[----:B------:R-:W-:Y:S01]  /*6c90*/  HGMMA.64x16x16.F32.BF16 R152, gdesc[UR4], R152, gsb0 ;  /* 0x00200000049879f0 */ /* 0x000fe20008001898 */
[----:B------:R-:W-:Y:S02]  /*6ca0*/  UIADD3 UR6, UR60, 0x86, URZ ;  /* 0x000000863c067890 */ /* 0x000fe4000fffe03f */
        /* <DEDUP_REMOVED lines=28> */
[----:B------:R-:W-:Y:S01]  /*6e70*/  R2UR UR8, R10 ;  /* 0x000000000a0872ca */ /* 0x000fe200000e0000 */
[----:B------:R-:W-:Y:S01]  /*6e80*/  UMOV UR11, 0x40000040 ;  /* 0x40000040000b7882 */ /* 0x000fe20000000000 */
[----:B------:R-:W-:Y:S01]  /*6e90*/  R2UR UR9, R11 ;  /* 0x000000000b0972ca */ /* 0x000fe200000e0000 */
        /* <DEDUP_REMOVED lines=287> */
[----:B------:R-:W-:-:S07]  /*8090*/  UIADD3 UR6, UR60, 0x786, URZ ;  /* 0x000007863c067890 */ /* 0x000fce000fffe03f */
[----:B------:R-:W-:Y:S01]  /*80a0*/  UMOV UR10, UR6 ;  /* 0x00000006000a7c82 */ /* 0x000fe20008000000 */
[----:B------:R-:W-:Y:S01]  /*80b0*/  UIADD3 UR6, UR60, 0x886, URZ ;  /* 0x000008863c067890 */ /* 0x000fe2000fffe03f */
[----:B------:R-:W-:Y:S02]  /*80c0*/  WARPGROUP.DEPBAR.LE gsb0, 0x0 ;  /* 0x00008000000079c5 */ /* 0x000fe40000010000 */
[----:B------:R-:W-:-:S06]  /*80d0*/  WARPGROUP.ARRIVE ;  /* 0x00000000000079c5 */ /* 0x000fcc0000000000 */
[----:B------:R-:W-:Y:S01]  /*80e0*/  HGMMA.64x16x16.F32.BF16 R160, gdesc[UR52], R160, gsb0 ;  /* 0x0020000034a079f0 */ /* 0x000fe200080018a0 */
[----:B------:R-:W-:Y:S01]  /*80f0*/  UMOV UR54, UR7 ;  /* 0x0000000700367c82 */ /* 0x000fe20008000000 */
[----:B------:R-:W-:Y:S01]  /*8100*/  UMOV UR55, 0x40000040 ;  /* 0x4000004000377882 */ /* 0x000fe20000000000 */
[----:B------:R-:W-:Y:S02]  /*8110*/  UIADD3 UR7, UR60, 0x906, URZ ;  /* 0x000009063c077890 */ /* 0x000fe4000fffe03f */
        /* <DEDUP_REMOVED lines=8> */
[----:B------:R-:W-:Y:S01]  /*81a0*/  UMOV UR11, UR9 ;  /* 0x00000009000b7c82 */ /* 0x000fe20008000000 */
[----:B------:R-:W-:Y:S01]  /*81b0*/  UMOV UR56, UR10 ;  /* 0x0000000a00387c82 */ /* 0x000fe20008000000 */
[----:B------:R-:W-:Y:S01]  /*81c0*/  UMOV UR57, UR11 ;  /* 0x0000000b00397c82 */ /* 0x000fe20008000000 */
[----:B------:R-:W-:Y:S02]  /*81d0*/  R2UR UR9, R2 ;  /* 0x00000000020972ca */ /* 0x000fe400000e0000 */
[----:B------:R-:W-:Y:S01]  /*81e0*/  R2UR UR8, R6 ;  /* 0x00000000060872ca */ /* 0x000fe200000e0000 */
[----:B------:R-:W-:Y:S02]  /*81f0*/  WARPGROUP.DEPBAR.LE gsb0, 0x0 ;  /* 0x00008000000079c5 */ /* 0x000fe40000010000 */
[----:B------:R-:W-:-:S06]  /*8200*/  WARPGROUP.ARRIVE ;  /* 0x00000000000079c5 */ /* 0x000fcc0000000000 */
[----:B------:R-:W-:Y:S01]  /*8210*/  HGMMA.64x16x16.F32.BF16 R176, gdesc[UR56], R176, gsb0 ;  /* 0x0020000038b079f0 */ /* 0x000fe200080018b0 */
[----:B------:R-:W-:Y:S01]  /*8220*/  UMOV UR56, UR10 ;  /* 0x0000000a00387c82 */ /* 0x000fe20008000000 */
        /* <DEDUP_REMOVED lines=19> */
[----:B------:R-:W-:Y:S03]  /*8360*/  HGMMA.64x16x16.F32.BF16 R152, gdesc[UR56], R152, gsb0 ;  /* 0x00200000389879f0 */ /* 0x000fe60008001898 */
[----:B------:R-:W-:Y:S02]  /*8370*/  WARPGROUP.DEPBAR.LE gsb0, 0x0 ;  /* 0x00008000000079c5 */ /* 0x000fe40000010000 */
[----:B------:R-:W-:Y:S05]  /*8380*/  @!P0 BRA `(.L_x_24) ;  /* 0x0000000000048947 */ /* 0x000fea0003800000 */
[----:B------:R-:W-:Y:S01]  /*8390*/  BPT.TRAP 0x1 ;  /* 0x000000040000795c */ /* 0x000fe20000300000 */
.L_x_24:
[----:B------:R-:W-:Y:S02]  /*83a0*/  R2UR UR7, R16 ;  /* 0x00000000100772ca */ /* 0x000fe400000e0000 */
[----:B------:R-:W-:Y:S02]  /*83b0*/  R2UR UR6, R214 ;  /* 0x00000000d60672ca */ /* 0x000fe400000e0000 */
[----:B------:R-:W-:-:S11]  /*83c0*/  SHF.L.U32 R0, R23, 0x1f, RZ ;  /* 0x0000001f17007819 */ /* 0x000fd600000006ff */
[----:B------:R-:W-:-:S09]  /*83d0*/  ULEA UR7, UR6, UR7, 0x3 ;  /* 0x0000000706077291 */ /* 0x000fd2000f8e183f */
[----:B------:R0:W1:Y:S01]  /*83e0*/  SYNCS.PHASECHK.TRANS64.TRYWAIT P2, [UR7+0x38850], R0 ;  /* 0x03885000ff0075a7 */ /* 0x0000620008040147 */
[----:B------:R-:W-:Y:S05]  /*83f0*/  @!P0 BRA `(.L_x_25) ;  /* 0x0000000000048947 */ /* 0x000fea0003800000 */
[----:B------:R-:W-:Y:S01]  /*8400*/  BPT.TRAP 0x1 ;  /* 0x000000040000795c */ /* 0x000fe20000300000 */
.L_x_25:
[----:B-1----:R-:W-:Y:S05]  /*8410*/  @P2 BRA `(.L_x_26) ;  /* 0x0000000000082947 */ /* 0x002fea0003800000 */
[----:B------:R-:W1:Y:S02]  /*8420*/  SYNCS.PHASECHK.TRANS64.TRYWAIT P2, [UR7+0x38850], R0 ;  /* 0x03885000ff0075a7 */ /* 0x000e640008040147 */
[----:B-1----:R-:W-:Y:S05]  /*8430*/  @!P2 BRA `(.L_x_27) ;  /* 0x0000009400c4a947 */ /* 0x002fea0003800000 */
.L_x_26:
[----:B------:R-:W-:Y:S01]  /*8440*/  R2UR UR6, R16 ;  /* 0x00000000100672ca */ /* 0x000fe200000e0000 */
[----:B------:R-:W-:Y:S01]  /*8450*/  WARPGROUP.ARRIVE ;  /* 0x00000000000079c5 */ /* 0x000fe20000000000 */
[----:B------:R-:W-:Y:S01]  /*8460*/  R2UR UR10, R214 ;  /* 0x00000000d60a72ca */ /* 0x000fe200000e0000 */
[----:B------:R-:W-:Y:S01]  /*8470*/  UMOV UR11, 0x40000040 ;  /* 0x40000040000b7882 */ /* 0x000fe20000000000 */
[----:B01----:R-:W-:Y:S01]  /*8480*/  FMUL.FTZ R0, R184, UR61 ;  /* 0x0000003db8007c20 */ /* 0x003fe20008410000 */
[----:B------:R-:W-:Y:S01]  /*8490*/  FMUL.FTZ R7, R185, UR61 ;  /* 0x0000003db9077c20 */ /* 0x000fe20008410000 */
[----:B------:R-:W-:Y:S01]  /*84a0*/  FMUL.FTZ R213, R169, UR61 ;  /* 0x0000003da9d57c20 */ /* 0x000fe20008410000 */
[----:B------:R-:W-:Y:S01]  /*84b0*/  R2UR UR14, R215 ;  /* 0x00000000d70e72ca */ /* 0x000fe200000e0000 */
[----:B------:R-:W-:Y:S01]  /*84c0*/  FMUL.FTZ R215, R172, UR61 ;  /* 0x0000003dacd77c20 */ /* 0x000fe20008410000 */
[----:B------:R-:W-:Y:S01]  /*84d0*/  FMUL.FTZ R217, R173, UR61 ;  /* 0x0000003dadd97c20 */ /* 0x000fe20008410000 */
[----:B------:R-:W0:Y:S01]  /*84e0*/  MUFU.TANH R0, R0 ;  /* 0x0000000000007308 */ /* 0x000e220000002400 */
[----:B------:R-:W-:Y:S01]  /*84f0*/  FMUL.FTZ R219, R160, UR61 ;  /* 0x0000003da0db7c20 */ /* 0x000fe20008410000 */
[----:B------:R-:W-:Y:S01]  /*8500*/  FMUL.FTZ R221, R161, UR61 ;  /* 0x0000003da1dd7c20 */ /* 0x000fe20008410000 */
[----:B------:R-:W-:Y:S01]  /*8510*/  UIADD3 UR6, UR6, 0x400, URZ ;  /* 0x0000040006067890 */ /* 0x000fe2000fffe03f */
[----:B------:R-:W-:Y:S01]  /*8520*/  FMUL.FTZ R223, R164, UR61 ;  /* 0x0000003da4df7c20 */ /* 0x000fe20008410000 */
[----:B------:R-:W-:Y:S01]  /*8530*/  FMUL.FTZ R233, R165, UR61 ;  /* 0x0000003da5e97c20 */ /* 0x000fe20008410000 */
[----:B------:R-:W-:Y:S01]  /*8540*/  FMUL.FTZ R23, R186, UR61 ;  /* 0x0000003dba177c20 */ /* 0x000fe20008410000 */
[----:B------:R-:W-:Y:S01]  /*8550*/  USHF.R.U32.HI UR6, URZ, 0x4, UR6 ;  /* 0x000000043f067899 */ /* 0x000fe20008011606 */
[----:B------:R-:W1:Y:S01]  /*8560*/  MUFU.TANH R7, R7 ;  /* 0x0000000700077308 */ /* 0x000e620000002400 */
[----:B------:R-:W-:Y:S01]  /*8570*/  FMUL.FTZ R227, R152, UR61 ;  /* 0x0000003d98e37c20 */ /* 0x000fe20008410000 */
[----:B------:R-:W-:Y:S01]  /*8580*/  FMUL.FTZ R185, R187, UR61 ;  /* 0x0000003dbbb97c20 */ /* 0x000fe20008410000 */
[----:B------:R-:W-:Y:S01]  /*8590*/  ULOP3.LUT UR6, UR6, 0x3fff, URZ, 0xc0, !UPT ;  /* 0x00003fff06067892 */ /* 0x000fe2000f8ec03f */
[----:B------:R-:W-:Y:S01]  /*85a0*/  FMUL.FTZ R231, R153, UR61 ;  /* 0x0000003d99e77c20 */ /* 0x000fe20008410000 */
[----:B------:R-:W-:Y:S01]  /*85b0*/  FMUL.FTZ R187, R190, UR61 ;  /* 0x0000003dbebb7c20 */ /* 0x000fe20008410000 */
[----:B------:R-:W-:Y:S01]  /*85c0*/  FMUL.FTZ R229, R156, UR61 ;  /* 0x0000003d9ce57c20 */ /* 0x000fe20008410000 */
[----:B------:R-:W-:Y:S01]  /*85d0*/  ULOP3.LUT UR6, UR6, 0x2800000, URZ, 0xfc, !UPT ;  /* 0x0280000006067892 */ /* 0x000fe2000f8efc3f */
[----:B------:R-:W-:Y:S01]  /*85e0*/  MUFU.TANH R213, R213 ;  /* 0x000000d500d57308 */ /* 0x000fe20000002400 */
[----:B0-----:R-:W-:Y:S01]  /*85f0*/  FMNMX.FTZ R2, R0, R21, !PT ;  /* 0x0000001500027209 */ /* 0x001fe20007810000 */
[----:B------:R-:W-:Y:S01]  /*8600*/  FMUL.FTZ R225, R157, UR61 ;  /* 0x0000003d9de17c20 */ /* 0x000fe20008410000 */
[----:B------:R-:W-:Y:S01]  /*8610*/  UIMAD UR6, UR10, 0xa00, UR6 ;  /* 0x00000a000a0678a4 */ /* 0x000fe2000f8e0206 */
[----:B------:R-:W-:Y:S01]  /*8620*/  FMUL.FTZ R179, R179, UR61 ;  /* 0x0000003db3b37c20 */ /* 0x000fe20008410000 */
[----:B------:R-:W-:Y:S01]  /*8630*/  FMUL.FTZ R153, R183, UR61 ;  /* 0x0000003db7997c20 */ /* 0x000fe20008410000 */
[----:B------:R-:W-:Y:S01]  /*8640*/  FMUL.FTZ R169, R175, UR61 ;  /* 0x0000003dafa97c20 */ /* 0x000fe20008410000 */
[----:B------:R-:W-:Y:S01]  /*8650*/  FMUL.FTZ R175, R154, UR61 ;  /* 0x0000003d9aaf7c20 */ /* 0x000fe20008410000 */
[----:B------:R-:W-:Y:S01]  /*8660*/  MUFU.TANH R215, R215 ;  /* 0x000000d700d77308 */ /* 0x000fe20000002400 */
[----:B-1----:R-:W-:Y:S01]  /*8670*/  FMNMX.FTZ R2, R7, R2, !PT ;  /* 0x0000000207027209 */ /* 0x002fe20007810000 */
[----:B------:R-:W-:Y:S01]  /*8680*/  UMOV UR10, UR6 ;  /* 0x00000006000a7c82 */ /* 0x000fe20008000000 */
[----:B------:R-:W-:Y:S01]  /*8690*/  FMUL.FTZ R157, R170, UR61 ;  /* 0x0000003daa9d7c20 */ /* 0x000fe20008410000 */
[----:B------:R-:W-:Y:S01]  /*86a0*/  HGMMA.64x256x16.F32.BF16 R24, R208, gdesc[UR8].tnspB, R24, gsb0 ;  /* 0x43e00008d0187df0 */ /* 0x000fe20008001818 */
[----:B------:R-:W-:Y:S01]  /*86b0*/  UIADD3 UR10, UR6, 0x80, URZ ;  /* 0x00000080060a7890 */ /* 0x000fe2000fffe03f */
[----:B------:R-:W-:Y:S01]  /*86c0*/  FMUL.FTZ R161, R171, UR61 ;  /* 0x0000003daba17c20 */ /* 0x000fe20008410000 */
[----:B------:R-:W-:Y:S01]  /*86d0*/  UMOV UR11, 0x40000040 ;  /* 0x40000040000b7882 */ /* 0x000fe20000000000 */
[----:B------:R-:W-:Y:S01]  /*86e0*/  MUFU.TANH R217, R217 ;  /* 0x000000d900d97308 */ /* 0x000fe20000002400 */
[----:B------:R-:W-:Y:S01]  /*86f0*/  FMUL.FTZ R165, R174, UR61 ;  /* 0x0000003daea57c20 */ /* 0x000fe20008410000 */
[----:B------:R-:W-:Y:S01]  /*8700*/  FMUL.FTZ R171, R162, UR61 ;  /* 0x0000003da2ab7c20 */ /* 0x000fe20008410000 */
[----:B------:R-:W-:Y:S01]  /*8710*/  FMUL.FTZ R163, R163, UR61 ;  /* 0x0000003da3a37c20 */ /* 0x000fe20008410000 */
[----:B------:R-:W-:Y:S01]  /*8720*/  FMUL.FTZ R173, R166, UR61 ;  /* 0x0000003da6ad7c20 */ /* 0x000fe20008410000 */
[----:B------:R-:W-:Y:S01]  /*8730*/  FMUL.FTZ R167, R167, UR61 ;  /* 0x0000003da7a77c20 */ /* 0x000fe20008410000 */
[----:B------:R-:W-:Y:S01]  /*8740*/  FMUL.FTZ R155, R155, UR61 ;  /* 0x0000003d9b9b7c20 */ /* 0x000fe20008410000 */
[----:B------:R-:W-:Y:S01]  /*8750*/  FMUL.FTZ R183, R158, UR61 ;  /* 0x0000003d9eb77c20 */ /* 0x000fe20008410000 */
[----:B------:R-:W-:Y:S01]  /*8760*/  MUFU.TANH R219, R219 ;  /* 0x000000db00db7308 */ /* 0x000fe20000002400 */
[----:B------:R-:W-:Y:S01]  /*8770*/  FMUL.FTZ R159, R159, UR61 ;  /* 0x0000003d9f9f7c20 */ /* 0x000fe20008410000 */
[C---:B------:R-:W-:Y:S01]  /*8780*/  ISETP.GT.AND P2, PT, R22.reuse, R17, PT ;  /* 0x000000111600720c */ /* 0x040fe20003f44270 */
[----:B------:R-:W-:-:S05]  /*8790*/  VIADD R22, R22, 0xffffffff ;  /* 0xffffffff16167836 */ /* 0x000fca0000000000 */
[----:B------:R-:W-:Y:S08]  /*87a0*/  MUFU.TANH R221, R221 ;  /* 0x000000dd00dd7308 */ /* 0x000ff00000002400 */
[----:B------:R-:W-:Y:S08]  /*87b0*/  MUFU.TANH R223, R223 ;  /* 0x000000df00df7308 */ /* 0x000ff00000002400 */
[----:B------:R-:W-:Y:S08]  /*87c0*/  MUFU.TANH R233, R233 ;  /* 0x000000e900e97308 */ /* 0x000ff00000002400 */
[----:B------:R-:W0:Y:S08]  /*87d0*/  MUFU.TANH R23, R23 ;  /* 0x0000001700177308 */ /* 0x000e300000002400 */
[----:B------:R-:W-:Y:S08]  /*87e0*/  MUFU.TANH R227, R227 ;  /* 0x000000e300e37308 */ /* 0x000ff00000002400 */
[----:B------:R-:W1:Y:S01]  /*87f0*/  MUFU.TANH R185, R185 ;  /* 0x000000b900b97308 */ /* 0x000e620000002400 */
[----:B0-----:R-:W-:-:S07]  /*8800*/  FMNMX.FTZ R152, R23, R20, !PT ;  /* 0x0000001417987209 */ /* 0x001fce0007810000 */
[----:B------:R-:W-:Y:S08]  /*8810*/  MUFU.TANH R231, R231 ;  /* 0x000000e700e77308 */ /* 0x000ff00000002400 */
[----:B------:R-:W0:Y:S01]  /*8820*/  MUFU.TANH R187, R187 ;  /* 0x000000bb00bb7308 */ /* 0x000e220000002400 */
[----:B-1----:R-:W-:-:S07]  /*8830*/  FMNMX.FTZ R152, R185, R152, !PT ;  /* 0x00000098b9987209 */ /* 0x002fce0007810000 */
[----:B------:R-:W-:Y:S08]  /*8840*/  MUFU.TANH R229, R229 ;  /* 0x000000e500e57308 */ /* 0x000ff00000002400 */
[----:B------:R-:W-:Y:S01]  /*8850*/  MUFU.TANH R225, R225 ;  /* 0x000000e100e17308 */ /* 0x000fe20000002400 */
[----:B0-----:R-:W-:-:S07]  /*8860*/  FMNMX.FTZ R154, R187, R152, !PT ;  /* 0x00000098bb9a7209 */ /* 0x001fce0007810000 */
[----:B------:R-:W-:Y:S08]  /*8870*/  MUFU.TANH R179, R179 ;  /* 0x000000b300b37308 */ /* 0x000ff00000002400 */
        /* <DEDUP_REMOVED lines=12> */
[----:B------:R-:W-:Y:S01]  /*8940*/  MUFU.TANH R159, R159 ;  /* 0x0000009f009f7308 */ /* 0x000fe20000002400 */
[----:B------:R-:W-:-:S02]  /*8950*/  WARPGROUP.DEPBAR.LE gsb0, 0x0 ;  /* 0x00008000000079c5 */ /* 0x000fc40000010000 */
[----:B------:R-:W-:Y:S01]  /*8960*/  WARPGROUP.ARRIVE ;  /* 0x00000000000079c5 */ /* 0x000fe20000000000 */
[----:B------:R-:W-:Y:S01]  /*8970*/  FMUL.FTZ R209, R177, UR61 ;  /* 0x0000003db1d17c20 */ /* 0x000fe20008410000 */
[----:B------:R-:W-:Y:S01]  /*8980*/  FMUL.FTZ R211, R168, UR61 ;  /* 0x0000003da8d37c20 */ /* 0x000fe20008410000 */
[----:B------:R-:W-:-:S03]  /*8990*/  FMUL.FTZ R177, R178, UR61 ;  /* 0x0000003db2b17c20 */ /* 0x000fc60008410000 */
[----:B------:R-:W-:Y:S01]  /*89a0*/  HGMMA.64x256x16.F32.BF16 R24, R204, gdesc[UR8].tnspB, R24, gsb0 ;  /* 0x43e00008cc187df0 */ /* 0x000fe20008001818 */
[----:B------:R-:W-:Y:S01]  /*89b0*/  UIADD3 UR10, UR6, 0x100, URZ ;  /* 0x00000100060a7890 */ /* 0x000fe2000fffe03f */
[----:B------:R-:W-:Y:S01]  /*89c0*/  MUFU.TANH R209, R209 ;  /* 0x000000d100d17308 */ /* 0x000fe20000002400 */
[----:B------:R-:W-:-:S07]  /*89d0*/  UMOV UR11, 0x40000040 ;  /* 0x40000040000b7882 */ /* 0x000fce0000000000 */
[----:B------:R-:W-:Y:S08]  /*89e0*/  MUFU.TANH R211, R211 ;  /* 0x000000d300d37308 */ /* 0x000ff00000002400 */
[----:B------:R-:W-:Y:S01]  /*89f0*/  MUFU.TANH R177, R177 ;  /* 0x000000b100b17308 */ /* 0x000fe20000002400 */
[----:B------:R-:W-:Y:S02]  /*8a00*/  WARPGROUP.DEPBAR.LE gsb0, 0x0 ;  /* 0x00008000000079c5 */ /* 0x000fe40000010000 */
[----:B------:R-:W-:Y:S01]  /*8a10*/  WARPGROUP.ARRIVE ;  /* 0x00000000000079c5 */ /* 0x000fe20000000000 */
[----:B------:R-:W-:Y:S01]  /*8a20*/  FMUL.FTZ R207, R188, UR61 ;  /* 0x0000003dbccf7c20 */ /* 0x000fe20008410000 */
[----:B------:R-:W-:Y:S01]  /*8a30*/  FMUL.FTZ R205, R189, UR61 ;  /* 0x0000003dbdcd7c20 */ /* 0x000fe20008410000 */
[----:B------:R-:W-:Y:S01]  /*8a40*/  FMUL.FTZ R189, R191, UR61 ;  /* 0x0000003dbfbd7c20 */ /* 0x000fe20008410000 */
[----:B------:R-:W-:-:S03]  /*8a50*/  FMUL.FTZ R191, R176, UR61 ;  /* 0x0000003db0bf7c20 */ /* 0x000fc60008410000 */
[----:B------:R-:W-:Y:S01]  /*8a60*/  HGMMA.64x256x16.F32.BF16 R24, R200, gdesc[UR8].tnspB, R24, gsb0 ;  /* 0x43e00008c8187df0 */ /* 0x000fe20008001818 */
[----:B------:R-:W-:Y:S01]  /*8a70*/  UIADD3 UR10, UR6, 0x180, URZ ;  /* 0x00000180060a7890 */ /* 0x000fe2000fffe03f */
[----:B------:R-:W0:Y:S01]  /*8a80*/  MUFU.TANH R207, R207 ;  /* 0x000000cf00cf7308 */ /* 0x000e220000002400 */
[----:B------:R-:W-:Y:S01]  /*8a90*/  UMOV UR11, 0x40000040 ;  /* 0x40000040000b7882 */ /* 0x000fe20000000000 */
[----:B------:R-:W-:-:S06]  /*8aa0*/  UIADD3 UR6, UR6, 0x200, URZ ;  /* 0x0000020006067890 */ /* 0x000fcc000fffe03f */
[----:B------:R-:W1:Y:S08]  /*8ab0*/  MUFU.TANH R205, R205 ;  /* 0x000000cd00cd7308 */ /* 0x000e700000002400 */
[----:B------:R-:W2:Y:S01]  /*8ac0*/  MUFU.TANH R191, R191 ;  /* 0x000000bf00bf7308 */ /* 0x000ea20000002400 */
[----:B0-----:R-:W-:-:S07]  /*8ad0*/  FMNMX.FTZ R2, R207, R2, !PT ;  /* 0x00000002cf027209 */ /* 0x001fce0007810000 */
[----:B------:R-:W0:Y:S01]  /*8ae0*/  MUFU.TANH R189, R189 ;  /* 0x000000bd00bd7308 */ /* 0x000e220000002400 */
[----:B-1----:R-:W-:-:S04]  /*8af0*/  FMNMX.FTZ R2, R205, R2, !PT ;  /* 0x00000002cd027209 */ /* 0x002fc80007810000 */
[----:B--2---:R-:W-:-:S04]  /*8b00*/  FMNMX.FTZ R2, R191, R2, !PT ;  /* 0x00000002bf027209 */ /* 0x004fc80007810000 */
[----:B------:R-:W-:Y:S02]  /*8b10*/  FMNMX.FTZ R2, R209, R2, !PT ;  /* 0x00000002d1027209 */ /* 0x000fe40007810000 */
[----:B0-----:R-:W-:-:S04]  /*8b20*/  FMNMX.FTZ R154, R189, R154, !PT ;  /* 0x0000009abd9a7209 */ /* 0x001fc80007810000 */
[----:B------:R-:W-:-:S04]  /*8b30*/  FMNMX.FTZ R154, R177, R154, !PT ;  /* 0x0000009ab19a7209 */ /* 0x000fc80007810000 */
[----:B------:R-:W-:Y:S01]  /*8b40*/  FMNMX.FTZ R154, R179, R154, !PT ;  /* 0x0000009ab39a7209 */ /* 0x000fe20007810000 */
[----:B------:R-:W-:Y:S02]  /*8b50*/  WARPGROUP.DEPBAR.LE gsb0, 0x0 ;  /* 0x00008000000079c5 */ /* 0x000fe40000010000 */
[----:B------:R-:W-:Y:S01]  /*8b60*/  WARPGROUP.ARRIVE ;  /* 0x00000000000079c5 */ /* 0x000fe20000000000 */
[----:B------:R-:W-:Y:S01]  /*8b70*/  FMUL.FTZ R201, R180, UR61 ;  /* 0x0000003db4c97c20 */ /* 0x000fe20008410000 */
[----:B------:R-:W-:Y:S01]  /*8b80*/  FMUL.FTZ R203, R181, UR61 ;  /* 0x0000003db5cb7c20 */ /* 0x000fe20008410000 */
[----:B------:R-:W-:-:S03]  /*8b90*/  FMUL.FTZ R181, R182, UR61 ;  /* 0x0000003db6b57c20 */ /* 0x000fc60008410000 */
[----:B------:R-:W-:Y:S01]  /*8ba0*/  HGMMA.64x256x16.F32.BF16 R24, R196, gdesc[UR8].tnspB, R24, gsb0 ;  /* 0x43e00008c4187df0 */ /* 0x000fe20008001818 */
[----:B------:R-:W0:Y:S01]  /*8bb0*/  MUFU.TANH R201, R201 ;  /* 0x000000c900c97308 */ /* 0x000e220000002400 */
[----:B------:R-:W-:Y:S01]  /*8bc0*/  UMOV UR10, UR6 ;  /* 0x00000006000a7c82 */ /* 0x000fe20008000000 */
[----:B------:R-:W-:Y:S01]  /*8bd0*/  UMOV UR11, 0x40000040 ;  /* 0x40000040000b7882 */ /* 0x000fe20000000000 */
[----:B------:R-:W-:-:S05]  /*8be0*/  R2UR UR6, R9 ;  /* 0x00000000090672ca */ /* 0x000fca00000e0000 */
[----:B------:R-:W1:Y:S08]  /*8bf0*/  MUFU.TANH R203, R203 ;  /* 0x000000cb00cb7308 */ /* 0x000e700000002400 */
[----:B------:R-:W2:Y:S01]  /*8c00*/  MUFU.TANH R181, R181 ;  /* 0x000000b500b57308 */ /* 0x000ea20000002400 */
[----:B0-----:R-:W-:Y:S02]  /*8c10*/  FMNMX.FTZ R2, R201, R2, !PT ;  /* 0x00000002c9027209 */ /* 0x001fe40007810000 */
[----:B------:R-:W-:-:S02]  /*8c20*/  MOV R214, UR6 ;  /* 0x0000000600d67c02 */ /* 0x000fc40008000f00 */
[----:B-1----:R-:W-:-:S04]  /*8c30*/  FMNMX.FTZ R2, R203, R2, !PT ;  /* 0x00000002cb027209 */ /* 0x002fc80007810000 */
[----:B------:R-:W-:-:S04]  /*8c40*/  FMNMX.FTZ R2, R211, R2, !PT ;  /* 0x00000002d3027209 */ /* 0x000fc80007810000 */
[----:B------:R-:W-:Y:S02]  /*8c50*/  FMNMX.FTZ R2, R213, R2, !PT ;  /* 0x00000002d5027209 */ /* 0x000fe40007810000 */
[----:B--2---:R-:W-:Y:S02]  /*8c60*/  FMNMX.FTZ R154, R181, R154, !PT ;  /* 0x0000009ab59a7209 */ /* 0x004fe40007810000 */
[----:B------:R-:W-:Y:S02]  /*8c70*/  FMNMX.FTZ R2, R215, R2, !PT ;  /* 0x00000002d7027209 */ /* 0x000fe40007810000 */
[----:B------:R-:W-:Y:S02]  /*8c80*/  FMNMX.FTZ R154, R153, R154, !PT ;  /* 0x0000009a999a7209 */ /* 0x000fe40007810000 */
[----:B------:R-:W-:Y:S02]  /*8c90*/  FMNMX.FTZ R2, R217, R2, !PT ;  /* 0x00000002d9027209 */ /* 0x000fe40007810000 */
[----:B------:R-:W-:-:S02]  /*8ca0*/  FMNMX.FTZ R154, R157, R154, !PT ;  /* 0x0000009a9d9a7209 */ /* 0x000fc40007810000 */
[----:B------:R-:W-:Y:S02]  /*8cb0*/  FMNMX.FTZ R2, R219, R2, !PT ;  /* 0x00000002db027209 */ /* 0x000fe40007810000 */
[----:B------:R-:W-:Y:S02]  /*8cc0*/  FMNMX.FTZ R154, R161, R154, !PT ;  /* 0x0000009aa19a7209 */ /* 0x000fe40007810000 */
        /* <DEDUP_REMOVED lines=13> */
[----:B------:R-:W-:-:S03]  /*8da0*/  FMNMX.FTZ R154, R175, R154, !PT ;  /* 0x0000009aaf9a7209 */ /* 0x000fc60007810000 */
[----:B------:R-:W0:Y:S01]  /*8db0*/  SHFL.BFLY PT, R3, R2, 0x2, 0x1f ;  /* 0x0c401f0002037f89 */ /* 0x000e2200000e0000 */
[----:B------:R-:W-:-:S04]  /*8dc0*/  FMNMX.FTZ R154, R155, R154, !PT ;  /* 0x0000009a9b9a7209 */ /* 0x000fc80007810000 */
[----:B------:R-:W-:-:S04]  /*8dd0*/  FMNMX.FTZ R154, R183, R154, !PT ;  /* 0x0000009ab79a7209 */ /* 0x000fc80007810000 */
[----:B------:R-:W-:Y:S02]  /*8de0*/  FMNMX.FTZ R154, R159, R154, !PT ;  /* 0x0000009a9f9a7209 */ /* 0x000fe40007810000 */
[----:B0-----:R-:W-:Y:S02]  /*8df0*/  FMNMX.FTZ R3, R2, R3, !PT ;  /* 0x0000000302037209 */ /* 0x001fe40007810000 */
[----:B------:R-:W0:Y:S03]  /*8e00*/  LDC R2, c[0x0][0x988] ;  /* 0x00026200ff027b82 */ /* 0x000e260000000800 */
[----:B------:R-:W1:Y:S02]  /*8e10*/  SHFL.BFLY PT, R6, R3, 0x1, 0x1f ;  /* 0x0c201f0003067f89 */ /* 0x000e6400000e0000 */
[----:B-1----:R-:W-:-:S05]  /*8e20*/  FMNMX.FTZ R6, R3, R6, !PT ;  /* 0x0000000603067209 */ /* 0x002fca0007810000 */
[C---:B0-----:R-:W-:Y:S01]  /*8e30*/  FMUL.FTZ R152, R6.reuse, R2 ;  /* 0x0000000206987220 */ /* 0x041fe20000410000 */
[----:B------:R-:W-:-:S03]  /*8e40*/  FADD.FTZ R3, -R6, R21 ;  /* 0x0000001506037221 */ /* 0x000fc60000010100 */
[-CC-:B------:R-:W-:Y:S01]  /*8e50*/  FFMA.FTZ R21, R7, R2.reuse, -R152.reuse ;  /* 0x0000000207157223 */ /* 0x180fe20000010898 */
[-CC-:B------:R-:W-:Y:S01]  /*8e60*/  FFMA.FTZ R208, R0, R2.reuse, -R152.reuse ;  /* 0x0000000200d07223 */ /* 0x180fe20000010898 */
[----:B------:R-:W0:Y:S01]  /*8e70*/  SHFL.BFLY PT, R7, R154, 0x2, 0x1f ;  /* 0x0c401f009a077f89 */ /* 0x000e2200000e0000 */
[-C--:B------:R-:W-:Y:S01]  /*8e80*/  FMUL.FTZ R3, R3, R2.reuse ;  /* 0x0000000203037220 */ /* 0x080fe20000410000 */
[-CC-:B------:R-:W-:Y:S01]  /*8e90*/  FFMA.FTZ R204, R191, R2.reuse, -R152.reuse ;  /* 0x00000002bfcc7223 */ /* 0x180fe20000010898 */
[-CC-:B------:R-:W-:Y:S01]  /*8ea0*/  FFMA.FTZ R191, R209, R2.reuse, -R152.reuse ;  /* 0x00000002d1bf7223 */ /* 0x180fe20000010898 */
[-CC-:B------:R-:W-:Y:S01]  /*8eb0*/  FFMA.FTZ R206, R201, R2.reuse, -R152.reuse ;  /* 0x00000002c9ce7223 */ /* 0x180fe20000010898 */
[----:B------:R-:W-:Y:S01]  /*8ec0*/  MUFU.EX2 R208, R208 ;  /* 0x000000d000d07308 */ /* 0x000fe20000000800 */
[-CC-:B------:R-:W-:Y:S01]  /*8ed0*/  FFMA.FTZ R201, R213, R2.reuse, -R152.reuse ;  /* 0x00000002d5c97223 */ /* 0x180fe20000010898 */
[-CC-:B------:R-:W-:Y:S01]  /*8ee0*/  FFMA.FTZ R202, R215, R2.reuse, -R152.reuse ;  /* 0x00000002d7ca7223 */ /* 0x180fe20000010898 */
[-CC-:B------:R-:W-:Y:S01]  /*8ef0*/  FFMA.FTZ R210, R207, R2.reuse, -R152.reuse ;  /* 0x00000002cfd27223 */ /* 0x180fe20000010898 */
[-CC-:B------:R-:W-:Y:S01]  /*8f00*/  FFMA.FTZ R200, R211, R2.reuse, -R152.reuse ;  /* 0x00000002d3c87223 */ /* 0x180fe20000010898 */
[-CC-:B------:R-:W-:Y:S01]  /*8f10*/  FFMA.FTZ R213, R221, R2.reuse, -R152.reuse ;  /* 0x00000002ddd57223 */ /* 0x180fe20000010898 */
[-CC-:B------:R-:W-:Y:S01]  /*8f20*/  FFMA.FTZ R215, R233, R2.reuse, -R152.reuse ;  /* 0x00000002e9d77223 */ /* 0x180fe20000010898 */
[-CC-:B------:R-:W-:Y:S01]  /*8f30*/  FFMA.FTZ R156, R229, R2.reuse, -R152.reuse ;  /* 0x00000002e59c7223 */ /* 0x180fe20000010898 */
[----:B------:R-:W1:Y:S08]  /*8f40*/  MUFU.EX2 R3, R3 ;  /* 0x0000000300037308 */ /* 0x000e700000000800 */
[----:B------:R-:W2:Y:S01]  /*8f50*/  MUFU.EX2 R21, R21 ;  /* 0x0000001500157308 */ /* 0x000ea20000000800 */
[----:B0-----:R-:W-:Y:S01]  /*8f60*/  FMNMX.FTZ R0, R154, R7, !PT ;  /* 0x000000079a007209 */ /* 0x001fe20007810000 */
[----:B------:R-:W-:-:S04]  /*8f70*/  FFMA.FTZ R154, R227, R2, -R152 ;  /* 0x00000002e39a7223 */ /* 0x000fc80000010898 */
[----:B------:R-:W0:Y:S02]  /*8f80*/  SHFL.BFLY PT, R7, R0, 0x1, 0x1f ;  /* 0x0c201f0000077f89 */ /* 0x000e2400000e0000 */
[----:B------:R-:W-:Y:S01]  /*8f90*/  MUFU.EX2 R210, R210 ;  /* 0x000000d200d27308 */ /* 0x000fe20000000800 */
[----:B-1----:R-:W-:-:S07]  /*8fa0*/  FFMA.FTZ R168, R3, R15, R208 ;  /* 0x0000000f03a87223 */ /* 0x002fce00000100d0 */
[----:B------:R-:W-:Y:S01]  /*8fb0*/  MUFU.EX2 R204, R204 ;  /* 0x000000cc00cc7308 */ /* 0x000fe20000000800 */
[----:B--2---:R-:W-:-:S07]  /*8fc0*/  F2FP.BF16.F32.PACK_AB R208, R21, R208 ;  /* 0x000000d015d0723e */ /* 0x004fce00000010ff */
[----:B------:R-:W-:Y:S01]  /*8fd0*/  MUFU.EX2 R191, R191 ;  /* 0x000000bf00bf7308 */ /* 0x000fe20000000800 */
[----:B0-----:R-:W-:-:S07]  /*8fe0*/  FMNMX.FTZ R7, R0, R7, !PT ;  /* 0x0000000700077209 */ /* 0x001fce0007810000 */
[----:B------:R-:W-:Y:S08]  /*8ff0*/  MUFU.EX2 R206, R206 ;  /* 0x000000ce00ce7308 */ /* 0x000ff00000000800 */
[----:B------:R-:W-:Y:S08]  /*9000*/  MUFU.EX2 R200, R200 ;  /* 0x000000c800c87308 */ /* 0x000ff00000000800 */
[----:B------:R-:W-:Y:S08]  /*9010*/  MUFU.EX2 R201, R201 ;  /* 0x000000c900c97308 */ /* 0x000ff00000000800 */
[----:B------:R-:W-:Y:S08]  /*9020*/  MUFU.EX2 R202, R202 ;  /* 0x000000ca00ca7308 */ /* 0x000ff00000000800 */
[----:B------:R-:W-:Y:S08]  /*9030*/  MUFU.EX2 R213, R213 ;  /* 0x000000d500d57308 */ /* 0x000ff00000000800 */
[----:B------:R-:W-:Y:S08]  /*9040*/  MUFU.EX2 R215, R215 ;  /* 0x000000d700d77308 */ /* 0x000ff00000000800 */
[----:B------:R-:W-:Y:S08]  /*9050*/  MUFU.EX2 R154, R154 ;  /* 0x0000009a009a7308 */ /* 0x000ff00000000800 */
[----:B------:R-:W-:Y:S01]  /*9060*/  MUFU.EX2 R156, R156 ;  /* 0x0000009c009c7308 */ /* 0x000fe20000000800 */
[----:B------:R-:W-:-:S02]  /*9070*/  WARPGROUP.DEPBAR.LE gsb0, 0x0 ;  /* 0x00008000000079c5 */ /* 0x000fc40000010000 */
[----:B------:R-:W-:Y:S01]  /*9080*/  WARPGROUP.ARRIVE ;  /* 0x00000000000079c5 */ /* 0x000fe20000000000 */
[-C--:B------:R-:W-:Y:S01]  /*9090*/  FFMA.FTZ R197, R205, R2.reuse, -R152 ;  /* 0x00000002cdc57223 */ /* 0x080fe20000010898 */
[C---:B------:R-:W-:Y:S01]  /*90a0*/  FADD.FTZ R205, -R7.reuse, R20 ;  /* 0x0000001407cd7221 */ /* 0x040fe20000010100 */
[-C--:B------:R-:W-:Y:S01]  /*90b0*/  FMUL.FTZ R20, R7, R2.reuse ;  /* 0x0000000207147220 */ /* 0x080fe20000410000 */
[-CC-:B------:R-:W-:Y:S01]  /*90c0*/  FFMA.FTZ R199, R203, R2.reuse, -R152.reuse ;  /* 0x00000002cbc77223 */ /* 0x180fe20000010898 */
[-C--:B------:R-:W-:Y:S01]  /*90d0*/  FFMA.FTZ R203, R217, R2.reuse, -R152 ;  /* 0x00000002d9cb7223 */ /* 0x080fe20000010898 */
[----:B------:R-:W-:Y:S01]  /*90e0*/  HGMMA.64x256x16.F32.BF16 R24, R192, gdesc[UR8].tnspB, R24, gsb0 ;  /* 0x43e00008c0187df0 */ /* 0x000fe20008001818 */
[-C--:B------:R-:W-:Y:S01]  /*90f0*/  FMUL.FTZ R0, R205, R2.reuse ;  /* 0x00000002cd007220 */ /* 0x080fe20000410000 */
[-C--:B------:R-:W-:Y:S01]  /*9100*/  FFMA.FTZ R209, R23, R2.reuse, -R20 ;  /* 0x0000000217d17223 */ /* 0x080fe20000010814 */
[-CC-:B------:R-:W-:Y:S01]  /*9110*/  FFMA.FTZ R196, R219, R2.reuse, -R152.reuse ;  /* 0x00000002dbc47223 */ /* 0x180fe20000010898 */
[-CC-:B------:R-:W-:Y:S01]  /*9120*/  FFMA.FTZ R198, R223, R2.reuse, -R152.reuse ;  /* 0x00000002dfc67223 */ /* 0x180fe20000010898 */
[-CC-:B------:R-:W-:Y:S01]  /*9130*/  FFMA.FTZ R217, R231, R2.reuse, -R152.reuse ;  /* 0x00000002e7d97223 */ /* 0x180fe20000010898 */
[-C--:B------:R-:W-:Y:S01]  /*9140*/  FFMA.FTZ R219, R225, R2.reuse, -R152 ;  /* 0x00000002e1db7223 */ /* 0x080fe20000010898 */
[-CC-:B------:R-:W-:Y:S01]  /*9150*/  FFMA.FTZ R152, R185, R2.reuse, -R20.reuse ;  /* 0x00000002b9987223 */ /* 0x180fe20000010814 */
[----:B------:R-:W-:Y:S01]  /*9160*/  MUFU.EX2 R0, R0 ;  /* 0x0000000000007308 */ /* 0x000fe20000000800 */
[-CC-:B------:R-:W-:Y:S01]  /*9170*/  FFMA.FTZ R23, R157, R2.reuse, -R20.reuse ;  /* 0x000000029d177223 */ /* 0x180fe20000010814 */
[----:B------:R-:W-:Y:S01]  /*9180*/  MOV R157, UR14 ;  /* 0x0000000e009d7c02 */ /* 0x000fe20008000f00 */
[-CC-:B------:R-:W-:Y:S01]  /*9190*/  FFMA.FTZ R211, R187, R2.reuse, -R20.reuse ;  /* 0x00000002bbd37223 */ /* 0x180fe20000010814 */
[-CC-:B------:R-:W-:Y:S01]  /*91a0*/  FFMA.FTZ R158, R189, R2.reuse, -R20.reuse ;  /* 0x00000002bd9e7223 */ /* 0x180fe20000010814 */
[-CC-:B------:R-:W-:Y:S01]  /*91b0*/  FFMA.FTZ R164, R161, R2.reuse, -R20.reuse ;  /* 0x00000002a1a47223 */ /* 0x180fe20000010814 */
[----:B------:R-:W-:Y:S01]  /*91c0*/  FFMA.FTZ R205, R177, R2, -R20 ;  /* 0x00000002b1cd7223 */ /* 0x000fe20000010814 */
[----:B------:R-:W-:Y:S01]  /*91d0*/  @!P1 VIADD R157, R157, 0x38840 ;  /* 0x000388409d9d9836 */ /* 0x000fe20000000000 */
[----:B------:R-:W0:Y:S01]  /*91e0*/  MUFU.EX2 R209, R209 ;  /* 0x000000d100d17308 */ /* 0x000e220000000800 */
[----:B------:R-:W-:-:S02]  /*91f0*/  IMAD.U32 R161, RZ, RZ, UR7 ;  /* 0x00000007ffa17e24 */ /* 0x000fc4000f8e00ff */
[-CC-:B------:R-:W-:Y:S01]  /*9200*/  FFMA.FTZ R160, R179, R2.reuse, -R20.reuse ;  /* 0x00000002b3a07223 */ /* 0x180fe20000010814 */
[-CC-:B------:R-:W-:Y:S01]  /*9210*/  FFMA.FTZ R207, R181, R2.reuse, -R20.reuse ;  /* 0x00000002b5cf7223 */ /* 0x180fe20000010814 */
[----:B------:R-:W-:Y:S01]  /*9220*/  @!P1 PRMT R157, RZ, 0x654, R157 ;  /* 0x00000654ff9d9816 */ /* 0x000fe2000000009d */
[----:B------:R-:W-:Y:S02]  /*9230*/  @!P1 VIADD R161, R161, 0x38860 ;  /* 0x00038860a1a19836 */ /* 0x000fe40000000000 */
[-CC-:B------:R-:W-:Y:S01]  /*9240*/  FFMA.FTZ R162, R153, R2.reuse, -R20.reuse ;  /* 0x0000000299a27223 */ /* 0x180fe20000010814 */
[-CC-:B------:R-:W-:Y:S01]  /*9250*/  FFMA.FTZ R153, R165, R2.reuse, -R20.reuse ;  /* 0x00000002a5997223 */ /* 0x180fe20000010814 */
[----:B------:R-:W1:Y:S01]  /*9260*/  MUFU.EX2 R152, R152 ;  /* 0x0000009800987308 */ /* 0x000e620000000800 */
[-CC-:B------:R-:W-:Y:S01]  /*9270*/  FFMA.FTZ R166, R169, R2.reuse, -R20.reuse ;  /* 0x00000002a9a67223 */ /* 0x180fe20000010814 */
[----:B------:R-:W-:Y:S01]  /*9280*/  @!P1 PRMT R161, RZ, 0x654, R161 ;  /* 0x00000654ffa19816 */ /* 0x000fe200000000a1 */
[-CC-:B------:R-:W-:Y:S01]  /*9290*/  FFMA.FTZ R171, R171, R2.reuse, -R20.reuse ;  /* 0x00000002abab7223 */ /* 0x180fe20000010814 */
[-CC-:B------:R-:W-:Y:S01]  /*92a0*/  FFMA.FTZ R173, R173, R2.reuse, -R20.reuse ;  /* 0x00000002adad7223 */ /* 0x180fe20000010814 */
[-CC-:B------:R-:W-:Y:S01]  /*92b0*/  FFMA.FTZ R167, R167, R2.reuse, -R20.reuse ;  /* 0x00000002a7a77223 */ /* 0x180fe20000010814 */
[-CC-:B------:R-:W-:Y:S01]  /*92c0*/  FFMA.FTZ R175, R175, R2.reuse, -R20.reuse ;  /* 0x00000002afaf7223 */ /* 0x180fe20000010814 */
[--C-:B------:R-:W-:Y:S01]  /*92d0*/  FFMA.FTZ R155, R155, R2, -R20.reuse ;  /* 0x000000029b9b7223 */ /* 0x100fe20000010814 */
[----:B------:R-:W-:Y:S01]  /*92e0*/  MUFU.EX2 R197, R197 ;  /* 0x000000c500c57308 */ /* 0x000fe20000000800 */
[----:B0-----:R-:W-:Y:S01]  /*92f0*/  FFMA.FTZ R15, R0, R14, R209 ;  /* 0x0000000e000f7223 */ /* 0x001fe200000100d1 */
[----:B------:R-:W-:-:S06]  /*9300*/  FFMA.FTZ R183, R183, R2, -R20 ;  /* 0x00000002b7b77223 */ /* 0x000fcc0000010814 */
[----:B------:R-:W-:Y:S01]  /*9310*/  MUFU.EX2 R211, R211 ;  /* 0x000000d300d37308 */ /* 0x000fe20000000800 */
[----:B-1----:R-:W-:-:S07]  /*9320*/  F2FP.BF16.F32.PACK_AB R209, R152, R209 ;  /* 0x000000d198d1723e */ /* 0x002fce00000010ff */
[----:B------:R-:W-:Y:S08]  /*9330*/  MUFU.EX2 R158, R158 ;  /* 0x0000009e009e7308 */ /* 0x000ff00000000800 */
        /* <DEDUP_REMOVED lines=16> */
[----:B------:R-:W0:Y:S08]  /*9440*/  MUFU.EX2 R217, R217 ;  /* 0x000000d900d97308 */ /* 0x000e300000000800 */
[----:B------:R-:W1:Y:S08]  /*9450*/  MUFU.EX2 R155, R155 ;  /* 0x0000009b009b7308 */ /* 0x000e700000000800 */
[----:B------:R-:W-:Y:S08]  /*9460*/  MUFU.EX2 R183, R183 ;  /* 0x000000b700b77308 */ /* 0x000ff00000000800 */
[----:B------:R-:W2:Y:S01]  /*9470*/  MUFU.EX2 R219, R219 ;  /* 0x000000db00db7308 */ /* 0x000ea20000000800 */
[----:B------:R-:W-:-:S02]  /*9480*/  WARPGROUP.DEPBAR.LE gsb0, 0x0 ;  /* 0x00008000000079c5 */ /* 0x000fc40000010000 */
[----:B------:R3:W-:Y:S01]  /*9490*/  @!P1 SYNCS.ARRIVE.TRANS64.RED.A1T0 RZ, [R157+URZ], RZ ;  /* 0x000000ff9dff99a7 */ /* 0x0007e2000810043f */
[----:B0-----:R-:W-:Y:S02]  /*94a0*/  F2FP.BF16.F32.PACK_AB R192, R217, R154 ;  /* 0x0000009ad9c0723e */ /* 0x001fe400000010ff */
[----:B-1----:R-:W-:Y:S02]  /*94b0*/  F2FP.BF16.F32.PACK_AB R193, R155, R175 ;  /* 0x000000af9bc1723e */ /* 0x002fe400000010ff */
[----:B--2---:R-:W-:Y:S01]  /*94c0*/  F2FP.BF16.F32.PACK_AB R194, R219, R156 ;  /* 0x0000009cdbc2723e */ /* 0x004fe200000010ff */
[----:B---3--:R-:W-:Y:S01]  /*94d0*/  FADD.FTZ R157, R21, R168 ;  /* 0x000000a8159d7221 */ /* 0x008fe20000010000 */
[----:B------:R-:W-:Y:S01]  /*94e0*/  FADD.FTZ R168, R152, R15 ;  /* 0x0000000f98a87221 */ /* 0x000fe20000010000 */
[----:B------:R0:W-:Y:S01]  /*94f0*/  @!P1 SYNCS.ARRIVE.TRANS64.RED.A1T0 RZ, [R161+URZ], RZ ;  /* 0x000000ffa1ff99a7 */ /* 0x0001e2000810043f */
[-C--:B------:R-:W-:Y:S01]  /*9500*/  FFMA.FTZ R15, R163, R2.reuse, -R20 ;  /* 0x00000002a30f7223 */ /* 0x080fe20000010814 */
[----:B------:R-:W-:Y:S01]  /*9510*/  FADD.FTZ R170, R210, R157 ;  /* 0x0000009dd2aa7221 */ /* 0x000fe20000010000 */
[----:B------:R-:W-:Y:S01]  /*9520*/  FADD.FTZ R157, R211, R168 ;  /* 0x000000a8d39d7221 */ /* 0x000fe20000010000 */
[----:B------:R-:W-:Y:S01]  /*9530*/  FFMA.FTZ R20, R159, R2, -R20 ;  /* 0x000000029f147223 */ /* 0x000fe20000010814 */
[----:B------:R-:W-:-:S02]  /*9540*/  F2FP.BF16.F32.PACK_AB R211, R158, R211 ;  /* 0x000000d39ed3723e */ /* 0x000fc400000010ff */
[----:B------:R-:W-:Y:S01]  /*9550*/  FADD.FTZ R168, R158, R157 ;  /* 0x0000009d9ea87221 */ /* 0x000fe20000010000 */
[C---:B0-----:R-:W-:Y:S01]  /*9560*/  FADD.FTZ R161, R197.reuse, R170 ;  /* 0x000000aac5a17221 */ /* 0x041fe20000010000 */
[----:B------:R-:W0:Y:S01]  /*9570*/  MUFU.EX2 R15, R15 ;  /* 0x0000000f000f7308 */ /* 0x000e220000000800 */
[----:B------:R-:W-:Y:S01]  /*9580*/  F2FP.BF16.F32.PACK_AB R210, R197, R210 ;  /* 0x000000d2c5d2723e */ /* 0x000fe200000010ff */
[----:B------:R-:W-:Y:S01]  /*9590*/  FADD.FTZ R157, R205, R168 ;  /* 0x000000a8cd9d7221 */ /* 0x000fe20000010000 */
[----:B------:R-:W-:Y:S01]  /*95a0*/  FADD.FTZ R170, R204, R161 ;  /* 0x000000a1ccaa7221 */ /* 0x000fe20000010000 */
[C---:B------:R-:W-:Y:S02]  /*95b0*/  F2FP.BF16.F32.PACK_AB R204, R191.reuse, R204 ;  /* 0x000000ccbfcc723e */ /* 0x040fe400000010ff */
[C---:B------:R-:W-:Y:S01]  /*95c0*/  FADD.FTZ R168, R160.reuse, R157 ;  /* 0x0000009da0a87221 */ /* 0x040fe20000010000 */
[----:B------:R-:W-:Y:S01]  /*95d0*/  FADD.FTZ R161, R191, R170 ;  /* 0x000000aabfa17221 */ /* 0x000fe20000010000 */
[----:B------:R-:W1:Y:S01]  /*95e0*/  MUFU.EX2 R20, R20 ;  /* 0x0000001400147308 */ /* 0x000e620000000800 */
[----:B------:R-:W-:Y:S01]  /*95f0*/  F2FP.BF16.F32.PACK_AB R205, R160, R205 ;  /* 0x000000cda0cd723e */ /* 0x000fe200000010ff */
[----:B------:R-:W-:Y:S01]  /*9600*/  FADD.FTZ R157, R207, R168 ;  /* 0x000000a8cf9d7221 */ /* 0x000fe20000010000 */
[----:B------:R-:W-:Y:S01]  /*9610*/  FADD.FTZ R170, R206, R161 ;  /* 0x000000a1ceaa7221 */ /* 0x000fe20000010000 */
[----:B------:R-:W-:-:S02]  /*9620*/  F2FP.BF16.F32.PACK_AB R206, R199, R206 ;  /* 0x000000cec7ce723e */ /* 0x000fc400000010ff */
[C---:B------:R-:W-:Y:S01]  /*9630*/  FADD.FTZ R168, R162.reuse, R157 ;  /* 0x0000009da2a87221 */ /* 0x040fe20000010000 */
[----:B------:R-:W-:Y:S01]  /*9640*/  FADD.FTZ R161, R199, R170 ;  /* 0x000000aac7a17221 */ /* 0x000fe20000010000 */
[----:B------:R-:W-:Y:S02]  /*9650*/  F2FP.BF16.F32.PACK_AB R207, R162, R207 ;  /* 0x000000cfa2cf723e */ /* 0x000fe400000010ff */
[----:B------:R-:W-:Y:S01]  /*9660*/  FADD.FTZ R21, R23, R168 ;  /* 0x000000a817157221 */ /* 0x000fe20000010000 */
[----:B------:R-:W-:Y:S01]  /*9670*/  FADD.FTZ R170, R200, R161 ;  /* 0x000000a1c8aa7221 */ /* 0x000fe20000010000 */
[----:B0-----:R-:W-:Y:S02]  /*9680*/  F2FP.BF16.F32.PACK_AB R197, R15, R14 ;  /* 0x0000000e0fc5723e */ /* 0x001fe400000010ff */
[----:B------:R-:W-:Y:S01]  /*9690*/  FADD.FTZ R152, R164, R21 ;  /* 0x00000015a4987221 */ /* 0x000fe20000010000 */
[C---:B------:R-:W-:Y:S01]  /*96a0*/  FADD.FTZ R157, R201.reuse, R170 ;  /* 0x000000aac99d7221 */ /* 0x040fe20000010000 */
[----:B------:R-:W-:-:S02]  /*96b0*/  F2FP.BF16.F32.PACK_AB R200, R201, R200 ;  /* 0x000000c8c9c8723e */ /* 0x000fc400000010ff */
[----:B------:R-:W-:Y:S01]  /*96c0*/  FADD.FTZ R21, R153, R152 ;  /* 0x0000009899157221 */ /* 0x000fe20000010000 */
[----:B------:R-:W-:Y:S01]  /*96d0*/  FADD.FTZ R168, R202, R157 ;  /* 0x0000009dcaa87221 */ /* 0x000fe20000010000 */
[----:B------:R-:W-:Y:S01]  /*96e0*/  F2FP.BF16.F32.PACK_AB R201, R164, R23 ;  /* 0x00000017a4c9723e */ /* 0x000fe200000010ff */
[----:B------:R-:W-:Y:S02]  /*96f0*/  IMAD.MOV.U32 R23, RZ, RZ, R8 ;  /* 0x000000ffff177224 */ /* 0x000fe400078e0008 */
[----:B------:R-:W-:Y:S01]  /*9700*/  FADD.FTZ R21, R166, R21 ;  /* 0x00000015a6157221 */ /* 0x000fe20000010000 */
[C---:B------:R-:W-:Y:S01]  /*9710*/  FADD.FTZ R157, R203.reuse, R168 ;  /* 0x000000a8cb9d7221 */ /* 0x040fe20000010000 */
[----:B------:R-:W-:Y:S02]  /*9720*/  F2FP.BF16.F32.PACK_AB R202, R203, R202 ;  /* 0x000000cacbca723e */ /* 0x000fe400000010ff */
[----:B-1----:R-:W-:Y:S01]  /*9730*/  F2FP.BF16.F32.PACK_AB R195, R20, R183 ;  /* 0x000000b714c3723e */ /* 0x002fe200000010ff */
[----:B------:R-:W-:Y:S01]  /*9740*/  FADD.FTZ R152, R196, R157 ;  /* 0x0000009dc4987221 */ /* 0x000fe20000010000 */
[----:B------:R-:W-:-:S02]  /*9750*/  F2FP.BF16.F32.PACK_AB R203, R166, R153 ;  /* 0x00000099a6cb723e */ /* 0x000fc400000010ff */
[C---:B------:R-:W-:Y:S01]  /*9760*/  F2FP.BF16.F32.PACK_AB R196, R213.reuse, R196 ;  /* 0x000000c4d5c4723e */ /* 0x040fe200000010ff */
[----:B------:R-:W-:Y:S01]  /*9770*/  FADD.FTZ R157, R213, R152 ;  /* 0x00000098d59d7221 */ /* 0x000fe20000010000 */
[----:B------:R-:W-:Y:S01]  /*9780*/  FADD.FTZ R152, R14, R21 ;  /* 0x000000150e987221 */ /* 0x000fe20000010000 */
[----:B------:R-:W-:Y:S02]  /*9790*/  F2FP.BF16.F32.PACK_AB R199, R167, R173 ;  /* 0x000000ada7c7723e */ /* 0x000fe400000010ff */
[----:B------:R-:W-:Y:S01]  /*97a0*/  FADD.FTZ R158, R198, R157 ;  /* 0x0000009dc69e7221 */ /* 0x000fe20000010000 */
[----:B------:R-:W-:Y:S01]  /*97b0*/  FADD.FTZ R152, R15, R152 ;  /* 0x000000980f987221 */ /* 0x000fe20000010000 */
[C---:B------:R-:W-:Y:S02]  /*97c0*/  F2FP.BF16.F32.PACK_AB R198, R215.reuse, R198 ;  /* 0x000000c6d7c6723e */ /* 0x040fe400000010ff */
[----:B------:R-:W-:Y:S01]  /*97d0*/  FADD.FTZ R21, R215, R158 ;  /* 0x0000009ed7157221 */ /* 0x000fe20000010000 */
[----:B------:R-:W-:-:S03]  /*97e0*/  FADD.FTZ R152, R173, R152 ;  /* 0x00000098ad987221 */ /* 0x000fc60000010000 */
[----:B------:R-:W-:Y:S01]  /*97f0*/  FADD.FTZ R158, R154, R21 ;  /* 0x000000159a9e7221 */ /* 0x000fe20000010000 */
[----:B------:R-:W-:Y:S01]  /*9800*/  FADD.FTZ R152, R167, R152 ;  /* 0x00000098a7987221 */ /* 0x000fe20000010000 */
[----:B------:R-:W-:Y:S02]  /*9810*/  IMAD.MOV.U32 R21, RZ, RZ, R6 ;  /* 0x000000ffff157224 */ /* 0x000fe400078e0006 */
[----:B------:R-:W-:Y:S01]  /*9820*/  FADD.FTZ R15, R217, R158 ;  /* 0x0000009ed90f7221 */ /* 0x000fe20000010000 */
[----:B------:R-:W-:-:S03]  /*9830*/  FADD.FTZ R152, R175, R152 ;  /* 0x00000098af987221 */ /* 0x000fc60000010000 */
[----:B------:R-:W-:Y:S01]  /*9840*/  FADD.FTZ R14, R156, R15 ;  /* 0x0000000f9c0e7221 */ /* 0x000fe20000010000 */
[----:B------:R-:W-:-:S03]  /*9850*/  FADD.FTZ R152, R155, R152 ;  /* 0x000000989b987221 */ /* 0x000fc60000010000 */
[----:B------:R-:W-:Y:S01]  /*9860*/  FADD.FTZ R15, R219, R14 ;  /* 0x0000000edb0f7221 */ /* 0x000fe20000010000 */
[----:B------:R-:W-:-:S04]  /*9870*/  FADD.FTZ R152, R183, R152 ;  /* 0x00000098b7987221 */ /* 0x000fc80000010000 */
[----:B------:R-:W-:Y:S01]  /*9880*/  FADD.FTZ R14, R20, R152 ;  /* 0x00000098140e7221 */ /* 0x000fe20000010000 */
[----:B------:R-:W-:Y:S01]  /*9890*/  IMAD.MOV.U32 R20, RZ, RZ, R7 ;  /* 0x000000ffff147224 */ /* 0x000fe200078e0007 */
[----:B------:R-:W-:Y:S06]  /*98a0*/  @P2 BRA `(.L_x_28) ;  /* 0xffffffc000442947 */ /* 0x000fec000383ffff */
.L_x_19:
[----:B------:R-:W-:Y:S06]  /*98b0*/  BAR.ARV 0x8, 0x180 ;  /* 0x0206000000007b1d */ /* 0x000fec0000002000 */
        /* <DEDUP_REMOVED lines=128> */
[----:B------:R-:W-:Y:S06]  /*a0c0*/  @!P0 BRA `(.L_x_29) ;  /* 0x0000000000048947 */ /* 0x000fec0003800000 */
[----:B------:R-:W-:Y:S01]  /*a0d0*/  BPT.TRAP 0x1 ;  /* 0x000000040000795c */ /* 0x000fe20000300000 */
.L_x_29:
[----:B------:R-:W-:Y:S02]  /*a0e0*/  R2UR UR4, R16 ;  /* 0x00000000100472ca */ /* 0x000fe400000e0000 */
[----:B------:R-:W-:-:S11]  /*a0f0*/  SHF.L.U32 R8, R8, 0x1f, RZ ;  /* 0x0000001f08087819 */ /* 0x000fd600000006ff */
[----:B------:R-:W-:-:S04]  /*a100*/  LEA R11, R9, UR4, 0x3 ;  /* 0x00000004090b7c11 */ /* 0x000fc8000f8e18ff */
[----:B------:R0:W1:Y:S01]  /*a110*/  SYNCS.PHASECHK.TRANS64.TRYWAIT P2, [R11+URZ+0x38850], R8 ;  /* 0x038850080b0075a7 */ /* 0x000062000804017f */
[----:B------:R-:W-:Y:S05]  /*a120*/  @!P0 BRA `(.L_x_30) ;  /* 0x0000000000048947 */ /* 0x000fea0003800000 */
[----:B------:R-:W-:Y:S01]  /*a130*/  BPT.TRAP 0x1 ;  /* 0x000000040000795c */ /* 0x000fe20000300000 */
.L_x_30:
[----:B-1----:R-:W-:Y:S05]  /*a140*/  @P2 BRA `(.L_x_31) ;  /* 0x0000000000082947 */ /* 0x002fea0003800000 */
[----:B------:R-:W1:Y:S02]  /*a150*/  SYNCS.PHASECHK.TRANS64.TRYWAIT P0, [R11+URZ+0x38850], R8 ;  /* 0x038850080b0075a7 */ /* 0x000e64000800017f */
[----:B-1----:R-:W-:Y:S05]  /*a160*/  @!P0 BRA `(.L_x_32) ;  /* 0x0000007800908947 */ /* 0x002fea0003800000 */
.L_x_31:
[----:B------:R-:W-:Y:S01]  /*a170*/  R2UR UR4, R16 ;  /* 0x00000000100472ca */ /* 0x000fe200000e0000 */
[----:B------:R-:W-:Y:S01]  /*a180*/  WARPGROUP.ARRIVE ;  /* 0x00000000000079c5 */ /* 0x000fe20000000000 */
[----:B------:R-:W-:Y:S01]  /*a190*/  R2UR UR5, R9 ;  /* 0x00000000090572ca */ /* 0x000fe200000e0000 */
[----:B------:R-:W-:Y:S01]  /*a1a0*/  UMOV UR7, 0x40000040 ;  /* 0x4000004000077882 */ /* 0x000fe20000000000 */
[----:B------:R-:W2:Y:S01]  /*a1b0*/  SHFL.BFLY PT, R0, R15, 0x2, 0x1f ;  /* 0x0c401f000f007f89 */ /* 0x000ea200000e0000 */
[----:B01----:R-:W-:-:S03]  /*a1c0*/  @!P1 VIADD R11, R11, 0x38860 ;  /* 0x000388600b0b9836 */ /* 0x003fc60000000000 */
[----:B------:R-:W0:Y:S02]  /*a1d0*/  SHFL.BFLY PT, R3, R14, 0x2, 0x1f ;  /* 0x0c401f000e037f89 */ /* 0x000e2400000e0000 */
[----:B------:R-:W-:-:S03]  /*a1e0*/  @!P1 PRMT R11, RZ, 0x654, R11 ;  /* 0x00000654ff0b9816 */ /* 0x000fc6000000000b */
[----:B------:R-:W-:-:S04]  /*a1f0*/  UIADD3 UR4, UR4, 0x400, URZ ;  /* 0x0000040004047890 */ /* 0x000fc8000fffe03f */
[----:B------:R-:W-:-:S04]  /*a200*/  USHF.R.U32.HI UR4, URZ, 0x4, UR4 ;  /* 0x000000043f047899 */ /* 0x000fc80008011604 */
[----:B------:R-:W-:-:S04]  /*a210*/  ULOP3.LUT UR4, UR4, 0x3fff, URZ, 0xc0, !UPT ;  /* 0x00003fff04047892 */ /* 0x000fc8000f8ec03f */
[----:B------:R-:W-:Y:S01]  /*a220*/  ULOP3.LUT UR4, UR4, 0x2800000, URZ, 0xfc, !UPT ;  /* 0x0280000004047892 */ /* 0x000fe2000f8efc3f */
[----:B--2---:R-:W-:-:S03]  /*a230*/  FADD.FTZ R0, R0, R15 ;  /* 0x0000000f00007221 */ /* 0x004fc60000010000 */
[----:B------:R-:W-:Y:S01]  /*a240*/  UIMAD UR4, UR5, 0xa00, UR4 ;  /* 0x00000a00050478a4 */ /* 0x000fe2000f8e0204 */
[----:B0-----:R-:W-:Y:S02]  /*a250*/  FADD.FTZ R4, R3, R14 ;  /* 0x0000000e03047221 */ /* 0x001fe40000010000 */
[----:B------:R-:W0:Y:S04]  /*a260*/  SHFL.BFLY PT, R3, R0, 0x1, 0x1f ;  /* 0x0c201f0000037f89 */ /* 0x000e2800000e0000 */
[----:B------:R-:W-:Y:S02]  /*a270*/  UMOV UR6, UR4 ;  /* 0x0000000400067c82 */ /* 0x000fe40008000000 */
[----:B------:R-:W-:Y:S01]  /*a280*/  HGMMA.64x256x16.F32.BF16 R24, R208, gdesc[UR4].tnspB, R24, gsb0 ;  /* 0x43e00004d0187df0 */ /* 0x000fe20008001818 */
[----:B------:R-:W-:Y:S01]  /*a290*/  UIADD3 UR6, UR4, 0x80, URZ ;  /* 0x0000008004067890 */ /* 0x000fe2000fffe03f */
[----:B------:R-:W1:Y:S01]  /*a2a0*/  SHFL.BFLY PT, R5, R4, 0x1, 0x1f ;  /* 0x0c201f0004057f89 */ /* 0x000e6200000e0000 */
[----:B------:R-:W-:Y:S01]  /*a2b0*/  UMOV UR7, 0x40000040 ;  /* 0x4000004000077882 */ /* 0x000fe20000000000 */
[----:B0-----:R-:W-:Y:S01]  /*a2c0*/  FADD.FTZ R12, R0, R3 ;  /* 0x00000003000c7221 */ /* 0x001fe20000010000 */
[----:B------:R-:W-:Y:S01]  /*a2d0*/  MOV R0, 0xff800000 ;  /* 0xff80000000007802 */ /* 0x000fe20000000f00 */
[----:B------:R-:W-:-:S03]  /*a2e0*/  IMAD.MOV.U32 R3, RZ, RZ, -0x800000 ;  /* 0xff800000ff037424 */ /* 0x000fc600078e00ff */
[----:B------:R-:W-:Y:S01]  /*a2f0*/  FSETP.NE.FTZ.AND P0, PT, R12, RZ, PT ;  /* 0x000000ff0c00720b */ /* 0x000fe20003f15000 */
[----:B-1----:R-:W-:Y:S01]  /*a300*/  FADD.FTZ R13, R4, R5 ;  /* 0x00000005040d7221 */ /* 0x002fe20000010000 */
[----:B------:R-:W-:-:S04]  /*a310*/  CS2R R4, SRZ ;  /* 0x0000000000047805 */ /* 0x000fc8000001ff00 */
[----:B------:R-:W-:-:S07]  /*a320*/  FSETP.NE.FTZ.AND P2, PT, R13, RZ, PT ;  /* 0x000000ff0d00720b */ /* 0x000fce0003f55000 */
[----:B------:R-:W0:Y:S01]  /*a330*/  @P0 MUFU.LG2 R8, R12 ;  /* 0x0000000c00080308 */ /* 0x000e220000000c00 */
[----:B------:R-:W-:-:S05]  /*a340*/  @P0 FMUL.FTZ R9, R2, 0.69314718246459960938 ;  /* 0x3f31721802090820 */ /* 0x000fca0000410000 */
[----:B------:R-:W-:Y:S02]  /*a350*/  @P2 FMUL.FTZ R15, R2, 0.69314718246459960938 ;  /* 0x3f317218020f2820 */ /* 0x000fe40000410000 */
[----:B------:R-:W1:Y:S08]  /*a360*/  @P2 MUFU.LG2 R10, R13 ;  /* 0x0000000d000a2308 */ /* 0x000e700000000c00 */
[----:B------:R-:W2:Y:S01]  /*a370*/  @P0 MUFU.RCP R5, R12 ;  /* 0x0000000c00050308 */ /* 0x000ea20000001000 */
[----:B0-----:R-:W-:-:S04]  /*a380*/  @P0 FMUL.FTZ R8, R8, 0.69314718246459960938 ;  /* 0x3f31721808080820 */ /* 0x001fc80000410000 */
[----:B------:R-:W-:Y:S01]  /*a390*/  @P0 FFMA.FTZ R0, R9, R6, R8 ;  /* 0x0000000609000223 */ /* 0x000fe20000010008 */
[----:B------:R-:W-:Y:S02]  /*a3a0*/  PLOP3.LUT P0, PT, PT, PT, PT, 0x8, 0x0 ;  /* 0x000000000000781c */ /* 0x000fe40003f0e170 */
[----:B------:R-:W0:Y:S01]  /*a3b0*/  @P2 MUFU.RCP R4, R13 ;  /* 0x0000000d00042308 */ /* 0x000e220000001000 */
[----:B-1----:R-:W-:-:S04]  /*a3c0*/  @P2 FMUL.FTZ R10, R10, 0.69314718246459960938 ;  /* 0x3f3172180a0a2820 */ /* 0x002fc80000410000 */
[----:B------:R-:W-:Y:S01]  /*a3d0*/  @P2 FFMA.FTZ R3, R15, R7, R10 ;  /* 0x000000070f032223 */ /* 0x000fe2000001000a */
[----:B------:R-:W-:Y:S02]  /*a3e0*/  WARPGROUP.DEPBAR.LE gsb0, 0x0 ;  /* 0x00008000000079c5 */ /* 0x000fe40000010000 */
[----:B------:R-:W-:-:S06]  /*a3f0*/  WARPGROUP.ARRIVE ;  /* 0x00000000000079c5 */ /* 0x000fcc0000000000 */
[----:B------:R-:W-:Y:S01]  /*a400*/  HGMMA.64x256x16.F32.BF16 R24, R204, gdesc[UR4].tnspB, R24, gsb0 ;  /* 0x43e00004cc187df0 */ /* 0x000fe20008001818 */
[----:B------:R-:W-:Y:S01]  /*a410*/  UIADD3 UR6, UR4, 0x100, URZ ;  /* 0x0000010004067890 */ /* 0x000fe2000fffe03f */
[----:B------:R-:W-:Y:S01]  /*a420*/  UMOV UR7, 0x40000040 ;  /* 0x4000004000077882 */ /* 0x000fe20000000000 */
[----:B------:R-:W-:Y:S02]  /*a430*/  WARPGROUP.DEPBAR.LE gsb0, 0x0 ;  /* 0x00008000000079c5 */ /* 0x000fe40000010000 */
[----:B------:R-:W-:-:S15]  /*a440*/  WARPGROUP.ARRIVE ;  /* 0x00000000000079c5 */ /* 0x000fde0000000000 */
[----:B------:R-:W-:-:S08]  /*a450*/  NOP ;  /* 0x0000000000007918 */ /* 0x000fd00000000000 */
[----:B------:R-:W-:Y:S01]  /*a460*/  HGMMA.64x256x16.F32.BF16 R24, R200, gdesc[UR4].tnspB, R24, gsb0 ;  /* 0x43e00004c8187df0 */ /* 0x000fe20008001818 */
[----:B------:R-:W-:Y:S01]  /*a470*/  UIADD3 UR6, UR4, 0x180, URZ ;  /* 0x0000018004067890 */ /* 0x000fe2000fffe03f */
[----:B------:R-:W-:Y:S01]  /*a480*/  UMOV UR7, 0x40000040 ;  /* 0x4000004000077882 */ /* 0x000fe20000000000 */
[----:B------:R-:W-:Y:S01]  /*a490*/  UIADD3 UR4, UR4, 0x200, URZ ;  /* 0x0000020004047890 */ /* 0x000fe2000fffe03f */
[----:B------:R-:W-:Y:S02]  /*a4a0*/  WARPGROUP.DEPBAR.LE gsb0, 0x0 ;  /* 0x00008000000079c5 */ /* 0x000fe40000010000 */
[----:B------:R-:W-:-:S15]  /*a4b0*/  WARPGROUP.ARRIVE ;  /* 0x00000000000079c5 */ /* 0x000fde0000000000 */
[----:B------:R-:W-:-:S07]  /*a4c0*/  NOP ;  /* 0x0000000000007918 */ /* 0x000fce0000000000 */
[----:B------:R-:W-:Y:S01]  /*a4d0*/  HGMMA.64x256x16.F32.BF16 R24, R196, gdesc[UR4].tnspB, R24, gsb0 ;  /* 0x43e00004c4187df0 */ /* 0x000fe20008001818 */
[----:B------:R-:W-:Y:S01]  /*a4e0*/  UMOV UR6, UR4 ;  /* 0x0000000400067c82 */ /* 0x000fe20008000000 */
[----:B------:R-:W-:Y:S01]  /*a4f0*/  UMOV UR7, 0x40000040 ;  /* 0x4000004000077882 */ /* 0x000fe20000000000 */
[----:B------:R-:W-:Y:S02]  /*a500*/  WARPGROUP.DEPBAR.LE gsb0, 0x0 ;  /* 0x00008000000079c5 */ /* 0x000fe40000010000 */
[----:B------:R-:W-:-:S15]  /*a510*/  WARPGROUP.ARRIVE ;  /* 0x00000000000079c5 */ /* 0x000fde0000000000 */
[----:B------:R-:W-:-:S08]  /*a520*/  NOP ;  /* 0x0000000000007918 */ /* 0x000fd00000000000 */
[----:B------:R-:W-:Y:S03]  /*a530*/  HGMMA.64x256x16.F32.BF16 R24, R192, gdesc[UR4].tnspB, R24, gsb0 ;  /* 0x43e00004c0187df0 */ /* 0x000fe60008001818 */
[----:B------:R-:W-:Y:S02]  /*a540*/  WARPGROUP.DEPBAR.LE gsb0, 0x0 ;  /* 0x00008000000079c5 */ /* 0x000fe40000010000 */
[----:B------:R1:W-:Y:S01]  /*a550*/  @!P1 SYNCS.ARRIVE.TRANS64.RED.A1T0 RZ, [R11+URZ], RZ ;  /* 0x000000ff0bff99a7 */ /* 0x0003e2000810043f */
[-C--:B--2---:R-:W-:Y:S01]  /*a560*/  FMUL.FTZ R24, R24, R5.reuse ;  /* 0x0000000518187220 */ /* 0x084fe20000410000 */
        /* <DEDUP_REMOVED lines=63> */
[-C--:B0-----:R-:W-:Y:S01]  /*a960*/  FMUL.FTZ R26, R26, R4.reuse ;  /* 0x000000041a1a7220 */ /* 0x081fe20000410000 */
        /* <DEDUP_REMOVED lines=62> */
[----:B-1----:R-:W-:-:S07]  /*ad50*/  FMUL.FTZ R151, R151, R4 ;  /* 0x0000000497977220 */ /* 0x002fce0000410000 */
.L_x_12:
[----:B------:R-:W-:Y:S05]  /*ad60*/  @P0 BRA `(.L_x_33) ;  /* 0x0000002000440947 */ /* 0x000fea0003800000 */
[----:B------:R-:W0:Y:S01]  /*ad70*/  S2R R2, SR_TID.X ;  /* 0x0000000000027919 */ /* 0x000e220000002100 */
[----:B------:R-:W1:Y:S01]  /*ad80*/  LDC R8, c[0x0][0xbe8] ;  /* 0x0002fa00ff087b82 */ /* 0x000e620000000800 */
[----:B------:R-:W-:Y:S01]  /*ad90*/  ULDC.64 UR4, c[0x0][0xbd0] ;  /* 0x0002f40000047ab9 */ /* 0x000fe20000000a00 */
[----:B------:R-:W-:Y:S01]  /*ada0*/  ULDC.64 UR6, c[0x0][0xb38] ;  /* 0x0002ce0000067ab9 */ /* 0x000fe20000000a00 */
[----:B------:R-:W-:Y:S01]  /*adb0*/  ULDC.64 UR10, c[0x0][0x208] ;  /* 0x00008200000a7ab9 */ /* 0x000fe20000000a00 */
[----:B------:R-:W-:Y:S04]  /*adc0*/  BSSY B0, `(.L_x_34) ;  /* 0x0000145000007945 */ /* 0x000fe80003800000 */
[----:B------:R-:W2:Y:S08]  /*add0*/  S2UR UR9, SR_CTAID.Z ;  /* 0x00000000000979c3 */ /* 0x000eb00000002700 */
[----:B------:R-:W3:Y:S08]  /*ade0*/  LDC.64 R20, c[0x0][0xbd8] ;  /* 0x0002f600ff147b82 */ /* 0x000ef00000000a00 */
[----:B------:R-:W-:Y:S01]  /*adf0*/  BAR.SYNC.DEFER_BLOCKING 0x1, 0x100 ;  /* 0x0044000000007b1d */ /* 0x000fe20000010000 */
[----:B-1----:R-:W-:-:S07]  /*ae00*/  ISETP.NE.AND P0, PT, R8, 0x1, PT ;  /* 0x000000010800780c */ /* 0x002fce0003f05270 */
[----:B------:R-:W1:Y:S01]  /*ae10*/  S2UR UR8, SR_CTAID.Y ;  /* 0x00000000000879c3 */ /* 0x000e620000002600 */
[----:B0-----:R-:W-:-:S07]  /*ae20*/  VIADD R7, R2, 0xffffff80 ;  /* 0xffffff8002077836 */ /* 0x001fce0000000000 */
[----:B------:R-:W1:Y:S01]  /*ae30*/  LDC R152, c[0x0][0xc50] ;  /* 0x00031400ff987b82 */ /* 0x000e620000000800 */
[----:B------:R-:W-:-:S04]  /*ae40*/  SHF.R.S32.HI R6, RZ, 0x1f, R7 ;  /* 0x0000001fff067819 */ /* 0x000fc80000011407 */
[----:B------:R-:W-:-:S03]  /*ae50*/  LEA.HI R9, R6, R7, RZ, 0x7 ;  /* 0x0000000706097211 */ /* 0x000fc600078f38ff */
[----:B------:R-:W0:Y:S01]  /*ae60*/  @P0 LDC R18, c[0x0][0xbec] ;  /* 0x0002fb00ff120b82 */ /* 0x000e220000000800 */
[----:B------:R-:W-:Y:S02]  /*ae70*/  LEA.HI R6, R6, R7, RZ, 0x2 ;  /* 0x0000000706067211 */ /* 0x000fe400078f10ff */
[----:B------:R-:W-:Y:S02]  /*ae80*/  LOP3.LUT R2, R9, 0xffffff80, RZ, 0xc0, !PT ;  /* 0xffffff8009027812 */ /* 0x000fe400078ec0ff */
[----:B------:R-:W-:Y:S02]  /*ae90*/  LOP3.LUT R6, R6, 0xfffffffc, RZ, 0xc0, !PT ;  /* 0xfffffffc06067812 */ /* 0x000fe400078ec0ff */
[----:B------:R-:W-:Y:S01]  /*aea0*/  SHF.R.S32.HI R12, RZ, 0x7, R9 ;  /* 0x00000007ff0c7819 */ /* 0x000fe20000011409 */
[C---:B------:R-:W-:Y:S01]  /*aeb0*/  IMAD.IADD R2, R7.reuse, 0x1, -R2 ;  /* 0x0000000107027824 */ /* 0x040fe200078e0a02 */
[----:B------:R-:W4:Y:S01]  /*aec0*/  LDC.64 R22, c[0x0][0xb40] ;  /* 0x0002d000ff167b82 */ /* 0x000f220000000a00 */
[----:B------:R-:W-:-:S03]  /*aed0*/  IMAD.IADD R7, R7, 0x1, -R6 ;  /* 0x0000000107077824 */ /* 0x000fc600078e0a06 */
[----:B------:R-:W-:-:S04]  /*aee0*/  SHF.R.S32.HI R11, RZ, 0x1f, R2 ;  /* 0x0000001fff0b7819 */ /* 0x000fc80000011402 */
[----:B------:R-:W-:Y:S01]  /*aef0*/  LEA.HI R10, R11, R2, RZ, 0x2 ;  /* 0x000000020b0a7211 */ /* 0x000fe200078f10ff */
[----:B------:R-:W5:Y:S03]  /*af00*/  @P0 LDC R17, c[0x0][0xbf0] ;  /* 0x0002fc00ff110b82 */ /* 0x000f660000000800 */
[--C-:B------:R-:W-:Y:S02]  /*af10*/  SHF.R.S32.HI R4, RZ, 0x2, R10.reuse ;  /* 0x00000002ff047819 */ /* 0x100fe4000001140a */
[----:B------:R-:W-:-:S03]  /*af20*/  SHF.R.S32.HI R5, RZ, 0x1f, R10 ;  /* 0x0000001fff057819 */ /* 0x000fc6000001140a */
[----:B------:R-:W5:Y:S01]  /*af30*/  @P0 LDC R154, c[0x0][0xbec] ;  /* 0x0002fb00ff9a0b82 */ /* 0x000f620000000800 */
[----:B------:R-:W-:-:S04]  /*af40*/  LEA.HI R5, R5, R4, RZ, 0x3 ;  /* 0x0000000405057211 */ /* 0x000fc800078f18ff */
[----:B------:R-:W-:-:S03]  /*af50*/  LOP3.LUT R5, R5, 0xfffffff8, RZ, 0xc0, !PT ;  /* 0xfffffff805057812 */ /* 0x000fc600078ec0ff */
[----:B------:R-:W5:Y:S01]  /*af60*/  @P0 LDC R153, c[0x0][0xbf0] ;  /* 0x0002fc00ff990b82 */ /* 0x000f620000000800 */
[----:B------:R-:W-:Y:S02]  /*af70*/  IADD3 R6, R4, -R5, RZ ;  /* 0x8000000504067210 */ /* 0x000fe40007ffe0ff */
[----:B------:R-:W-:Y:S02]  /*af80*/  LEA.HI R4, R9, R12, RZ, 0x1 ;  /* 0x0000000c09047211 */ /* 0x000fe400078f08ff */
[----:B------:R-:W1:Y:S01]  /*af90*/  S2R R9, SR_CTAID.X ;  /* 0x0000000000097919 */ /* 0x000e620000002500 */
[----:B------:R-:W-:Y:S02]  /*afa0*/  LEA.HI R5, R11, R2, RZ, 0x5 ;  /* 0x000000020b057211 */ /* 0x000fe400078f28ff */
[----:B------:R-:W-:Y:S02]  /*afb0*/  LOP3.LUT R4, R4, 0x3fffffe, RZ, 0xc0, !PT ;  /* 0x03fffffe04047812 */ /* 0x000fe400078ec0ff */
[----:B------:R-:W-:-:S02]  /*afc0*/  LEA.HI R11, R7, R7, RZ, 0x1 ;  /* 0x00000007070b7211 */ /* 0x000fc400078f08ff */
[----:B------:R-:W-:Y:S01]  /*afd0*/  SHF.R.S32.HI R5, RZ, 0x5, R5 ;  /* 0x00000005ff057819 */ /* 0x000fe20000011405 */
[----:B------:R-:W-:Y:S01]  /*afe0*/  IMAD.IADD R4, R12, 0x1, -R4 ;  /* 0x000000010c047824 */ /* 0x000fe200078e0a04 */
[----:B------:R-:W-:-:S03]  /*aff0*/  LOP3.LUT R12, R11, 0x1ffffffe, RZ, 0xc0, !PT ;  /* 0x1ffffffe0b0c7812 */ /* 0x000fc600078ec0ff */
[----:B------:R-:W-:Y:S02]  /*b000*/  IMAD R5, R5, 0x10, R6 ;  /* 0x0000001005057824 */ /* 0x000fe400078e0206 */
[----:B------:R-:W-:Y:S01]  /*b010*/  IMAD.IADD R11, R7, 0x1, -R12 ;  /* 0x00000001070b7824 */ /* 0x000fe200078e0a0c */
[----:B------:R-:W-:Y:S02]  /*b020*/  SHF.R.S32.HI R12, RZ, 0x1f, R19 ;  /* 0x0000001fff0c7819 */ /* 0x000fe40000011413 */
[----:B------:R-:W-:Y:S01]  /*b030*/  LEA R16, R4, R5, 0x6 ;  /* 0x0000000504107211 */ /* 0x000fe200078e30ff */
[----:B------:R-:W-:-:S04]  /*b040*/  IMAD.WIDE.U32 R4, R19, UR4, RZ ;  /* 0x0000000413047c25 */ /* 0x000fc8000f8e00ff */
[C---:B------:R-:W-:Y:S01]  /*b050*/  IMAD R6, R12.reuse, UR4, RZ ;  /* 0x000000040c067c24 */ /* 0x040fe2000f8e02ff */
[----:B--2---:R-:W-:Y:S01]  /*b060*/  USHF.R.S32.HI UR4, URZ, 0x1f, UR9 ;  /* 0x0000001f3f047899 */ /* 0x004fe20008011409 */
[----:B------:R-:W-:Y:S02]  /*b070*/  IMAD R12, R12, UR6, RZ ;  /* 0x000000060c0c7c24 */ /* 0x000fe4000f8e02ff */
[C---:B------:R-:W-:Y:S02]  /*b080*/  IMAD R13, R19.reuse, UR5, R6 ;  /* 0x00000005130d7c24 */ /* 0x040fe4000f8e0206 */
[----:B------:R-:W-:-:S04]  /*b090*/  IMAD.WIDE.U32 R6, R19, UR6, RZ ;  /* 0x0000000613067c25 */ /* 0x000fc8000f8e00ff */
[----:B------:R-:W-:Y:S02]  /*b0a0*/  IMAD.IADD R5, R5, 0x1, R13 ;  /* 0x0000000105057824 */ /* 0x000fe400078e020d */
[----:B------:R-:W-:Y:S01]  /*b0b0*/  IMAD R13, R19, UR7, R12 ;  /* 0x00000007130d7c24 */ /* 0x000fe2000f8e020c */
[----:B------:R-:W-:Y:S01]  /*b0c0*/  ULDC.64 UR6, c[0x0][0xb48] ;  /* 0x0002d20000067ab9 */ /* 0x000fe20000000a00 */
[----:B------:R-:W-:Y:S02]  /*b0d0*/  IMAD R12, R11, 0x8, R16 ;  /* 0x000000080b0c7824 */ /* 0x000fe400078e0210 */
[----:B---3--:R-:W-:Y:S01]  /*b0e0*/  IMAD R14, R20, UR4, RZ ;  /* 0x00000004140e7c24 */ /* 0x008fe2000f8e02ff */
[----:B------:R-:W-:Y:S01]  /*b0f0*/  IADD3 R7, R7, R13, RZ ;  /* 0x0000000d07077210 */ /* 0x000fe20007ffe0ff */
[----:B-1----:R-:W-:Y:S02]  /*b100*/  IMAD R11, R9, 0x80, R12 ;  /* 0x00000080090b7824 */ /* 0x002fe400078e020c */
[----:B------:R-:W-:-:S02]  /*b110*/  IMAD.MOV R19, RZ, RZ, -R19 ;  /* 0x000000ffff137224 */ /* 0x000fc400078e0a13 */
[----:B0-----:R-:W-:-:S04]  /*b120*/  @P0 IMAD.HI.U32 R12, R11, R18, RZ ;  /* 0x000000120b0c0227 */ /* 0x001fc800078e00ff */
[----:B------:R-:W-:Y:S02]  /*b130*/  IMAD R15, R21, UR9, R14 ;  /* 0x00000009150f7c24 */ /* 0x000fe4000f8e020e */
[----:B----4-:R-:W-:Y:S01]  /*b140*/  IMAD R14, R22, UR4, RZ ;  /* 0x00000004160e7c24 */ /* 0x010fe2000f8e02ff */
[----:B------:R-:W-:Y:S01]  /*b150*/  ULDC.64 UR4, c[0x0][0xbe0] ;  /* 0x0002f80000047ab9 */ /* 0x000fe20000000a00 */
[----:B------:R-:W-:Y:S02]  /*b160*/  IMAD R21, R152, R19, UR8 ;  /* 0x0000000898157e24 */ /* 0x000fe4000f8e0213 */
[----:B------:R-:W-:-:S04]  /*b170*/  IMAD.WIDE.U32 R4, R20, UR9, R4 ;  /* 0x0000000914047c25 */ /* 0x000fc8000f8e0004 */
[----:B------:R-:W-:Y:S01]  /*b180*/  IMAD.MOV.U32 R13, RZ, RZ, R11 ;  /* 0x000000ffff0d7224 */ /* 0x000fe200078e000b */
[----:B-----5:R-:W-:Y:S01]  /*b190*/  @P0 SHF.R.U32.HI R13, RZ, R17, R12 ;  /* 0x00000011ff0d0219 */ /* 0x020fe2000001160c */
[----:B------:R-:W-:Y:S01]  /*b1a0*/  IMAD R17, R23, UR9, R14 ;  /* 0x0000000917117c24 */ /* 0x000fe2000f8e020e */
[----:B------:R-:W-:Y:S01]  /*b1b0*/  SHF.R.S32.HI R14, RZ, 0x1f, R21 ;  /* 0x0000001fff0e7819 */ /* 0x000fe20000011415 */
[----:B------:R-:W-:Y:S01]  /*b1c0*/  IMAD.WIDE.U32 R6, R22, UR9, R6 ;  /* 0x0000000916067c25 */ /* 0x000fe2000f8e0006 */
[----:B------:R-:W-:-:S03]  /*b1d0*/  ULDC.64 UR8, c[0x0][0xb28] ;  /* 0x0002ca0000087ab9 */ /* 0x000fc60000000a00 */
[----:B------:R-:W-:Y:S01]  /*b1e0*/  IMAD.IADD R5, R5, 0x1, R15 ;  /* 0x0000000105057824 */ /* 0x000fe200078e020f */
[----:B------:R-:W-:Y:S01]  /*b1f0*/  MOV R15, R11 ;  /* 0x0000000b000f7202 */ /* 0x000fe20000000f00 */
[----:B------:R-:W-:-:S04]  /*b200*/  @P0 IMAD.HI.U32 R154, R11, R154, RZ ;  /* 0x0000009a0b9a0227 */ /* 0x000fc800078e00ff */
[----:B------:R-:W-:Y:S01]  /*b210*/  IMAD.IADD R7, R7, 0x1, R17 ;  /* 0x0000000107077824 */ /* 0x000fe200078e0211 */
[----:B------:R-:W-:Y:S01]  /*b220*/  @P0 SHF.R.U32.HI R15, RZ, R153, R154 ;  /* 0x00000099ff0f0219 */ /* 0x000fe2000001169a */
[C---:B------:R-:W-:Y:S02]  /*b230*/  IMAD R12, R14.reuse, UR4, RZ ;  /* 0x000000040e0c7c24 */ /* 0x040fe4000f8e02ff */
[----:B------:R-:W-:Y:S02]  /*b240*/  IMAD R17, R14, UR6, RZ ;  /* 0x000000060e117c24 */ /* 0x000fe4000f8e02ff */
[----:B------:R-:W-:-:S04]  /*b250*/  IMAD.WIDE.U32 R4, R21, UR4, R4 ;  /* 0x0000000415047c25 */ /* 0x000fc8000f8e0004 */
[----:B------:R-:W-:Y:S01]  /*b260*/  IMAD R14, R21, UR5, R12 ;  /* 0x00000005150e7c24 */ /* 0x000fe2000f8e020c */
[----:B------:R-:W-:Y:S01]  /*b270*/  IADD3 R4, P0, R13, R4, RZ ;  /* 0x000000040d047210 */ /* 0x000fe20007f1e0ff */
[C---:B------:R-:W-:Y:S01]  /*b280*/  IMAD R19, R21.reuse, UR7, R17 ;  /* 0x0000000715137c24 */ /* 0x040fe2000f8e0211 */
[--C-:B------:R-:W-:Y:S01]  /*b290*/  SHF.R.S32.HI R17, RZ, 0x1f, R13.reuse ;  /* 0x0000001fff117819 */ /* 0x100fe2000001140d */
[----:B------:R-:W-:Y:S01]  /*b2a0*/  IMAD.MOV R13, RZ, RZ, -R13 ;  /* 0x000000ffff0d7224 */ /* 0x000fe200078e0a0d */
[----:B------:R-:W-:Y:S01]  /*b2b0*/  SHF.R.S32.HI R12, RZ, 0x1f, R15 ;  /* 0x0000001fff0c7819 */ /* 0x000fe2000001140f */
[----:B------:R-:W-:Y:S01]  /*b2c0*/  ULDC.64 UR4, c[0x0][0xb30] ;  /* 0x0002cc0000047ab9 */ /* 0x000fe20000000a00 */
[----:B------:R-:W-:Y:S01]  /*b2d0*/  IMAD.WIDE.U32 R6, R21, UR6, R6 ;  /* 0x0000000615067c25 */ /* 0x000fe2000f8e0006 */
[----:B------:R-:W-:Y:S01]  /*b2e0*/  IADD3.X R5, R17, R5, R14, P0, !PT ;  /* 0x0000000511057210 */ /* 0x000fe200007fe40e */
[----:B------:R-:W-:Y:S02]  /*b2f0*/  ULDC.64 UR6, c[0x0][0xbc8] ;  /* 0x0002f20000067ab9 */ /* 0x000fe40000000a00 */
[----:B------:R-:W-:Y:S01]  /*b300*/  IMAD.MOV R18, RZ, RZ, -R15 ;  /* 0x000000ffff127224 */ /* 0x000fe200078e0a0f */
[----:B------:R-:W-:Y:S01]  /*b310*/  IADD3 R7, R7, R19, RZ ;  /* 0x0000001307077210 */ /* 0x000fe20007ffe0ff */
[----:B------:R-:W-:-:S02]  /*b320*/  IMAD R12, R12, UR4, RZ ;  /* 0x000000040c0c7c24 */ /* 0x000fc4000f8e02ff */
[C-C-:B------:R-:W-:Y:S02]  /*b330*/  IMAD R13, R8.reuse, R13, R11.reuse ;  /* 0x0000000d080d7224 */ /* 0x140fe400078e020b */
[----:B------:R-:W-:Y:S02]  /*b340*/  IMAD R11, R8, R18, R11 ;  /* 0x00000012080b7224 */ /* 0x000fe400078e020b */
[C---:B------:R-:W-:Y:S01]  /*b350*/  IMAD R17, R15.reuse, UR5, R12 ;  /* 0x000000050f117c24 */ /* 0x040fe2000f8e020c */
[----:B------:R-:W-:Y:S01]  /*b360*/  SHF.R.S32.HI R12, RZ, 0x1f, R13 ;  /* 0x0000001fff0c7819 */ /* 0x000fe2000001140d */
[----:B------:R-:W-:Y:S01]  /*b370*/  IMAD.WIDE.U32 R6, R15, UR4, R6 ;  /* 0x000000040f067c25 */ /* 0x000fe2000f8e0006 */
[----:B------:R-:W-:Y:S01]  /*b380*/  SHF.R.S32.HI R14, RZ, 0x1f, R11 ;  /* 0x0000001fff0e7819 */ /* 0x000fe2000001140b */
[----:B------:R-:W0:Y:S01]  /*b390*/  S2UR UR5, SR_CgaCtaId ;  /* 0x00000000000579c3 */ /* 0x000e220000008800 */
[----:B------:R-:W-:Y:S01]  /*b3a0*/  UMOV UR4, 0x400 ;  /* 0x0000040000047882 */ /* 0x000fe20000000000 */
[----:B------:R-:W-:-:S02]  /*b3b0*/  IMAD R12, R12, UR6, RZ ;  /* 0x000000060c0c7c24 */ /* 0x000fc4000f8e02ff */
[----:B------:R-:W-:Y:S02]  /*b3c0*/  IMAD.IADD R7, R7, 0x1, R17 ;  /* 0x0000000107077824 */ /* 0x000fe400078e0211 */
[----:B------:R-:W-:Y:S02]  /*b3d0*/  IMAD R14, R14, UR8, RZ ;  /* 0x000000080e0e7c24 */ /* 0x000fe4000f8e02ff */
[C---:B------:R-:W-:Y:S02]  /*b3e0*/  IMAD R15, R13.reuse, UR7, R12 ;  /* 0x000000070d0f7c24 */ /* 0x040fe4000f8e020c */
[----:B------:R-:W-:Y:S01]  /*b3f0*/  IMAD.WIDE.U32 R4, R13, UR6, R4 ;  /* 0x000000060d047c25 */ /* 0x000fe2000f8e0004 */
[----:B------:R-:W-:-:S03]  /*b400*/  ULDC.64 UR6, c[0x0][0xba8] ;  /* 0x0002ea0000067ab9 */ /* 0x000fc60000000a00 */
[C---:B------:R-:W-:Y:S01]  /*b410*/  IMAD R17, R11.reuse, UR9, R14 ;  /* 0x000000090b117c24 */ /* 0x040fe2000f8e020e */
[----:B------:R-:W-:Y:S01]  /*b420*/  LEA R18, P0, R4, UR6, 0x2 ;  /* 0x0000000604127c11 */ /* 0x000fe2000f8010ff */
[----:B------:R-:W-:Y:S01]  /*b430*/  IMAD.WIDE.U32 R12, R11, UR8, R6 ;  /* 0x000000080b0c7c25 */ /* 0x000fe2000f8e0006 */
[----:B------:R-:W-:Y:S01]  /*b440*/  ULDC.64 UR8, c[0x0][0xb00] ;  /* 0x0002c00000087ab9 */ /* 0x000fe20000000a00 */
[----:B------:R-:W-:Y:S01]  /*b450*/  LEA R11, R9, R16, 0x7 ;  /* 0x00000010090b7211 */ /* 0x000fe200078e38ff */
[----:B------:R-:W-:Y:S01]  /*b460*/  ULDC UR6, c[0x0][0xa88] ;  /* 0x0002a20000067ab9 */ /* 0x000fe20000000800 */
[----:B------:R-:W-:Y:S01]  /*b470*/  IMAD.IADD R5, R5, 0x1, R15 ;  /* 0x0000000105057824 */ /* 0x000fe200078e020f */
[----:B------:R-:W-:Y:S01]  /*b480*/  LEA R6, P1, R12, UR8, 0x2 ;  /* 0x000000080c067c11 */ /* 0x000fe2000f8210ff */
[----:B------:R-:W-:Y:S01]  /*b490*/  IMAD.IADD R7, R13, 0x1, R17 ;  /* 0x000000010d077824 */ /* 0x000fe200078e0211 */
[----:B------:R-:W-:Y:S01]  /*b4a0*/  SHFL.IDX PT, R14, R18, 0x1, 0x1c1f ;  /* 0x003c1f00120e7f89 */ /* 0x000fe200000e0000 */
[----:B0-----:R-:W-:Y:S01]  /*b4b0*/  ULEA UR4, UR5, UR4, 0x18 ;  /* 0x0000000405047291 */ /* 0x001fe2000f8ec03f */
[----:B------:R-:W-:Y:S01]  /*b4c0*/  LEA.HI.X R17, R4, UR7, R5, 0x2, P0 ;  /* 0x0000000704117c11 */ /* 0x000fe200080f1405 */
[----:B------:R-:W-:Y:S01]  /*b4d0*/  IMAD R8, R8, UR6, RZ ;  /* 0x0000000608087c24 */ /* 0x000fe2000f8e02ff */
[----:B------:R-:W-:Y:S01]  /*b4e0*/  LEA.HI.X R7, R12, UR9, R7, 0x2, P1 ;  /* 0x000000090c077c11 */ /* 0x000fe200088f1407 */
[C---:B------:R-:W-:Y:S01]  /*b4f0*/  VIADD R9, R11.reuse, 0x8 ;  /* 0x000000080b097836 */ /* 0x040fe20000000000 */
[----:B------:R-:W-:Y:S01]  /*b500*/  SHFL.IDX PT, R12, R18, RZ, 0x1c1f ;  /* 0x001c1fff120c7589 */ /* 0x000fe200000e0000 */
[----:B------:R-:W-:Y:S01]  /*b510*/  LOP3.LUT P0, RZ, R2, 0x3, RZ, 0xc0, !PT ;  /* 0x0000000302ff7812 */ /* 0x000fe2000780c0ff */
[----:B------:R-:W-:Y:S01]  /*b520*/  UIADD3 UR4, UR4, 0x38820, URZ ;  /* 0x0003882004047890 */ /* 0x000fe2000fffe03f */
[CC--:B------:R-:W-:Y:S01]  /*b530*/  ISETP.GE.AND P2, PT, R11.reuse, R8.reuse, PT ;  /* 0x000000080b00720c */ /* 0x0c0fe20003f46270 */
[----:B------:R-:W0:Y:S01]  /*b540*/  SHFL.IDX PT, R13, R17, RZ, 0x1c1f ;  /* 0x001c1fff110d7589 */ /* 0x000e2200000e0000 */
[-C--:B------:R-:W-:Y:S01]  /*b550*/  ISETP.GE.OR P1, PT, R11, R8.reuse, P0 ;  /* 0x000000080b00720c */ /* 0x080fe20000726670 */
[----:B------:R-:W-:Y:S01]  /*b560*/  UPRMT UR4, URZ, 0x654, UR4 ;  /* 0x000006543f047896 */ /* 0x000fe20008000004 */
[----:B------:R-:W-:Y:S01]  /*b570*/  ISETP.GE.OR P0, PT, R9, R8, P0 ;  /* 0x000000080900720c */ /* 0x000fe20000706670 */
[----:B------:R1:W2:Y:S04]  /*b580*/  SHFL.IDX PT, R15, R17, 0x1, 0x1c1f ;  /* 0x003c1f00110f7f89 */ /* 0x0002a800000e0000 */
[----:B------:R3:W4:Y:S03]  /*b590*/  SHFL.IDX PT, R4, R6, RZ, 0x1c1f ;  /* 0x001c1fff06047589 */ /* 0x00072600000e0000 */
[----:B------:R-:W-:Y:S01]  /*b5a0*/  SYNCS.ARRIVE.TRANS64.RED.A1T0 RZ, [UR4], RZ ;  /* 0x000000ffffff79a7 */ /* 0x000fe20008100404 */
[----:B-1----:R-:W-:Y:S01]  /*b5b0*/  LOP3.LUT R17, R10, 0x7ffffffc, RZ, 0xc0, !PT ;  /* 0x7ffffffc0a117812 */ /* 0x002fe200078ec0ff */
[----:B------:R3:W1:Y:S04]  /*b5c0*/  SHFL.IDX PT, R5, R7, RZ, 0x1c1f ;  /* 0x001c1fff07057589 */ /* 0x00066800000e0000 */
[----:B------:R-:W-:-:S04]  /*b5d0*/  IMAD.IADD R2, R2, 0x1, -R17 ;  /* 0x0000000102027824 */ /* 0x000fc800078e0a11 */
[----:B------:R-:W-:Y:S01]  /*b5e0*/  IMAD.SHL.U32 R2, R2, 0x2, RZ ;  /* 0x0000000202027824 */ /* 0x000fe200078e00ff */
[----:B0-----:R3:W-:Y:S04]  /*b5f0*/  @!P1 ST.E desc[UR10][R12.64], R0 ;  /* 0x000000000c009985 */ /* 0x0017e8000c10190a */
[----:B--2---:R3:W-:Y:S01]  /*b600*/  @!P0 ST.E desc[UR10][R14.64], R3 ;  /* 0x000000030e008985 */ /* 0x0047e2000c10190a */
[----:B------:R-:W-:Y:S05]  /*b610*/  @P2 BRA `(.L_x_35) ;  /* 0x0000000800fc2947 */ /* 0x000fea0003800000 */
[C---:B---3--:R-:W-:Y:S01]  /*b620*/  VIADD R3, R2.reuse, 0x10 ;  /* 0x0000001002037836 */ /* 0x048fe20000000000 */
[C---:B------:R-:W-:Y:S01]  /*b630*/  IADD3 R0, R2.reuse, 0x8, RZ ;  /* 0x0000000802007810 */ /* 0x040fe20007ffe0ff */
[C---:B------:R-:W-:Y:S01]  /*b640*/  VIADD R10, R2.reuse, 0x18 ;  /* 0x00000018020a7836 */ /* 0x040fe20000000000 */
[----:B------:R-:W-:Y:S01]  /*b650*/  ULDC UR4, c[0x0][0xac8] ;  /* 0x0002b20000047ab9 */ /* 0x000fe20000000800 */
[----:B------:R-:W-:Y:S01]  /*b660*/  VIADD R18, R2, 0x20 ;  /* 0x0000002002127836 */ /* 0x000fe20000000000 */
[----:B------:R-:W-:Y:S01]  /*b670*/  ISETP.GE.AND P3, PT, R0, UR4, PT ;  /* 0x0000000400007c0c */ /* 0x000fe2000bf66270 */
[----:B------:R-:W-:Y:S01]  /*b680*/  ULDC.64 UR6, c[0x0][0x208] ;  /* 0x0000820000067ab9 */ /* 0x000fe20000000a00 */
[----:B------:R-:W-:Y:S01]  /*b690*/  ISETP.GE.AND P4, PT, R3, UR4, PT ;  /* 0x0000000403007c0c */ /* 0x000fe2000bf86270 */
[----:B------:R-:W-:Y:S01]  /*b6a0*/  VIADD R20, R2, 0x40 ;  /* 0x0000004002147836 */ /* 0x000fe20000000000 */
[----:B------:R-:W-:Y:S01]  /*b6b0*/  ISETP.GE.AND P5, PT, R10, UR4, PT ;  /* 0x000000040a007c0c */ /* 0x000fe2000bfa6270 */
[C---:B------:R-:W-:Y:S01]  /*b6c0*/  VIADD R22, R2.reuse, 0x50 ;  /* 0x0000005002167836 */ /* 0x040fe20000000000 */
[C---:B------:R-:W-:Y:S01]  /*b6d0*/  ISETP.GE.AND P2, PT, R2.reuse, UR4, PT ;  /* 0x0000000402007c0c */ /* 0x040fe2000bf46270 */
[C---:B------:R-:W-:Y:S01]  /*b6e0*/  VIADD R23, R2.reuse, 0x58 ;  /* 0x0000005802177836 */ /* 0x040fe20000000000 */
[----:B------:R-:W-:-:S02]  /*b6f0*/  IADD3 R19, R2, 0x28, RZ ;  /* 0x0000002802137810 */ /* 0x000fc40007ffe0ff */
[----:B------:R-:W-:Y:S02]  /*b700*/  ISETP.GE.AND P0, PT, R18, UR4, PT ;  /* 0x0000000412007c0c */ /* 0x000fe4000bf06270 */
[----:B------:R-:W-:Y:S02]  /*b710*/  ISETP.GE.AND P1, PT, R19, UR4, PT ;  /* 0x0000000413007c0c */ /* 0x000fe4000bf26270 */
[----:B------:R-:W-:Y:S02]  /*b720*/  @!P3 LEA.HI R0, R0, R0, RZ, 0x1 ;  /* 0x000000000000b211 */ /* 0x000fe400078f08ff */
[----:B------:R-:W-:Y:S02]  /*b730*/  @!P4 LEA.HI R3, R3, R3, RZ, 0x1 ;  /* 0x000000030303c211 */ /* 0x000fe400078f08ff */
[----:B------:R-:W-:Y:S02]  /*b740*/  @!P5 LEA.HI R10, R10, R10, RZ, 0x1 ;  /* 0x0000000a0a0ad211 */ /* 0x000fe400078f08ff */
[----:B------:R-:W-:Y:S01]  /*b750*/  @!P3 LOP3.LUT R13, R0, 0xfffffffe, RZ, 0xc0, !PT ;  /* 0xfffffffe000db812 */ /* 0x000fe200078ec0ff */
[----:B------:R-:W-:Y:S01]  /*b760*/  VIADD R0, R2, 0x30 ;  /* 0x0000003002007836 */ /* 0x000fe20000000000 */
[----:B------:R-:W-:-:S02]  /*b770*/  @!P4 LOP3.LUT R3, R3, 0xfffffffe, RZ, 0xc0, !PT ;  /* 0xfffffffe0303c812 */ /* 0x000fc400078ec0ff */
[----:B------:R-:W-:Y:S01]  /*b780*/  @!P5 LOP3.LUT R17, R10, 0xfffffffe, RZ, 0xc0, !PT ;  /* 0xfffffffe0a11d812 */ /* 0x000fe200078ec0ff */
[C-C-:B-1--4-:R-:W-:Y:S01]  /*b790*/  @!P2 IMAD.WIDE R10, R2.reuse, 0x4, R4.reuse ;  /* 0x00000004020aa825 */ /* 0x152fe200078e0204 */
[----:B------:R-:W-:Y:S02]  /*b7a0*/  IADD3 R21, R2, 0x48, RZ ;  /* 0x0000004802157810 */ /* 0x000fe40007ffe0ff */
[----:B------:R-:W-:Y:S01]  /*b7b0*/  ISETP.GE.AND P6, PT, R22, UR4, PT ;  /* 0x0000000416007c0c */ /* 0x000fe2000bfc6270 */
[--C-:B------:R-:W-:Y:S01]  /*b7c0*/  @!P3 IMAD.WIDE R12, R13, 0x4, R4.reuse ;  /* 0x000000040d0cb825 */ /* 0x100fe200078e0204 */
[----:B------:R0:W-:Y:S01]  /*b7d0*/  @!P2 ST.E.64 desc[UR6][R10.64], R24 ;  /* 0x000000180a00a985 */ /* 0x0001e2000c101b06 */
[----:B------:R-:W-:Y:S02]  /*b7e0*/  ISETP.GE.AND P2, PT, R0, UR4, PT ;  /* 0x0000000400007c0c */ /* 0x000fe4000bf46270 */
[----:B------:R-:W-:Y:S01]  /*b7f0*/  @!P4 IMAD.WIDE R14, R3, 0x4, R4 ;  /* 0x00000004030ec825 */ /* 0x000fe200078e0204 */
[----:B------:R1:W-:Y:S01]  /*b800*/  @!P3 ST.E.64 desc[UR6][R12.64], R28 ;  /* 0x0000001c0c00b985 */ /* 0x0003e2000c101b06 */
[----:B------:R-:W-:-:S02]  /*b810*/  @!P0 LEA.HI R18, R18, R18, RZ, 0x1 ;  /* 0x0000001212128211 */ /* 0x000fc400078f08ff */
[----:B------:R-:W-:Y:S01]  /*b820*/  VIADD R3, R2, 0x38 ;  /* 0x0000003802037836 */ /* 0x000fe20000000000 */
[----:B------:R2:W-:Y:S01]  /*b830*/  @!P4 ST.E.64 desc[UR6][R14.64], R32 ;  /* 0x000000200e00c985 */ /* 0x0005e2000c101b06 */
[----:B------:R-:W-:Y:S01]  /*b840*/  @!P5 IMAD.WIDE R16, R17, 0x4, R4 ;  /* 0x000000041110d825 */ /* 0x000fe200078e0204 */
[----:B------:R-:W-:Y:S02]  /*b850*/  ISETP.GE.AND P4, PT, R20, UR4, PT ;  /* 0x0000000414007c0c */ /* 0x000fe4000bf86270 */
[----:B------:R-:W-:Y:S02]  /*b860*/  ISETP.GE.AND P3, PT, R3, UR4, PT ;  /* 0x0000000403007c0c */ /* 0x000fe4000bf66270 */
[----:B------:R3:W-:Y:S01]  /*b870*/  @!P5 ST.E.64 desc[UR6][R16.64], R36 ;  /* 0x000000241000d985 */ /* 0x0007e2000c101b06 */
[----:B------:R-:W-:Y:S01]  /*b880*/  ISETP.GE.AND P5, PT, R21, UR4, PT ;  /* 0x0000000415007c0c */ /* 0x000fe2000bfa6270 */
[----:B0-----:R-:W-:Y:S01]  /*b890*/  VIADD R24, R2, 0x60 ;  /* 0x0000006002187836 */ /* 0x001fe20000000000 */
[----:B------:R-:W-:-:S02]  /*b8a0*/  @!P1 LEA.HI R19, R19, R19, RZ, 0x1 ;  /* 0x0000001313139211 */ /* 0x000fc400078f08ff */
[----:B------:R-:W-:Y:S02]  /*b8b0*/  @!P0 LOP3.LUT R11, R18, 0xfffffffe, RZ, 0xc0, !PT ;  /* 0xfffffffe120b8812 */ /* 0x000fe400078ec0ff */
[----:B-1----:R-:W-:Y:S02]  /*b8c0*/  @!P1 LOP3.LUT R13, R19, 0xfffffffe, RZ, 0xc0, !PT ;  /* 0xfffffffe130d9812 */ /* 0x002fe400078ec0ff */
[----:B------:R-:W-:Y:S01]  /*b8d0*/  @!P2 LEA.HI R0, R0, R0, RZ, 0x1 ;  /* 0x000000000000a211 */ /* 0x000fe200078f08ff */
[--C-:B------:R-:W-:Y:S01]  /*b8e0*/  @!P0 IMAD.WIDE R10, R11, 0x4, R4.reuse ;  /* 0x000000040b0a8825 */ /* 0x100fe200078e0204 */
[----:B--2---:R-:W-:Y:S02]  /*b8f0*/  @!P3 LEA.HI R14, R3, R3, RZ, 0x1 ;  /* 0x00000003030eb211 */ /* 0x004fe400078f08ff */
[----:B------:R-:W-:Y:S01]  /*b900*/  @!P4 LEA.HI R20, R20, R20, RZ, 0x1 ;  /* 0x000000141414c211 */ /* 0x000fe200078f08ff */
[----:B------:R-:W-:Y:S01]  /*b910*/  @!P1 IMAD.WIDE R12, R13, 0x4, R4 ;  /* 0x000000040d0c9825 */ /* 0x000fe200078e0204 */
[----:B------:R-:W-:Y:S01]  /*b920*/  @!P5 LEA.HI R21, R21, R21, RZ, 0x1 ;  /* 0x000000151515d211 */ /* 0x000fe200078f08ff */
[----:B------:R0:W-:Y:S01]  /*b930*/  @!P0 ST.E.64 desc[UR6][R10.64], R40 ;  /* 0x000000280a008985 */ /* 0x0001e2000c101b06 */
[----:B------:R-:W-:-:S02]  /*b940*/  @!P6 LEA.HI R22, R22, R22, RZ, 0x1 ;  /* 0x000000161616e211 */ /* 0x000fc400078f08ff */
[----:B------:R-:W-:Y:S01]  /*b950*/  @!P2 LOP3.LUT R3, R0, 0xfffffffe, RZ, 0xc0, !PT ;  /* 0xfffffffe0003a812 */ /* 0x000fe200078ec0ff */
[----:B------:R1:W-:Y:S01]  /*b960*/  @!P1 ST.E.64 desc[UR6][R12.64], R44 ;  /* 0x0000002c0c009985 */ /* 0x0003e2000c101b06 */
[----:B------:R-:W-:Y:S02]  /*b970*/  @!P3 LOP3.LUT R15, R14, 0xfffffffe, RZ, 0xc0, !PT ;  /* 0xfffffffe0e0fb812 */ /* 0x000fe400078ec0ff */
[----:B---3--:R-:W-:Y:S01]  /*b980*/  @!P4 LOP3.LUT R17, R20, 0xfffffffe, RZ, 0xc0, !PT ;  /* 0xfffffffe1411c812 */ /* 0x008fe200078ec0ff */
[----:B------:R-:W-:Y:S01]  /*b990*/  VIADD R20, R2, 0x78 ;  /* 0x0000007802147836 */ /* 0x000fe20000000000 */
[----:B------:R-:W-:Y:S02]  /*b9a0*/  @!P5 LOP3.LUT R21, R21, 0xfffffffe, RZ, 0xc0, !PT ;  /* 0xfffffffe1515d812 */ /* 0x000fe400078ec0ff */
[----:B------:R-:W-:Y:S02]  /*b9b0*/  @!P6 LOP3.LUT R19, R22, 0xfffffffe, RZ, 0xc0, !PT ;  /* 0xfffffffe1613e812 */ /* 0x000fe400078ec0ff */
[----:B------:R-:W-:Y:S01]  /*b9c0*/  ISETP.GE.AND P1, PT, R23, UR4, PT ;  /* 0x0000000417007c0c */ /* 0x000fe2000bf26270 */
[----:B0-----:R-:W-:Y:S01]  /*b9d0*/  @!P2 IMAD.WIDE R10, R3, 0x4, R4 ;  /* 0x00000004030aa825 */ /* 0x001fe200078e0204 */
[----:B------:R-:W-:-:S02]  /*b9e0*/  ISETP.GE.AND P0, PT, R24, UR4, PT ;  /* 0x0000000418007c0c */ /* 0x000fc4000bf06270 */
[C---:B------:R-:W-:Y:S01]  /*b9f0*/  IADD3 R0, R2.reuse, 0x68, RZ ;  /* 0x0000006802007810 */ /* 0x040fe20007ffe0ff */
[--C-:B-1----:R-:W-:Y:S01]  /*ba00*/  @!P3 IMAD.WIDE R12, R15, 0x4, R4.reuse ;  /* 0x000000040f0cb825 */ /* 0x102fe200078e0204 */
[----:B------:R0:W-:Y:S01]  /*ba10*/  @!P2 ST.E.64 desc[UR6][R10.64], R48 ;  /* 0x000000300a00a985 */ /* 0x0001e2000c101b06 */
[----:B------:R-:W-:Y:S02]  /*ba20*/  IADD3 R22, R2, 0x88, RZ ;  /* 0x0000008802167810 */ /* 0x000fe40007ffe0ff */
[--C-:B------:R-:W-:Y:S01]  /*ba30*/  @!P4 IMAD.WIDE R14, R17, 0x4, R4.reuse ;  /* 0x00000004110ec825 */ /* 0x100fe200078e0204 */
[----:B------:R1:W-:Y:S01]  /*ba40*/  @!P3 ST.E.64 desc[UR6][R12.64], R52 ;  /* 0x000000340c00b985 */ /* 0x0003e2000c101b06 */
[----:B------:R-:W-:Y:S02]  /*ba50*/  ISETP.GE.AND P2, PT, R0, UR4, PT ;  /* 0x0000000400007c0c */ /* 0x000fe4000bf46270 */
[----:B------:R-:W-:Y:S01]  /*ba60*/  @!P5 IMAD.WIDE R16, R21, 0x4, R4 ;  /* 0x000000041510d825 */ /* 0x000fe200078e0204 */
[----:B------:R2:W-:Y:S01]  /*ba70*/  @!P4 ST.E.64 desc[UR6][R14.64], R56 ;  /* 0x000000380e00c985 */ /* 0x0005e2000c101b06 */
[----:B------:R-:W-:-:S02]  /*ba80*/  ISETP.GE.AND P3, PT, R22, UR4, PT ;  /* 0x0000000416007c0c */ /* 0x000fc4000bf66270 */
[----:B------:R-:W-:Y:S01]  /*ba90*/  @!P6 IMAD.WIDE R18, R19, 0x4, R4 ;  /* 0x000000041312e825 */ /* 0x000fe200078e0204 */
[----:B------:R3:W-:Y:S01]  /*baa0*/  @!P5 ST.E.64 desc[UR6][R16.64], R60 ;  /* 0x0000003c1000d985 */ /* 0x0007e2000c101b06 */
[----:B------:R-:W-:Y:S02]  /*bab0*/  ISETP.GE.AND P5, PT, R20, UR4, PT ;  /* 0x0000000414007c0c */ /* 0x000fe4000bfa6270 */
[C---:B------:R-:W-:Y:S01]  /*bac0*/  VIADD R3, R2.reuse, 0x70 ;  /* 0x0000007002037836 */ /* 0x040fe20000000000 */
[----:B------:R4:W-:Y:S01]  /*bad0*/  @!P6 ST.E.64 desc[UR6][R18.64], R64 ;  /* 0x000000401200e985 */ /* 0x0009e2000c101b06 */
[----:B------:R-:W-:Y:S01]  /*bae0*/  VIADD R21, R2, 0x80 ;  /* 0x0000008002157836 */ /* 0x000fe20000000000 */
[----:B------:R-:W-:Y:S02]  /*baf0*/  @!P1 LEA.HI R23, R23, R23, RZ, 0x1 ;  /* 0x0000001717179211 */ /* 0x000fe400078f08ff */
[----:B------:R-:W-:Y:S02]  /*bb00*/  ISETP.GE.AND P6, PT, R3, UR4, PT ;  /* 0x0000000403007c0c */ /* 0x000fe4000bfc6270 */
[----:B------:R-:W-:-:S02]  /*bb10*/  ISETP.GE.AND P4, PT, R21, UR4, PT ;  /* 0x0000000415007c0c */ /* 0x000fc4000bf86270 */
[----:B------:R-:W-:Y:S02]  /*bb20*/  @!P0 LEA.HI R24, R24, R24, RZ, 0x1 ;  /* 0x0000001818188211 */ /* 0x000fe400078f08ff */
[----:B0-----:R-:W-:Y:S01]  /*bb30*/  @!P1 LOP3.LUT R11, R23, 0xfffffffe, RZ, 0xc0, !PT ;  /* 0xfffffffe170b9812 */ /* 0x001fe200078ec0ff */
[----:B------:R-:W-:Y:S01]  /*bb40*/  VIADD R23, R2, 0x90 ;  /* 0x0000009002177836 */ /* 0x000fe20000000000 */
[----:B-1----:R-:W-:Y:S01]  /*bb50*/  @!P0 LOP3.LUT R13, R24, 0xfffffffe, RZ, 0xc0, !PT ;  /* 0xfffffffe180d8812 */ /* 0x002fe200078ec0ff */
[----:B------:R-:W-:Y:S01]  /*bb60*/  VIADD R24, R2, 0x98 ;  /* 0x0000009802187836 */ /* 0x000fe20000000000 */
[----:B------:R-:W-:Y:S01]  /*bb70*/  @!P2 LEA.HI R0, R0, R0, RZ, 0x1 ;  /* 0x000000000000a211 */ /* 0x000fe200078f08ff */
[--C-:B------:R-:W-:Y:S01]  /*bb80*/  @!P1 IMAD.WIDE R10, R11, 0x4, R4.reuse ;  /* 0x000000040b0a9825 */ /* 0x100fe200078e0204 */
[----:B------:R-:W-:Y:S02]  /*bb90*/  @!P5 LEA.HI R20, R20, R20, RZ, 0x1 ;  /* 0x000000141414d211 */ /* 0x000fe400078f08ff */
[----:B--2---:R-:W-:Y:S01]  /*bba0*/  @!P6 LEA.HI R14, R3, R3, RZ, 0x1 ;  /* 0x00000003030ee211 */ /* 0x004fe200078f08ff */
[----:B------:R-:W-:Y:S01]  /*bbb0*/  @!P0 IMAD.WIDE R12, R13, 0x4, R4 ;  /* 0x000000040d0c8825 */ /* 0x000fe200078e0204 */
[----:B------:R-:W-:Y:S01]  /*bbc0*/  @!P4 LEA.HI R21, R21, R21, RZ, 0x1 ;  /* 0x000000151515c211 */ /* 0x000fe200078f08ff */
[----:B------:R0:W-:Y:S01]  /*bbd0*/  @!P1 ST.E.64 desc[UR6][R10.64], R68 ;  /* 0x000000440a009985 */ /* 0x0001e2000c101b06 */
[----:B------:R-:W-:-:S02]  /*bbe0*/  @!P3 LEA.HI R22, R22, R22, RZ, 0x1 ;  /* 0x000000161616b211 */ /* 0x000fc400078f08ff */
[----:B------:R-:W-:Y:S01]  /*bbf0*/  @!P2 LOP3.LUT R3, R0, 0xfffffffe, RZ, 0xc0, !PT ;  /* 0xfffffffe0003a812 */ /* 0x000fe200078ec0ff */
[----:B------:R1:W-:Y:S01]  /*bc00*/  @!P0 ST.E.64 desc[UR6][R12.64], R72 ;  /* 0x000000480c008985 */ /* 0x0003e2000c101b06 */
[----:B------:R-:W-:Y:S01]  /*bc10*/  @!P6 LOP3.LUT R15, R14, 0xfffffffe, RZ, 0xc0, !PT ;  /* 0xfffffffe0e0fe812 */ /* 0x000fe200078ec0ff */
[----:B------:R-:W-:Y:S01]  /*bc20*/  VIADD R0, R2, 0xa0 ;  /* 0x000000a002007836 */ /* 0x000fe20000000000 */
[----:B---3--:R-:W-:Y:S01]  /*bc30*/  @!P5 LOP3.LUT R17, R20, 0xfffffffe, RZ, 0xc0, !PT ;  /* 0xfffffffe1411d812 */ /* 0x008fe200078ec0ff */
[----:B------:R-:W-:Y:S01]  /*bc40*/  VIADD R20, R2, 0xb0 ;  /* 0x000000b002147836 */ /* 0x000fe20000000000 */
[----:B------:R-:W-:Y:S02]  /*bc50*/  @!P4 LOP3.LUT R21, R21, 0xfffffffe, RZ, 0xc0, !PT ;  /* 0xfffffffe1515c812 */ /* 0x000fe400078ec0ff */
[----:B----4-:R-:W-:Y:S01]  /*bc60*/  @!P3 LOP3.LUT R19, R22, 0xfffffffe, RZ, 0xc0, !PT ;  /* 0xfffffffe1613b812 */ /* 0x010fe200078ec0ff */
[C---:B------:R-:W-:Y:S01]  /*bc70*/  VIADD R22, R2.reuse, 0xc0 ;  /* 0x000000c002167836 */ /* 0x040fe20000000000 */
[----:B------:R-:W-:Y:S01]  /*bc80*/  ISETP.GE.AND P0, PT, R23, UR4, PT ;  /* 0x0000000417007c0c */ /* 0x000fe2000bf06270 */
[----:B0-----:R-:W-:Y:S01]  /*bc90*/  @!P2 IMAD.WIDE R10, R3, 0x4, R4 ;  /* 0x00000004030aa825 */ /* 0x001fe200078e0204 */
[----:B------:R-:W-:-:S02]  /*bca0*/  IADD3 R3, R2, 0xa8, RZ ;  /* 0x000000a802037810 */ /* 0x000fc40007ffe0ff */
[----:B------:R-:W-:Y:S01]  /*bcb0*/  ISETP.GE.AND P1, PT, R24, UR4, PT ;  /* 0x0000000418007c0c */ /* 0x000fe2000bf26270 */
[--C-:B-1----:R-:W-:Y:S01]  /*bcc0*/  @!P6 IMAD.WIDE R12, R15, 0x4, R4.reuse ;  /* 0x000000040f0ce825 */ /* 0x102fe200078e0204 */
[----:B------:R0:W-:Y:S01]  /*bcd0*/  @!P2 ST.E.64 desc[UR6][R10.64], R76 ;  /* 0x0000004c0a00a985 */ /* 0x0001e2000c101b06 */
[----:B------:R-:W-:Y:S02]  /*bce0*/  ISETP.GE.AND P2, PT, R0, UR4, PT ;  /* 0x0000000400007c0c */ /* 0x000fe4000bf46270 */
[--C-:B------:R-:W-:Y:S01]  /*bcf0*/  @!P5 IMAD.WIDE R14, R17, 0x4, R4.reuse ;  /* 0x00000004110ed825 */ /* 0x100fe200078e0204 */
[----:B------:R1:W-:Y:S01]  /*bd00*/  @!P6 ST.E.64 desc[UR6][R12.64], R80 ;  /* 0x000000500c00e985 */ /* 0x0003e2000c101b06 */
[----:B------:R-:W-:Y:S02]  /*bd10*/  ISETP.GE.AND P6, PT, R22, UR4, PT ;  /* 0x0000000416007c0c */ /* 0x000fe4000bfc6270 */
[----:B------:R-:W-:Y:S01]  /*bd20*/  @!P4 IMAD.WIDE R16, R21, 0x4, R4 ;  /* 0x000000041510c825 */ /* 0x000fe200078e0204 */
[----:B------:R2:W-:Y:S01]  /*bd30*/  @!P5 ST.E.64 desc[UR6][R14.64], R84 ;  /* 0x000000540e00d985 */ /* 0x0005e2000c101b06 */
[----:B------:R-:W-:-:S02]  /*bd40*/  @!P0 LEA.HI R23, R23, R23, RZ, 0x1 ;  /* 0x0000001717178211 */ /* 0x000fc400078f08ff */
[----:B------:R-:W-:Y:S01]  /*bd50*/  @!P3 IMAD.WIDE R18, R19, 0x4, R4 ;  /* 0x000000041312b825 */ /* 0x000fe200078e0204 */
[----:B------:R3:W-:Y:S01]  /*bd60*/  @!P4 ST.E.64 desc[UR6][R16.64], R88 ;  /* 0x000000581000c985 */ /* 0x0007e2000c101b06 */
[----:B------:R-:W-:Y:S02]  /*bd70*/  ISETP.GE.AND P4, PT, R20, UR4, PT ;  /* 0x0000000414007c0c */ /* 0x000fe4000bf86270 */
[----:B------:R-:W-:Y:S01]  /*bd80*/  VIADD R21, R2, 0xb8 ;  /* 0x000000b802157836 */ /* 0x000fe20000000000 */
[----:B------:R4:W-:Y:S01]  /*bd90*/  @!P3 ST.E.64 desc[UR6][R18.64], R92 ;  /* 0x0000005c1200b985 */ /* 0x0009e2000c101b06 */
[----:B------:R-:W-:Y:S02]  /*bda0*/  ISETP.GE.AND P3, PT, R3, UR4, PT ;  /* 0x0000000403007c0c */ /* 0x000fe4000bf66270 */
[----:B------:R-:W-:Y:S02]  /*bdb0*/  @!P1 LEA.HI R24, R24, R24, RZ, 0x1 ;  /* 0x0000001818189211 */ /* 0x000fe400078f08ff */
[----:B------:R-:W-:-:S02]  /*bdc0*/  ISETP.GE.AND P5, PT, R21, UR4, PT ;  /* 0x0000000415007c0c */ /* 0x000fc4000bfa6270 */
[----:B0-----:R-:W-:Y:S02]  /*bdd0*/  @!P0 LOP3.LUT R11, R23, 0xfffffffe, RZ, 0xc0, !PT ;  /* 0xfffffffe170b8812 */ /* 0x001fe400078ec0ff */
[----:B------:R-:W-:Y:S02]  /*bde0*/  @!P2 LEA.HI R0, R0, R0, RZ, 0x1 ;  /* 0x000000000000a211 */ /* 0x000fe400078f08ff */
[----:B-1----:R-:W-:Y:S01]  /*bdf0*/  @!P1 LOP3.LUT R13, R24, 0xfffffffe, RZ, 0xc0, !PT ;  /* 0xfffffffe180d9812 */ /* 0x002fe200078ec0ff */
[--C-:B------:R-:W-:Y:S01]  /*be00*/  @!P0 IMAD.WIDE R10, R11, 0x4, R4.reuse ;  /* 0x000000040b0a8825 */ /* 0x100fe200078e0204 */
[----:B------:R-:W-:Y:S02]  /*be10*/  @!P4 LEA.HI R20, R20, R20, RZ, 0x1 ;  /* 0x000000141414c211 */ /* 0x000fe400078f08ff */
[----:B------:R-:W-:Y:S01]  /*be20*/  @!P3 LEA.HI R3, R3, R3, RZ, 0x1 ;  /* 0x000000030303b211 */ /* 0x000fe200078f08ff */
[----:B------:R-:W-:Y:S01]  /*be30*/  @!P1 IMAD.WIDE R12, R13, 0x4, R4 ;  /* 0x000000040d0c9825 */ /* 0x000fe200078e0204 */
[----:B--2---:R-:W-:Y:S01]  /*be40*/  @!P2 LOP3.LUT R15, R0, 0xfffffffe, RZ, 0xc0, !PT ;  /* 0xfffffffe000fa812 */ /* 0x004fe200078ec0ff */
[----:B------:R0:W-:Y:S01]  /*be50*/  @!P0 ST.E.64 desc[UR6][R10.64], R96 ;  /* 0x000000600a008985 */ /* 0x0001e2000c101b06 */
[----:B------:R-:W-:-:S02]  /*be60*/  @!P5 LEA.HI R21, R21, R21, RZ, 0x1 ;  /* 0x000000151515d211 */ /* 0x000fc400078f08ff */
[----:B------:R-:W-:Y:S01]  /*be70*/  @!P3 LOP3.LUT R3, R3, 0xfffffffe, RZ, 0xc0, !PT ;  /* 0xfffffffe0303b812 */ /* 0x000fe200078ec0ff */
[--C-:B------:R-:W-:Y:S01]  /*be80*/  @!P2 IMAD.WIDE R14, R15, 0x4, R4.reuse ;  /* 0x000000040f0ea825 */ /* 0x100fe200078e0204 */
[----:B------:R-:W-:Y:S01]  /*be90*/  @!P6 LEA.HI R22, R22, R22, RZ, 0x1 ;  /* 0x000000161616e211 */ /* 0x000fe200078f08ff */
[----:B------:R1:W-:Y:S01]  /*bea0*/  @!P1 ST.E.64 desc[UR6][R12.64], R100 ;  /* 0x000000640c009985 */ /* 0x0003e2000c101b06 */
[----:B---3--:R-:W-:Y:S01]  /*beb0*/  @!P4 LOP3.LUT R17, R20, 0xfffffffe, RZ, 0xc0, !PT ;  /* 0xfffffffe1411c812 */ /* 0x008fe200078ec0ff */
[----:B------:R-:W-:Y:S01]  /*bec0*/  VIADD R20, R2, 0xd8 ;  /* 0x000000d802147836 */ /* 0x000fe20000000000 */
[----:B------:R-:W-:Y:S01]  /*bed0*/  @!P5 LOP3.LUT R21, R21, 0xfffffffe, RZ, 0xc0, !PT ;  /* 0xfffffffe1515d812 */ /* 0x000fe200078ec0ff */
[----:B------:R2:W-:Y:S01]  /*bee0*/  @!P2 ST.E.64 desc[UR6][R14.64], R104 ;  /* 0x000000680e00a985 */ /* 0x0005e2000c101b06 */
[----:B----4-:R-:W-:Y:S02]  /*bef0*/  @!P6 LOP3.LUT R19, R22, 0xfffffffe, RZ, 0xc0, !PT ;  /* 0xfffffffe1613e812 */ /* 0x010fe400078ec0ff */
[----:B------:R-:W-:Y:S01]  /*bf00*/  IADD3 R0, R2, 0xc8, RZ ;  /* 0x000000c802007810 */ /* 0x000fe20007ffe0ff */
[----:B0-----:R-:W-:Y:S01]  /*bf10*/  @!P3 IMAD.WIDE R10, R3, 0x4, R4 ;  /* 0x00000004030ab825 */ /* 0x001fe200078e0204 */
[----:B------:R-:W-:-:S02]  /*bf20*/  ISETP.GE.AND P2, PT, R20, UR4, PT ;  /* 0x0000000414007c0c */ /* 0x000fc4000bf46270 */
[----:B------:R-:W-:Y:S01]  /*bf30*/  ISETP.GE.AND P0, PT, R0, UR4, PT ;  /* 0x0000000400007c0c */ /* 0x000fe2000bf06270 */
[----:B------:R-:W-:Y:S01]  /*bf40*/  VIADD R3, R2, 0xd0 ;  /* 0x000000d002037836 */ /* 0x000fe20000000000 */
[----:B------:R0:W-:Y:S01]  /*bf50*/  @!P3 ST.E.64 desc[UR6][R10.64], R108 ;  /* 0x0000006c0a00b985 */ /* 0x0001e2000c101b06 */
[----:B-1----:R-:W-:-:S03]  /*bf60*/  @!P4 IMAD.WIDE R12, R17, 0x4, R4 ;  /* 0x00000004110cc825 */ /* 0x002fc600078e0204 */
[----:B------:R-:W-:Y:S01]  /*bf70*/  ISETP.GE.AND P1, PT, R3, UR4, PT ;  /* 0x0000000403007c0c */ /* 0x000fe2000bf26270 */
[--C-:B------:R-:W-:Y:S01]  /*bf80*/  @!P5 IMAD.WIDE R16, R21, 0x4, R4.reuse ;  /* 0x000000041510d825 */ /* 0x100fe200078e0204 */
[----:B------:R1:W-:Y:S01]  /*bf90*/  @!P4 ST.E.64 desc[UR6][R12.64], R112 ;  /* 0x000000700c00c985 */ /* 0x0003e2000c101b06 */
[----:B--2---:R-:W-:Y:S02]  /*bfa0*/  IADD3 R14, R2, 0xe8, RZ ;  /* 0x000000e8020e7810 */ /* 0x004fe40007ffe0ff */
[----:B------:R-:W-:Y:S01]  /*bfb0*/  @!P6 IMAD.WIDE R18, R19, 0x4, R4 ;  /* 0x000000041312e825 */ /* 0x000fe200078e0204 */
[----:B------:R2:W-:Y:S01]  /*bfc0*/  @!P5 ST.E.64 desc[UR6][R16.64], R116 ;  /* 0x000000741000d985 */ /* 0x0005e2000c101b06 */
[----:B------:R-:W-:Y:S02]  /*bfd0*/  ISETP.GE.AND P4, PT, R14, UR4, PT ;  /* 0x000000040e007c0c */ /* 0x000fe4000bf86270 */
[C---:B------:R-:W-:Y:S01]  /*bfe0*/  VIADD R21, R2.reuse, 0xe0 ;  /* 0x000000e002157836 */ /* 0x040fe20000000000 */
[----:B------:R3:W-:Y:S01]  /*bff0*/  @!P6 ST.E.64 desc[UR6][R18.64], R120 ;  /* 0x000000781200e985 */ /* 0x0007e2000c101b06 */
[----:B0-----:R-:W-:Y:S01]  /*c000*/  VIADD R11, R2, 0xf8 ;  /* 0x000000f8020b7836 */ /* 0x001fe20000000000 */
[----:B------:R-:W-:Y:S01]  /*c010*/  @!P0 LEA.HI R0, R0, R0, RZ, 0x1 ;  /* 0x0000000000008211 */ /* 0x000fe200078f08ff */
[----:B------:R-:W-:Y:S01]  /*c020*/  VIADD R15, R2, 0xf0 ;  /* 0x000000f0020f7836 */ /* 0x000fe20000000000 */
[----:B------:R-:W-:-:S02]  /*c030*/  ISETP.GE.AND P3, PT, R21, UR4, PT ;  /* 0x0000000415007c0c */ /* 0x000fc4000bf66270 */
[----:B------:R-:W-:Y:S02]  /*c040*/  ISETP.GE.AND P6, PT, R11, UR4, PT ;  /* 0x000000040b007c0c */ /* 0x000fe4000bfc6270 */
[----:B------:R-:W-:Y:S02]  /*c050*/  ISETP.GE.AND P5, PT, R15, UR4, PT ;  /* 0x000000040f007c0c */ /* 0x000fe4000bfa6270 */
[----:B------:R-:W-:Y:S02]  /*c060*/  @!P1 LEA.HI R3, R3, R3, RZ, 0x1 ;  /* 0x0000000303039211 */ /* 0x000fe400078f08ff */
[----:B------:R-:W-:Y:S02]  /*c070*/  @!P2 LEA.HI R20, R20, R20, RZ, 0x1 ;  /* 0x000000141414a211 */ /* 0x000fe400078f08ff */
[----:B------:R-:W-:Y:S02]  /*c080*/  @!P4 LEA.HI R14, R14, R14, RZ, 0x1 ;  /* 0x0000000e0e0ec211 */ /* 0x000fe400078f08ff */
[----:B------:R-:W-:-:S02]  /*c090*/  @!P1 LOP3.LUT R3, R3, 0xfffffffe, RZ, 0xc0, !PT ;  /* 0xfffffffe03039812 */ /* 0x000fc400078ec0ff */
[----:B------:R-:W-:Y:S02]  /*c0a0*/  @!P3 LEA.HI R21, R21, R21, RZ, 0x1 ;  /* 0x000000151515b211 */ /* 0x000fe400078f08ff */
[----:B-1----:R-:W-:Y:S02]  /*c0b0*/  @!P6 LEA.HI R12, R11, R11, RZ, 0x1 ;  /* 0x0000000b0b0ce211 */ /* 0x002fe400078f08ff */
[----:B------:R-:W-:Y:S02]  /*c0c0*/  @!P5 LEA.HI R10, R15, R15, RZ, 0x1 ;  /* 0x0000000f0f0ad211 */ /* 0x000fe400078f08ff */
[----:B------:R-:W-:Y:S02]  /*c0d0*/  @!P0 LOP3.LUT R11, R0, 0xfffffffe, RZ, 0xc0, !PT ;  /* 0xfffffffe000b8812 */ /* 0x000fe400078ec0ff */
[----:B------:R-:W-:Y:S02]  /*c0e0*/  @!P2 LOP3.LUT R15, R20, 0xfffffffe, RZ, 0xc0, !PT ;  /* 0xfffffffe140fa812 */ /* 0x000fe400078ec0ff */
[----:B--2---:R-:W-:-:S02]  /*c0f0*/  @!P3 LOP3.LUT R17, R21, 0xfffffffe, RZ, 0xc0, !PT ;  /* 0xfffffffe1511b812 */ /* 0x004fc400078ec0ff */
[----:B---3--:R-:W-:Y:S01]  /*c100*/  @!P4 LOP3.LUT R19, R14, 0xfffffffe, RZ, 0xc0, !PT ;  /* 0xfffffffe0e13c812 */ /* 0x008fe200078ec0ff */
[--C-:B------:R-:W-:Y:S01]  /*c110*/  @!P2 IMAD.WIDE R14, R15, 0x4, R4.reuse ;  /* 0x000000040f0ea825 */ /* 0x100fe200078e0204 */
[----:B------:R-:W-:Y:S02]  /*c120*/  @!P5 LOP3.LUT R21, R10, 0xfffffffe, RZ, 0xc0, !PT ;  /* 0xfffffffe0a15d812 */ /* 0x000fe400078ec0ff */
[----:B------:R-:W-:Y:S01]  /*c130*/  @!P6 LOP3.LUT R23, R12, 0xfffffffe, RZ, 0xc0, !PT ;  /* 0xfffffffe0c17e812 */ /* 0x000fe200078ec0ff */
[----:B------:R-:W-:-:S04]  /*c140*/  @!P0 IMAD.WIDE R10, R11, 0x4, R4 ;  /* 0x000000040b0a8825 */ /* 0x000fc800078e0204 */
[--C-:B------:R-:W-:Y:S01]  /*c150*/  @!P1 IMAD.WIDE R12, R3, 0x4, R4.reuse ;  /* 0x00000004030c9825 */ /* 0x100fe200078e0204 */
[----:B------:R0:W-:Y:S03]  /*c160*/  @!P0 ST.E.64 desc[UR6][R10.64], R124 ;  /* 0x0000007c0a008985 */ /* 0x0001e6000c101b06 */
[--C-:B------:R-:W-:Y:S01]  /*c170*/  @!P3 IMAD.WIDE R16, R17, 0x4, R4.reuse ;  /* 0x000000041110b825 */ /* 0x100fe200078e0204 */
[----:B------:R0:W-:Y:S03]  /*c180*/  @!P1 ST.E.64 desc[UR6][R12.64], R128 ;  /* 0x000000800c009985 */ /* 0x0001e6000c101b06 */
[--C-:B------:R-:W-:Y:S01]  /*c190*/  @!P4 IMAD.WIDE R18, R19, 0x4, R4.reuse ;  /* 0x000000041312c825 */ /* 0x100fe200078e0204 */
[----:B------:R0:W-:Y:S03]  /*c1a0*/  @!P2 ST.E.64 desc[UR6][R14.64], R132 ;  /* 0x000000840e00a985 */ /* 0x0001e6000c101b06 */
[--C-:B------:R-:W-:Y:S01]  /*c1b0*/  @!P5 IMAD.WIDE R20, R21, 0x4, R4.reuse ;  /* 0x000000041514d825 */ /* 0x100fe200078e0204 */
[----:B------:R0:W-:Y:S03]  /*c1c0*/  @!P3 ST.E.64 desc[UR6][R16.64], R136 ;  /* 0x000000881000b985 */ /* 0x0001e6000c101b06 */
[----:B------:R-:W-:Y:S01]  /*c1d0*/  @!P6 IMAD.WIDE R4, R23, 0x4, R4 ;  /* 0x000000041704e825 */ /* 0x000fe200078e0204 */
[----:B------:R0:W-:Y:S04]  /*c1e0*/  @!P4 ST.E.64 desc[UR6][R18.64], R140 ;  /* 0x0000008c1200c985 */ /* 0x0001e8000c101b06 */
[----:B------:R0:W-:Y:S04]  /*c1f0*/  @!P5 ST.E.64 desc[UR6][R20.64], R144 ;  /* 0x000000901400d985 */ /* 0x0001e8000c101b06 */
[----:B------:R0:W-:Y:S02]  /*c200*/  @!P6 ST.E.64 desc[UR6][R4.64], R148 ;  /* 0x000000940400e985 */ /* 0x0001e4000c101b06 */
.L_x_35:
[----:B------:R-:W-:Y:S05]  /*c210*/  BSYNC B0 ;  /* 0x0000000000007941 */ /* 0x000fea0003800000 */
.L_x_34:
[----:B------:R-:W-:Y:S01]  /*c220*/  ISETP.GE.AND P0, PT, R9, R8, PT ;  /* 0x000000080900720c */ /* 0x000fe20003f06270 */
[----:B01----:R0:W1:Y:S04]  /*c230*/  SHFL.IDX PT, R5, R7, 0x1, 0x1c1f ;  /* 0x003c1f0007057f89 */ /* 0x00306800000e0000 */
[----:B----4-:R0:W2:Y:S08]  /*c240*/  SHFL.IDX PT, R4, R6, 0x1, 0x1c1f ;  /* 0x003c1f0006047f89 */ /* 0x0100b000000e0000 */
[----:B0-----:R-:W-:Y:S05]  /*c250*/  @P0 BRA `(.L_x_10) ;  /* 0x0000005400e00947 */ /* 0x001fea0003800000 */
[C---:B---3--:R-:W-:Y:S01]  /*c260*/  VIADD R0, R2.reuse, 0x8 ;  /* 0x0000000802007836 */ /* 0x048fe20000000000 */
[C---:B------:R-:W-:Y:S01]  /*c270*/  IADD3 R3, R2.reuse, 0x10, RZ ;  /* 0x0000001002037810 */ /* 0x040fe20007ffe0ff */
[----:B------:R-:W-:Y:S01]  /*c280*/  ULDC UR4, c[0x0][0xac8] ;  /* 0x0002b20000047ab9 */ /* 0x000fe20000000800 */
[C---:B------:R-:W-:Y:S01]  /*c290*/  VIADD R12, R2.reuse, 0x18 ;  /* 0x00000018020c7836 */ /* 0x040fe20000000000 */
[C---:B------:R-:W-:Y:S01]  /*c2a0*/  ISETP.GE.AND P0, PT, R2.reuse, UR4, PT ;  /* 0x0000000402007c0c */ /* 0x040fe2000bf06270 */
[----:B------:R-:W-:Y:S01]  /*c2b0*/  VIADD R13, R2, 0x20 ;  /* 0x00000020020d7836 */ /* 0x000fe20000000000 */
[----:B------:R-:W-:Y:S01]  /*c2c0*/  ISETP.GE.AND P1, PT, R0, UR4, PT ;  /* 0x0000000400007c0c */ /* 0x000fe2000bf26270 */
[----:B------:R-:W-:Y:S01]  /*c2d0*/  ULDC.64 UR6, c[0x0][0x208] ;  /* 0x0000820000067ab9 */ /* 0x000fe20000000a00 */
[----:B------:R-:W-:Y:S01]  /*c2e0*/  ISETP.GE.AND P2, PT, R3, UR4, PT ;  /* 0x0000000403007c0c */ /* 0x000fe2000bf46270 */
[----:B------:R-:W-:Y:S01]  /*c2f0*/  VIADD R14, R2, 0x38 ;  /* 0x00000038020e7836 */ /* 0x000fe20000000000 */
[----:B------:R-:W-:Y:S01]  /*c300*/  ISETP.GE.AND P5, PT, R12, UR4, PT ;  /* 0x000000040c007c0c */ /* 0x000fe2000bfa6270 */
[C---:B------:R-:W-:Y:S01]  /*c310*/  VIADD R15, R2.reuse, 0x40 ;  /* 0x00000040020f7836 */ /* 0x040fe20000000000 */
[----:B------:R-:W-:Y:S01]  /*c320*/  ISETP.GE.AND P6, PT, R13, UR4, PT ;  /* 0x000000040d007c0c */ /* 0x000fe2000bfc6270 */
[C---:B------:R-:W-:Y:S01]  /*c330*/  VIADD R16, R2.reuse, 0x48 ;  /* 0x0000004802107836 */ /* 0x040fe20000000000 */
[C---:B------:R-:W-:Y:S01]  /*c340*/  IADD3 R18, R2.reuse, 0x50, RZ ;  /* 0x0000005002127810 */ /* 0x040fe20007ffe0ff */
[C---:B------:R-:W-:Y:S01]  /*c350*/  VIADD R19, R2.reuse, 0x58 ;  /* 0x0000005802137836 */ /* 0x040fe20000000000 */
[----:B------:R-:W-:Y:S01]  /*c360*/  ISETP.GE.AND P3, PT, R15, UR4, PT ;  /* 0x000000040f007c0c */ /* 0x000fe2000bf66270 */
[----:B-12---:R-:W-:Y:S01]  /*c370*/  @!P0 IMAD.WIDE R6, R2, 0x4, R4 ;  /* 0x0000000402068825 */ /* 0x006fe200078e0204 */
[----:B------:R-:W-:-:S02]  /*c380*/  ISETP.GE.AND P4, PT, R16, UR4, PT ;  /* 0x0000000410007c0c */ /* 0x000fc4000bf86270 */
[----:B------:R-:W-:Y:S01]  /*c390*/  @!P1 LEA.HI R0, R0, R0, RZ, 0x1 ;  /* 0x0000000000009211 */ /* 0x000fe200078f08ff */
[----:B------:R-:W-:Y:S01]  /*c3a0*/  VIADD R20, R2, 0x80 ;  /* 0x0000008002147836 */ /* 0x000fe20000000000 */
[----:B------:R-:W-:Y:S01]  /*c3b0*/  @!P2 LEA.HI R3, R3, R3, RZ, 0x1 ;  /* 0x000000030303a211 */ /* 0x000fe200078f08ff */
[----:B------:R0:W-:Y:S01]  /*c3c0*/  @!P0 ST.E.64 desc[UR6][R6.64], R26 ;  /* 0x0000001a06008985 */ /* 0x0001e2000c101b06 */
[----:B------:R-:W-:Y:S01]  /*c3d0*/  @!P1 LOP3.LUT R9, R0, 0xfffffffe, RZ, 0xc0, !PT ;  /* 0xfffffffe00099812 */ /* 0x000fe200078ec0ff */
[----:B------:R-:W-:Y:S01]  /*c3e0*/  VIADD R0, R2, 0x28 ;  /* 0x0000002802007836 */ /* 0x000fe20000000000 */
[----:B------:R-:W-:Y:S02]  /*c3f0*/  @!P2 LOP3.LUT R3, R3, 0xfffffffe, RZ, 0xc0, !PT ;  /* 0xfffffffe0303a812 */ /* 0x000fe400078ec0ff */
[----:B------:R-:W-:Y:S01]  /*c400*/  @!P5 LEA.HI R12, R12, R12, RZ, 0x1 ;  /* 0x0000000c0c0cd211 */ /* 0x000fe200078f08ff */
[----:B------:R-:W-:Y:S01]  /*c410*/  @!P1 IMAD.WIDE R8, R9, 0x4, R4 ;  /* 0x0000000409089825 */ /* 0x000fe200078e0204 */
[----:B------:R-:W-:-:S02]  /*c420*/  ISETP.GE.AND P0, PT, R0, UR4, PT ;  /* 0x0000000400007c0c */ /* 0x000fc4000bf06270 */
[----:B------:R-:W-:Y:S01]  /*c430*/  @!P6 LEA.HI R13, R13, R13, RZ, 0x1 ;  /* 0x0000000d0d0de211 */ /* 0x000fe200078f08ff */
[----:B------:R-:W-:Y:S01]  /*c440*/  @!P2 IMAD.WIDE R10, R3, 0x4, R4 ;  /* 0x00000004030aa825 */ /* 0x000fe200078e0204 */
[----:B------:R-:W-:Y:S01]  /*c450*/  IADD3 R3, R2, 0x30, RZ ;  /* 0x0000003002037810 */ /* 0x000fe20007ffe0ff */
[----:B------:R1:W-:Y:S01]  /*c460*/  @!P1 ST.E.64 desc[UR6][R8.64], R30 ;  /* 0x0000001e08009985 */ /* 0x0003e2000c101b06 */
[----:B------:R-:W-:Y:S02]  /*c470*/  @!P3 LEA.HI R15, R15, R15, RZ, 0x1 ;  /* 0x0000000f0f0fb211 */ /* 0x000fe400078f08ff */
[----:B------:R-:W-:Y:S01]  /*c480*/  ISETP.GE.AND P1, PT, R3, UR4, PT ;  /* 0x0000000403007c0c */ /* 0x000fe2000bf26270 */
[----:B------:R2:W-:Y:S01]  /*c490*/  @!P2 ST.E.64 desc[UR6][R10.64], R34 ;  /* 0x000000220a00a985 */ /* 0x0005e2000c101b06 */
[----:B------:R-:W-:Y:S02]  /*c4a0*/  ISETP.GE.AND P2, PT, R14, UR4, PT ;  /* 0x000000040e007c0c */ /* 0x000fe4000bf46270 */
[----:B0-----:R-:W-:-:S02]  /*c4b0*/  @!P5 LOP3.LUT R7, R12, 0xfffffffe, RZ, 0xc0, !PT ;  /* 0xfffffffe0c07d812 */ /* 0x001fc400078ec0ff */
[----:B------:R-:W-:Y:S02]  /*c4c0*/  @!P0 LEA.HI R0, R0, R0, RZ, 0x1 ;  /* 0x0000000000008211 */ /* 0x000fe400078f08ff */
[----:B------:R-:W-:Y:S01]  /*c4d0*/  @!P4 LEA.HI R16, R16, R16, RZ, 0x1 ;  /* 0x000000101010c211 */ /* 0x000fe200078f08ff */
[--C-:B------:R-:W-:Y:S01]  /*c4e0*/  @!P5 IMAD.WIDE R6, R7, 0x4, R4.reuse ;  /* 0x000000040706d825 */ /* 0x100fe200078e0204 */
[----:B------:R-:W-:Y:S02]  /*c4f0*/  @!P3 LOP3.LUT R15, R15, 0xfffffffe, RZ, 0xc0, !PT ;  /* 0xfffffffe0f0fb812 */ /* 0x000fe400078ec0ff */
[----:B-1----:R-:W-:Y:S02]  /*c500*/  @!P6 LOP3.LUT R9, R13, 0xfffffffe, RZ, 0xc0, !PT ;  /* 0xfffffffe0d09e812 */ /* 0x002fe400078ec0ff */
[----:B------:R0:W-:Y:S01]  /*c510*/  @!P5 ST.E.64 desc[UR6][R6.64], R38 ;  /* 0x000000260600d985 */ /* 0x0001e2000c101b06 */
[----:B--2---:R-:W-:Y:S02]  /*c520*/  @!P1 LEA.HI R10, R3, R3, RZ, 0x1 ;  /* 0x00000003030a9211 */ /* 0x004fe400078f08ff */
[----:B------:R-:W-:Y:S01]  /*c530*/  @!P2 LEA.HI R14, R14, R14, RZ, 0x1 ;  /* 0x0000000e0e0ea211 */ /* 0x000fe200078f08ff */
[----:B------:R-:W-:Y:S01]  /*c540*/  @!P6 IMAD.WIDE R8, R9, 0x4, R4 ;  /* 0x000000040908e825 */ /* 0x000fe200078e0204 */
[----:B------:R-:W-:-:S02]  /*c550*/  @!P0 LOP3.LUT R3, R0, 0xfffffffe, RZ, 0xc0, !PT ;  /* 0xfffffffe00038812 */ /* 0x000fc400078ec0ff */
[----:B------:R-:W-:Y:S01]  /*c560*/  @!P1 LOP3.LUT R11, R10, 0xfffffffe, RZ, 0xc0, !PT ;  /* 0xfffffffe0a0b9812 */ /* 0x000fe200078ec0ff */
[----:B------:R-:W-:Y:S01]  /*c570*/  VIADD R0, R2, 0x60 ;  /* 0x0000006002007836 */ /* 0x000fe20000000000 */
[----:B------:R-:W-:Y:S01]  /*c580*/  @!P2 LOP3.LUT R13, R14, 0xfffffffe, RZ, 0xc0, !PT ;  /* 0xfffffffe0e0da812 */ /* 0x000fe200078ec0ff */
[----:B------:R1:W-:Y:S01]  /*c590*/  @!P6 ST.E.64 desc[UR6][R8.64], R42 ;  /* 0x0000002a0800e985 */ /* 0x0003e2000c101b06 */
[----:B------:R-:W-:Y:S02]  /*c5a0*/  @!P4 LOP3.LUT R17, R16, 0xfffffffe, RZ, 0xc0, !PT ;  /* 0xfffffffe1011c812 */ /* 0x000fe400078ec0ff */
[----:B------:R-:W-:Y:S01]  /*c5b0*/  ISETP.GE.AND P5, PT, R18, UR4, PT ;  /* 0x0000000412007c0c */ /* 0x000fe2000bfa6270 */
[--C-:B0-----:R-:W-:Y:S01]  /*c5c0*/  @!P0 IMAD.WIDE R6, R3, 0x4, R4.reuse ;  /* 0x0000000403068825 */ /* 0x101fe200078e0204 */
[----:B------:R-:W-:Y:S02]  /*c5d0*/  ISETP.GE.AND P6, PT, R19, UR4, PT ;  /* 0x0000000413007c0c */ /* 0x000fe4000bfc6270 */
[C---:B------:R-:W-:Y:S01]  /*c5e0*/  IADD3 R16, R2.reuse, 0x70, RZ ;  /* 0x0000007002107810 */ /* 0x040fe20007ffe0ff */
[----:B------:R-:W-:Y:S01]  /*c5f0*/  VIADD R3, R2, 0x68 ;  /* 0x0000006802037836 */ /* 0x000fe20000000000 */
[----:B------:R0:W-:Y:S01]  /*c600*/  @!P0 ST.E.64 desc[UR6][R6.64], R46 ;  /* 0x0000002e06008985 */ /* 0x0001e2000c101b06 */
[----:B------:R-:W-:Y:S01]  /*c610*/  ISETP.GE.AND P0, PT, R20, UR4, PT ;  /* 0x0000000414007c0c */ /* 0x000fe2000bf06270 */
[----:B-1----:R-:W-:-:S05]  /*c620*/  @!P1 IMAD.WIDE R8, R11, 0x4, R4 ;  /* 0x000000040b089825 */ /* 0x002fca00078e0204 */
[----:B------:R-:W-:Y:S01]  /*c630*/  @!P5 LEA.HI R18, R18, R18, RZ, 0x1 ;  /* 0x000000121212d211 */ /* 0x000fe200078f08ff */
[--C-:B------:R-:W-:Y:S01]  /*c640*/  @!P2 IMAD.WIDE R10, R13, 0x4, R4.reuse ;  /* 0x000000040d0aa825 */ /* 0x100fe200078e0204 */
[----:B------:R1:W-:Y:S01]  /*c650*/  @!P1 ST.E.64 desc[UR6][R8.64], R50 ;  /* 0x0000003208009985 */ /* 0x0003e2000c101b06 */
[----:B------:R-:W-:Y:S02]  /*c660*/  @!P6 LEA.HI R19, R19, R19, RZ, 0x1 ;  /* 0x000000131313e211 */ /* 0x000fe400078f08ff */
[--C-:B------:R-:W-:Y:S01]  /*c670*/  @!P3 IMAD.WIDE R12, R15, 0x4, R4.reuse ;  /* 0x000000040f0cb825 */ /* 0x100fe200078e0204 */
[----:B------:R2:W-:Y:S01]  /*c680*/  @!P2 ST.E.64 desc[UR6][R10.64], R54 ;  /* 0x000000360a00a985 */ /* 0x0005e2000c101b06 */
[----:B------:R-:W-:Y:S02]  /*c690*/  ISETP.GE.AND P2, PT, R16, UR4, PT ;  /* 0x0000000410007c0c */ /* 0x000fe4000bf46270 */
[----:B------:R-:W-:Y:S01]  /*c6a0*/  @!P4 IMAD.WIDE R14, R17, 0x4, R4 ;  /* 0x00000004110ec825 */ /* 0x000fe200078e0204 */
[----:B------:R3:W-:Y:S01]  /*c6b0*/  @!P3 ST.E.64 desc[UR6][R12.64], R58 ;  /* 0x0000003a0c00b985 */ /* 0x0007e2000c101b06 */
[----:B------:R-:W-:-:S02]  /*c6c0*/  ISETP.GE.AND P3, PT, R3, UR4, PT ;  /* 0x0000000403007c0c */ /* 0x000fc4000bf66270 */
[----:B------:R-:W-:Y:S01]  /*c6d0*/  VIADD R17, R2, 0x78 ;  /* 0x0000007802117836 */ /* 0x000fe20000000000 */
[----:B------:R4:W-:Y:S01]  /*c6e0*/  @!P4 ST.E.64 desc[UR6][R14.64], R62 ;  /* 0x0000003e0e00c985 */ /* 0x0009e2000c101b06 */
[----:B------:R-:W-:Y:S02]  /*c6f0*/  ISETP.GE.AND P4, PT, R0, UR4, PT ;  /* 0x0000000400007c0c */ /* 0x000fe4000bf86270 */
[----:B0-----:R-:W-:Y:S01]  /*c700*/  @!P5 LOP3.LUT R7, R18, 0xfffffffe, RZ, 0xc0, !PT ;  /* 0xfffffffe1207d812 */ /* 0x001fe200078ec0ff */
[----:B------:R-:W-:Y:S01]  /*c710*/  VIADD R18, R2, 0x88 ;  /* 0x0000008802127836 */ /* 0x000fe20000000000 */
[----:B------:R-:W-:Y:S02]  /*c720*/  ISETP.GE.AND P1, PT, R17, UR4, PT ;  /* 0x0000000411007c0c */ /* 0x000fe4000bf26270 */
[----:B-1----:R-:W-:Y:S01]  /*c730*/  @!P6 LOP3.LUT R9, R19, 0xfffffffe, RZ, 0xc0, !PT ;  /* 0xfffffffe1309e812 */ /* 0x002fe200078ec0ff */
[----:B------:R-:W-:Y:S01]  /*c740*/  @!P5 IMAD.WIDE R6, R7, 0x4, R4 ;  /* 0x000000040706d825 */ /* 0x000fe200078e0204 */
[----:B------:R-:W-:-:S02]  /*c750*/  @!P2 LEA.HI R16, R16, R16, RZ, 0x1 ;  /* 0x000000101010a211 */ /* 0x000fc400078f08ff */
[----:B--2---:R-:W-:Y:S01]  /*c760*/  @!P3 LEA.HI R10, R3, R3, RZ, 0x1 ;  /* 0x00000003030ab211 */ /* 0x004fe200078f08ff */
[----:B------:R-:W-:Y:S01]  /*c770*/  @!P6 IMAD.WIDE R8, R9, 0x4, R4 ;  /* 0x000000040908e825 */ /* 0x000fe200078e0204 */
[----:B------:R-:W-:Y:S01]  /*c780*/  @!P0 LEA.HI R20, R20, R20, RZ, 0x1 ;  /* 0x0000001414148211 */ /* 0x000fe200078f08ff */
[----:B------:R0:W-:Y:S01]  /*c790*/  @!P5 ST.E.64 desc[UR6][R6.64], R66 ;  /* 0x000000420600d985 */ /* 0x0001e2000c101b06 */
[----:B------:R-:W-:Y:S02]  /*c7a0*/  @!P4 LEA.HI R0, R0, R0, RZ, 0x1 ;  /* 0x000000000000c211 */ /* 0x000fe400078f08ff */
[----:B------:R-:W-:Y:S01]  /*c7b0*/  @!P3 LOP3.LUT R11, R10, 0xfffffffe, RZ, 0xc0, !PT ;  /* 0xfffffffe0a0bb812 */ /* 0x000fe200078ec0ff */
[----:B------:R1:W-:Y:S01]  /*c7c0*/  @!P6 ST.E.64 desc[UR6][R8.64], R70 ;  /* 0x000000460800e985 */ /* 0x0003e2000c101b06 */
[----:B------:R-:W-:Y:S02]  /*c7d0*/  @!P1 LEA.HI R17, R17, R17, RZ, 0x1 ;  /* 0x0000001111119211 */ /* 0x000fe400078f08ff */
[----:B------:R-:W-:Y:S01]  /*c7e0*/  @!P4 LOP3.LUT R3, R0, 0xfffffffe, RZ, 0xc0, !PT ;  /* 0xfffffffe0003c812 */ /* 0x000fe200078ec0ff */
[----:B------:R-:W-:Y:S01]  /*c7f0*/  VIADD R0, R2, 0x98 ;  /* 0x0000009802007836 */ /* 0x000fe20000000000 */
[----:B---3--:R-:W-:Y:S01]  /*c800*/  @!P2 LOP3.LUT R13, R16, 0xfffffffe, RZ, 0xc0, !PT ;  /* 0xfffffffe100da812 */ /* 0x008fe200078ec0ff */
[----:B------:R-:W-:Y:S01]  /*c810*/  VIADD R16, R2, 0xa8 ;  /* 0x000000a802107836 */ /* 0x000fe20000000000 */
[----:B------:R-:W-:-:S02]  /*c820*/  @!P1 LOP3.LUT R17, R17, 0xfffffffe, RZ, 0xc0, !PT ;  /* 0xfffffffe11119812 */ /* 0x000fc400078ec0ff */
[----:B----4-:R-:W-:Y:S01]  /*c830*/  @!P0 LOP3.LUT R15, R20, 0xfffffffe, RZ, 0xc0, !PT ;  /* 0xfffffffe140f8812 */ /* 0x010fe200078ec0ff */
[--C-:B0-----:R-:W-:Y:S01]  /*c840*/  @!P4 IMAD.WIDE R6, R3, 0x4, R4.reuse ;  /* 0x000000040306c825 */ /* 0x101fe200078e0204 */
[----:B------:R-:W-:Y:S02]  /*c850*/  IADD3 R19, R2, 0x90, RZ ;  /* 0x0000009002137810 */ /* 0x000fe40007ffe0ff */
[----:B------:R-:W-:Y:S01]  /*c860*/  ISETP.GE.AND P6, PT, R18, UR4, PT ;  /* 0x0000000412007c0c */ /* 0x000fe2000bfc6270 */
[--C-:B-1----:R-:W-:Y:S01]  /*c870*/  @!P3 IMAD.WIDE R8, R11, 0x4, R4.reuse ;  /* 0x000000040b08b825 */ /* 0x102fe200078e0204 */
[----:B------:R-:W-:Y:S01]  /*c880*/  ISETP.GE.AND P5, PT, R19, UR4, PT ;  /* 0x0000000413007c0c */ /* 0x000fe2000bfa6270 */
[----:B------:R0:W-:Y:S02]  /*c890*/  @!P4 ST.E.64 desc[UR6][R6.64], R74 ;  /* 0x0000004a0600c985 */ /* 0x0001e4000c101b06 */
[--C-:B------:R-:W-:Y:S02]  /*c8a0*/  @!P2 IMAD.WIDE R10, R13, 0x4, R4.reuse ;  /* 0x000000040d0aa825 */ /* 0x100fe400078e0204 */
[----:B------:R1:W-:Y:S01]  /*c8b0*/  @!P3 ST.E.64 desc[UR6][R8.64], R78 ;  /* 0x0000004e0800b985 */ /* 0x0003e2000c101b06 */
[----:B------:R-:W-:Y:S01]  /*c8c0*/  ISETP.GE.AND P3, PT, R16, UR4, PT ;  /* 0x0000000410007c0c */ /* 0x000fe2000bf66270 */
[--C-:B------:R-:W-:Y:S01]  /*c8d0*/  @!P1 IMAD.WIDE R12, R17, 0x4, R4.reuse ;  /* 0x00000004110c9825 */ /* 0x100fe200078e0204 */
[----:B------:R-:W-:Y:S01]  /*c8e0*/  IADD3 R17, R2, 0xb0, RZ ;  /* 0x000000b002117810 */ /* 0x000fe20007ffe0ff */
[----:B------:R2:W-:Y:S02]  /*c8f0*/  @!P2 ST.E.64 desc[UR6][R10.64], R82 ;  /* 0x000000520a00a985 */ /* 0x0005e4000c101b06 */
[----:B------:R-:W-:Y:S01]  /*c900*/  @!P0 IMAD.WIDE R14, R15, 0x4, R4 ;  /* 0x000000040f0e8825 */ /* 0x000fe200078e0204 */
[----:B------:R-:W-:Y:S01]  /*c910*/  ISETP.GE.AND P2, PT, R17, UR4, PT ;  /* 0x0000000411007c0c */ /* 0x000fe2000bf46270 */
[----:B------:R3:W-:Y:S01]  /*c920*/  @!P1 ST.E.64 desc[UR6][R12.64], R86 ;  /* 0x000000560c009985 */ /* 0x0007e2000c101b06 */
[----:B------:R-:W-:Y:S01]  /*c930*/  @!P6 LEA.HI R18, R18, R18, RZ, 0x1 ;  /* 0x000000121212e211 */ /* 0x000fe200078f08ff */
[C---:B------:R-:W-:Y:S01]  /*c940*/  VIADD R3, R2.reuse, 0xa0 ;  /* 0x000000a002037836 */ /* 0x040fe20000000000 */
[----:B------:R-:W-:Y:S01]  /*c950*/  @!P5 LEA.HI R19, R19, R19, RZ, 0x1 ;  /* 0x000000131313d211 */ /* 0x000fe200078f08ff */
[----:B------:R4:W-:Y:S01]  /*c960*/  @!P0 ST.E.64 desc[UR6][R14.64], R90 ;  /* 0x0000005a0e008985 */ /* 0x0009e2000c101b06 */
[----:B------:R-:W-:Y:S01]  /*c970*/  VIADD R20, R2, 0xb8 ;  /* 0x000000b802147836 */ /* 0x000fe20000000000 */
[----:B------:R-:W-:-:S02]  /*c980*/  ISETP.GE.AND P0, PT, R0, UR4, PT ;  /* 0x0000000400007c0c */ /* 0x000fc4000bf06270 */
[----:B------:R-:W-:Y:S02]  /*c990*/  ISETP.GE.AND P4, PT, R3, UR4, PT ;  /* 0x0000000403007c0c */ /* 0x000fe4000bf86270 */
[----:B------:R-:W-:Y:S02]  /*c9a0*/  ISETP.GE.AND P1, PT, R20, UR4, PT ;  /* 0x0000000414007c0c */ /* 0x000fe4000bf26270 */
[----:B0-----:R-:W-:Y:S01]  /*c9b0*/  @!P6 LOP3.LUT R7, R18, 0xfffffffe, RZ, 0xc0, !PT ;  /* 0xfffffffe1207e812 */ /* 0x001fe200078ec0ff */
[C---:B------:R-:W-:Y:S01]  /*c9c0*/  VIADD R18, R2.reuse, 0xc0 ;  /* 0x000000c002127836 */ /* 0x040fe20000000000 */
[----:B-1----:R-:W-:Y:S01]  /*c9d0*/  @!P5 LOP3.LUT R9, R19, 0xfffffffe, RZ, 0xc0, !PT ;  /* 0xfffffffe1309d812 */ /* 0x002fe200078ec0ff */
[----:B------:R-:W-:Y:S01]  /*c9e0*/  VIADD R19, R2, 0xc8 ;  /* 0x000000c802137836 */ /* 0x000fe20000000000 */
[----:B------:R-:W-:Y:S01]  /*c9f0*/  @!P3 LEA.HI R16, R16, R16, RZ, 0x1 ;  /* 0x000000101010b211 */ /* 0x000fe200078f08ff */
[----:B------:R-:W-:Y:S01]  /*ca00*/  @!P6 IMAD.WIDE R6, R7, 0x4, R4 ;  /* 0x000000040706e825 */ /* 0x000fe200078e0204 */
[----:B------:R-:W-:-:S02]  /*ca10*/  @!P2 LEA.HI R17, R17, R17, RZ, 0x1 ;  /* 0x000000111111a211 */ /* 0x000fc400078f08ff */
[----:B------:R-:W-:Y:S01]  /*ca20*/  @!P0 LEA.HI R0, R0, R0, RZ, 0x1 ;  /* 0x0000000000008211 */ /* 0x000fe200078f08ff */
[----:B------:R-:W-:Y:S01]  /*ca30*/  @!P5 IMAD.WIDE R8, R9, 0x4, R4 ;  /* 0x000000040908d825 */ /* 0x000fe200078e0204 */
[----:B--2---:R-:W-:Y:S01]  /*ca40*/  @!P4 LEA.HI R10, R3, R3, RZ, 0x1 ;  /* 0x00000003030ac211 */ /* 0x004fe200078f08ff */
[----:B------:R0:W-:Y:S01]  /*ca50*/  @!P6 ST.E.64 desc[UR6][R6.64], R94 ;  /* 0x0000005e0600e985 */ /* 0x0001e2000c101b06 */
[----:B------:R-:W-:Y:S02]  /*ca60*/  @!P1 LEA.HI R20, R20, R20, RZ, 0x1 ;  /* 0x0000001414149211 */ /* 0x000fe400078f08ff */
[----:B------:R-:W-:Y:S01]  /*ca70*/  @!P0 LOP3.LUT R3, R0, 0xfffffffe, RZ, 0xc0, !PT ;  /* 0xfffffffe00038812 */ /* 0x000fe200078ec0ff */
[----:B------:R1:W-:Y:S01]  /*ca80*/  @!P5 ST.E.64 desc[UR6][R8.64], R98 ;  /* 0x000000620800d985 */ /* 0x0003e2000c101b06 */
[----:B------:R-:W-:Y:S02]  /*ca90*/  @!P4 LOP3.LUT R11, R10, 0xfffffffe, RZ, 0xc0, !PT ;  /* 0xfffffffe0a0bc812 */ /* 0x000fe400078ec0ff */
[----:B---3--:R-:W-:Y:S01]  /*caa0*/  @!P3 LOP3.LUT R13, R16, 0xfffffffe, RZ, 0xc0, !PT ;  /* 0xfffffffe100db812 */ /* 0x008fe200078ec0ff */
[----:B------:R-:W-:Y:S01]  /*cab0*/  VIADD R16, R2, 0xe0 ;  /* 0x000000e002107836 */ /* 0x000fe20000000000 */
[----:B------:R-:W-:-:S02]  /*cac0*/  @!P2 LOP3.LUT R17, R17, 0xfffffffe, RZ, 0xc0, !PT ;  /* 0xfffffffe1111a812 */ /* 0x000fc400078ec0ff */
[----:B----4-:R-:W-:Y:S02]  /*cad0*/  @!P1 LOP3.LUT R15, R20, 0xfffffffe, RZ, 0xc0, !PT ;  /* 0xfffffffe140f9812 */ /* 0x010fe400078ec0ff */
[----:B------:R-:W-:Y:S01]  /*cae0*/  ISETP.GE.AND P5, PT, R18, UR4, PT ;  /* 0x0000000412007c0c */ /* 0x000fe2000bfa6270 */
[--C-:B0-----:R-:W-:Y:S01]  /*caf0*/  @!P0 IMAD.WIDE R6, R3, 0x4, R4.reuse ;  /* 0x0000000403068825 */ /* 0x101fe200078e0204 */
[----:B------:R-:W-:Y:S02]  /*cb00*/  IADD3 R0, R2, 0xd0, RZ ;  /* 0x000000d002007810 */ /* 0x000fe40007ffe0ff */
[----:B------:R-:W-:Y:S01]  /*cb10*/  ISETP.GE.AND P6, PT, R19, UR4, PT ;  /* 0x0000000413007c0c */ /* 0x000fe2000bfc6270 */
[--C-:B-1----:R-:W-:Y:S01]  /*cb20*/  @!P4 IMAD.WIDE R8, R11, 0x4, R4.reuse ;  /* 0x000000040b08c825 */ /* 0x102fe200078e0204 */
[----:B------:R0:W-:Y:S01]  /*cb30*/  @!P0 ST.E.64 desc[UR6][R6.64], R102 ;  /* 0x0000006606008985 */ /* 0x0001e2000c101b06 */
[----:B------:R-:W-:Y:S02]  /*cb40*/  ISETP.GE.AND P0, PT, R0, UR4, PT ;  /* 0x0000000400007c0c */ /* 0x000fe4000bf06270 */
[----:B------:R-:W-:Y:S01]  /*cb50*/  @!P3 IMAD.WIDE R10, R13, 0x4, R4 ;  /* 0x000000040d0ab825 */ /* 0x000fe200078e0204 */
[----:B------:R1:W-:Y:S01]  /*cb60*/  @!P4 ST.E.64 desc[UR6][R8.64], R106 ;  /* 0x0000006a0800c985 */ /* 0x0003e2000c101b06 */
[----:B------:R-:W-:-:S02]  /*cb70*/  IADD3 R20, R2, 0xf0, RZ ;  /* 0x000000f002147810 */ /* 0x000fc40007ffe0ff */
[--C-:B------:R-:W-:Y:S01]  /*cb80*/  @!P2 IMAD.WIDE R12, R17, 0x4, R4.reuse ;  /* 0x00000004110ca825 */ /* 0x100fe200078e0204 */
[----:B------:R2:W-:Y:S01]  /*cb90*/  @!P3 ST.E.64 desc[UR6][R10.64], R110 ;  /* 0x0000006e0a00b985 */ /* 0x0005e2000c101b06 */
[----:B------:R-:W-:Y:S02]  /*cba0*/  @!P5 LEA.HI R18, R18, R18, RZ, 0x1 ;  /* 0x000000121212d211 */ /* 0x000fe400078f08ff */
[----:B------:R-:W-:Y:S01]  /*cbb0*/  @!P1 IMAD.WIDE R14, R15, 0x4, R4 ;  /* 0x000000040f0e9825 */ /* 0x000fe200078e0204 */
[----:B------:R-:W-:Y:S01]  /*cbc0*/  @!P2 ST.E.64 desc[UR6][R12.64], R114 ;  /* 0x000000720c00a985 */ /* 0x000fe2000c101b06 */
[----:B------:R-:W-:Y:S02]  /*cbd0*/  ISETP.GE.AND P2, PT, R16, UR4, PT ;  /* 0x0000000410007c0c */ /* 0x000fe4000bf46270 */
[C---:B------:R-:W-:Y:S01]  /*cbe0*/  VIADD R3, R2.reuse, 0xd8 ;  /* 0x000000d802037836 */ /* 0x040fe20000000000 */
[----:B------:R-:W-:Y:S01]  /*cbf0*/  @!P1 ST.E.64 desc[UR6][R14.64], R118 ;  /* 0x000000760e009985 */ /* 0x000fe2000c101b06 */
[----:B------:R-:W-:Y:S01]  /*cc00*/  VIADD R17, R2, 0xe8 ;  /* 0x000000e802117836 */ /* 0x000fe20000000000 */
[----:B0-----:R-:W-:Y:S01]  /*cc10*/  @!P5 LOP3.LUT R7, R18, 0xfffffffe, RZ, 0xc0, !PT ;  /* 0xfffffffe1207d812 */ /* 0x001fe200078ec0ff */
[----:B------:R-:W-:Y:S01]  /*cc20*/  VIADD R2, R2, 0xf8 ;  /* 0x000000f802027836 */ /* 0x000fe20000000000 */
[----:B------:R-:W-:-:S02]  /*cc30*/  ISETP.GE.AND P1, PT, R3, UR4, PT ;  /* 0x0000000403007c0c */ /* 0x000fc4000bf26270 */
[----:B------:R-:W-:Y:S01]  /*cc40*/  @!P6 LEA.HI R19, R19, R19, RZ, 0x1 ;  /* 0x000000131313e211 */ /* 0x000fe200078f08ff */
[----:B------:R-:W-:Y:S01]  /*cc50*/  @!P5 IMAD.WIDE R6, R7, 0x4, R4 ;  /* 0x000000040706d825 */ /* 0x000fe200078e0204 */
[----:B------:R-:W-:Y:S02]  /*cc60*/  ISETP.GE.AND P3, PT, R17, UR4, PT ;  /* 0x0000000411007c0c */ /* 0x000fe4000bf66270 */
[----:B------:R-:W-:Y:S02]  /*cc70*/  ISETP.GE.AND P4, PT, R20, UR4, PT ;  /* 0x0000000414007c0c */ /* 0x000fe4000bf86270 */
[----:B------:R-:W-:Y:S01]  /*cc80*/  @!P0 LEA.HI R0, R0, R0, RZ, 0x1 ;  /* 0x0000000000008211 */ /* 0x000fe200078f08ff */
[----:B------:R0:W-:Y:S01]  /*cc90*/  @!P5 ST.E.64 desc[UR6][R6.64], R122 ;  /* 0x0000007a0600d985 */ /* 0x0001e2000c101b06 */
[----:B-1----:R-:W-:Y:S02]  /*cca0*/  @!P6 LOP3.LUT R9, R19, 0xfffffffe, RZ, 0xc0, !PT ;  /* 0xfffffffe1309e812 */ /* 0x002fe400078ec0ff */
[----:B------:R-:W-:-:S02]  /*ccb0*/  @!P2 LEA.HI R16, R16, R16, RZ, 0x1 ;  /* 0x000000101010a211 */ /* 0x000fc400078f08ff */
[----:B--2---:R-:W-:Y:S01]  /*ccc0*/  @!P1 LEA.HI R10, R3, R3, RZ, 0x1 ;  /* 0x00000003030a9211 */ /* 0x004fe200078f08ff */
[--C-:B------:R-:W-:Y:S01]  /*ccd0*/  @!P6 IMAD.WIDE R8, R9, 0x4, R4.reuse ;  /* 0x000000040908e825 */ /* 0x100fe200078e0204 */
[----:B------:R-:W-:Y:S02]  /*cce0*/  @!P0 LOP3.LUT R3, R0, 0xfffffffe, RZ, 0xc0, !PT ;  /* 0xfffffffe00038812 */ /* 0x000fe400078ec0ff */
[----:B------:R-:W-:Y:S02]  /*ccf0*/  @!P3 LEA.HI R17, R17, R17, RZ, 0x1 ;  /* 0x000000111111b211 */ /* 0x000fe400078f08ff */
[----:B------:R1:W-:Y:S01]  /*cd00*/  @!P6 ST.E.64 desc[UR6][R8.64], R126 ;  /* 0x0000007e0800e985 */ /* 0x0003e2000c101b06 */
[----:B------:R-:W-:Y:S01]  /*cd10*/  @!P4 LEA.HI R20, R20, R20, RZ, 0x1 ;  /* 0x000000141414c211 */ /* 0x000fe200078f08ff */
[----:B0-----:R-:W-:Y:S01]  /*cd20*/  @!P0 IMAD.WIDE R6, R3, 0x4, R4 ;  /* 0x0000000403068825 */ /* 0x001fe200078e0204 */
[----:B------:R-:W-:Y:S02]  /*cd30*/  @!P1 LOP3.LUT R11, R10, 0xfffffffe, RZ, 0xc0, !PT ;  /* 0xfffffffe0a0b9812 */ /* 0x000fe400078ec0ff */
[----:B------:R-:W-:-:S02]  /*cd40*/  @!P2 LOP3.LUT R13, R16, 0xfffffffe, RZ, 0xc0, !PT ;  /* 0xfffffffe100da812 */ /* 0x000fc400078ec0ff */
[----:B------:R0:W-:Y:S01]  /*cd50*/  @!P0 ST.E.64 desc[UR6][R6.64], R130 ;  /* 0x0000008206008985 */ /* 0x0001e2000c101b06 */
[----:B------:R-:W-:Y:S02]  /*cd60*/  ISETP.GE.AND P0, PT, R2, UR4, PT ;  /* 0x0000000402007c0c */ /* 0x000fe4000bf06270 */
[----:B------:R-:W-:Y:S02]  /*cd70*/  @!P3 LOP3.LUT R17, R17, 0xfffffffe, RZ, 0xc0, !PT ;  /* 0xfffffffe1111b812 */ /* 0x000fe400078ec0ff */
[----:B------:R-:W-:Y:S01]  /*cd80*/  @!P4 LOP3.LUT R15, R20, 0xfffffffe, RZ, 0xc0, !PT ;  /* 0xfffffffe140fc812 */ /* 0x000fe200078ec0ff */
[----:B-1----:R-:W-:-:S04]  /*cd90*/  @!P1 IMAD.WIDE R8, R11, 0x4, R4 ;  /* 0x000000040b089825 */ /* 0x002fc800078e0204 */
[--C-:B------:R-:W-:Y:S01]  /*cda0*/  @!P2 IMAD.WIDE R10, R13, 0x4, R4.reuse ;  /* 0x000000040d0aa825 */ /* 0x100fe200078e0204 */
[----:B------:R0:W-:Y:S03]  /*cdb0*/  @!P1 ST.E.64 desc[UR6][R8.64], R134 ;  /* 0x0000008608009985 */ /* 0x0001e6000c101b06 */
[--C-:B------:R-:W-:Y:S01]  /*cdc0*/  @!P3 IMAD.WIDE R12, R17, 0x4, R4.reuse ;  /* 0x00000004110cb825 */ /* 0x100fe200078e0204 */
[----:B------:R0:W-:Y:S03]  /*cdd0*/  @!P2 ST.E.64 desc[UR6][R10.64], R138 ;  /* 0x0000008a0a00a985 */ /* 0x0001e6000c101b06 */
[----:B------:R-:W-:Y:S01]  /*cde0*/  @!P4 IMAD.WIDE R14, R15, 0x4, R4 ;  /* 0x000000040f0ec825 */ /* 0x000fe200078e0204 */
[----:B------:R0:W-:Y:S04]  /*cdf0*/  @!P3 ST.E.64 desc[UR6][R12.64], R142 ;  /* 0x0000008e0c00b985 */ /* 0x0001e8000c101b06 */
[----:B------:R0:W-:Y:S01]  /*ce00*/  @!P4 ST.E.64 desc[UR6][R14.64], R146 ;  /* 0x000000920e00c985 */ /* 0x0001e2000c101b06 */
[----:B------:R-:W-:Y:S05]  /*ce10*/  @P0 BRA `(.L_x_10) ;  /* 0x0000004800f00947 */ /* 0x000fea0003800000 */
[----:B------:R-:W-:Y:S01]  /*ce20*/  LEA.HI R2, R2, R2, RZ, 0x1 ;  /* 0x0000000202027211 */ /* 0x000fe200078f08ff */
[----:B------:R-:W-:-:S03]  /*ce30*/  ULDC.64 UR4, c[0x0][0x208] ;  /* 0x0000820000047ab9 */ /* 0x000fc60000000a00 */
[----:B------:R-:W-:-:S05]  /*ce40*/  LOP3.LUT R3, R2, 0xfffffffe, RZ, 0xc0, !PT ;  /* 0xfffffffe02037812 */ /* 0x000fca00078ec0ff */
[----:B------:R-:W-:-:S05]  /*ce50*/  IMAD.WIDE R4, R3, 0x4, R4 ;  /* 0x0000000403047825 */ /* 0x000fca00078e0204 */
[----:B------:R1:W-:Y:S01]  /*ce60*/  ST.E.64 desc[UR4][R4.64], R150 ;  /* 0x0000009604007985 */ /* 0x0003e2000c101b04 */
[----:B------:R-:W-:Y:S05]  /*ce70*/  BRA `(.L_x_10) ;  /* 0x0000004800d87947 */ /* 0x000fea0003800000 */
.L_x_33:
[----:B------:R-:W0:Y:S02]  /*ce80*/  S2R R0, SR_TID.X ;  /* 0x0000000000007919 */ /* 0x000e240000002100 */
[----:B0-----:R-:W-:-:S05]  /*ce90*/  VIADD R2, R0, 0xffffff80 ;  /* 0xffffff8000027836 */ /* 0x001fca0000000000 */
[----:B------:R-:W-:-:S13]  /*cea0*/  ISETP.GT.AND P0, PT, R2, 0x7f, PT ;  /* 0x0000007f0200780c */ /* 0x000fda0003f04270 */
[----:B------:R-:W-:Y:S05]  /*ceb0*/  @P0 BRA `(.L_x_10) ;  /* 0x0000004800c80947 */ /* 0x000fea0003800000 */
[----:B------:R-:W0:Y:S01]  /*cec0*/  S2R R3, SR_CTAID.X ;  /* 0x0000000000037919 */ /* 0x000e220000002500 */
[----:B------:R-:W1:Y:S01]  /*ced0*/  LDC R6, c[0x0][0xbe8] ;  /* 0x0002fa00ff067b82 */ /* 0x000e620000000800 */
[----:B------:R-:W-:Y:S01]  /*cee0*/  ULDC UR4, c[0x0][0xa88] ;  /* 0x0002a20000047ab9 */ /* 0x000fe20000000800 */
[----:B0-----:R-:W-:Y:S02]  /*cef0*/  IMAD R0, R3, 0x80, R0 ;  /* 0x0000008003007824 */ /* 0x001fe400078e0200 */
[----:B-1----:R-:W-:-:S03]  /*cf00*/  IMAD R3, R6, UR4, RZ ;  /* 0x0000000406037c24 */ /* 0x002fc6000f8e02ff */
[----:B------:R-:W-:-:S04]  /*cf10*/  IADD3 R0, R0, -0x80, RZ ;  /* 0xffffff8000007810 */ /* 0x000fc80007ffe0ff */
[----:B------:R-:W-:-:S13]  /*cf20*/  ISETP.GE.AND P0, PT, R0, R3, PT ;  /* 0x000000030000720c */ /* 0x000fda0003f06270 */
[----:B------:R-:W-:Y:S05]  /*cf30*/  @P0 BRA `(.L_x_10) ;  /* 0x0000004800a80947 */ /* 0x000fea0003800000 */
[----:B------:R-:W-:Y:S01]  /*cf40*/  ISETP.NE.AND P0, PT, R6, 0x1, PT ;  /* 0x000000010600780c */ /* 0x000fe20003f05270 */
[----:B------:R-:W0:Y:S01]  /*cf50*/  S2UR UR4, SR_CTAID.Z ;  /* 0x00000000000479c3 */ /* 0x000e220000002700 */
[----:B------:R-:W-:Y:S01]  /*cf60*/  SHF.R.S32.HI R4, RZ, 0x1f, R19 ;  /* 0x0000001fff047819 */ /* 0x000fe20000011413 */
[----:B------:R-:W-:Y:S01]  /*cf70*/  ULDC.64 UR6, c[0x0][0xbd0] ;  /* 0x0002f40000067ab9 */ /* 0x000fe20000000a00 */
[----:B------:R-:W-:Y:S01]  /*cf80*/  ULDC.64 UR10, c[0x0][0x208] ;  /* 0x00008200000a7ab9 */ /* 0x000fe20000000a00 */
[----:B------:R-:W-:-:S04]  /*cf90*/  IMAD.WIDE.U32 R2, R19, UR6, RZ ;  /* 0x0000000613027c25 */ /* 0x000fc8000f8e00ff */
[----:B------:R-:W1:Y:S01]  /*cfa0*/  LDC.64 R10, c[0x0][0xbd8] ;  /* 0x0002f600ff0a7b82 */ /* 0x000e620000000a00 */
[----:B------:R-:W-:-:S04]  /*cfb0*/  IMAD R4, R4, UR6, RZ ;  /* 0x0000000604047c24 */ /* 0x000fc8000f8e02ff */
[----:B------:R-:W-:Y:S02]  /*cfc0*/  IMAD R5, R19, UR7, R4 ;  /* 0x0000000713057c24 */ /* 0x000fe4000f8e0204 */
[----:B------:R-:W-:Y:S01]  /*cfd0*/  IMAD.MOV R19, RZ, RZ, -R19 ;  /* 0x000000ffff137224 */ /* 0x000fe200078e0a13 */
[----:B------:R-:W2:Y:S01]  /*cfe0*/  @P0 LDC R7, c[0x0][0xbec] ;  /* 0x0002fb00ff070b82 */ /* 0x000ea20000000800 */
[----:B------:R-:W-:Y:S02]  /*cff0*/  IMAD.IADD R3, R3, 0x1, R5 ;  /* 0x0000000103037824 */ /* 0x000fe400078e0205 */
[----:B------:R-:W-:-:S05]  /*d000*/  IMAD.MOV.U32 R5, RZ, RZ, R0 ;  /* 0x000000ffff057224 */ /* 0x000fca00078e0000 */
[----:B------:R-:W3:Y:S01]  /*d010*/  S2UR UR8, SR_CTAID.Y ;  /* 0x00000000000879c3 */ /* 0x000ee20000002600 */
[----:B0-----:R-:W-:-:S07]  /*d020*/  USHF.R.S32.HI UR5, URZ, 0x1f, UR4 ;  /* 0x0000001f3f057899 */ /* 0x001fce0008011404 */
[----:B------:R-:W3:Y:S01]  /*d030*/  LDC R8, c[0x0][0xc50] ;  /* 0x00031400ff087b82 */ /* 0x000ee20000000800 */
[C---:B-1----:R-:W-:Y:S02]  /*d040*/  IMAD R12, R10.reuse, UR5, RZ ;  /* 0x000000050a0c7c24 */ /* 0x042fe4000f8e02ff */
[----:B------:R-:W-:-:S04]  /*d050*/  IMAD.WIDE.U32 R2, R10, UR4, R2 ;  /* 0x000000040a027c25 */ /* 0x000fc8000f8e0002 */
[----:B------:R-:W-:Y:S01]  /*d060*/  IMAD R11, R11, UR4, R12 ;  /* 0x000000040b0b7c24 */ /* 0x000fe2000f8e020c */
[----:B------:R-:W0:Y:S01]  /*d070*/  @P0 LDC R9, c[0x0][0xbf0] ;  /* 0x0002fc00ff090b82 */ /* 0x000e220000000800 */
[----:B--2---:R-:W-:Y:S01]  /*d080*/  @P0 IMAD.HI.U32 R4, R0, R7, RZ ;  /* 0x0000000700040227 */ /* 0x004fe200078e00ff */
[----:B------:R-:W-:-:S03]  /*d090*/  ULDC.64 UR4, c[0x0][0xbe0] ;  /* 0x0002f80000047ab9 */ /* 0x000fc60000000a00 */
[----:B------:R-:W-:Y:S02]  /*d0a0*/  IMAD.IADD R3, R11, 0x1, R3 ;  /* 0x000000010b037824 */ /* 0x000fe400078e0203 */
[----:B---3--:R-:W-:-:S04]  /*d0b0*/  IMAD R19, R8, R19, UR8 ;  /* 0x0000000808137e24 */ /* 0x008fc8000f8e0213 */
[----:B------:R-:W-:Y:S01]  /*d0c0*/  IMAD.WIDE.U32 R2, R19, UR4, R2 ;  /* 0x0000000413027c25 */ /* 0x000fe2000f8e0002 */
[----:B0-----:R-:W-:Y:S02]  /*d0d0*/  @P0 SHF.R.U32.HI R5, RZ, R9, R4 ;  /* 0x00000009ff050219 */ /* 0x001fe40000011604 */
[----:B------:R-:W-:Y:S02]  /*d0e0*/  SHF.R.S32.HI R4, RZ, 0x1f, R19 ;  /* 0x0000001fff047819 */ /* 0x000fe40000011413 */
[C---:B------:R-:W-:Y:S02]  /*d0f0*/  IADD3 R7, -R5.reuse, RZ, RZ ;  /* 0x000000ff05077210 */ /* 0x040fe40007ffe1ff */
[----:B------:R-:W-:Y:S01]  /*d100*/  SHF.R.S32.HI R9, RZ, 0x1f, R5 ;  /* 0x0000001fff097819 */ /* 0x000fe20000011405 */
[----:B------:R-:W-:Y:S01]  /*d110*/  IMAD R4, R4, UR4, RZ ;  /* 0x0000000404047c24 */ /* 0x000fe2000f8e02ff */
[----:B------:R-:W-:Y:S01]  /*d120*/  IADD3 R2, P0, R5, R2, RZ ;  /* 0x0000000205027210 */ /* 0x000fe20007f1e0ff */
[----:B------:R-:W-:-:S02]  /*d130*/  IMAD R7, R6, R7, R0 ;  /* 0x0000000706077224 */ /* 0x000fc400078e0200 */
[----:B------:R-:W-:Y:S01]  /*d140*/  IMAD R4, R19, UR5, R4 ;  /* 0x0000000513047c24 */ /* 0x000fe2000f8e0204 */
[----:B------:R-:W-:Y:S02]  /*d150*/  ULDC.64 UR4, c[0x0][0xbc8] ;  /* 0x0002f20000047ab9 */ /* 0x000fe40000000a00 */
[----:B------:R-:W-:Y:S02]  /*d160*/  SHF.R.S32.HI R0, RZ, 0x1f, R7 ;  /* 0x0000001fff007819 */ /* 0x000fe40000011407 */
[----:B------:R-:W-:-:S03]  /*d170*/  IADD3.X R3, R9, R3, R4, P0, !PT ;  /* 0x0000000309037210 */ /* 0x000fc600007fe404 */
[----:B------:R-:W-:Y:S02]  /*d180*/  IMAD R0, R0, UR4, RZ ;  /* 0x0000000400007c24 */ /* 0x000fe4000f8e02ff */
[----:B------:R-:W-:-:S04]  /*d190*/  IMAD.WIDE.U32 R2, R7, UR4, R2 ;  /* 0x0000000407027c25 */ /* 0x000fc8000f8e0002 */
[----:B------:R-:W-:Y:S01]  /*d1a0*/  IMAD R5, R7, UR5, R0 ;  /* 0x0000000507057c24 */ /* 0x000fe2000f8e0200 */
[----:B------:R-:W-:Y:S02]  /*d1b0*/  ULDC.64 UR4, c[0x0][0xba8] ;  /* 0x0002ea0000047ab9 */ /* 0x000fe40000000a00 */
[----:B------:R-:W-:Y:S01]  /*d1c0*/  LEA R4, P0, R2, UR4, 0x2 ;  /* 0x0000000402047c11 */ /* 0x000fe2000f8010ff */
[----:B------:R-:W-:-:S05]  /*d1d0*/  IMAD.IADD R3, R3, 0x1, R5 ;  /* 0x0000000103037824 */ /* 0x000fca00078e0205 */
[----:B------:R-:W-:Y:S01]  /*d1e0*/  LEA.HI.X R5, R2, UR5, R3, 0x2, P0 ;  /* 0x0000000502057c11 */ /* 0x000fe200080f1403 */
[----:B------:R-:W-:-:S05]  /*d1f0*/  IMAD.MOV.U32 R3, RZ, RZ, -0x800000 ;  /* 0xff800000ff037424 */ /* 0x000fca00078e00ff */
[----:B------:R4:W-:Y:S01]  /*d200*/  STG.E desc[UR10][R4.64], R3 ;  /* 0x0000000304007986 */ /* 0x0009e2000c10190a */
[----:B------:R-:W-:Y:S05]  /*d210*/  BRA `(.L_x_10) ;  /* 0x0000004400f07947 */ /* 0x000fea0003800000 */
.L_x_8:
[----:B------:R-:W-:-:S08]  /*d220*/  NOP ;  /* 0x0000000000007918 */ /* 0x000fd00000000000 */
[----:B0-----:R-:W0:-:S00]  /*d230*/  USETMAXREG.DEALLOC.CTAPOOL 0x18 ;  /* 0x00000018000079c8 */ /* 0x001e0000080e0500 */
[----:B0-----:R-:W-:Y:S01]  /*d240*/  LOP3.LUT R0, R0, 0x3, RZ, 0xc0, !PT ;  /* 0x0000000300007812 */ /* 0x001fe200078ec0ff */
[----:B------:R-:W0:Y:S05]  /*d250*/  S2R R18, SR_CTAID.Z ;  /* 0x0000000000127919 */ /* 0x000e2a0000002700 */
[----:B------:R-:W1:Y:S01]  /*d260*/  S2UR UR6, SR_CTAID.Y ;  /* 0x00000000000679c3 */ /* 0x000e620000002600 */
[----:B------:R-:W2:Y:S02]  /*d270*/  SHFL.IDX PT, R0, R0, RZ, 0x1f ;  /* 0x00001fff00007589 */ /* 0x000ea400000e0000 */
[----:B--2---:R-:W-:-:S13]  /*d280*/  ISETP.NE.AND P0, PT, R0, RZ, PT ;  /* 0x000000ff0000720c */ /* 0x004fda0003f05270 */
[----:B01----:R-:W-:Y:S05]  /*d290*/  @!P0 BRA `(.L_x_36) ;  /* 0x0000000000288947 */ /* 0x003fea0003800000 */
[----:B------:R-:W-:Y:S01]  /*d2a0*/  ULDC UR7, c[0x0][0xc50] ;  /* 0x0003140000077ab9 */ /* 0x000fe20000000800 */
[----:B------:R-:W-:Y:S01]  /*d2b0*/  UMOV UR36, UR6 ;  /* 0x0000000600247c82 */ /* 0x000fe20008000000 */
[----:B------:R-:W-:-:S06]  /*d2c0*/  UISETP.NE.AND UP0, UPT, UR7, 0x1, UPT ;  /* 0x000000010700788c */ /* 0x000fcc000bf05270 */
[----:B------:R-:W-:-:S13]  /*d2d0*/  PLOP3.LUT P0, PT, PT, PT, UP0, 0x80, 0x0 ;  /* 0x000000000000781c */ /* 0x000fda0003f0f008 */
[----:B------:R-:W-:Y:S05]  /*d2e0*/  @!P0 BRA `(.L_x_37) ;  /* 0x0000000000308947 */ /* 0x000fea0003800000 */
[----:B------:R-:W-:Y:S01]  /*d2f0*/  ULDC UR4, c[0x0][0xc54] ;  /* 0x0003150000047ab9 */ /* 0x000fe20000000800 */
[----:B------:R-:W-:Y:S01]  /*d300*/  ULDC UR36, c[0x0][0xc58] ;  /* 0x0003160000247ab9 */ /* 0x000fe20000000800 */
[----:B------:R-:W-:-:S04]  /*d310*/  UIMAD.WIDE.U32 UR4, UR6, UR4, URZ ;  /* 0x00000004060472a5 */ /* 0x000fc8000f8e003f */
[----:B------:R-:W-:Y:S01]  /*d320*/  USHF.R.U32.HI UR36, URZ, UR36, UR5 ;  /* 0x000000243f247299 */ /* 0x000fe20008011605 */
[----:B------:R-:W-:Y:S11]  /*d330*/  BRA `(.L_x_37) ;  /* 0x00000000001c7947 */ /* 0x000ff60003800000 */
.L_x_36:
[----:B------:R-:W-:Y:S01]  /*d340*/  ULDC UR7, c[0x0][0xc50] ;  /* 0x0003140000077ab9 */ /* 0x000fe20000000800 */
[----:B------:R-:W-:Y:S01]  /*d350*/  UMOV UR36, UR6 ;  /* 0x0000000600247c82 */ /* 0x000fe20008000000 */
[----:B------:R-:W-:-:S11]  /*d360*/  UISETP.NE.AND UP0, UPT, UR7, 0x1, UPT ;  /* 0x000000010700788c */ /* 0x000fd6000bf05270 */
[----:B------:R-:W-:Y:S01]  /*d370*/  @UP0 ULDC UR4, c[0x0][0xc54] ;  /* 0x0003150000040ab9 */ /* 0x000fe20000000800 */
[----:B------:R-:W-:Y:S01]  /*d380*/  @UP0 ULDC UR8, c[0x0][0xc58] ;  /* 0x0003160000080ab9 */ /* 0x000fe20000000800 */
[----:B------:R-:W-:-:S04]  /*d390*/  UIMAD.WIDE.U32 UR4, UR6, UR4, URZ ;  /* 0x00000004060472a5 */ /* 0x000fc8000f8e003f */
[----:B------:R-:W-:-:S12]  /*d3a0*/  @UP0 USHF.R.U32.HI UR36, URZ, UR8, UR5 ;  /* 0x000000083f240299 */ /* 0x000fd80008011605 */
.L_x_37:
[----:B------:R-:W-:Y:S01]  /*d3b0*/  ISETP.GE.AND P0, PT, R18, RZ, PT ;  /* 0x000000ff1200720c */ /* 0x000fe20003f06270 */
[----:B------:R-:W-:Y:S01]  /*d3c0*/  UIADD3 UR4, -UR36, URZ, URZ ;  /* 0x0000003f24047290 */ /* 0x000fe2000fffe13f */
[----:B------:R-:W-:Y:S01]  /*d3d0*/  MOV R9, 0x1 ;  /* 0x0000000100097802 */ /* 0x000fe20000000f00 */
[----:B------:R-:W-:Y:S02]  /*d3e0*/  IMAD.MOV.U32 R0, RZ, RZ, RZ ;  /* 0x000000ffff007224 */ /* 0x000fe400078e00ff */
[----:B------:R-:W-:Y:S01]  /*d3f0*/  UIMAD UR6, UR7, UR4, UR6 ;  /* 0x00000004070672a4 */ /* 0x000fe2000f8e0206 */
[----:B------:R-:W-:-:S07]  /*d400*/  IMAD.MOV.U32 R3, RZ, RZ, 0x1 ;  /* 0x00000001ff037424 */ /* 0x000fce00078e00ff */
[----:B------:R-:W-:Y:S05]  /*d410*/  @!P0 BRA `(.L_x_38) ;  /* 0x0000004000b08947 */ /* 0x000fea0003800000 */
[----:B------:R-:W-:Y:S01]  /*d420*/  ULDC.64 UR4, c[0x0][0x418] ;  /* 0x0001060000047ab9 */ /* 0x000fe20000000a00 */
[----:B------:R0:W-:Y:S01]  /*d430*/  STL [R1+0xc], RZ ;  /* 0x00000cff01007387 */ /* 0x0001e20000100800 */
[----:B------:R-:W-:Y:S02]  /*d440*/  UISETP.NE.U32.AND UP0, UPT, UR4, URZ, UPT ;  /* 0x0000003f0400728c */ /* 0x000fe4000bf05070 */
[----:B------:R-:W-:Y:S02]  /*d450*/  ULOP3.LUT UR40, UR6, 0xffff, URZ, 0xc0, !UPT ;  /* 0x0000ffff06287892 */ /* 0x000fe4000f8ec03f */
[----:B------:R-:W-:Y:S01]  /*d460*/  UISETP.NE.AND.EX UP0, UPT, UR5, URZ, UPT, UP0 ;  /* 0x0000003f0500728c */ /* 0x000fe2000bf05300 */
[----:B------:R-:W-:Y:S02]  /*d470*/  ULDC UR4, c[0x0][0x424] ;  /* 0x0001090000047ab9 */ /* 0x000fe40000000800 */
[----:B------:R-:W-:Y:S01]  /*d480*/  ULDC UR5, c[0x0][0x2f0] ;  /* 0x0000bc0000057ab9 */ /* 0x000fe20000000800 */
[----:B------:R-:W-:-:S04]  /*d490*/  USEL UR4, UR4, 0x1, UP0 ;  /* 0x0000000104047887 */ /* 0x000fc80008000000 */
[----:B------:R-:W-:-:S04]  /*d4a0*/  UIMAD UR4, UR4, UR5, URZ ;  /* 0x00000005040472a4 */ /* 0x000fc8000f8e023f */
[----:B------:R-:W-:Y:S02]  /*d4b0*/  UISETP.GE.AND UP0, UPT, UR4, 0x1, UPT ;  /* 0x000000010400788c */ /* 0x000fe4000bf06270 */
[----:B------:R-:W-:-:S04]  /*d4c0*/  UIADD3 UR5, UR4, 0x4f, URZ ;  /* 0x0000004f04057890 */ /* 0x000fc8000fffe03f */
[----:B------:R-:W-:Y:S01]  /*d4d0*/  PLOP3.LUT P0, PT, PT, PT, UP0, 0x80, 0x0 ;  /* 0x000000000000781c */ /* 0x000fe20003f0f008 */
[----:B------:R-:W-:-:S04]  /*d4e0*/  UIMAD.WIDE UR4, UR5, 0x66666667, URZ ;  /* 0x66666667050478a5 */ /* 0x000fc8000f8e023f */
[----:B------:R-:W-:-:S04]  /*d4f0*/  USHF.R.U32.HI UR39, URZ, 0x1f, UR5 ;  /* 0x0000001f3f277899 */ /* 0x000fc80008011605 */
[----:B------:R-:W-:-:S04]  /*d500*/  ULEA.HI.SX32 UR39, UR5, UR39, 0x1b ;  /* 0x0000002705277291 */ /* 0x000fc8000f8fda3f */
[----:B0-----:R-:W-:Y:S08]  /*d510*/  @!P0 BRA `(.L_x_39) ;  /* 0x00000000007c8947 */ /* 0x001ff00003800000 */
[----:B------:R-:W-:-:S04]  /*d520*/  USHF.R.U32.HI UR4, URZ, 0x10, UR6 ;  /* 0x000000103f047899 */ /* 0x000fc80008011606 */
[----:B------:R-:W-:-:S11]  /*d530*/  UISETP.NE.AND UP0, UPT, UR4, URZ, UPT ;  /* 0x0000003f0400728c */ /* 0x000fd6000bf05270 */
[----:B------:R-:W-:Y:S02]  /*d540*/  @!UP0 ULDC UR4, c[0x0][0x9f0] ;  /* 0x00027c0000048ab9 */ /* 0x000fe40000000800 */
[----:B------:R-:W-:Y:S01]  /*d550*/  IMAD.U32 R6, RZ, RZ, UR4 ;  /* 0x00000004ff067e24 */ /* 0x000fe2000f8e00ff */
[----:B------:R-:W-:-:S04]  /*d560*/  UIADD3 UR5, UR39, -0x1, UR4 ;  /* 0xffffffff27057890 */ /* 0x000fc8000fffe004 */
[-C--:B------:R-:W-:Y:S02]  /*d570*/  IABS R0, R6.reuse ;  /* 0x0000000600007213 */ /* 0x080fe40000000000 */
[----:B------:R-:W-:Y:S02]  /*d580*/  IABS R6, R6 ;  /* 0x0000000600067213 */ /* 0x000fe40000000000 */
[----:B------:R-:W0:Y:S08]  /*d590*/  I2F.RP R4, R0 ;  /* 0x0000000000047306 */ /* 0x000e300000209400 */
[----:B0-----:R-:W0:Y:S02]  /*d5a0*/  MUFU.RCP R4, R4 ;  /* 0x0000000400047308 */ /* 0x001e240000001000 */
[----:B0-----:R-:W-:-:S06]  /*d5b0*/  IADD3 R2, R4, 0xffffffe, RZ ;  /* 0x0ffffffe04027810 */ /* 0x001fcc0007ffe0ff */
[----:B------:R0:W1:Y:S02]  /*d5c0*/  F2I.FTZ.U32.TRUNC.NTZ R3, R2 ;  /* 0x0000000200037305 */ /* 0x000064000021f000 */
[----:B0-----:R-:W-:Y:S02]  /*d5d0*/  IMAD.MOV.U32 R2, RZ, RZ, RZ ;  /* 0x000000ffff027224 */ /* 0x001fe400078e00ff */
[----:B-1----:R-:W-:-:S04]  /*d5e0*/  IMAD.MOV R5, RZ, RZ, -R3 ;  /* 0x000000ffff057224 */ /* 0x002fc800078e0a03 */
[----:B------:R-:W-:-:S04]  /*d5f0*/  IMAD R5, R5, R0, RZ ;  /* 0x0000000005057224 */ /* 0x000fc800078e02ff */
[----:B------:R-:W-:-:S04]  /*d600*/  IMAD.HI.U32 R3, R3, R5, R2 ;  /* 0x0000000503037227 */ /* 0x000fc800078e0002 */
[----:B------:R-:W-:Y:S01]  /*d610*/  IMAD.U32 R5, RZ, RZ, UR5 ;  /* 0x00000005ff057e24 */ /* 0x000fe2000f8e00ff */
[----:B------:R-:W-:-:S04]  /*d620*/  ULOP3.LUT UR5, UR5, UR4, URZ, 0x3c, !UPT ;  /* 0x0000000405057292 */ /* 0x000fc8000f8e3c3f */
[----:B------:R-:W-:Y:S02]  /*d630*/  IABS R2, R5 ;  /* 0x0000000500027213 */ /* 0x000fe40000000000 */
[----:B------:R-:W-:Y:S02]  /*d640*/  IADD3 R5, RZ, -R6, RZ ;  /* 0x80000006ff057210 */ /* 0x000fe40007ffe0ff */
[----:B------:R-:W-:Y:S01]  /*d650*/  ISETP.LE.AND P2, PT, RZ, UR5, PT ;  /* 0x00000005ff007c0c */ /* 0x000fe2000bf43270 */
[----:B------:R-:W-:-:S04]  /*d660*/  IMAD.HI.U32 R3, R3, R2, RZ ;  /* 0x0000000203037227 */ /* 0x000fc800078e00ff */
[----:B------:R-:W-:-:S05]  /*d670*/  IMAD R5, R3, R5, R2 ;  /* 0x0000000503057224 */ /* 0x000fca00078e0202 */
[----:B------:R-:W-:-:S13]  /*d680*/  ISETP.GT.U32.AND P1, PT, R0, R5, PT ;  /* 0x000000050000720c */ /* 0x000fda0003f24070 */
[----:B------:R-:W-:Y:S02]  /*d690*/  @!P1 IMAD.IADD R5, R5, 0x1, -R0 ;  /* 0x0000000105059824 */ /* 0x000fe400078e0a00 */
[----:B------:R-:W-:Y:S01]  /*d6a0*/  @!P1 VIADD R3, R3, 0x1 ;  /* 0x0000000103039836 */ /* 0x000fe20000000000 */
[----:B------:R-:W-:Y:S02]  /*d6b0*/  ISETP.NE.AND P1, PT, RZ, UR4, PT ;  /* 0x00000004ff007c0c */ /* 0x000fe4000bf25270 */
[----:B------:R-:W-:-:S13]  /*d6c0*/  ISETP.GE.U32.AND P0, PT, R5, R0, PT ;  /* 0x000000000500720c */ /* 0x000fda0003f06070 */
[----:B------:R-:W-:-:S05]  /*d6d0*/  @P0 VIADD R3, R3, 0x1 ;  /* 0x0000000103030836 */ /* 0x000fca0000000000 */
[----:B------:R-:W-:Y:S02]  /*d6e0*/  @!P2 IADD3 R3, -R3, RZ, RZ ;  /* 0x000000ff0303a210 */ /* 0x000fe40007ffe1ff */
[----:B------:R-:W-:-:S05]  /*d6f0*/  @!P1 LOP3.LUT R3, RZ, UR4, RZ, 0x33, !PT ;  /* 0x00000004ff039c12 */ /* 0x000fca000f8e33ff */
[----:B------:R0:W-:Y:S02]  /*d700*/  STL [R1+0xc], R3 ;  /* 0x00000c0301007387 */ /* 0x0001e40000100800 */
.L_x_39:
[----:B------:R-:W2:Y:S01]  /*d710*/  LDL R2, [R1+0xc] ;  /* 0x00000c0001027983 */ /* 0x000ea20000100800 */
[----:B0-----:R-:W-:Y:S02]  /*d720*/  IMAD.MOV.U32 R3, RZ, RZ, 0x1 ;  /* 0x00000001ff037424 */ /* 0x001fe400078e00ff */
[----:B--2---:R-:W-:-:S05]  /*d730*/  IMAD R0, R2, UR40, RZ ;  /* 0x0000002802007c24 */ /* 0x004fca000f8e02ff */
[----:B------:R-:W-:Y:S01]  /*d740*/  VIADDMNMX R17, R0, R2, UR39, PT ;  /* 0x0000002700117e46 */ /* 0x000fe2000b800102 */
[----:B------:R0:W-:Y:S03]  /*d750*/  STL [R1+0x8], R0 ;  /* 0x0000080001007387 */ /* 0x0001e60000100800 */
[----:B------:R-:W-:Y:S01]  /*d760*/  ISETP.GT.AND P0, PT, R17, R0, PT ;  /* 0x000000001100720c */ /* 0x000fe20003f04270 */
[----:B------:R1:W-:Y:S01]  /*d770*/  STL [R1+0x10], R17 ;  /* 0x0000101101007387 */ /* 0x0003e20000100800 */
[----:B0-----:R-:W-:-:S11]  /*d780*/  IMAD.MOV.U32 R0, RZ, RZ, RZ ;  /* 0x000000ffff007224 */ /* 0x001fd600078e00ff */
[----:B-1----:R-:W-:Y:S05]  /*d790*/  @!P0 BRA `(.L_x_38) ;  /* 0x0000003c00d08947 */ /* 0x002fea0003800000 */
[----:B------:R-:W0:Y:S01]  /*d7a0*/  S2UR UR4, SR_CgaCtaId ;  /* 0x00000000000479c3 */ /* 0x000e220000008800 */
[----:B------:R-:W-:Y:S02]  /*d7b0*/  UMOV UR38, 0x400 ;  /* 0x0000040000267882 */ /* 0x000fe40000000000 */
[----:B0-----:R-:W-:-:S04]  /*d7c0*/  ULEA UR38, UR4, UR38, 0x18 ;  /* 0x0000002604267291 */ /* 0x001fc8000f8ec03f */
[----:B------:R-:W-:-:S04]  /*d7d0*/  UIADD3 UR4, UR38, 0x24400, URZ ;  /* 0x0002440026047890 */ /* 0x000fc8000fffe03f */
[----:B------:R-:W-:-:S06]  /*d7e0*/  ULOP3.LUT UP0, URZ, UR4, 0x3ff, URZ, 0xc0, !UPT ;  /* 0x000003ff043f7892 */ /* 0x000fcc000f80c03f */
[----:B------:R-:W-:-:S13]  /*d7f0*/  PLOP3.LUT P0, PT, PT, PT, UP0, 0x80, 0x0 ;  /* 0x000000000000781c */ /* 0x000fda0003f0f008 */
[----:B------:R-:W-:Y:S05]  /*d800*/  @!P0 BRA `(.L_x_40) ;  /* 0x0000000000408947 */ /* 0x000fea0003800000 */
[----:B------:R-:W-:Y:S01]  /*d810*/  MOV R2, 0x0 ;  /* 0x0000000000027802 */ /* 0x000fe20000000f00 */
[----:B------:R-:W-:Y:S01]  /*d820*/  ULDC.64 UR6, c[0x4][0xa8] ;  /* 0x01002a0000067ab9 */ /* 0x000fe20000000a00 */
[----:B------:R-:W-:Y:S01]  /*d830*/  ULDC.64 UR8, c[0x4][0xb0] ;  /* 0x01002c0000087ab9 */ /* 0x000fe20000000a00 */
[----:B------:R-:W-:Y:S01]  /*d840*/  ULDC.64 UR4, c[0x4][0x8] ;  /* 0x0100020000047ab9 */ /* 0x000fe20000000a00 */
[----:B------:R-:W-:Y:S01]  /*d850*/  IMAD.U32 R4, RZ, RZ, UR6 ;  /* 0x00000006ff047e24 */ /* 0x000fe2000f8e00ff */
[----:B------:R-:W-:Y:S01]  /*d860*/  MOV R5, UR7 ;  /* 0x0000000700057c02 */ /* 0x000fe20008000f00 */
[----:B------:R-:W0:Y:S01]  /*d870*/  LDC.64 R2, c[0x4][R2] ;  /* 0x0100000002027b82 */ /* 0x000e220000000a00 */
[----:B------:R-:W-:Y:S01]  /*d880*/  IMAD.U32 R6, RZ, RZ, UR8 ;  /* 0x00000008ff067e24 */ /* 0x000fe2000f8e00ff */
[----:B------:R-:W-:Y:S01]  /*d890*/  MOV R11, UR5 ;  /* 0x00000005000b7c02 */ /* 0x000fe20008000f00 */
[----:B------:R-:W-:Y:S02]  /*d8a0*/  IMAD.U32 R7, RZ, RZ, UR9 ;  /* 0x00000009ff077e24 */ /* 0x000fe4000f8e00ff */
[----:B------:R-:W-:-:S02]  /*d8b0*/  IMAD.U32 R10, RZ, RZ, UR4 ;  /* 0x00000004ff0a7e24 */ /* 0x000fc4000f8e00ff */
[----:B------:R-:W-:Y:S02]  /*d8c0*/  IMAD.MOV.U32 R8, RZ, RZ, 0x70 ;  /* 0x00000070ff087424 */ /* 0x000fe400078e00ff */
[----:B------:R-:W-:Y:S02]  /*d8d0*/  IMAD.MOV.U32 R12, RZ, RZ, 0x1 ;  /* 0x00000001ff0c7424 */ /* 0x000fe400078e00ff */
[----:B------:R-:W-:-:S07]  /*d8e0*/  IMAD.MOV.U32 R13, RZ, RZ, RZ ;  /* 0x000000ffff0d7224 */ /* 0x000fce00078e00ff */
[----:B------:R-:W-:-:S07]  /*d8f0*/  LEPC R20, `(.L_x_40) ;  /* 0x000000001014794e */ /* 0x000fce0000000000 */
[----:B0-----:R-:W-:Y:S05]  /*d900*/  CALL.ABS.NOINC R2 ;  /* 0x0000000002007343 */ /* 0x001fea0003c00000 */
.L_x_40:
        /* <DEDUP_REMOVED lines=8> */
[----:B------:R0:W1:Y:S01]  /*d990*/  LDC.64 R2, c[0x4][R16] ;  /* 0x0100000010027b82 */ /* 0x0000620000000a00 */
[----:B------:R-:W-:Y:S01]  /*d9a0*/  MOV R4, UR6 ;  /* 0x0000000600047c02 */ /* 0x000fe20008000f00 */
[----:B------:R-:W-:Y:S01]  /*d9b0*/  IMAD.U32 R5, RZ, RZ, UR7 ;  /* 0x00000007ff057e24 */ /* 0x000fe2000f8e00ff */
[----:B------:R-:W-:Y:S01]  /*d9c0*/  MOV R10, UR4 ;  /* 0x00000004000a7c02 */ /* 0x000fe20008000f00 */
[----:B------:R-:W-:Y:S01]  /*d9d0*/  IMAD.U32 R6, RZ, RZ, UR8 ;  /* 0x00000008ff067e24 */ /* 0x000fe2000f8e00ff */
[----:B------:R-:W-:Y:S01]  /*d9e0*/  MOV R13, RZ ;  /* 0x000000ff000d7202 */ /* 0x000fe20000000f00 */
[----:B------:R-:W-:-:S02]  /*d9f0*/  IMAD.U32 R7, RZ, RZ, UR9 ;  /* 0x00000009ff077e24 */ /* 0x000fc4000f8e00ff */
[----:B------:R-:W-:Y:S02]  /*da00*/  IMAD.U32 R11, RZ, RZ, UR5 ;  /* 0x00000005ff0b7e24 */ /* 0x000fe4000f8e00ff */
[----:B------:R-:W-:Y:S02]  /*da10*/  IMAD.MOV.U32 R8, RZ, RZ, 0x70 ;  /* 0x00000070ff087424 */ /* 0x000fe400078e00ff */
[----:B0-----:R-:W-:-:S07]  /*da20*/  IMAD.MOV.U32 R12, RZ, RZ, 0x1 ;  /* 0x00000001ff0c7424 */ /* 0x001fce00078e00ff */
[----:B------:R-:W-:-:S07]  /*da30*/  LEPC R20, `(.L_x_42) ;  /* 0x000000001014794e */ /* 0x000fce0000000000 */
[----:B-1----:R-:W-:Y:S05]  /*da40*/  CALL.ABS.NOINC R2 ;  /* 0x0000000002007343 */ /* 0x002fea0003c00000 */
.L_x_42:
[----:B------:R0:W1:Y:S01]  /*da50*/  LDC.64 R2, c[0x4][R16] ;  /* 0x0100000010027b82 */ /* 0x0000620000000a00 */
[----:B------:R-:W-:Y:S01]  /*da60*/  ULDC.64 UR6, c[0x4][0xa8] ;  /* 0x01002a0000067ab9 */ /* 0x000fe20000000a00 */
[----:B------:R-:W-:Y:S01]  /*da70*/  ULDC.64 UR8, c[0x4][0xb0] ;  /* 0x01002c0000087ab9 */ /* 0x000fe20000000a00 */
[----:B------:R-:W-:Y:S01]  /*da80*/  ULDC.64 UR4, c[0x4][0x18] ;  /* 0x0100060000047ab9 */ /* 0x000fe20000000a00 */
[----:B------:R-:W-:Y:S01]  /*da90*/  IMAD.U32 R4, RZ, RZ, UR6 ;  /* 0x00000006ff047e24 */ /* 0x000fe2000f8e00ff */
[----:B------:R-:W-:Y:S01]  /*daa0*/  MOV R7, UR9 ;  /* 0x0000000900077c02 */ /* 0x000fe20008000f00 */
[----:B------:R-:W-:Y:S01]  /*dab0*/  IMAD.U32 R5, RZ, RZ, UR7 ;  /* 0x00000007ff057e24 */ /* 0x000fe2000f8e00ff */
[----:B------:R-:W-:Y:S01]  /*dac0*/  MOV R12, 0x1 ;  /* 0x00000001000c7802 */ /* 0x000fe20000000f00 */
[----:B------:R-:W-:Y:S02]  /*dad0*/  IMAD.U32 R6, RZ, RZ, UR8 ;  /* 0x00000008ff067e24 */ /* 0x000fe4000f8e00ff */
[----:B------:R-:W-:-:S02]  /*dae0*/  IMAD.U32 R10, RZ, RZ, UR4 ;  /* 0x00000004ff0a7e24 */ /* 0x000fc4000f8e00ff */
[----:B------:R-:W-:Y:S02]  /*daf0*/  IMAD.U32 R11, RZ, RZ, UR5 ;  /* 0x00000005ff0b7e24 */ /* 0x000fe4000f8e00ff */
[----:B------:R-:W-:Y:S02]  /*db00*/  IMAD.MOV.U32 R8, RZ, RZ, 0x70 ;  /* 0x00000070ff087424 */ /* 0x000fe400078e00ff */
[----:B0-----:R-:W-:-:S07]  /*db10*/  IMAD.MOV.U32 R13, RZ, RZ, RZ ;  /* 0x000000ffff0d7224 */ /* 0x001fce00078e00ff */
[----:B------:R-:W-:-:S07]  /*db20*/  LEPC R20, `(.L_x_41) ;  /* 0x000000001014794e */ /* 0x000fce0000000000 */
[----:B-1----:R-:W-:Y:S05]  /*db30*/  CALL.ABS.NOINC R2 ;  /* 0x0000000002007343 */ /* 0x002fea0003c00000 */
.L_x_41:
[----:B------:R-:W0:Y:S01]  /*db40*/  LDC.64 R2, c[0x0][0x9f8] ;  /* 0x00027e00ff027b82 */ /* 0x000e220000000a00 */
[----:B------:R-:W-:Y:S01]  /*db50*/  ULDC.64 UR4, c[0x0][0x208] ;  /* 0x0000820000047ab9 */ /* 0x000fe20000000a00 */
[----:B0-----:R-:W-:-:S04]  /*db60*/  ISETP.NE.U32.AND P0, PT, R2, RZ, PT ;  /* 0x000000ff0200720c */ /* 0x001fc80003f05070 */
[----:B------:R-:W-:-:S13]  /*db70*/  ISETP.NE.AND.EX P0, PT, R3, RZ, PT, P0 ;  /* 0x000000ff0300720c */ /* 0x000fda0003f05300 */
[----:B------:R-:W0:Y:S02]  /*db80*/  @P0 LDC.64 R2, c[0x0][0x9f8] ;  /* 0x00027e00ff020b82 */ /* 0x000e240000000a00 */
[----:B0-----:R-:W-:-:S05]  /*db90*/  @P0 IMAD.WIDE R2, R18, 0x4, R2 ;  /* 0x0000000412020825 */ /* 0x001fca00078e0202 */
[----:B------:R0:W2:Y:S01]  /*dba0*/  @P0 LDG.E R18, desc[UR4][R2.64] ;  /* 0x0000000402120981 */ /* 0x0000a2000c1e1900 */
[----:B------:R-:W-:Y:S01]  /*dbb0*/  UMOV UR4, 0xffffffff ;  /* 0xffffffff00047882 */ /* 0x000fe20000000000 */
[----:B------:R-:W-:Y:S01]  /*dbc0*/  VIADD R17, R17, 0xffffffff ;  /* 0xffffffff11117836 */ /* 0x000fe20000000000 */
[----:B------:R-:W1:Y:S01]  /*dbd0*/  S2R R16, SR_TID.X ;  /* 0x0000000000107919 */ /* 0x000e620000002100 */
[----:B0-----:R-:W0:Y:S02]  /*dbe0*/  LDC.64 R2, c[0x0][0x418] ;  /* 0x00010600ff027b82 */ /* 0x001e240000000a00 */
[----:B0-----:R-:W-:Y:S02]  /*dbf0*/  ISETP.NE.U32.AND P0, PT, R2, RZ, PT ;  /* 0x000000ff0200720c */ /* 0x001fe40003f05070 */
[----:B-1----:R-:W-:Y:S02]  /*dc00*/  SHF.R.U32.HI R0, RZ, 0x5, R16 ;  /* 0x00000005ff007819 */ /* 0x002fe40000011610 */
[----:B------:R-:W-:-:S02]  /*dc10*/  ISETP.NE.AND.EX P1, PT, R3, RZ, PT, P0 ;  /* 0x000000ff0300720c */ /* 0x000fc40003f25300 */
[----:B------:R-:W-:Y:S02]  /*dc20*/  LOP3.LUT R0, R0, 0x3, RZ, 0xc0, !PT ;  /* 0x0000000300007812 */ /* 0x000fe400078ec0ff */
[----:B------:R-:W-:-:S05]  /*dc30*/  P2R R4, PR, RZ, 0x2 ;  /* 0x00000002ff047803 */ /* 0x000fca0000000000 */
[----:B------:R0:W-:Y:S01]  /*dc40*/  STL [R1+0x4], R4 ;  /* 0x0000040401007387 */ /* 0x0001e20000100800 */
[----:B--2---:R-:W-:Y:S02]  /*dc50*/  SHF.R.S32.HI R19, RZ, 0x1f, R18 ;  /* 0x0000001fff137819 */ /* 0x004fe40000011412 */
[----:B------:R-:W-:Y:S01]  /*dc60*/  SEL R16, R18, RZ, !P1 ;  /* 0x000000ff12107207 */ /* 0x000fe20004800000 */
[----:B0-----:R-:W-:Y:S06]  /*dc70*/  BRA.DIV UR4, `(.L_x_43) ;  /* 0x0000003e04e07947 */ /* 0x001fec000b800000 */
[----:B------:R0:W1:Y:S02]  /*dc80*/  SHFL.IDX PT, R14, R0, RZ, 0x1f ;  /* 0x00001fff000e7589 */ /* 0x00006400000e0000 */
.L_x_134:
[----:B------:R-:W-:Y:S02]  /*dc90*/  PLOP3.LUT P2, PT, PT, PT, PT, 0x8, 0x0 ;  /* 0x000000000000781c */ /* 0x000fe40003f4e170 */
[----:B-1----:R-:W-:Y:S02]  /*dca0*/  ISETP.NE.AND P0, PT, R14, RZ, PT ;  /* 0x000000ff0e00720c */ /* 0x002fe40003f05270 */
[----:B0-----:R-:W-:-:S05]  /*dcb0*/  P2R R0, PR, RZ, 0x4 ;  /* 0x00000004ff007803 */ /* 0x001fca0000000000 */
[----:B------:R0:W-:Y:S06]  /*dcc0*/  STL [R1], R0 ;  /* 0x0000000001007387 */ /* 0x0001ec0000100800 */
[----:B------:R-:W-:Y:S05]  /*dcd0*/  @P0 BRA `(.L_x_44) ;  /* 0x00000004002c0947 */ /* 0x000fea0003800000 */
[----:B------:R-:W-:-:S03]  /*dce0*/  UMOV UR4, 0xffffffff ;  /* 0xffffffff00047882 */ /* 0x000fc60000000000 */
[----:B------:R-:W-:Y:S05]  /*dcf0*/  BRA.DIV UR4, `(.L_x_45) ;  /* 0x0000003e04e07947 */ /* 0x000fea000b800000 */
[----:B------:R-:W-:-:S13]  /*dd00*/  ELECT P6, URZ, PT ;  /* 0x00000000003f782f */ /* 0x000fda00038c0000 */
.L_x_137:
[----:B------:R-:W-:Y:S05]  /*dd10*/  @!P6 BRA `(.L_x_44) ;  /* 0x00000004001ce947 */ /* 0x000fea0003800000 */
[----:B------:R-:W-:Y:S01]  /*dd20*/  IMAD.MOV.U32 R16, RZ, RZ, R18 ;  /* 0x000000ffff107224 */ /* 0x000fe200078e0012 */
[----:B------:R-:W-:Y:S06]  /*dd30*/  @!P1 BRA `(.L_x_46) ;  /* 0x0000000000489947 */ /* 0x000fec0003800000 */
[----:B------:R-:W1:Y:S01]  /*dd40*/  LDC R6, c[0x0][0x43c] ;  /* 0x00010f00ff067b82 */ /* 0x000e620000000800 */
[----:B------:R-:W-:Y:S01]  /*dd50*/  ULDC.64 UR4, c[0x0][0x428] ;  /* 0x00010a0000047ab9 */ /* 0x000fe20000000a00 */
[----:B------:R-:W-:Y:S01]  /*dd60*/  ULDC.64 UR6, c[0x0][0x208] ;  /* 0x0000820000067ab9 */ /* 0x000fe20000000a00 */
[----:B------:R-:W-:-:S04]  /*dd70*/  IMAD R7, R19, UR4, RZ ;  /* 0x0000000413077c24 */ /* 0x000fc8000f8e02ff */
[----:B------:R-:W-:Y:S01]  /*dd80*/  IMAD R7, R18, UR5, R7 ;  /* 0x0000000512077c24 */ /* 0x000fe2000f8e0207 */
[----:B-1----:R-:W-:-:S13]  /*dd90*/  ISETP.NE.AND P0, PT, R6, 0x1, PT ;  /* 0x000000010600780c */ /* 0x002fda0003f05270 */
[----:B------:R-:W0:Y:S02]  /*dda0*/  @P0 LDC.64 R4, c[0x0][0x440] ;  /* 0x00011000ff040b82 */ /* 0x000e240000000a00 */
[----:B0-----:R-:W-:Y:S01]  /*ddb0*/  @P0 IMAD.HI.U32 R0, R17, R4, RZ ;  /* 0x0000000411000227 */ /* 0x001fe200078e00ff */
[----:B------:R-:W-:-:S04]  /*ddc0*/  MOV R4, R17 ;  /* 0x0000001100047202 */ /* 0x000fc80000000f00 */
[----:B------:R-:W-:-:S04]  /*ddd0*/  @P0 SHF.R.U32.HI R4, RZ, R5, R0 ;  /* 0x00000005ff040219 */ /* 0x000fc80000011600 */
[--C-:B------:R-:W-:Y:S01]  /*dde0*/  SHF.R.S32.HI R5, RZ, 0x1f, R4.reuse ;  /* 0x0000001fff057819 */ /* 0x100fe20000011404 */
[--C-:B------:R-:W-:Y:S02]  /*ddf0*/  IMAD.MOV R0, RZ, RZ, -R4.reuse ;  /* 0x000000ffff007224 */ /* 0x100fe400078e0a04 */
[----:B------:R-:W-:-:S04]  /*de00*/  IMAD.WIDE.U32 R4, R18, UR4, R4 ;  /* 0x0000000412047c25 */ /* 0x000fc8000f8e0004 */
[----:B------:R-:W-:Y:S01]  /*de10*/  IMAD R17, R6, R0, R17 ;  /* 0x0000000006117224 */ /* 0x000fe200078e0211 */
[----:B------:R-:W-:Y:S01]  /*de20*/  LEA R2, P0, R4, R2, 0x2 ;  /* 0x0000000204027211 */ /* 0x000fe200078010ff */
[----:B------:R-:W-:-:S05]  /*de30*/  IMAD.IADD R0, R5, 0x1, R7 ;  /* 0x0000000105007824 */ /* 0x000fca00078e0207 */
[----:B------:R-:W-:-:S05]  /*de40*/  LEA.HI.X R3, R4, R3, R0, 0x2, P0 ;  /* 0x0000000304037211 */ /* 0x000fca00000f1400 */
[----:B------:R1:W5:Y:S02]  /*de50*/  LDG.E R16, desc[UR6][R2.64] ;  /* 0x0000000602107981 */ /* 0x000364000c1e1900 */
.L_x_46:
[----:B0-----:R-:W-:Y:S01]  /*de60*/  IMAD.MOV.U32 R0, RZ, RZ, 0x1 ;  /* 0x00000001ff007424 */ /* 0x001fe200078e00ff */
[----:B------:R-:W1:Y:S04]  /*de70*/  S2R R8, SR_TID.X ;  /* 0x0000000000087919 */ /* 0x000e680000002100 */
[----:B------:R-:W-:-:S04]  /*de80*/  SHF.L.U32 R0, R0, 0x1f, RZ ;  /* 0x0000001f00007819 */ /* 0x000fc800000006ff */
[----:B------:R-:W0:Y:S01]  /*de90*/  SYNCS.PHASECHK.TRANS64.TRYWAIT P0, [UR38+0x38840], R0 ;  /* 0x03884000ff0075a7 */ /* 0x000e220008000166 */
[----:B-1----:R-:W-:-:S04]  /*dea0*/  LOP3.LUT R2, R8, 0x7f, RZ, 0xc0, !PT ;  /* 0x0000007f08027812 */ /* 0x002fc800078ec0ff */
[----:B------:R-:W-:Y:S01]  /*deb0*/  ISETP.NE.AND P1, PT, R2, RZ, PT ;  /* 0x000000ff0200720c */ /* 0x000fe20003f25270 */
[----:B0-----:R-:W-:-:S12]  /*dec0*/  @!P0 BRA `(.L_x_47) ;  /* 0x0000003c008c8947 */ /* 0x001fd80003800000 */
.L_x_138:
[----:B------:R-:W-:Y:S05]  /*ded0*/  @P1 BRA `(.L_x_48) ;  /* 0x0000000000181947 */ /* 0x000fea0003800000 */
[----:B------:R-:W1:Y:S01]  /*dee0*/  S2R R2, SR_TID.X ;  /* 0x0000000000027919 */ /* 0x000e620000002100 */
[----:B0-----:R-:W-:-:S04]  /*def0*/  MOV R0, 0xa000 ;  /* 0x0000a00000007802 */ /* 0x001fc80000000f00 */
[----:B------:R2:W-:Y:S01]  /*df00*/  SYNCS.ARRIVE.TRANS64 RZ, [UR38+0x38830], R0 ;  /* 0x03883000ffff79a7 */ /* 0x0005e20008000026 */
[----:B-1----:R-:W-:-:S13]  /*df10*/  LOP3.LUT P0, RZ, R2, 0x1f, RZ, 0xc0, !PT ;  /* 0x0000001f02ff7812 */ /* 0x002fda000780c0ff */
[----:B--2---:R-:W-:Y:S05]  /*df20*/  @!P0 BRA `(.L_x_48) ;  /* 0x0000000000048947 */ /* 0x004fea0003800000 */
[----:B------:R-:W-:Y:S01]  /*df30*/  BPT.TRAP 0x1 ;  /* 0x000000040000795c */ /* 0x000fe20000300000 */
.L_x_48:
[----:B------:R-:W-:Y:S01]  /*df40*/  R2UR UR11, R17 ;  /* 0x00000000110b72ca */ /* 0x000fe200000e0000 */
[----:B------:R-:W-:Y:S01]  /*df50*/  ULDC.64 UR4, c[0x0][0x198] ;  /* 0x0000660000047ab9 */ /* 0x000fe20000000a00 */
[----:B-----5:R-:W-:Y:S01]  /*df60*/  R2UR UR13, R16 ;  /* 0x00000000100d72ca */ /* 0x020fe200000e0000 */
[----:B------:R-:W-:Y:S01]  /*df70*/  UIADD3 UR4, UP0, UR4, 0x370, URZ ;  /* 0x0000037004047890 */ /* 0x000fe2000ff1e03f */
[----:B------:R-:W-:Y:S01]  /*df80*/  PLOP3.LUT P0, PT, PT, PT, PT, 0x80, 0x0 ;  /* 0x000000000000781c */ /* 0x000fe20003f0f070 */
[----:B------:R-:W-:Y:S02]  /*df90*/  UIADD3 UR8, UR38, 0x24400, URZ ;  /* 0x0002440026087890 */ /* 0x000fe4000fffe03f */
[----:B------:R-:W-:Y:S01]  /*dfa0*/  UIADD3 UR9, UR38, 0x38830, URZ ;  /* 0x0003883026097890 */ /* 0x000fe2000fffe03f */
[----:B0-----:R-:W-:Y:S01]  /*dfb0*/  P2R R0, PR, RZ, 0x1 ;  /* 0x00000001ff007803 */ /* 0x001fe20000000000 */
[----:B------:R-:W-:Y:S02]  /*dfc0*/  UIADD3.X UR5, URZ, UR5, URZ, UP0, !UPT ;  /* 0x000000053f057290 */ /* 0x000fe400087fe43f */
[----:B------:R-:W-:-:S02]  /*dfd0*/  UIADD3 UR24, UR38, 0x26c00, URZ ;  /* 0x00026c0026187890 */ /* 0x000fc4000fffe03f */
[----:B------:R-:W-:Y:S01]  /*dfe0*/  UIMAD UR11, UR11, 0x50, URZ ;  /* 0x000000500b0b78a4 */ /* 0x000fe2000f8e023f */
[----:B------:R1:W-:Y:S01]  /*dff0*/  STL [R1], R0 ;  /* 0x0000000001007387 */ /* 0x0003e20000100800 */
[----:B------:R-:W-:Y:S02]  /*e000*/  UIADD3 UR16, UR38, 0x29400, URZ ;  /* 0x0002940026107890 */ /* 0x000fe4000fffe03f */
[----:B------:R-:W-:Y:S01]  /*e010*/  UIADD3 UR32, UR38, 0x2bc00, URZ ;  /* 0x0002bc0026207890 */ /* 0x000fe2000fffe03f */
[----:B------:R-:W-:Y:S01]  /*e020*/  UMOV UR6, 0x0 ;  /* 0x0000000000067882 */ /* 0x000fe20000000000 */
[----:B------:R-:W-:Y:S01]  /*e030*/  UMOV UR7, 0x14f00000 ;  /* 0x14f0000000077882 */ /* 0x000fe20000000000 */
[----:B------:R-:W-:Y:S01]  /*e040*/  UMOV UR10, URZ ;  /* 0x0000003f000a7c82 */ /* 0x000fe20008000000 */
[----:B------:R-:W-:Y:S01]  /*e050*/  UMOV UR12, UR36 ;  /* 0x00000024000c7c82 */ /* 0x000fe20008000000 */
[----:B------:R-:W-:Y:S01]  /*e060*/  UMOV UR26, 0x40 ;  /* 0x00000040001a7882 */ /* 0x000fe20000000000 */
[----:B------:R-:W-:Y:S01]  /*e070*/  UMOV UR28, UR36 ;  /* 0x00000024001c7c82 */ /* 0x000fe20008000000 */
[----:B------:R-:W-:Y:S01]  /*e080*/  UMOV UR25, UR9 ;  /* 0x0000000900197c82 */ /* 0x000fe20008000000 */
[----:B------:R-:W-:Y:S01]  /*e090*/  UMOV UR29, UR13 ;  /* 0x0000000d001d7c82 */ /* 0x000fe20008000000 */
[----:B------:R-:W-:Y:S01]  /*e0a0*/  UMOV UR27, UR11 ;  /* 0x0000000b001b7c82 */ /* 0x000fe20008000000 */
[----:B------:R-:W-:Y:S01]  /*e0b0*/  UMOV UR18, 0x80 ;  /* 0x0000008000127882 */ /* 0x000fe20000000000 */
[----:B------:R-:W-:Y:S01]  /*e0c0*/  UMOV UR20, UR36 ;  /* 0x0000002400147c82 */ /* 0x000fe20008000000 */
[----:B------:R1:W-:Y:S01]  /*e0d0*/  UTMALDG.4D [UR8], [UR4], desc[UR6] ;  /* 0x00000608040075b4 */ /* 0x0003e20008019000 */
[----:B------:R-:W-:Y:S01]  /*e0e0*/  UMOV UR17, UR9 ;  /* 0x0000000900117c82 */ /* 0x000fe20008000000 */
[----:B------:R-:W-:Y:S01]  /*e0f0*/  UMOV UR21, UR13 ;  /* 0x0000000d00157c82 */ /* 0x000fe20008000000 */
[----:B------:R-:W-:Y:S01]  /*e100*/  UMOV UR19, UR11 ;  /* 0x0000000b00137c82 */ /* 0x000fe20008000000 */
[----:B------:R-:W-:Y:S01]  /*e110*/  UMOV UR34, 0xc0 ;  /* 0x000000c000227882 */ /* 0x000fe20000000000 */
[----:B------:R-:W-:Y:S01]  /*e120*/  UMOV UR33, UR9 ;  /* 0x0000000900217c82 */ /* 0x000fe20008000000 */
[----:B------:R-:W-:Y:S01]  /*e130*/  UMOV UR37, UR13 ;  /* 0x0000000d00257c82 */ /* 0x000fe20008000000 */
[----:B------:R-:W-:Y:S01]  /*e140*/  UMOV UR35, UR11 ;  /* 0x0000000b00237c82 */ /* 0x000fe20008000000 */
[----:B------:R1:W-:Y:S01]  /*e150*/  UTMALDG.4D [UR24], [UR4], desc[UR6] ;  /* 0x00000618040075b4 */ /* 0x0003e20008019000 */
[----:B------:R1:W-:Y:S01]  /*e160*/  UTMALDG.4D [UR16], [UR4], desc[UR6] ;  /* 0x00000610040075b4 */ /* 0x0003e20008019000 */
[----:B------:R1:W-:Y:S02]  /*e170*/  UTMALDG.4D [UR32], [UR4], desc[UR6] ;  /* 0x00000620040075b4 */ /* 0x0003e40008019000 */
[----:B-1----:R-:W-:Y:S01]  /*e180*/  NOP ;  /* 0x0000000000007918 */ /* 0x002fe20000000000 */
.L_x_44:
[----:B------:R-:W-:Y:S05]  /*e190*/  WARPSYNC.ALL ;  /* 0x0000000000007948 */ /* 0x000fea0003800000 */
[----:B------:R-:W-:Y:S01]  /*e1a0*/  UIADD3 UR4, UR38, 0x14400, URZ ;  /* 0x0001440026047890 */ /* 0x000fe2000fffe03f */
[----:B------:R-:W-:Y:S03]  /*e1b0*/  BAR.SYNC.DEFER_BLOCKING 0x8, 0x180 ;  /* 0x0206000000007b1d */ /* 0x000fe60000010000 */
        /* <DEDUP_REMOVED lines=9> */
[----:B------:R-:W1:Y:S01]  /*e250*/  LDC.64 R2, c[0x4][R2] ;  /* 0x0100000002027b82 */ /* 0x000e620000000a00 */
[----:B------:R-:W-:Y:S01]  /*e260*/  IMAD.U32 R5, RZ, RZ, UR7 ;  /* 0x00000007ff057e24 */ /* 0x000fe2000f8e00ff */
[----:B------:R-:W-:Y:S01]  /*e270*/  MOV R12, 0x1 ;  /* 0x00000001000c7802 */ /* 0x000fe20000000f00 */
[----:B------:R-:W-:Y:S02]  /*e280*/  IMAD.U32 R6, RZ, RZ, UR8 ;  /* 0x00000008ff067e24 */ /* 0x000fe4000f8e00ff */
[----:B------:R-:W-:-:S02]  /*e290*/  IMAD.U32 R10, RZ, RZ, UR4 ;  /* 0x00000004ff0a7e24 */ /* 0x000fc4000f8e00ff */
[----:B------:R-:W-:Y:S02]  /*e2a0*/  IMAD.U32 R11, RZ, RZ, UR5 ;  /* 0x00000005ff0b7e24 */ /* 0x000fe4000f8e00ff */
[----:B------:R-:W-:Y:S02]  /*e2b0*/  IMAD.MOV.U32 R8, RZ, RZ, 0x70 ;  /* 0x00000070ff087424 */ /* 0x000fe400078e00ff */
[----:B------:R-:W-:-:S07]  /*e2c0*/  IMAD.MOV.U32 R13, RZ, RZ, RZ ;  /* 0x000000ffff0d7224 */ /* 0x000fce00078e00ff */
[----:B------:R-:W-:-:S07]  /*e2d0*/  LEPC R20, `(.L_x_49) ;  /* 0x000000001014794e */ /* 0x000fce0000000000 */
[----:B01----:R-:W-:Y:S05]  /*e2e0*/  CALL.ABS.NOINC R2 ;  /* 0x0000000002007343 */ /* 0x003fea0003c00000 */
.L_x_49:
[----:B------:R-:W1:Y:S01]  /*e2f0*/  S2R R4, SR_CTAID.Z ;  /* 0x0000000000047919 */ /* 0x000e620000002700 */
[----:B------:R-:W2:Y:S01]  /*e300*/  LDC R20, c[0x0][0x448] ;  /* 0x00011200ff147b82 */ /* 0x000ea20000000800 */
[----:B------:R-:W-:Y:S01]  /*e310*/  USHF.R.S32.HI UR4, URZ, 0x1f, UR36 ;  /* 0x0000001f3f047899 */ /* 0x000fe20008011424 */
[----:B------:R-:W3:Y:S01]  /*e320*/  S2R R12, SR_TID.X ;  /* 0x00000000000c7919 */ /* 0x000ee20000002100 */
[----:B------:R-:W-:Y:S02]  /*e330*/  ULDC.64 UR8, c[0x0][0x2d8] ;  /* 0x0000b60000087ab9 */ /* 0x000fe40000000a00 */
[----:B------:R-:W-:Y:S01]  /*e340*/  UIMAD UR6, UR4, UR8, URZ ;  /* 0x00000008040672a4 */ /* 0x000fe2000f8e023f */
[----:B------:R-:W4:Y:S02]  /*e350*/  S2R R11, SR_CTAID.X ;  /* 0x00000000000b7919 */ /* 0x000f240000002500 */
[----:B------:R-:W0:Y:S01]  /*e360*/  LDC.64 R2, c[0x0][0x2e0] ;  /* 0x0000b800ff027b82 */ /* 0x000e220000000a00 */
[----:B------:R-:W-:-:S02]  /*e370*/  UIMAD.WIDE.U32 UR4, UR36, UR8, URZ ;  /* 0x00000008240472a5 */ /* 0x000fc4000f8e003f */
[----:B------:R-:W-:-:S04]  /*e380*/  UIMAD UR6, UR36, UR9, UR6 ;  /* 0x00000009240672a4 */ /* 0x000fc8000f8e0206 */
[----:B------:R-:W-:Y:S01]  /*e390*/  UIADD3 UR5, UR5, UR6, URZ ;  /* 0x0000000605057290 */ /* 0x000fe2000fffe03f */
[----:B--2---:R-:W-:Y:S02]  /*e3a0*/  ISETP.NE.AND P0, PT, R20, 0x1, PT ;  /* 0x000000011400780c */ /* 0x004fe40003f05270 */
[----:B-1----:R-:W-:Y:S02]  /*e3b0*/  SHF.R.S32.HI R5, RZ, 0x1f, R4 ;  /* 0x0000001fff057819 */ /* 0x002fe40000011404 */
[----:B---3--:R-:W-:-:S03]  /*e3c0*/  LOP3.LUT R9, R12, 0x7f, RZ, 0xc0, !PT ;  /* 0x0000007f0c097812 */ /* 0x008fc600078ec0ff */
[----:B0-----:R-:W-:-:S06]  /*e3d0*/  IMAD R0, R5, R2, RZ ;  /* 0x0000000205007224 */ /* 0x001fcc00078e02ff */
[----:B------:R-:W0:Y:S01]  /*e3e0*/  @P0 LDC R6, c[0x0][0x44c] ;  /* 0x00011300ff060b82 */ /* 0x000e220000000800 */
[----:B------:R-:W-:Y:S01]  /*e3f0*/  SHF.R.U32.HI R8, RZ, 0x3, R9 ;  /* 0x00000003ff087819 */ /* 0x000fe20000011609 */
[C---:B------:R-:W-:Y:S02]  /*e400*/  IMAD R5, R4.reuse, R3, R0 ;  /* 0x0000000304057224 */ /* 0x040fe400078e0200 */
[----:B------:R-:W-:Y:S01]  /*e410*/  IMAD.WIDE.U32 R2, R4, R2, UR4 ;  /* 0x0000000404027e25 */ /* 0x000fe2000f8e0002 */
[----:B------:R-:W-:-:S03]  /*e420*/  ULDC.64 UR4, c[0x0][0x2d0] ;  /* 0x0000b40000047ab9 */ /* 0x000fc60000000a00 */
[----:B------:R-:W1:Y:S01]  /*e430*/  @P0 LDC R0, c[0x0][0x450] ;  /* 0x00011400ff000b82 */ /* 0x000e620000000800 */
[----:B------:R-:W-:Y:S02]  /*e440*/  IMAD.IADD R3, R3, 0x1, R5 ;  /* 0x0000000103037824 */ /* 0x000fe400078e0205 */
[----:B------:R-:W-:Y:S02]  /*e450*/  IMAD.SHL.U32 R5, R12, 0x10, RZ ;  /* 0x000000100c057824 */ /* 0x000fe400078e00ff */
[----:B------:R-:W-:-:S03]  /*e460*/  IMAD.SHL.U32 R9, R9, 0x8, RZ ;  /* 0x0000000809097824 */ /* 0x000fc600078e00ff */
[----:B------:R-:W-:-:S04]  /*e470*/  LOP3.LUT R5, R8, 0x70, R5, 0xf8, !PT ;  /* 0x0000007008057812 */ /* 0x000fc800078ef805 */
[----:B----4-:R-:W-:-:S05]  /*e480*/  LEA R5, R11, R5, 0x7 ;  /* 0x000000050b057211 */ /* 0x010fca00078e38ff */
[----:B0-----:R-:W-:-:S04]  /*e490*/  @P0 IMAD.HI.U32 R6, R5, R6, RZ ;  /* 0x0000000605060227 */ /* 0x001fc800078e00ff */
[----:B------:R-:W-:Y:S01]  /*e4a0*/  IMAD.MOV.U32 R4, RZ, RZ, R5 ;  /* 0x000000ffff047224 */ /* 0x000fe200078e0005 */
[----:B-1----:R-:W-:-:S05]  /*e4b0*/  @P0 SHF.R.U32.HI R4, RZ, R0, R6 ;  /* 0x00000000ff040219 */ /* 0x002fca0000011606 */
[----:B------:R-:W-:Y:S02]  /*e4c0*/  IMAD.MOV R0, RZ, RZ, -R4 ;  /* 0x000000ffff007224 */ /* 0x000fe400078e0a04 */
[----:B------:R-:W-:-:S04]  /*e4d0*/  IMAD.WIDE.U32 R2, R4, UR4, R2 ;  /* 0x0000000404027c25 */ /* 0x000fc8000f8e0002 */
[----:B------:R-:W-:Y:S01]  /*e4e0*/  IMAD R0, R20, R0, R5 ;  /* 0x0000000014007224 */ /* 0x000fe200078e0205 */
[----:B------:R-:W-:-:S05]  /*e4f0*/  SHF.R.S32.HI R5, RZ, 0x1f, R4 ;  /* 0x0000001fff057819 */ /* 0x000fca0000011404 */
[----:B------:R-:W-:-:S04]  /*e500*/  IMAD R5, R5, UR4, RZ ;  /* 0x0000000405057c24 */ /* 0x000fc8000f8e02ff */
[----:B------:R-:W-:Y:S01]  /*e510*/  IMAD R5, R4, UR5, R5 ;  /* 0x0000000504057c24 */ /* 0x000fe2000f8e0205 */
[----:B------:R-:W-:Y:S01]  /*e520*/  SHF.R.S32.HI R4, RZ, 0x1f, R0 ;  /* 0x0000001fff047819 */ /* 0x000fe20000011400 */
[----:B------:R-:W-:Y:S02]  /*e530*/  ULDC.64 UR4, c[0x0][0x2c8] ;  /* 0x0000b20000047ab9 */ /* 0x000fe40000000a00 */
[----:B------:R-:W-:Y:S02]  /*e540*/  IMAD.IADD R3, R3, 0x1, R5 ;  /* 0x0000000103037824 */ /* 0x000fe400078e0205 */
[----:B------:R-:W-:Y:S02]  /*e550*/  IMAD R5, R4, UR4, RZ ;  /* 0x0000000404057c24 */ /* 0x000fe4000f8e02ff */
[----:B------:R-:W-:-:S04]  /*e560*/  IMAD.WIDE.U32 R2, R0, UR4, R2 ;  /* 0x0000000400027c25 */ /* 0x000fc8000f8e0002 */
[----:B------:R-:W-:Y:S01]  /*e570*/  IMAD R4, R0, UR5, R5 ;  /* 0x0000000500047c24 */ /* 0x000fe2000f8e0205 */
[----:B------:R-:W-:Y:S01]  /*e580*/  ULDC.64 UR4, c[0x0][0x280] ;  /* 0x0000a00000047ab9 */ /* 0x000fe20000000a00 */
[----:B------:R-:W-:Y:S01]  /*e590*/  IMAD.SHL.U32 R0, R12, 0x8, RZ ;  /* 0x000000080c007824 */ /* 0x000fe200078e00ff */
[----:B------:R-:W-:Y:S01]  /*e5a0*/  LEA R7, P0, R2, UR4, 0x1 ;  /* 0x0000000402077c11 */ /* 0x000fe2000f8008ff */
[----:B------:R-:W-:Y:S01]  /*e5b0*/  ULDC UR4, c[0x0][0x2b8] ;  /* 0x0000ae0000047ab9 */ /* 0x000fe20000000800 */
[----:B------:R-:W-:Y:S02]  /*e5c0*/  IADD3 R3, R3, R4, RZ ;  /* 0x0000000403037210 */ /* 0x000fe40007ffe0ff */
[----:B------:R-:W-:Y:S02]  /*e5d0*/  LOP3.LUT R10, R0, 0x38, RZ, 0xc0, !PT ;  /* 0x00000038000a7812 */ /* 0x000fe400078ec0ff */
[----:B------:R-:W-:Y:S02]  /*e5e0*/  LEA.HI.X R6, R2, UR5, R3, 0x1, P0 ;  /* 0x0000000502067c11 */ /* 0x000fe400080f0c03 */
[----:B------:R-:W-:-:S02]  /*e5f0*/  LOP3.LUT R2, R10, 0x40, RZ, 0xfc, !PT ;  /* 0x000000400a027812 */ /* 0x000fc400078efcff */
[----:B------:R-:W-:Y:S02]  /*e600*/  LOP3.LUT R3, R0, 0x1c0, RZ, 0xc0, !PT ;  /* 0x000001c000037812 */ /* 0x000fe400078ec0ff */
[----:B------:R-:W-:Y:S02]  /*e610*/  ISETP.GE.AND P0, PT, R2, UR4, PT ;  /* 0x0000000402007c0c */ /* 0x000fe4000bf06270 */
[----:B------:R-:W-:Y:S02]  /*e620*/  LOP3.LUT R2, R10, 0x80, RZ, 0xfc, !PT ;  /* 0x000000800a027812 */ /* 0x000fe400078efcff */
[----:B------:R-:W-:Y:S02]  /*e630*/  LOP3.LUT R3, R3, 0x38, R0, 0xf8, !PT ;  /* 0x0000003803037812 */ /* 0x000fe400078ef800 */
[----:B------:R-:W-:Y:S02]  /*e640*/  ISETP.GE.AND P1, PT, R2, UR4, PT ;  /* 0x0000000402007c0c */ /* 0x000fe4000bf26270 */
[----:B------:R-:W-:-:S02]  /*e650*/  LOP3.LUT R2, R10, 0xc0, RZ, 0xfc, !PT ;  /* 0x000000c00a027812 */ /* 0x000fc400078efcff */
[----:B------:R-:W-:Y:S02]  /*e660*/  ISETP.GE.AND P3, PT, R10, UR4, PT ;  /* 0x000000040a007c0c */ /* 0x000fe4000bf66270 */
[----:B------:R-:W-:Y:S01]  /*e670*/  ISETP.GE.AND P2, PT, R2, UR4, PT ;  /* 0x0000000402007c0c */ /* 0x000fe2000bf46270 */
[----:B------:R-:W-:Y:S01]  /*e680*/  UMOV UR4, 0xffffffff ;  /* 0xffffffff00047882 */ /* 0x000fe20000000000 */
[----:B------:R-:W-:-:S04]  /*e690*/  LOP3.LUT R0, R3, 0x38, R12, 0x78, !PT ;  /* 0x0000003803007812 */ /* 0x000fc800078e780c */
[----:B------:R-:W-:Y:S01]  /*e6a0*/  LOP3.LUT R9, R0, 0x200, R9, 0xf8, !PT ;  /* 0x0000020000097812 */ /* 0x000fe200078ef809 */
[----:B------:R-:W-:Y:S06]  /*e6b0*/  BRA.DIV UR4, `(.L_x_50) ;  /* 0x0000003604a87947 */ /* 0x000fec000b800000 */
[----:B------:R-:W0:Y:S01]  /*e6c0*/  S2R R2, SR_CTAID.X ;  /* 0x0000000000027919 */ /* 0x000e220000002500 */
[----:B------:R-:W-:Y:S01]  /*e6d0*/  ULDC UR4, c[0x0][0x288] ;  /* 0x0000a20000047ab9 */ /* 0x000fe20000000800 */
[----:B------:R-:W-:Y:S01]  /*e6e0*/  ULDC.64 UR6, c[0x0][0x208] ;  /* 0x0000820000067ab9 */ /* 0x000fe20000000a00 */
[----:B------:R-:W-:Y:S01]  /*e6f0*/  IMAD R0, R20, UR4, RZ ;  /* 0x0000000414007c24 */ /* 0x000fe2000f8e02ff */
[----:B------:R-:W-:Y:S04]  /*e700*/  SHFL.IDX PT, R3, R7, RZ, 0x181f ;  /* 0x00181fff07037589 */ /* 0x000fe800000e0000 */
[----:B------:R-:W-:Y:S04]  /*e710*/  SHFL.IDX PT, R4, R7, 0x1, 0x181f ;  /* 0x00381f0007047f89 */ /* 0x000fe800000e0000 */
[----:B------:R-:W-:Y:S01]  /*e720*/  SHFL.IDX PT, R14, R7, 0x7, 0x181f ;  /* 0x00f81f00070e7f89 */ /* 0x000fe200000e0000 */
[----:B0-----:R-:W-:-:S03]  /*e730*/  IMAD R8, R2, 0x80, R8 ;  /* 0x0000008002087824 */ /* 0x001fc600078e0208 */
[----:B------:R-:W0:Y:S02]  /*e740*/  SHFL.IDX PT, R2, R6, RZ, 0x181f ;  /* 0x00181fff06027589 */ /* 0x000e2400000e0000 */
[C---:B------:R-:W-:Y:S02]  /*e750*/  ISETP.GE.AND P4, PT, R8.reuse, R0, PT ;  /* 0x000000000800720c */ /* 0x040fe40003f86270 */
[----:B------:R-:W-:-:S11]  /*e760*/  IADD3 R5, R8, 0x10, RZ ;  /* 0x0000001008057810 */ /* 0x000fd60007ffe0ff */
[----:B------:R-:W-:Y:S02]  /*e770*/  @!P4 LEA R21, R9, UR38, 0x1 ;  /* 0x000000260915cc11 */ /* 0x000fe4000f8e08ff */
[----:B0-----:R-:W-:-:S04]  /*e780*/  LOP3.LUT R3, R3, R2, RZ, 0x3c, !PT ;  /* 0x0000000203037212 */ /* 0x001fc800078e3cff */
[----:B------:R-:W-:-:S04]  /*e790*/  LOP3.LUT R2, R3, R2, RZ, 0x3c, !PT ;  /* 0x0000000203027212 */ /* 0x000fc800078e3cff */
[----:B------:R-:W-:-:S03]  /*e7a0*/  LOP3.LUT R3, R3, R2, RZ, 0x3c, !PT ;  /* 0x0000000203037212 */ /* 0x000fc600078e3cff */
[----:B------:R-:W-:-:S05]  /*e7b0*/  @!P4 IMAD.WIDE.U32 R2, R10, 0x2, R2 ;  /* 0x000000020a02c825 */ /* 0x000fca00078e0002 */
[----:B------:R-:W-:Y:S04]  /*e7c0*/  @!P4 LDGSTS.E.BYPASS.LTC128B.128 [R21+0x14400], desc[UR6][R2.64], !P3 ;  /* 0x144000000215cfae */ /* 0x000fe8000d901d46 */
[----:B------:R-:W-:Y:S04]  /*e7d0*/  @!P4 LDGSTS.E.BYPASS.LTC128B.128 [R21+0x18400], desc[UR6][R2.64+0x80], !P0 ;  /* 0x184000800215cfae */ /* 0x000fe8000c101d46 */
[----:B------:R-:W-:Y:S04]  /*e7e0*/  @!P4 LDGSTS.E.BYPASS.LTC128B.128 [R21+0x1c400], desc[UR6][R2.64+0x100], !P1 ;  /* 0x1c4001000215cfae */ /* 0x000fe8000c901d46 */
[----:B------:R0:W-:Y:S01]  /*e7f0*/  @!P4 LDGSTS.E.BYPASS.LTC128B.128 [R21+0x20400], desc[UR6][R2.64+0x180], !P2 ;  /* 0x204001800215cfae */ /* 0x0001e2000d101d46 */
[----:B------:R-:W-:-:S03]  /*e800*/  ISETP.GE.AND P4, PT, R5, R0, PT ;  /* 0x000000000500720c */ /* 0x000fc60003f86270 */
[----:B------:R-:W1:Y:S01]  /*e810*/  SHFL.IDX PT, R5, R6, 0x1, 0x181f ;  /* 0x00381f0006057f89 */ /* 0x000e6200000e0000 */
[----:B0-----:R-:W-:-:S03]  /*e820*/  VIADD R3, R8, 0x20 ;  /* 0x0000002008037836 */ /* 0x001fc60000000000 */
[----:B------:R-:W-:Y:S06]  /*e830*/  SHFL.IDX PT, R2, R7, 0x2, 0x181f ;  /* 0x00581f0007027f89 */ /* 0x000fec00000e0000 */
[----:B------:R-:W-:Y:S01]  /*e840*/  @!P4 LEA R20, R9, UR38, 0x1 ;  /* 0x000000260914cc11 */ /* 0x000fe2000f8e08ff */
[----:B-1----:R-:W-:-:S05]  /*e850*/  @!P4 IMAD.WIDE.U32 R4, R10, 0x2, R4 ;  /* 0x000000020a04c825 */ /* 0x002fca00078e0004 */
        /* <DEDUP_REMOVED lines=26> */
[----:B0-----:R-:W-:-:S03]  /*ea00*/  IADD3 R5, R8, 0x50, RZ ;  /* 0x0000005008057810 */ /* 0x001fc60007ffe0ff */
        /* <DEDUP_REMOVED lines=18> */
[----:B------:R-:W1:Y:S04]  /*eb30*/  SHFL.IDX PT, R3, R6, 0x6, 0x181f ;  /* 0x00d81f0006037f89 */ /* 0x000e6800000e0000 */
[----:B0-----:R0:W2:Y:S06]  /*eb40*/  SHFL.IDX PT, R4, R6, 0x7, 0x181f ;  /* 0x00f81f0006047f89 */ /* 0x0010ac00000e0000 */
[----:B------:R-:W-:Y:S01]  /*eb50*/  @!P4 LEA R21, R9, UR38, 0x1 ;  /* 0x000000260915cc11 */ /* 0x000fe2000f8e08ff */
[----:B-1----:R-:W-:-:S05]  /*eb60*/  @!P4 IMAD.WIDE.U32 R2, R10, 0x2, R2 ;  /* 0x000000020a02c825 */ /* 0x002fca00078e0002 */
[----:B------:R0:W-:Y:S04]  /*eb70*/  @!P4 LDGSTS.E.BYPASS.LTC128B.128 [R21+0x17400], desc[UR6][R2.64], !P3 ;  /* 0x174000000215cfae */ /* 0x0001e8000d901d46 */
[----:B------:R0:W-:Y:S04]  /*eb80*/  @!P4 LDGSTS.E.BYPASS.LTC128B.128 [R21+0x1b400], desc[UR6][R2.64+0x80], !P0 ;  /* 0x1b4000800215cfae */ /* 0x0001e8000c101d46 */
[----:B------:R0:W-:Y:S04]  /*eb90*/  @!P4 LDGSTS.E.BYPASS.LTC128B.128 [R21+0x1f400], desc[UR6][R2.64+0x100], !P1 ;  /* 0x1f4001000215cfae */ /* 0x0001e8000c901d46 */
[----:B--2---:R0:W-:Y:S02]  /*eba0*/  @!P4 LDGSTS.E.BYPASS.LTC128B.128 [R21+0x23400], desc[UR6][R2.64+0x180], !P2 ;  /* 0x234001800215cfae */ /* 0x0041e4000d101d46 */
.L_x_155:
[----:B0-----:R-:W-:Y:S01]  /*ebb0*/  VIADD R3, R8, 0x70 ;  /* 0x0000007008037836 */ /* 0x001fe20000000000 */
[----:B------:R-:W-:Y:S01]  /*ebc0*/  BSSY B0, `(.L_x_51) ;  /* 0x000000f000007945 */ /* 0x000fe20003800000 */
[----:B------:R-:W-:-:S03]  /*ebd0*/  IMAD.MOV.U32 R2, RZ, RZ, R14 ;  /* 0x000000ffff027224 */ /* 0x000fc600078e000e */
[----:B------:R-:W-:Y:S02]  /*ebe0*/  ISETP.GE.AND P4, PT, R3, R0, PT ;  /* 0x000000000300720c */ /* 0x000fe40003f86270 */
[----:B------:R-:W-:-:S11]  /*ebf0*/  MOV R3, R4 ;  /* 0x0000000400037202 */ /* 0x000fd60000000f00 */
[----:B------:R-:W-:Y:S05]  /*ec00*/  @P4 BRA `(.L_x_52) ;  /* 0x0000000000284947 */ /* 0x000fea0003800000 */
[----:B------:R-:W-:Y:S01]  /*ec10*/  IMAD.WIDE.U32 R10, R10, 0x2, R2 ;  /* 0x000000020a0a7825 */ /* 0x000fe200078e0002 */
[----:B------:R-:W-:Y:S01]  /*ec20*/  LEA R9, R9, UR38, 0x1 ;  /* 0x0000002609097c11 */ /* 0x000fe2000f8e08ff */
[----:B------:R-:W-:-:S04]  /*ec30*/  ULDC.64 UR4, c[0x0][0x208] ;  /* 0x0000820000047ab9 */ /* 0x000fc80000000a00 */
[----:B------:R-:W-:Y:S01]  /*ec40*/  @!PT LDS RZ, [RZ] ;  /* 0x00000000fffff984 */ /* 0x000fe20000000800 */
[----:B------:R-:W-:Y:S01]  /*ec50*/  @!PT LDS RZ, [RZ] ;  /* 0x00000000fffff984 */ /* 0x000fe20000000800 */
[----:B------:R-:W-:Y:S01]  /*ec60*/  @!PT LDS RZ, [RZ] ;  /* 0x00000000fffff984 */ /* 0x000fe20000000800 */
[----:B------:R0:W-:Y:S04]  /*ec70*/  LDGSTS.E.BYPASS.LTC128B.128 [R9+0x17c00], desc[UR4][R10.64], !P3 ;  /* 0x17c000000a097fae */ /* 0x0001e8000d901d44 */
[----:B------:R0:W-:Y:S04]  /*ec80*/  LDGSTS.E.BYPASS.LTC128B.128 [R9+0x1bc00], desc[UR4][R10.64+0x80], !P0 ;  /* 0x1bc000800a097fae */ /* 0x0001e8000c101d44 */
[----:B------:R0:W-:Y:S04]  /*ec90*/  LDGSTS.E.BYPASS.LTC128B.128 [R9+0x1fc00], desc[UR4][R10.64+0x100], !P1 ;  /* 0x1fc001000a097fae */ /* 0x0001e8000c901d44 */
[----:B------:R0:W-:Y:S02]  /*eca0*/  LDGSTS.E.BYPASS.LTC128B.128 [R9+0x23c00], desc[UR4][R10.64+0x180], !P2 ;  /* 0x23c001800a097fae */ /* 0x0001e4000d101d44 */
.L_x_52:
[----:B------:R-:W-:Y:S05]  /*ecb0*/  BSYNC B0 ;  /* 0x0000000000007941 */ /* 0x000fea0003800000 */
.L_x_51:
[----:B------:R-:W-:Y:S01]  /*ecc0*/  NOP ;  /* 0x0000000000007918 */ /* 0x000fe20000000000 */
[----:B------:R-:W-:Y:S01]  /*ecd0*/  SYNCS.ARRIVE.TRANS64.RED.A0T1 RZ, [UR38+0x38800], RZ ;  /* 0x038800ffffff79a7 */ /* 0x000fe20008200426 */
[----:B------:R-:W-:Y:S01]  /*ece0*/  IMAD.MOV.U32 R2, RZ, RZ, 0x1 ;  /* 0x00000001ff027424 */ /* 0x000fe200078e00ff */
[----:B------:R-:W-:Y:S04]  /*ecf0*/  ARRIVES.LDGSTSBAR.64.TRANSCNT [UR38+0x38800] ;  /* 0x03880000ff0079b0 */ /* 0x000fe80008000aa6 */
[----:B------:R-:W-:Y:S01]  /*ed00*/  SHF.L.U32 R2, R2, 0x1f, RZ ;  /* 0x0000001f02027819 */ /* 0x000fe200000006ff */
[----:B------:R-:W-:Y:S01]  /*ed10*/  NOP ;  /* 0x0000000000007918 */ /* 0x000fe20000000000 */
[----:B------:R-:W2:Y:S01]  /*ed20*/  LDL.LU R4, [R1+0x10] ;  /* 0x0000100001047983 */ /* 0x000ea20000300800 */
[----:B------:R-:W-:Y:S03]  /*ed30*/  SYNCS.ARRIVE.TRANS64.A1T0 RZ, [UR38+0x38800], RZ ;  /* 0x038800ffffff79a7 */ /* 0x000fe60008100026 */
[----:B------:R-:W3:Y:S01]  /*ed40*/  LDL R3, [R1+0x8] ;  /* 0x0000080001037983 */ /* 0x000ee20000100800 */
[----:B------:R-:W1:Y:S01]  /*ed50*/  SYNCS.PHASECHK.TRANS64.TRYWAIT P0, [UR38+0x38820], R2 ;  /* 0x03882002ff0075a7 */ /* 0x000e620008000166 */
[----:B--2---:R-:W-:-:S05]  /*ed60*/  VIADD R0, R4, 0xfffffffe ;  /* 0xfffffffe04007836 */ /* 0x004fca0000000000 */
[----:B---3--:R-:W-:Y:S01]  /*ed70*/  ISETP.GE.AND P1, PT, R0, R3, PT ;  /* 0x000000030000720c */ /* 0x008fe20003f26270 */
[----:B-1----:R-:W-:-:S12]  /*ed80*/  @!P0 BRA `(.L_x_53) ;  /* 0x0000003800c08947 */ /* 0x002fd80003800000 */
.L_x_156:
[----:B0-----:R-:W-:Y:S01]  /*ed90*/  IMAD.MOV.U32 R9, RZ, RZ, 0x1 ;  /* 0x00000001ff097424 */ /* 0x001fe200078e00ff */
[----:B------:R-:W-:Y:S01]  /*eda0*/  MOV R8, RZ ;  /* 0x000000ff00087202 */ /* 0x000fe20000000f00 */
[----:B------:R-:W-:Y:S06]  /*edb0*/  @!P1 BRA `(.L_x_54) ;  /* 0x0000002000e49947 */ /* 0x000fec0003800000 */
[----:B------:R-:W2:Y:S04]  /*edc0*/  LDL.LU R4, [R1+0xc] ;  /* 0x00000c0001047983 */ /* 0x000ea80000300800 */
[----:B-1----:R-:W3:Y:S01]  /*edd0*/  LDL.LU R3, [R1+0x8] ;  /* 0x0000080001037983 */ /* 0x002ee20000300800 */
[----:B------:R-:W-:Y:S01]  /*ede0*/  UIADD3 UR4, UR40, 0x1, URZ ;  /* 0x0000000128047890 */ /* 0x000fe2000fffe03f */
[----:B------:R-:W-:Y:S01]  /*edf0*/  MOV R9, 0x1 ;  /* 0x0000000100097802 */ /* 0x000fe20000000f00 */
[----:B------:R-:W0:Y:S02]  /*ee00*/  S2R R6, SR_TID.X ;  /* 0x0000000000067919 */ /* 0x000e240000002100 */
[----:B0-----:R-:W-:Y:S02]  /*ee10*/  LOP3.LUT R10, R6, 0x1f, RZ, 0xc0, !PT ;  /* 0x0000001f060a7812 */ /* 0x001fe400078ec0ff */
[----:B--2---:R-:W-:Y:S01]  /*ee20*/  IMAD R2, R4, UR4, RZ ;  /* 0x0000000404027c24 */ /* 0x004fe2000f8e02ff */
[----:B---3--:R-:W-:-:S04]  /*ee30*/  LOP3.LUT R3, RZ, R3, RZ, 0x33, !PT ;  /* 0x00000003ff037212 */ /* 0x008fc800078e33ff */
[----:B------:R-:W-:-:S05]  /*ee40*/  VIMNMX R2, R2, UR39, PT ;  /* 0x0000002702027c48 */ /* 0x000fca000bfe0100 */
[----:B------:R-:W-:-:S05]  /*ee50*/  IMAD.MOV R4, RZ, RZ, -R2 ;  /* 0x000000ffff047224 */ /* 0x000fca00078e0a02 */
[----:B------:R-:W-:Y:S02]  /*ee60*/  VIADDMNMX R5, R4, 0x1, R3, !PT ;  /* 0x0000000104057846 */ /* 0x000fe40007800103 */
[----:B------:R-:W-:-:S03]  /*ee70*/  LOP3.LUT R3, RZ, R2, RZ, 0x33, !PT ;  /* 0x00000002ff037212 */ /* 0x000fc600078e33ff */
[----:B------:R-:W-:Y:S02]  /*ee80*/  VIADD R4, R5, 0xfffffffe ;  /* 0xfffffffe05047836 */ /* 0x000fe40000000000 */
[----:B------:R-:W-:-:S03]  /*ee90*/  IMAD.IADD R5, R2, 0x1, R5 ;  /* 0x0000000102057824 */ /* 0x000fc600078e0205 */
[----:B------:R-:W-:Y:S01]  /*eea0*/  ISETP.NE.AND P0, PT, R4, R3, PT ;  /* 0x000000030400720c */ /* 0x000fe20003f05270 */
[----:B------:R-:W-:Y:S01]  /*eeb0*/  IMAD.MOV.U32 R4, RZ, RZ, R16 ;  /* 0x000000ffff047224 */ /* 0x000fe200078e0010 */
[----:B------:R-:W-:-:S11]  /*eec0*/  LOP3.LUT R12, R5, 0x1, RZ, 0xc0, !PT ;  /* 0x00000001050c7812 */ /* 0x000fd600078ec0ff */
[----:B------:R-:W-:Y:S05]  /*eed0*/  @!P0 BRA `(.L_x_55) ;  /* 0x0000001400c88947 */ /* 0x000fea0003800000 */
[----:B------:R-:W-:Y:S01]  /*eee0*/  BSSY B0, `(.L_x_55) ;  /* 0x0000171000007945 */ /* 0x000fe20003800000 */
[----:B------:R-:W-:Y:S01]  /*eef0*/  IMAD.IADD R6, R5, 0x1, -R12 ;  /* 0x0000000105067824 */ /* 0x000fe200078e0a0c */
[----:B------:R-:W-:Y:S01]  /*ef00*/  MOV R4, R16 ;  /* 0x0000001000047202 */ /* 0x000fe20000000f00 */
[----:B------:R-:W-:-:S07]  /*ef10*/  IMAD.MOV.U32 R7, RZ, RZ, 0x1 ;  /* 0x00000001ff077424 */ /* 0x000fce00078e00ff */
.L_x_94:
[----:B------:R-:W2:Y:S01]  /*ef20*/  LDL R2, [R1] ;  /* 0x0000000001027983 */ /* 0x000ea20000100800 */
[----:B------:R-:W-:Y:S01]  /*ef30*/  VIADD R6, R6, 0xfffffffe ;  /* 0xfffffffe06067836 */ /* 0x000fe20000000000 */
[----:B------:R-:W-:Y:S04]  /*ef40*/  BSSY B1, `(.L_x_56) ;  /* 0x00000b3000017945 */ /* 0x000fe80003800000 */
[----:B------:R-:W-:Y:S02]  /*ef50*/  ISETP.NE.AND P2, PT, R6, RZ, PT ;  /* 0x000000ff0600720c */ /* 0x000fe40003f45270 */
[----:B--2---:R-:W-:-:S13]  /*ef60*/  ISETP.NE.AND P0, PT, R2, RZ, PT ;  /* 0x000000ff0200720c */ /* 0x004fda0003f05270 */
[----:B------:R-:W-:Y:S05]  /*ef70*/  @!P0 BRA `(.L_x_57) ;  /* 0x0000000800bc8947 */ /* 0x000fea0003800000 */
[----:B------:R-:W2:Y:S01]  /*ef80*/  LDL R2, [R1+0x4] ;  /* 0x0000040001027983 */ /* 0x000ea20000100800 */
[----:B------:R-:W-:Y:S01]  /*ef90*/  IMAD.MOV.U32 R9, RZ, RZ, R0 ;  /* 0x000000ffff097224 */ /* 0x000fe200078e0000 */
[----:B--2---:R-:W-:-:S13]  /*efa0*/  ISETP.NE.AND P0, PT, R2, RZ, PT ;  /* 0x000000ff0200720c */ /* 0x004fda0003f05270 */
[----:B------:R-:W-:Y:S05]  /*efb0*/  @!P0 BRA `(.L_x_58) ;  /* 0x00000000004c8947 */ /* 0x000fea0003800000 */
[----:B------:R-:W0:Y:S01]  /*efc0*/  LDC R9, c[0x0][0x43c] ;  /* 0x00010f00ff097b82 */ /* 0x000e220000000800 */
[----:B------:R-:W-:Y:S01]  /*efd0*/  ULDC.64 UR4, c[0x0][0x428] ;  /* 0x00010a0000047ab9 */ /* 0x000fe20000000a00 */
[----:B------:R-:W-:Y:S01]  /*efe0*/  ULDC.64 UR6, c[0x0][0x208] ;  /* 0x0000820000067ab9 */ /* 0x000fe20000000a00 */
[----:B------:R-:W-:Y:S01]  /*eff0*/  IMAD R5, R19, UR4, RZ ;  /* 0x0000000413057c24 */ /* 0x000fe2000f8e02ff */
[----:B0-----:R-:W-:-:S13]  /*f000*/  ISETP.NE.AND P0, PT, R9, 0x1, PT ;  /* 0x000000010900780c */ /* 0x001fda0003f05270 */
[----:B------:R-:W0:Y:S02]  /*f010*/  @P0 LDC.64 R2, c[0x0][0x440] ;  /* 0x00011000ff020b82 */ /* 0x000e240000000a00 */
[----:B0-----:R-:W-:-:S04]  /*f020*/  @P0 IMAD.HI.U32 R4, R0, R2, RZ ;  /* 0x0000000200040227 */ /* 0x001fc800078e00ff */
[----:B------:R-:W-:Y:S01]  /*f030*/  IMAD.MOV.U32 R2, RZ, RZ, R0 ;  /* 0x000000ffff027224 */ /* 0x000fe200078e0000 */
[----:B------:R-:W-:Y:S01]  /*f040*/  @P0 SHF.R.U32.HI R2, RZ, R3, R4 ;  /* 0x00000003ff020219 */ /* 0x000fe20000011604 */
[----:B------:R-:W-:-:S03]  /*f050*/  IMAD R4, R18, UR5, R5 ;  /* 0x0000000512047c24 */ /* 0x000fc6000f8e0205 */
[----:B------:R-:W-:-:S05]  /*f060*/  IADD3 R3, -R2, RZ, RZ ;  /* 0x000000ff02037210 */ /* 0x000fca0007ffe1ff */
[----:B------:R-:W-:Y:S01]  /*f070*/  IMAD R9, R9, R3, R0 ;  /* 0x0000000309097224 */ /* 0x000fe200078e0200 */
[----:B------:R-:W-:-:S03]  /*f080*/  SHF.R.S32.HI R3, RZ, 0x1f, R2 ;  /* 0x0000001fff037819 */ /* 0x000fc60000011402 */
[----:B------:R-:W-:Y:S01]  /*f090*/  IMAD.WIDE.U32 R2, R18, UR4, R2 ;  /* 0x0000000412027c25 */ /* 0x000fe2000f8e0002 */
[----:B------:R-:W-:-:S03]  /*f0a0*/  ULDC.64 UR4, c[0x0][0x418] ;  /* 0x0001060000047ab9 */ /* 0x000fc60000000a00 */
[----:B------:R-:W-:Y:S01]  /*f0b0*/  IMAD.IADD R3, R4, 0x1, R3 ;  /* 0x0000000104037824 */ /* 0x000fe200078e0203 */
[----:B------:R-:W-:-:S04]  /*f0c0*/  LEA R4, P0, R2, UR4, 0x2 ;  /* 0x0000000402047c11 */ /* 0x000fc8000f8010ff */
[----:B------:R-:W-:-:S05]  /*f0d0*/  LEA.HI.X R5, R2, UR5, R3, 0x2, P0 ;  /* 0x0000000502057c11 */ /* 0x000fca00080f1403 */
[----:B------:R0:W5:Y:S04]  /*f0e0*/  LDG.E R4, desc[UR6][R4.64] ;  /* 0x0000000604047981 */ /* 0x000168000c1e1900 */
.L_x_58:
[----:B------:R-:W1:Y:S01]  /*f0f0*/  S2R R2, SR_TID.X ;  /* 0x0000000000027919 */ /* 0x000e620000002100 */
[----:B------:R-:W-:Y:S01]  /*f100*/  BSSY B2, `(.L_x_59) ;  /* 0x0000006000027945 */ /* 0x000fe20003800000 */
[----:B-1----:R-:W-:Y:S02]  /*f110*/  LOP3.LUT R3, R2, 0x7f, RZ, 0xc0, !PT ;  /* 0x0000007f02037812 */ /* 0x002fe400078ec0ff */
[----:B------:R-:W-:Y:S02]  /*f120*/  SHF.L.U32 R2, R7, 0x1f, RZ ;  /* 0x0000001f07027819 */ /* 0x000fe400000006ff */
[----:B------:R-:W-:Y:S02]  /*f130*/  ISETP.NE.AND P1, PT, R3, RZ, PT ;  /* 0x000000ff0300720c */ /* 0x000fe40003f25270 */
[----:B------:R-:W1:Y:S02]  /*f140*/  SYNCS.PHASECHK.TRANS64.TRYWAIT P0, [UR38+0x38848], R2 ;  /* 0x03884802ff0075a7 */ /* 0x000e640008000166 */
[----:B-1----:R-:W-:Y:S09]  /*f150*/  @!P0 BRA `(.L_x_60) ;  /* 0x0000003400e48947 */ /* 0x002ff20003800000 */
.L_x_157:
[----:B------:R-:W-:Y:S05]  /*f160*/  BSYNC B2 ;  /* 0x0000000000027941 */ /* 0x000fea0003800000 */
.L_x_59:
[----:B------:R-:W-:Y:S04]  /*f170*/  BSSY B2, `(.L_x_61) ;  /* 0x0000007000027945 */ /* 0x000fe80003800000 */
[----:B------:R-:W-:Y:S05]  /*f180*/  @P1 BRA `(.L_x_62) ;  /* 0x0000000000141947 */ /* 0x000fea0003800000 */
[----:B------:R-:W-:Y:S01]  /*f190*/  ISETP.NE.AND P0, PT, R10, RZ, PT ;  /* 0x000000ff0a00720c */ /* 0x000fe20003f05270 */
[----:B-1----:R-:W-:-:S04]  /*f1a0*/  IMAD.MOV.U32 R3, RZ, RZ, 0xa000 ;  /* 0x0000a000ff037424 */ /* 0x002fc800078e00ff */
[----:B------:R2:W-:Y:S08]  /*f1b0*/  SYNCS.ARRIVE.TRANS64 RZ, [UR38+0x38838], R3 ;  /* 0x03883803ffff79a7 */ /* 0x0005f00008000026 */
[----:B--2---:R-:W-:Y:S05]  /*f1c0*/  @!P0 BRA `(.L_x_62) ;  /* 0x0000000000048947 */ /* 0x004fea0003800000 */
[----:B------:R-:W-:Y:S01]  /*f1d0*/  BPT.TRAP 0x1 ;  /* 0x000000040000795c */ /* 0x000fe20000300000 */
.L_x_62:
[----:B------:R-:W-:Y:S05]  /*f1e0*/  BSYNC B2 ;  /* 0x0000000000027941 */ /* 0x000fea0003800000 */
.L_x_61:
[----:B------:R-:W-:Y:S01]  /*f1f0*/  IMAD.MOV.U32 R14, RZ, RZ, RZ ;  /* 0x000000ffff0e7224 */ /* 0x000fe200078e00ff */
[----:B------:R-:W-:Y:S01]  /*f200*/  ULDC.64 UR4, c[0x0][0x198] ;  /* 0x0000660000047ab9 */ /* 0x000fe20000000a00 */
[----:B------:R-:W-:Y:S01]  /*f210*/  PLOP3.LUT P0, PT, PT, PT, PT, 0x80, 0x0 ;  /* 0x000000000000781c */ /* 0x000fe20003f0f070 */
[----:B------:R-:W-:Y:S01]  /*f220*/  UIADD3 UR4, UP0, UR4, 0x370, URZ ;  /* 0x0000037004047890 */ /* 0x000fe2000ff1e03f */
[----:B-1----:R-:W-:Y:S01]  /*f230*/  IMAD R3, R9, 0x50, RZ ;  /* 0x0000005009037824 */ /* 0x002fe200078e02ff */
[----:B------:R-:W-:Y:S01]  /*f240*/  R2UR UR34, R14 ;  /* 0x000000000e2272ca */ /* 0x000fe200000e0000 */
[----:B------:R-:W-:Y:S02]  /*f250*/  UIADD3 UR32, UR38, 0x2e400, URZ ;  /* 0x0002e40026207890 */ /* 0x000fe4000fffe03f */
[----:B------:R-:W-:Y:S02]  /*f260*/  UIADD3 UR33, UR38, 0x38838, URZ ;  /* 0x0003883826217890 */ /* 0x000fe4000fffe03f */
[----:B------:R-:W-:Y:S01]  /*f270*/  UIADD3.X UR5, URZ, UR5, URZ, UP0, !UPT ;  /* 0x000000053f057290 */ /* 0x000fe200087fe43f */
[----:B------:R-:W-:Y:S01]  /*f280*/  UMOV UR6, 0x0 ;  /* 0x0000000000067882 */ /* 0x000fe20000000000 */
[----:B------:R-:W-:-:S10]  /*f290*/  UMOV UR7, 0x14f00000 ;  /* 0x14f0000000077882 */ /* 0x000fd40000000000 */
.L_x_63:
[----:B------:R-:W-:-:S13]  /*f2a0*/  @P0 ELECT P3, URZ, PT ;  /* 0x00000000003f082f */ /* 0x000fda0003860000 */
[----:B-----5:R-:W-:Y:S02]  /*f2b0*/  @P3 R2UR UR37, R4 ;  /* 0x00000000042532ca */ /* 0x020fe400000e0000 */
[----:B------:R-:W-:Y:S02]  /*f2c0*/  @P3 R2UR UR35, R3 ;  /* 0x00000000032332ca */ /* 0x000fe400000e0000 */
[----:B------:R-:W-:Y:S02]  /*f2d0*/  @P3 PLOP3.LUT P0, PT, P3, PT, PT, 0x8, 0x0 ;  /* 0x000000000000381c */ /* 0x000fe40001f0e170 */
[----:B------:R-:W-:-:S09]  /*f2e0*/  PLOP3.LUT P3, PT, PT, PT, PT, 0x8, 0x0 ;  /* 0x000000000000781c */ /* 0x000fd20003f6e170 */
[----:B------:R1:W-:Y:S02]  /*f2f0*/  UTMALDG.4D [UR32], [UR4], desc[UR6] ;  /* 0x00000620040075b4 */ /* 0x0003e40008019000 */
[----:B-1----:R-:W-:Y:S05]  /*f300*/  @P0 BRA.U.ANY `(.L_x_63) ;  /* 0xfffffffd00e40947 */ /* 0x002fea000393ffff */
[----:B0-----:R-:W-:Y:S01]  /*f310*/  MOV R5, 0x40 ;  /* 0x0000004000057802 */ /* 0x001fe20000000f00 */
[----:B------:R-:W-:Y:S01]  /*f320*/  UIADD3 UR8, UR38, 0x30c00, URZ ;  /* 0x00030c0026087890 */ /* 0x000fe2000fffe03f */
[----:B------:R-:W-:Y:S01]  /*f330*/  PLOP3.LUT P0, PT, PT, PT, PT, 0x80, 0x0 ;  /* 0x000000000000781c */ /* 0x000fe20003f0f070 */
[----:B------:R-:W-:Y:S01]  /*f340*/  UMOV UR6, 0x0 ;  /* 0x0000000000067882 */ /* 0x000fe20000000000 */
[----:B------:R-:W-:Y:S01]  /*f350*/  R2UR UR10, R5 ;  /* 0x00000000050a72ca */ /* 0x000fe200000e0000 */
[----:B------:R-:W-:-:S14]  /*f360*/  UMOV UR7, 0x14f00000 ;  /* 0x14f0000000077882 */ /* 0x000fdc0000000000 */
.L_x_64:
[----:B------:R-:W-:-:S13]  /*f370*/  @P0 ELECT P3, URZ, PT ;  /* 0x00000000003f082f */ /* 0x000fda0003860000 */
[----:B------:R-:W-:Y:S01]  /*f380*/  @P3 R2UR UR13, R4 ;  /* 0x00000000040d32ca */ /* 0x000fe200000e0000 */
[----:B------:R-:W-:Y:S01]  /*f390*/  UMOV UR9, UR33 ;  /* 0x0000002100097c82 */ /* 0x000fe20008000000 */
[----:B------:R-:W-:Y:S01]  /*f3a0*/  @P3 R2UR UR11, R3 ;  /* 0x00000000030b32ca */ /* 0x000fe200000e0000 */
[----:B------:R-:W-:Y:S01]  /*f3b0*/  UMOV UR12, UR36 ;  /* 0x00000024000c7c82 */ /* 0x000fe20008000000 */
[----:B------:R-:W-:Y:S02]  /*f3c0*/  @P3 PLOP3.LUT P0, PT, P3, PT, PT, 0x8, 0x0 ;  /* 0x000000000000381c */ /* 0x000fe40001f0e170 */
[----:B------:R-:W-:-:S09]  /*f3d0*/  PLOP3.LUT P3, PT, PT, PT, PT, 0x8, 0x0 ;  /* 0x000000000000781c */ /* 0x000fd20003f6e170 */
[----:B------:R0:W-:Y:S02]  /*f3e0*/  UTMALDG.4D [UR8], [UR4], desc[UR6] ;  /* 0x00000608040075b4 */ /* 0x0001e40008019000 */
[----:B0-----:R-:W-:Y:S05]  /*f3f0*/  @P0 BRA.U.ANY `(.L_x_64) ;  /* 0xfffffffd00dc0947 */ /* 0x001fea000393ffff */
[----:B------:R-:W-:Y:S01]  /*f400*/  IMAD.MOV.U32 R11, RZ, RZ, 0x80 ;  /* 0x00000080ff0b7424 */ /* 0x000fe200078e00ff */
[----:B------:R-:W-:Y:S01]  /*f410*/  PLOP3.LUT P0, PT, PT, PT, PT, 0x80, 0x0 ;  /* 0x000000000000781c */ /* 0x000fe20003f0f070 */
[----:B------:R-:W-:Y:S01]  /*f420*/  UIADD3 UR8, UR38, 0x33400, URZ ;  /* 0x0003340026087890 */ /* 0x000fe2000fffe03f */
[----:B------:R-:W-:Y:S02]  /*f430*/  UMOV UR6, 0x0 ;  /* 0x0000000000067882 */ /* 0x000fe40000000000 */
[----:B------:R-:W-:Y:S01]  /*f440*/  R2UR UR10, R11 ;  /* 0x000000000b0a72ca */ /* 0x000fe200000e0000 */
[----:B------:R-:W-:-:S14]  /*f450*/  UMOV UR7, 0x14f00000 ;  /* 0x14f0000000077882 */ /* 0x000fdc0000000000 */
.L_x_65:
        /* <DEDUP_REMOVED lines=15> */
.L_x_66:
        /* <DEDUP_REMOVED lines=9> */
[----:B------:R-:W0:Y:S01]  /*f5e0*/  SYNCS.PHASECHK.TRANS64.TRYWAIT P0, [UR38+0x38860], R2 ;  /* 0x03886002ff0075a7 */ /* 0x000e220008000166 */
[----:B------:R-:W-:Y:S04]  /*f5f0*/  BSSY B2, `(.L_x_67) ;  /* 0x0000002000027945 */ /* 0x000fe80003800000 */
[----:B0-----:R-:W-:Y:S05]  /*f600*/  @!P0 BRA `(.L_x_68) ;  /* 0x0000003000d08947 */ /* 0x001fea0003800000 */
.L_x_158:
[----:B------:R-:W-:Y:S05]  /*f610*/  BSYNC B2 ;  /* 0x0000000000027941 */ /* 0x000fea0003800000 */
.L_x_67:
[----:B------:R-:W-:Y:S01]  /*f620*/  BSSY B2, `(.L_x_69) ;  /* 0x0000009000027945 */ /* 0x000fe20003800000 */
[----:B0-----:R-:W-:Y:S01]  /*f630*/  IMAD.MOV.U32 R2, RZ, RZ, 0x0 ;  /* 0x00000000ff027424 */ /* 0x001fe200078e00ff */
[----:B------:R-:W-:Y:S02]  /*f640*/  MOV R3, 0x14f00000 ;  /* 0x14f0000000037802 */ /* 0x000fe40000000f00 */
[----:B------:R-:W-:Y:S05]  /*f650*/  @P1 BRA `(.L_x_70) ;  /* 0x0000000000141947 */ /* 0x000fea0003800000 */
[----:B------:R-:W-:Y:S01]  /*f660*/  ISETP.NE.AND P0, PT, R10, RZ, PT ;  /* 0x000000ff0a00720c */ /* 0x000fe20003f05270 */
[----:B------:R-:W-:-:S04]  /*f670*/  IMAD.MOV.U32 R15, RZ, RZ, 0xa000 ;  /* 0x0000a000ff0f7424 */ /* 0x000fc800078e00ff */
[----:B------:R0:W-:Y:S08]  /*f680*/  SYNCS.ARRIVE.TRANS64 RZ, [UR38+0x38850], R15 ;  /* 0x0388500fffff79a7 */ /* 0x0001f00008000026 */
[----:B0-----:R-:W-:Y:S05]  /*f690*/  @!P0 BRA `(.L_x_70) ;  /* 0x0000000000048947 */ /* 0x001fea0003800000 */
[----:B------:R-:W-:Y:S01]  /*f6a0*/  BPT.TRAP 0x1 ;  /* 0x000000040000795c */ /* 0x000fe20000300000 */
.L_x_70:
[----:B------:R-:W-:Y:S05]  /*f6b0*/  BSYNC B2 ;  /* 0x0000000000027941 */ /* 0x000fea0003800000 */
.L_x_69:
[----:B------:R-:W-:Y:S01]  /*f6c0*/  R2UR UR6, R2 ;  /* 0x00000000020672ca */ /* 0x000fe200000e0000 */
[----:B------:R-:W-:Y:S01]  /*f6d0*/  ULDC.64 UR4, c[0x0][0x198] ;  /* 0x0000660000047ab9 */ /* 0x000fe20000000a00 */
[----:B------:R-:W-:Y:S01]  /*f6e0*/  R2UR UR7, R3 ;  /* 0x00000000030772ca */ /* 0x000fe200000e0000 */
[----:B------:R-:W-:Y:S01]  /*f6f0*/  UIADD3 UR4, UP0, UR4, 0x470, URZ ;  /* 0x0000047004047890 */ /* 0x000fe2000ff1e03f */
[----:B------:R-:W-:Y:S01]  /*f700*/  R2UR UR10, R14 ;  /* 0x000000000e0a72ca */ /* 0x000fe200000e0000 */
[----:B------:R-:W-:Y:S01]  /*f710*/  IMAD R14, R17, 0x50, RZ ;  /* 0x00000050110e7824 */ /* 0x000fe200078e02ff */
[----:B------:R-:W-:Y:S01]  /*f720*/  PLOP3.LUT P0, PT, PT, PT, PT, 0x80, 0x0 ;  /* 0x000000000000781c */ /* 0x000fe20003f0f070 */
[----:B------:R-:W-:Y:S02]  /*f730*/  UIADD3 UR8, UR38, 0x400, URZ ;  /* 0x0000040026087890 */ /* 0x000fe4000fffe03f */
[----:B------:R-:W-:Y:S02]  /*f740*/  UIADD3 UR9, UR38, 0x38850, URZ ;  /* 0x0003885026097890 */ /* 0x000fe4000fffe03f */
[----:B------:R-:W-:-:S12]  /*f750*/  UIADD3.X UR5, URZ, UR5, URZ, UP0, !UPT ;  /* 0x000000053f057290 */ /* 0x000fd800087fe43f */
.L_x_71:
[----:B------:R-:W-:-:S13]  /*f760*/  @P0 ELECT P1, URZ, PT ;  /* 0x00000000003f082f */ /* 0x000fda0003820000 */
[----:B------:R-:W-:Y:S01]  /*f770*/  @P1 R2UR UR13, R16 ;  /* 0x00000000100d12ca */ /* 0x000fe200000e0000 */
[----:B------:R-:W-:Y:S01]  /*f780*/  UMOV UR12, UR36 ;  /* 0x00000024000c7c82 */ /* 0x000fe20008000000 */
[----:B------:R-:W-:Y:S02]  /*f790*/  @P1 R2UR UR11, R14 ;  /* 0x000000000e0b12ca */ /* 0x000fe400000e0000 */
[----:B------:R-:W-:Y:S02]  /*f7a0*/  @P1 PLOP3.LUT P0, PT, P1, PT, PT, 0x8, 0x0 ;  /* 0x000000000000181c */ /* 0x000fe40000f0e170 */
[----:B------:R-:W-:-:S09]  /*f7b0*/  PLOP3.LUT P1, PT, PT, PT, PT, 0x8, 0x0 ;  /* 0x000000000000781c */ /* 0x000fd20003f2e170 */
[----:B------:R0:W-:Y:S02]  /*f7c0*/  UTMALDG.4D [UR8], [UR4], desc[UR6] ;  /* 0x00000608040075b4 */ /* 0x0001e40008019000 */
[----:B0-----:R-:W-:Y:S05]  /*f7d0*/  @P0 BRA.U.ANY `(.L_x_71) ;  /* 0xfffffffd00e00947 */ /* 0x001fea000393ffff */
[----:B------:R-:W-:Y:S01]  /*f7e0*/  R2UR UR10, R5 ;  /* 0x00000000050a72ca */ /* 0x000fe200000e0000 */
[----:B------:R-:W-:Y:S01]  /*f7f0*/  UIADD3 UR8, UR38, 0x2c00, URZ ;  /* 0x00002c0026087890 */ /* 0x000fe2000fffe03f */
[----:B------:R-:W-:Y:S02]  /*f800*/  R2UR UR6, R2 ;  /* 0x00000000020672ca */ /* 0x000fe400000e0000 */
[----:B------:R-:W-:Y:S02]  /*f810*/  R2UR UR7, R3 ;  /* 0x00000000030772ca */ /* 0x000fe400000e0000 */
[----:B------:R-:W-:-:S13]  /*f820*/  PLOP3.LUT P0, PT, PT, PT, PT, 0x80, 0x0 ;  /* 0x000000000000781c */ /* 0x000fda0003f0f070 */
.L_x_72:
        /* <DEDUP_REMOVED lines=13> */
.L_x_73:
        /* <DEDUP_REMOVED lines=13> */
.L_x_74:
        /* <DEDUP_REMOVED lines=8> */
[----:B------:R-:W-:Y:S02]  /*fa50*/  IMAD.MOV.U32 R17, RZ, RZ, R9 ;  /* 0x000000ffff117224 */ /* 0x000fe400078e0009 */
[----:B------:R-:W-:-:S07]  /*fa60*/  IMAD.MOV.U32 R16, RZ, RZ, R4 ;  /* 0x000000ffff107224 */ /* 0x000fce00078e0004 */
.L_x_57:
[----:B------:R-:W-:Y:S05]  /*fa70*/  BSYNC B1 ;  /* 0x0000000000017941 */ /* 0x000fea0003800000 */
.L_x_56:
[----:B------:R-:W2:Y:S01]  /*fa80*/  LDL R2, [R1] ;  /* 0x0000000001027983 */ /* 0x000ea20000100800 */
[----:B------:R-:W-:Y:S01]  /*fa90*/  BSSY B1, `(.L_x_75) ;  /* 0x00000b2000017945 */ /* 0x000fe20003800000 */
[----:B------:R-:W-:Y:S02]  /*faa0*/  LOP3.LUT R9, R7, 0x1, RZ, 0x3c, !PT ;  /* 0x0000000107097812 */ /* 0x000fe400078e3cff */
[----:B--2---:R-:W-:-:S13]  /*fab0*/  ISETP.NE.AND P0, PT, R2, RZ, PT ;  /* 0x000000ff0200720c */ /* 0x004fda0003f05270 */
[----:B------:R-:W-:Y:S05]  /*fac0*/  @!P0 BRA `(.L_x_76) ;  /* 0x0000000800b88947 */ /* 0x000fea0003800000 */
[----:B------:R-:W2:Y:S01]  /*fad0*/  LDL R2, [R1+0x4] ;  /* 0x0000040001027983 */ /* 0x000ea20000100800 */
[----:B------:R-:W-:Y:S02]  /*fae0*/  IADD3 R11, R0, -0x1, RZ ;  /* 0xffffffff000b7810 */ /* 0x000fe40007ffe0ff */
[----:B--2---:R-:W-:-:S13]  /*faf0*/  ISETP.NE.AND P0, PT, R2, RZ, PT ;  /* 0x000000ff0200720c */ /* 0x004fda0003f05270 */
[----:B------:R-:W-:Y:S05]  /*fb00*/  @!P0 BRA `(.L_x_77) ;  /* 0x00000000004c8947 */ /* 0x000fea0003800000 */
[----:B------:R-:W0:Y:S01]  /*fb10*/  LDC R4, c[0x0][0x43c] ;  /* 0x00010f00ff047b82 */ /* 0x000e220000000800 */
[----:B------:R-:W-:Y:S01]  /*fb20*/  ULDC.64 UR4, c[0x0][0x428] ;  /* 0x00010a0000047ab9 */ /* 0x000fe20000000a00 */
[----:B------:R-:W-:Y:S01]  /*fb30*/  ULDC.64 UR6, c[0x0][0x208] ;  /* 0x0000820000067ab9 */ /* 0x000fe20000000a00 */
[----:B0-----:R-:W-:-:S13]  /*fb40*/  ISETP.NE.AND P0, PT, R4, 0x1, PT ;  /* 0x000000010400780c */ /* 0x001fda0003f05270 */
[----:B------:R-:W0:Y:S02]  /*fb50*/  @P0 LDC.64 R2, c[0x0][0x440] ;  /* 0x00011000ff020b82 */ /* 0x000e240000000a00 */
[----:B0-----:R-:W-:-:S04]  /*fb60*/  @P0 IMAD.HI.U32 R5, R11, R2, RZ ;  /* 0x000000020b050227 */ /* 0x001fc800078e00ff */
[----:B------:R-:W-:Y:S01]  /*fb70*/  IMAD.MOV.U32 R2, RZ, RZ, R11 ;  /* 0x000000ffff027224 */ /* 0x000fe200078e000b */
[----:B------:R-:W-:-:S05]  /*fb80*/  @P0 SHF.R.U32.HI R2, RZ, R3, R5 ;  /* 0x00000003ff020219 */ /* 0x000fca0000011605 */
[----:B------:R-:W-:-:S04]  /*fb90*/  IMAD.MOV R3, RZ, RZ, -R2 ;  /* 0x000000ffff037224 */ /* 0x000fc800078e0a02 */
[----:B------:R-:W-:Y:S01]  /*fba0*/  IMAD R11, R4, R3, R11 ;  /* 0x00000003040b7224 */ /* 0x000fe200078e020b */
[----:B------:R-:W-:Y:S01]  /*fbb0*/  SHF.R.S32.HI R3, RZ, 0x1f, R2 ;  /* 0x0000001fff037819 */ /* 0x000fe20000011402 */
[----:B------:R-:W-:-:S04]  /*fbc0*/  IMAD R4, R19, UR4, RZ ;  /* 0x0000000413047c24 */ /* 0x000fc8000f8e02ff */
[C---:B------:R-:W-:Y:S02]  /*fbd0*/  IMAD R4, R18.reuse, UR5, R4 ;  /* 0x0000000512047c24 */ /* 0x040fe4000f8e0204 */
[----:B------:R-:W-:Y:S01]  /*fbe0*/  IMAD.WIDE.U32 R2, R18, UR4, R2 ;  /* 0x0000000412027c25 */ /* 0x000fe2000f8e0002 */
[----:B------:R-:W-:-:S03]  /*fbf0*/  ULDC.64 UR4, c[0x0][0x418] ;  /* 0x0001060000047ab9 */ /* 0x000fc60000000a00 */
[----:B------:R-:W-:Y:S01]  /*fc00*/  IMAD.IADD R3, R4, 0x1, R3 ;  /* 0x0000000104037824 */ /* 0x000fe200078e0203 */
[----:B------:R-:W-:-:S04]  /*fc10*/  LEA R4, P0, R2, UR4, 0x2 ;  /* 0x0000000402047c11 */ /* 0x000fc8000f8010ff */
[----:B------:R-:W-:-:S05]  /*fc20*/  LEA.HI.X R5, R2, UR5, R3, 0x2, P0 ;  /* 0x0000000502057c11 */ /* 0x000fca00080f1403 */
[----:B------:R0:W5:Y:S04]  /*fc30*/  LDG.E R4, desc[UR6][R4.64] ;  /* 0x0000000604047981 */ /* 0x000168000c1e1900 */
.L_x_77:
[----:B------:R-:W1:Y:S01]  /*fc40*/  S2R R2, SR_TID.X ;  /* 0x0000000000027919 */ /* 0x000e620000002100 */
[----:B------:R-:W-:Y:S01]  /*fc50*/  BSSY B2, `(.L_x_78) ;  /* 0x0000006000027945 */ /* 0x000fe20003800000 */
[----:B-1----:R-:W-:Y:S02]  /*fc60*/  LOP3.LUT R3, R2, 0x7f, RZ, 0xc0, !PT ;  /* 0x0000007f02037812 */ /* 0x002fe400078ec0ff */
[----:B------:R-:W-:Y:S02]  /*fc70*/  SHF.L.U32 R2, R9, 0x1f, RZ ;  /* 0x0000001f09027819 */ /* 0x000fe400000006ff */
[----:B------:R-:W-:Y:S02]  /*fc80*/  ISETP.NE.AND P1, PT, R3, RZ, PT ;  /* 0x000000ff0300720c */ /* 0x000fe40003f25270 */
[----:B------:R-:W1:Y:S02]  /*fc90*/  SYNCS.PHASECHK.TRANS64.TRYWAIT P0, [UR38+0x38840], R2 ;  /* 0x03884002ff0075a7 */ /* 0x000e640008000166 */
[----:B-1----:R-:W-:Y:S09]  /*fca0*/  @!P0 BRA `(.L_x_79) ;  /* 0x0000002c00408947 */ /* 0x002ff20003800000 */
.L_x_159:
[----:B------:R-:W-:Y:S05]  /*fcb0*/  BSYNC B2 ;  /* 0x0000000000027941 */ /* 0x000fea0003800000 */
.L_x_78:
[----:B------:R-:W-:Y:S04]  /*fcc0*/  BSSY B2, `(.L_x_80) ;  /* 0x0000007000027945 */ /* 0x000fe80003800000 */
[----:B------:R-:W-:Y:S05]  /*fcd0*/  @P1 BRA `(.L_x_81) ;  /* 0x0000000000141947 */ /* 0x000fea0003800000 */
[----:B------:R-:W-:Y:S02]  /*fce0*/  ISETP.NE.AND P0, PT, R10, RZ, PT ;  /* 0x000000ff0a00720c */ /* 0x000fe40003f05270 */
[----:B-1----:R-:W-:-:S04]  /*fcf0*/  MOV R2, 0xa000 ;  /* 0x0000a00000027802 */ /* 0x002fc80000000f00 */
[----:B------:R2:W-:Y:S07]  /*fd00*/  SYNCS.ARRIVE.TRANS64 RZ, [UR38+0x38830], R2 ;  /* 0x03883002ffff79a7 */ /* 0x0005ee0008000026 */
[----:B------:R-:W-:Y:S05]  /*fd10*/  @!P0 BRA `(.L_x_81) ;  /* 0x0000000000048947 */ /* 0x000fea0003800000 */
[----:B------:R-:W-:Y:S01]  /*fd20*/  BPT.TRAP 0x1 ;  /* 0x000000040000795c */ /* 0x000fe20000300000 */
.L_x_81:
[----:B------:R-:W-:Y:S05]  /*fd30*/  BSYNC B2 ;  /* 0x0000000000027941 */ /* 0x000fea0003800000 */
.L_x_80:
[----:B------:R-:W-:Y:S01]  /*fd40*/  IMAD.MOV.U32 R15, RZ, RZ, RZ ;  /* 0x000000ffff0f7224 */ /* 0x000fe200078e00ff */
[----:B------:R-:W-:Y:S01]  /*fd50*/  ULDC.64 UR4, c[0x0][0x198] ;  /* 0x0000660000047ab9 */ /* 0x000fe20000000a00 */
[----:B------:R-:W-:Y:S01]  /*fd60*/  PLOP3.LUT P0, PT, PT, PT, PT, 0x80, 0x0 ;  /* 0x000000000000781c */ /* 0x000fe20003f0f070 */
[----:B------:R-:W-:Y:S01]  /*fd70*/  UIADD3 UR4, UP0, UR4, 0x370, URZ ;  /* 0x0000037004047890 */ /* 0x000fe2000ff1e03f */
[----:B-12---:R-:W-:Y:S01]  /*fd80*/  IMAD R2, R11, 0x50, RZ ;  /* 0x000000500b027824 */ /* 0x006fe200078e02ff */
[----:B------:R-:W-:Y:S01]  /*fd90*/  R2UR UR10, R15 ;  /* 0x000000000f0a72ca */ /* 0x000fe200000e0000 */
[----:B------:R-:W-:Y:S02]  /*fda0*/  UIADD3 UR8, UR38, 0x24400, URZ ;  /* 0x0002440026087890 */ /* 0x000fe4000fffe03f */
[----:B------:R-:W-:Y:S02]  /*fdb0*/  UIADD3 UR9, UR38, 0x38830, URZ ;  /* 0x0003883026097890 */ /* 0x000fe4000fffe03f */
[----:B------:R-:W-:Y:S01]  /*fdc0*/  UIADD3.X UR5, URZ, UR5, URZ, UP0, !UPT ;  /* 0x000000053f057290 */ /* 0x000fe200087fe43f */
[----:B------:R-:W-:Y:S01]  /*fdd0*/  UMOV UR6, 0x0 ;  /* 0x0000000000067882 */ /* 0x000fe20000000000 */
[----:B------:R-:W-:-:S10]  /*fde0*/  UMOV UR7, 0x14f00000 ;  /* 0x14f0000000077882 */ /* 0x000fd40000000000 */
.L_x_82:
[----:B------:R-:W-:-:S13]  /*fdf0*/  @P0 ELECT P3, URZ, PT ;  /* 0x00000000003f082f */ /* 0x000fda0003860000 */
[----:B-----5:R-:W-:Y:S01]  /*fe00*/  @P3 R2UR UR13, R4 ;  /* 0x00000000040d32ca */ /* 0x020fe200000e0000 */
[----:B------:R-:W-:Y:S01]  /*fe10*/  UMOV UR12, UR36 ;  /* 0x00000024000c7c82 */ /* 0x000fe20008000000 */
[----:B------:R-:W-:Y:S02]  /*fe20*/  @P3 R2UR UR11, R2 ;  /* 0x00000000020b32ca */ /* 0x000fe400000e0000 */
[----:B------:R-:W-:Y:S02]  /*fe30*/  @P3 PLOP3.LUT P0, PT, P3, PT, PT, 0x8, 0x0 ;  /* 0x000000000000381c */ /* 0x000fe40001f0e170 */
[----:B------:R-:W-:-:S09]  /*fe40*/  PLOP3.LUT P3, PT, PT, PT, PT, 0x8, 0x0 ;  /* 0x000000000000781c */ /* 0x000fd20003f6e170 */
[----:B------:R1:W-:Y:S02]  /*fe50*/  UTMALDG.4D [UR8], [UR4], desc[UR6] ;  /* 0x00000608040075b4 */ /* 0x0003e40008019000 */
[----:B-1----:R-:W-:Y:S05]  /*fe60*/  @P0 BRA.U.ANY `(.L_x_82) ;  /* 0xfffffffd00e00947 */ /* 0x002fea000393ffff */
[----:B------:R-:W-:Y:S01]  /*fe70*/  IMAD.MOV.U32 R14, RZ, RZ, 0x40 ;  /* 0x00000040ff0e7424 */ /* 0x000fe200078e00ff */
[----:B------:R-:W-:Y:S01]  /*fe80*/  PLOP3.LUT P0, PT, PT, PT, PT, 0x80, 0x0 ;  /* 0x000000000000781c */ /* 0x000fe20003f0f070 */
[----:B------:R-:W-:Y:S01]  /*fe90*/  UIADD3 UR8, UR38, 0x26c00, URZ ;  /* 0x00026c0026087890 */ /* 0x000fe2000fffe03f */
[----:B------:R-:W-:Y:S02]  /*fea0*/  UMOV UR6, 0x0 ;  /* 0x0000000000067882 */ /* 0x000fe40000000000 */
[----:B------:R-:W-:Y:S01]  /*feb0*/  R2UR UR10, R14 ;  /* 0x000000000e0a72ca */ /* 0x000fe200000e0000 */
[----:B------:R-:W-:-:S14]  /*fec0*/  UMOV UR7, 0x14f00000 ;  /* 0x14f0000000077882 */ /* 0x000fdc0000000000 */
.L_x_83:
[----:B------:R-:W-:-:S13]  /*fed0*/  @P0 ELECT P3, URZ, PT ;  /* 0x00000000003f082f */ /* 0x000fda0003860000 */
[----:B------:R-:W-:Y:S01]  /*fee0*/  @P3 R2UR UR13, R4 ;  /* 0x00000000040d32ca */ /* 0x000fe200000e0000 */
[----:B------:R-:W-:Y:S01]  /*fef0*/  UMOV UR12, UR36 ;  /* 0x00000024000c7c82 */ /* 0x000fe20008000000 */
[----:B------:R-:W-:Y:S02]  /*ff00*/  @P3 R2UR UR11, R2 ;  /* 0x00000000020b32ca */ /* 0x000fe400000e0000 */
[----:B------:R-:W-:Y:S02]  /*ff10*/  @P3 PLOP3.LUT P0, PT, P3, PT, PT, 0x8, 0x0 ;  /* 0x000000000000381c */ /* 0x000fe40001f0e170 */
[----:B------:R-:W-:-:S09]  /*ff20*/  PLOP3.LUT P3, PT, PT, PT, PT, 0x8, 0x0 ;  /* 0x000000000000781c */ /* 0x000fd20003f6e170 */
[----:B------:R1:W-:Y:S02]  /*ff30*/  UTMALDG.4D [UR8], [UR4], desc[UR6] ;  /* 0x00000608040075b4 */ /* 0x0003e40008019000 */
[----:B-1----:R-:W-:Y:S05]  /*ff40*/  @P0 BRA.U.ANY `(.L_x_83) ;  /* 0xfffffffd00e00947 */ /* 0x002fea000393ffff */
[----:B0-----:R-:W-:Y:S01]  /*ff50*/  IMAD.MOV.U32 R5, RZ, RZ, 0x80 ;  /* 0x00000080ff057424 */ /* 0x001fe200078e00ff */
[----:B------:R-:W-:Y:S01]  /*ff60*/  PLOP3.LUT P0, PT, PT, PT, PT, 0x80, 0x0 ;  /* 0x000000000000781c */ /* 0x000fe20003f0f070 */
[----:B------:R-:W-:Y:S01]  /*ff70*/  UIADD3 UR8, UR38, 0x29400, URZ ;  /* 0x0002940026087890 */ /* 0x000fe2000fffe03f */
[----:B------:R-:W-:Y:S02]  /*ff80*/  UMOV UR6, 0x0 ;  /* 0x0000000000067882 */ /* 0x000fe40000000000 */
[----:B------:R-:W-:Y:S01]  /*ff90*/  R2UR UR10, R5 ;  /* 0x00000000050a72ca */ /* 0x000fe200000e0000 */
[----:B------:R-:W-:-:S14]  /*ffa0*/  UMOV UR7, 0x14f00000 ;  /* 0x14f0000000077882 */ /* 0x000fdc0000000000 */
.L_x_84:
        /* <DEDUP_REMOVED lines=8> */
[----:B------:R-:W-:Y:S01]  /*10030*/  MOV R13, 0xc0 ;  /* 0x000000c0000d7802 */ /* 0x000fe20000000f00 */
[----:B------:R-:W-:Y:S01]  /*10040*/  UIADD3 UR8, UR38, 0x2bc00, URZ ;  /* 0x0002bc0026087890 */ /* 0x000fe2000fffe03f */
[----:B------:R-:W-:Y:S01]  /*10050*/  PLOP3.LUT P0, PT, PT, PT, PT, 0x80, 0x0 ;  /* 0x000000000000781c */ /* 0x000fe20003f0f070 */
[----:B------:R-:W-:Y:S01]  /*10060*/  UMOV UR6, 0x0 ;  /* 0x0000000000067882 */ /* 0x000fe20000000000 */
[----:B------:R-:W-:Y:S01]  /*10070*/  R2UR UR10, R13 ;  /* 0x000000000d0a72ca */ /* 0x000fe200000e0000 */
[----:B------:R-:W-:-:S14]  /*10080*/  UMOV UR7, 0x14f00000 ;  /* 0x14f0000000077882 */ /* 0x000fdc0000000000 */
.L_x_85:
        /* <DEDUP_REMOVED lines=8> */
[----:B------:R-:W-:Y:S01]  /*10110*/  SHF.L.U32 R2, R7, 0x1f, RZ ;  /* 0x0000001f07027819 */ /* 0x000fe200000006ff */
[----:B------:R-:W-:Y:S03]  /*10120*/  BSSY B2, `(.L_x_86) ;  /* 0x0000003000027945 */ /* 0x000fe60003800000 */
[----:B------:R-:W0:Y:S02]  /*10130*/  SYNCS.PHASECHK.TRANS64.TRYWAIT P0, [UR38+0x38868], R2 ;  /* 0x03886802ff0075a7 */ /* 0x000e240008000166 */
[----:B0-----:R-:W-:Y:S05]  /*10140*/  @!P0 BRA `(.L_x_87) ;  /* 0x0000002800308947 */ /* 0x001fea0003800000 */
.L_x_160:
[----:B------:R-:W-:Y:S05]  /*10150*/  BSYNC B2 ;  /* 0x0000000000027941 */ /* 0x000fea0003800000 */
.L_x_86:
[----:B------:R-:W-:Y:S01]  /*10160*/  BSSY B2, `(.L_x_88) ;  /* 0x0000009000027945 */ /* 0x000fe20003800000 */
[----:B0-----:R-:W-:Y:S02]  /*10170*/  IMAD.MOV.U32 R2, RZ, RZ, 0x0 ;  /* 0x00000000ff027424 */ /* 0x001fe400078e00ff */
[----:B------:R-:W-:Y:S01]  /*10180*/  IMAD.MOV.U32 R3, RZ, RZ, 0x14f00000 ;  /* 0x14f00000ff037424 */ /* 0x000fe200078e00ff */
[----:B------:R-:W-:Y:S06]  /*10190*/  @P1 BRA `(.L_x_89) ;  /* 0x0000000000141947 */ /* 0x000fec0003800000 */
[----:B------:R-:W-:Y:S01]  /*101a0*/  ISETP.NE.AND P0, PT, R10, RZ, PT ;  /* 0x000000ff0a00720c */ /* 0x000fe20003f05270 */
[----:B------:R-:W-:-:S04]  /*101b0*/  IMAD.MOV.U32 R7, RZ, RZ, 0xa000 ;  /* 0x0000a000ff077424 */ /* 0x000fc800078e00ff */
[----:B------:R0:W-:Y:S08]  /*101c0*/  SYNCS.ARRIVE.TRANS64 RZ, [UR38+0x38858], R7 ;  /* 0x03885807ffff79a7 */ /* 0x0001f00008000026 */
[----:B0-----:R-:W-:Y:S05]  /*101d0*/  @!P0 BRA `(.L_x_89) ;  /* 0x0000000000048947 */ /* 0x001fea0003800000 */
[----:B------:R-:W-:Y:S01]  /*101e0*/  BPT.TRAP 0x1 ;  /* 0x000000040000795c */ /* 0x000fe20000300000 */
.L_x_89:
[----:B------:R-:W-:Y:S05]  /*101f0*/  BSYNC B2 ;  /* 0x0000000000027941 */ /* 0x000fea0003800000 */
.L_x_88:
        /* <DEDUP_REMOVED lines=10> */
.L_x_90:
        /* <DEDUP_REMOVED lines=13> */
.L_x_91:
        /* <DEDUP_REMOVED lines=13> */
.L_x_92:
        /* <DEDUP_REMOVED lines=13> */
.L_x_93:
        /* <DEDUP_REMOVED lines=8> */
[----:B------:R-:W-:Y:S01]  /*10590*/  MOV R17, R11 ;  /* 0x0000000b00117202 */ /* 0x000fe20000000f00 */
[----:B------:R-:W-:-:S07]  /*105a0*/  IMAD.MOV.U32 R16, RZ, RZ, R4 ;  /* 0x000000ffff107224 */ /* 0x000fce00078e0004 */
.L_x_76:
[----:B------:R-:W-:Y:S05]  /*105b0*/  BSYNC B1 ;  /* 0x0000000000017941 */ /* 0x000fea0003800000 */
.L_x_75:
[----:B------:R-:W-:Y:S02]  /*105c0*/  VIADD R0, R0, 0xfffffffe ;  /* 0xfffffffe00007836 */ /* 0x000fe40000000000 */
[----:B------:R-:W-:Y:S01]  /*105d0*/  IMAD.MOV.U32 R7, RZ, RZ, R9 ;  /* 0x000000ffff077224 */ /* 0x000fe200078e0009 */
[----:B------:R-:W-:Y:S06]  /*105e0*/  @P2 BRA `(.L_x_94) ;  /* 0xffffffe8004c2947 */ /* 0x000fec000383ffff */
[----:B------:R-:W-:Y:S05]  /*105f0*/  BSYNC B0 ;  /* 0x0000000000007941 */ /* 0x000fea0003800000 */
.L_x_55:
[----:B------:R-:W-:Y:S01]  /*10600*/  ISETP.NE.AND P0, PT, R12, RZ, PT ;  /* 0x000000ff0c00720c */ /* 0x000fe20003f05270 */
[----:B------:R-:W-:-:S12]  /*10610*/  BSSY B0, `(.L_x_54) ;  /* 0x00000b3000007945 */ /* 0x000fd80003800000 */
[----:B------:R-:W-:Y:S05]  /*10620*/  @!P0 BRA `(.L_x_95) ;  /* 0x0000000800c48947 */ /* 0x000fea0003800000 */
[----:B------:R-:W2:Y:S01]  /*10630*/  LDL R2, [R1] ;  /* 0x0000000001027983 */ /* 0x000ea20000100800 */
[----:B------:R-:W-:Y:S02]  /*10640*/  MOV R8, 0x1 ;  /* 0x0000000100087802 */ /* 0x000fe40000000f00 */
[----:B--2---:R-:W-:-:S13]  /*10650*/  ISETP.NE.AND P1, PT, R2, RZ, PT ;  /* 0x000000ff0200720c */ /* 0x004fda0003f25270 */
[----:B------:R-:W-:Y:S05]  /*10660*/  @!P1 BRA `(.L_x_95) ;  /* 0x0000000800b49947 */ /* 0x000fea0003800000 */
[----:B------:R-:W2:Y:S02]  /*10670*/  LDL.LU R2, [R1+0x4] ;  /* 0x0000040001027983 */ /* 0x000ea40000300800 */
[----:B--2---:R-:W-:-:S13]  /*10680*/  ISETP.NE.AND P1, PT, R2, RZ, PT ;  /* 0x000000ff0200720c */ /* 0x004fda0003f25270 */
[----:B------:R-:W-:Y:S05]  /*10690*/  @!P1 BRA `(.L_x_96) ;  /* 0x0000000000509947 */ /* 0x000fea0003800000 */
[----:B------:R-:W0:Y:S01]  /*106a0*/  LDC R7, c[0x0][0x43c] ;  /* 0x00010f00ff077b82 */ /* 0x000e220000000800 */
[----:B------:R-:W-:Y:S01]  /*106b0*/  IMAD.MOV.U32 R6, RZ, RZ, R0 ;  /* 0x000000ffff067224 */ /* 0x000fe200078e0000 */
[----:B------:R-:W-:Y:S01]  /*106c0*/  ULDC.64 UR4, c[0x0][0x428] ;  /* 0x00010a0000047ab9 */ /* 0x000fe20000000a00 */
[----:B------:R-:W-:Y:S01]  /*106d0*/  ULDC.64 UR6, c[0x0][0x208] ;  /* 0x0000820000067ab9 */ /* 0x000fe20000000a00 */
[----:B------:R-:W-:-:S04]  /*106e0*/  IMAD R19, R19, UR4, RZ ;  /* 0x0000000413137c24 */ /* 0x000fc8000f8e02ff */
[----:B------:R-:W-:Y:S01]  /*106f0*/  IMAD R19, R18, UR5, R19 ;  /* 0x0000000512137c24 */ /* 0x000fe2000f8e0213 */
[----:B0-----:R-:W-:-:S13]  /*10700*/  ISETP.NE.AND P0, PT, R7, 0x1, PT ;  /* 0x000000010700780c */ /* 0x001fda0003f05270 */
[----:B------:R-:W0:Y:S02]  /*10710*/  @P0 LDC.64 R2, c[0x0][0x440] ;  /* 0x00011000ff020b82 */ /* 0x000e240000000a00 */
[----:B0-----:R-:W-:-:S05]  /*10720*/  @P0 IMAD.HI.U32 R2, R0, R2, RZ ;  /* 0x0000000200020227 */ /* 0x001fca00078e00ff */
[----:B------:R-:W-:-:S04]  /*10730*/  @P0 SHF.R.U32.HI R6, RZ, R3, R2 ;  /* 0x00000003ff060219 */ /* 0x000fc80000011602 */
[--C-:B------:R-:W-:Y:S01]  /*10740*/  SHF.R.S32.HI R3, RZ, 0x1f, R6.reuse ;  /* 0x0000001fff037819 */ /* 0x100fe20000011406 */
[----:B------:R-:W-:-:S04]  /*10750*/  IMAD.MOV.U32 R2, RZ, RZ, R6 ;  /* 0x000000ffff027224 */ /* 0x000fc800078e0006 */
[----:B------:R-:W-:Y:S01]  /*10760*/  IMAD.WIDE.U32 R2, R18, UR4, R2 ;  /* 0x0000000412027c25 */ /* 0x000fe2000f8e0002 */
[----:B------:R-:W-:-:S03]  /*10770*/  ULDC.64 UR4, c[0x0][0x418] ;  /* 0x0001060000047ab9 */ /* 0x000fc60000000a00 */
[----:B------:R-:W-:Y:S01]  /*10780*/  IMAD.IADD R3, R19, 0x1, R3 ;  /* 0x0000000113037824 */ /* 0x000fe200078e0203 */
[----:B------:R-:W-:-:S04]  /*10790*/  LEA R4, P0, R2, UR4, 0x2 ;  /* 0x0000000402047c11 */ /* 0x000fc8000f8010ff */
[----:B------:R-:W-:-:S05]  /*107a0*/  LEA.HI.X R5, R2, UR5, R3, 0x2, P0 ;  /* 0x0000000502057c11 */ /* 0x000fca00080f1403 */
[----:B------:R0:W5:Y:S01]  /*107b0*/  LDG.E R4, desc[UR6][R4.64] ;  /* 0x0000000604047981 */ /* 0x000162000c1e1900 */
[----:B------:R-:W-:-:S05]  /*107c0*/  IADD3 R2, -R6, RZ, RZ ;  /* 0x000000ff06027210 */ /* 0x000fca0007ffe1ff */
[----:B------:R-:W-:-:S07]  /*107d0*/  IMAD R0, R7, R2, R0 ;  /* 0x0000000207007224 */ /* 0x000fce00078e0200 */
.L_x_96:
[----:B------:R-:W1:Y:S01]  /*107e0*/  S2R R2, SR_TID.X ;  /* 0x0000000000027919 */ /* 0x000e620000002100 */
[----:B------:R-:W-:Y:S01]  /*107f0*/  BSSY B1, `(.L_x_97) ;  /* 0x0000006000017945 */ /* 0x000fe20003800000 */
[----:B-1----:R-:W-:Y:S02]  /*10800*/  LOP3.LUT R3, R2, 0x7f, RZ, 0xc0, !PT ;  /* 0x0000007f02037812 */ /* 0x002fe400078ec0ff */
[----:B------:R-:W-:Y:S02]  /*10810*/  SHF.L.U32 R2, R9, 0x1f, RZ ;  /* 0x0000001f09027819 */ /* 0x000fe400000006ff */
[----:B------:R-:W-:Y:S02]  /*10820*/  ISETP.NE.AND P1, PT, R3, RZ, PT ;  /* 0x000000ff0300720c */ /* 0x000fe40003f25270 */
[----:B------:R-:W1:Y:S02]  /*10830*/  SYNCS.PHASECHK.TRANS64.TRYWAIT P0, [UR38+0x38848], R2 ;  /* 0x03884802ff0075a7 */ /* 0x000e640008000166 */
[----:B-1----:R-:W-:Y:S09]  /*10840*/  @!P0 BRA `(.L_x_98) ;  /* 0x0000002000888947 */ /* 0x002ff20003800000 */
.L_x_161:
[----:B------:R-:W-:Y:S05]  /*10850*/  BSYNC B1 ;  /* 0x0000000000017941 */ /* 0x000fea0003800000 */
.L_x_97:
[----:B------:R-:W-:Y:S04]  /*10860*/  BSSY B1, `(.L_x_99) ;  /* 0x0000007000017945 */ /* 0x000fe80003800000 */
[----:B------:R-:W-:Y:S05]  /*10870*/  @P1 BRA `(.L_x_100) ;  /* 0x0000000000141947 */ /* 0x000fea0003800000 */
[----:B------:R-:W-:Y:S01]  /*10880*/  ISETP.NE.AND P0, PT, R10, RZ, PT ;  /* 0x000000ff0a00720c */ /* 0x000fe20003f05270 */
[----:B-1----:R-:W-:-:S04]  /*10890*/  IMAD.MOV.U32 R3, RZ, RZ, 0xa000 ;  /* 0x0000a000ff037424 */ /* 0x002fc800078e00ff */
[----:B------:R2:W-:Y:S08]  /*108a0*/  SYNCS.ARRIVE.TRANS64 RZ, [UR38+0x38838], R3 ;  /* 0x03883803ffff79a7 */ /* 0x0005f00008000026 */
[----:B--2---:R-:W-:Y:S05]  /*108b0*/  @!P0 BRA `(.L_x_100) ;  /* 0x0000000000048947 */ /* 0x004fea0003800000 */
[----:B------:R-:W-:Y:S01]  /*108c0*/  BPT.TRAP 0x1 ;  /* 0x000000040000795c */ /* 0x000fe20000300000 */
.L_x_100:
[----:B------:R-:W-:Y:S05]  /*108d0*/  BSYNC B1 ;  /* 0x0000000000017941 */ /* 0x000fea0003800000 */
.L_x_99:
[----:B0-----:R-:W-:Y:S01]  /*108e0*/  IMAD.MOV.U32 R5, RZ, RZ, RZ ;  /* 0x000000ffff057224 */ /* 0x001fe200078e00ff */
        /* <DEDUP_REMOVED lines=10> */
.L_x_101:
[----:B------:R-:W-:-:S13]  /*10990*/  @P0 ELECT P2, URZ, PT ;  /* 0x00000000003f082f */ /* 0x000fda0003840000 */
[----:B-----5:R-:W-:Y:S01]  /*109a0*/  @P2 R2UR UR13, R4 ;  /* 0x00000000040d22ca */ /* 0x020fe200000e0000 */
[----:B------:R-:W-:Y:S01]  /*109b0*/  UMOV UR12, UR36 ;  /* 0x00000024000c7c82 */ /* 0x000fe20008000000 */
[----:B------:R-:W-:Y:S02]  /*109c0*/  @P2 R2UR UR11, R3 ;  /* 0x00000000030b22ca */ /* 0x000fe400000e0000 */
        /* <DEDUP_REMOVED lines=10> */
.L_x_102:
        /* <DEDUP_REMOVED lines=14> */
.L_x_103:
        /* <DEDUP_REMOVED lines=14> */
.L_x_104:
        /* <DEDUP_REMOVED lines=8> */
[----:B------:R-:W0:Y:S01]  /*10cb0*/  SYNCS.PHASECHK.TRANS64.TRYWAIT P0, [UR38+0x38860], R2 ;  /* 0x03886002ff0075a7 */ /* 0x000e220008000166 */
[----:B------:R-:W-:Y:S04]  /*10cc0*/  BSSY B1, `(.L_x_105) ;  /* 0x0000002000017945 */ /* 0x000fe80003800000 */
[----:B0-----:R-:W-:Y:S05]  /*10cd0*/  @!P0 BRA `(.L_x_106) ;  /* 0x0000001c007c8947 */ /* 0x001fea0003800000 */
.L_x_162:
[----:B------:R-:W-:Y:S05]  /*10ce0*/  BSYNC B1 ;  /* 0x0000000000017941 */ /* 0x000fea0003800000 */
.L_x_105:
[----:B------:R-:W-:Y:S01]  /*10cf0*/  BSSY B1, `(.L_x_107) ;  /* 0x0000009000017945 */ /* 0x000fe20003800000 */
[----:B0-----:R-:W-:Y:S02]  /*10d00*/  IMAD.MOV.U32 R2, RZ, RZ, 0x0 ;  /* 0x00000000ff027424 */ /* 0x001fe400078e00ff */
[----:B------:R-:W-:Y:S01]  /*10d10*/  IMAD.MOV.U32 R3, RZ, RZ, 0x14f00000 ;  /* 0x14f00000ff037424 */ /* 0x000fe200078e00ff */
[----:B------:R-:W-:Y:S06]  /*10d20*/  @P1 BRA `(.L_x_108) ;  /* 0x0000000000141947 */ /* 0x000fec0003800000 */
[----:B------:R-:W-:Y:S02]  /*10d30*/  ISETP.NE.AND P0, PT, R10, RZ, PT ;  /* 0x000000ff0a00720c */ /* 0x000fe40003f05270 */
[----:B------:R-:W-:-:S04]  /*10d40*/  MOV R12, 0xa000 ;  /* 0x0000a000000c7802 */ /* 0x000fc80000000f00 */
[----:B------:R0:W-:Y:S07]  /*10d50*/  SYNCS.ARRIVE.TRANS64 RZ, [UR38+0x38850], R12 ;  /* 0x0388500cffff79a7 */ /* 0x0001ee0008000026 */
[----:B------:R-:W-:Y:S05]  /*10d60*/  @!P0 BRA `(.L_x_108) ;  /* 0x0000000000048947 */ /* 0x000fea0003800000 */
[----:B------:R-:W-:Y:S01]  /*10d70*/  BPT.TRAP 0x1 ;  /* 0x000000040000795c */ /* 0x000fe20000300000 */
.L_x_108:
[----:B------:R-:W-:Y:S05]  /*10d80*/  BSYNC B1 ;  /* 0x0000000000017941 */ /* 0x000fea0003800000 */
.L_x_107:
        /* <DEDUP_REMOVED lines=10> */
.L_x_109:
        /* <DEDUP_REMOVED lines=8> */
[----:B------:R-:W-:Y:S01]  /*10eb0*/  R2UR UR10, R6 ;  /* 0x00000000060a72ca */ /* 0x000fe200000e0000 */
[----:B------:R-:W-:Y:S01]  /*10ec0*/  UIADD3 UR8, UR38, 0x2c00, URZ ;  /* 0x00002c0026087890 */ /* 0x000fe2000fffe03f */
[----:B------:R-:W-:Y:S02]  /*10ed0*/  R2UR UR6, R2 ;  /* 0x00000000020672ca */ /* 0x000fe400000e0000 */
[----:B------:R-:W-:Y:S02]  /*10ee0*/  R2UR UR7, R3 ;  /* 0x00000000030772ca */ /* 0x000fe400000e0000 */
[----:B------:R-:W-:-:S13]  /*10ef0*/  PLOP3.LUT P0, PT, PT, PT, PT, 0x80, 0x0 ;  /* 0x000000000000781c */ /* 0x000fda0003f0f070 */
.L_x_110:
        /* <DEDUP_REMOVED lines=13> */
.L_x_111:
        /* <DEDUP_REMOVED lines=13> */
.L_x_112:
        /* <DEDUP_REMOVED lines=8> */
[----:B------:R-:W-:Y:S02]  /*11120*/  IMAD.MOV.U32 R17, RZ, RZ, R0 ;  /* 0x000000ffff117224 */ /* 0x000fe400078e0000 */
[----:B------:R-:W-:-:S07]  /*11130*/  IMAD.MOV.U32 R16, RZ, RZ, R4 ;  /* 0x000000ffff107224 */ /* 0x000fce00078e0004 */
.L_x_95:
[----:B------:R-:W-:Y:S05]  /*11140*/  BSYNC B0 ;  /* 0x0000000000007941 */ /* 0x000fea0003800000 */
.L_x_54:
[----:B------:R-:W2:Y:S01]  /*11150*/  LDL.LU R0, [R1] ;  /* 0x0000000001007983 */ /* 0x000ea20000300800 */
[----:B------:R-:W-:Y:S01]  /*11160*/  BSSY B0, `(.L_x_113) ;  /* 0x0000051000007945 */ /* 0x000fe20003800000 */
[----:B--2---:R-:W-:-:S13]  /*11170*/  ISETP.NE.AND P0, PT, R0, RZ, PT ;  /* 0x000000ff0000720c */ /* 0x004fda0003f05270 */
[----:B------:R-:W-:Y:S05]  /*11180*/  @!P0 BRA `(.L_x_114) ;  /* 0x0000000400388947 */ /* 0x000fea0003800000 */
[----:B------:R-:W2:Y:S01]  /*11190*/  S2R R0, SR_TID.X ;  /* 0x0000000000007919 */ /* 0x000ea20000002100 */
[----:B-1----:R-:W-:Y:S01]  /*111a0*/  LEA R3, R8, UR38, 0x3 ;  /* 0x0000002608037c11 */ /* 0x002fe2000f8e18ff */
[----:B------:R-:W-:Y:S01]  /*111b0*/  BSSY B1, `(.L_x_115) ;  /* 0x0000006000017945 */ /* 0x000fe20003800000 */
[----:B--2---:R-:W-:Y:S02]  /*111c0*/  LOP3.LUT R2, R0, 0x7f, RZ, 0xc0, !PT ;  /* 0x0000007f00027812 */ /* 0x004fe400078ec0ff */
[----:B------:R-:W-:Y:S02]  /*111d0*/  SHF.L.U32 R0, R9, 0x1f, RZ ;  /* 0x0000001f09007819 */ /* 0x000fe400000006ff */
[----:B------:R-:W-:Y:S02]  /*111e0*/  ISETP.NE.AND P1, PT, R2, RZ, PT ;  /* 0x000000ff0200720c */ /* 0x000fe40003f25270 */
[----:B------:R-:W1:Y:S02]  /*111f0*/  SYNCS.PHASECHK.TRANS64.TRYWAIT P0, [R3+URZ+0x38860], R0 ;  /* 0x03886000030075a7 */ /* 0x000e64000800017f */
[----:B-1----:R-:W-:Y:S09]  /*11200*/  @!P0 BRA `(.L_x_116) ;  /* 0x0000001800488947 */ /* 0x002ff20003800000 */
.L_x_163:
[----:B------:R-:W-:Y:S05]  /*11210*/  BSYNC B1 ;  /* 0x0000000000017941 */ /* 0x000fea0003800000 */
.L_x_115:
[----:B------:R-:W-:Y:S04]  /*11220*/  BSSY B1, `(.L_x_117) ;  /* 0x0000008000017945 */ /* 0x000fe80003800000 */
[----:B------:R-:W-:Y:S05]  /*11230*/  @P1 BRA `(.L_x_118) ;  /* 0x0000000000181947 */ /* 0x000fea0003800000 */
[----:B------:R-:W2:Y:S01]  /*11240*/  S2R R2, SR_TID.X ;  /* 0x0000000000027919 */ /* 0x000ea20000002100 */
[----:B-1----:R-:W-:-:S04]  /*11250*/  IMAD.MOV.U32 R0, RZ, RZ, 0xa000 ;  /* 0x0000a000ff007424 */ /* 0x002fc800078e00ff */
[----:B------:R3:W-:Y:S01]  /*11260*/  SYNCS.ARRIVE.TRANS64 RZ, [R3+URZ+0x38850], R0 ;  /* 0x0388500003ff79a7 */ /* 0x0007e2000800003f */
[----:B--2---:R-:W-:-:S13]  /*11270*/  LOP3.LUT P0, RZ, R2, 0x1f, RZ, 0xc0, !PT ;  /* 0x0000001f02ff7812 */ /* 0x004fda000780c0ff */
[----:B---3--:R-:W-:Y:S05]  /*11280*/  @!P0 BRA `(.L_x_118) ;  /* 0x0000000000048947 */ /* 0x008fea0003800000 */
[----:B------:R-:W-:Y:S01]  /*11290*/  BPT.TRAP 0x1 ;  /* 0x000000040000795c */ /* 0x000fe20000300000 */
.L_x_118:
[----:B------:R-:W-:Y:S05]  /*112a0*/  BSYNC B1 ;  /* 0x0000000000017941 */ /* 0x000fea0003800000 */
.L_x_117:
[----:B------:R-:W-:Y:S01]  /*112b0*/  R2UR UR4, R8 ;  /* 0x00000000080472ca */ /* 0x000fe200000e0000 */
[----:B------:R-:W-:Y:S01]  /*112c0*/  ULDC.64 UR6, c[0x0][0x198] ;  /* 0x0000660000067ab9 */ /* 0x000fe20000000a00 */
[----:B------:R-:W-:Y:S01]  /*112d0*/  R2UR UR9, R3 ;  /* 0x00000000030972ca */ /* 0x000fe200000e0000 */
[----:B------:R-:W-:Y:S01]  /*112e0*/  UIADD3 UR6, UP0, UR6, 0x470, URZ ;  /* 0x0000047006067890 */ /* 0x000fe2000ff1e03f */
[----:B------:R-:W-:Y:S01]  /*112f0*/  PLOP3.LUT P0, PT, PT, PT, PT, 0x80, 0x0 ;  /* 0x000000000000781c */ /* 0x000fe20003f0f070 */
[----:B------:R-:W-:Y:S01]  /*11300*/  IMAD R17, R17, 0x50, RZ ;  /* 0x0000005011117824 */ /* 0x000fe200078e02ff */
[----:B------:R-:W-:Y:S01]  /*11310*/  UMOV UR14, 0x0 ;  /* 0x00000000000e7882 */ /* 0x000fe20000000000 */
[----:B------:R-:W-:Y:S01]  /*11320*/  UIADD3.X UR7, URZ, UR7, URZ, UP0, !UPT ;  /* 0x000000073f077290 */ /* 0x000fe200087fe43f */
[----:B------:R-:W-:Y:S01]  /*11330*/  UMOV UR15, 0x14f00000 ;  /* 0x14f00000000f7882 */ /* 0x000fe20000000000 */
[----:B------:R-:W-:-:S04]  /*11340*/  UMOV UR10, URZ ;  /* 0x0000003f000a7c82 */ /* 0x000fc80008000000 */
[----:B------:R-:W-:Y:S02]  /*11350*/  UIMAD UR4, UR4, 0xa000, UR38 ;  /* 0x0000a000040478a4 */ /* 0x000fe4000f8e0226 */
[----:B------:R-:W-:Y:S02]  /*11360*/  UIADD3 UR9, UR9, 0x38850, URZ ;  /* 0x0003885009097890 */ /* 0x000fe4000fffe03f */
[----:B------:R-:W-:-:S12]  /*11370*/  UIADD3 UR8, UR4, 0x400, URZ ;  /* 0x0000040004087890 */ /* 0x000fd8000fffe03f */
.L_x_119:
[----:B------:R-:W-:-:S13]  /*11380*/  @P0 ELECT P1, URZ, PT ;  /* 0x00000000003f082f */ /* 0x000fda0003820000 */
[----:B------:R-:W-:Y:S01]  /*11390*/  @P1 R2UR UR13, R16 ;  /* 0x00000000100d12ca */ /* 0x000fe200000e0000 */
[----:B------:R-:W-:Y:S01]  /*113a0*/  UMOV UR12, UR36 ;  /* 0x00000024000c7c82 */ /* 0x000fe20008000000 */
[----:B------:R-:W-:Y:S02]  /*113b0*/  @P1 R2UR UR11, R17 ;  /* 0x00000000110b12ca */ /* 0x000fe400000e0000 */
[----:B------:R-:W-:Y:S02]  /*113c0*/  @P1 PLOP3.LUT P0, PT, P1, PT, PT, 0x8, 0x0 ;  /* 0x000000000000181c */ /* 0x000fe40000f0e170 */
[----:B------:R-:W-:-:S09]  /*113d0*/  PLOP3.LUT P1, PT, PT, PT, PT, 0x8, 0x0 ;  /* 0x000000000000781c */ /* 0x000fd20003f2e170 */
[----:B------:R2:W-:Y:S02]  /*113e0*/  UTMALDG.4D [UR8], [UR6], desc[UR14] ;  /* 0x00000e08060075b4 */ /* 0x0005e40008019000 */
[----:B--2---:R-:W-:Y:S05]  /*113f0*/  @P0 BRA.U.ANY `(.L_x_119) ;  /* 0xfffffffd00e00947 */ /* 0x004fea000393ffff */
[----:B------:R-:W-:Y:S01]  /*11400*/  PLOP3.LUT P0, PT, PT, PT, PT, 0x80, 0x0 ;  /* 0x000000000000781c */ /* 0x000fe20003f0f070 */
[----:B------:R-:W-:Y:S01]  /*11410*/  UIADD3 UR8, UR4, 0x2c00, URZ ;  /* 0x00002c0004087890 */ /* 0x000fe2000fffe03f */
[----:B------:R-:W-:Y:S01]  /*11420*/  UMOV UR14, 0x0 ;  /* 0x00000000000e7882 */ /* 0x000fe20000000000 */
[----:B------:R-:W-:Y:S01]  /*11430*/  UMOV UR15, 0x14f00000 ;  /* 0x14f00000000f7882 */ /* 0x000fe20000000000 */
[----:B------:R-:W-:-:S09]  /*11440*/  UMOV UR10, 0x40 ;  /* 0x00000040000a7882 */ /* 0x000fd20000000000 */
.L_x_120:
        /* <DEDUP_REMOVED lines=13> */
.L_x_121:
        /* <DEDUP_REMOVED lines=10> */
[----:B------:R-:W-:Y:S02]  /*115c0*/  UMOV UR5, 0x14f00000 ;  /* 0x14f0000000057882 */ /* 0x000fe40000000000 */
[----:B------:R-:W-:Y:S01]  /*115d0*/  UMOV UR4, 0x0 ;  /* 0x0000000000047882 */ /* 0x000fe20000000000 */
[----:B------:R-:W-:-:S08]  /*115e0*/  UMOV UR10, 0xc0 ;  /* 0x000000c0000a7882 */ /* 0x000fd00000000000 */
.L_x_122:
        /* <DEDUP_REMOVED lines=8> */
.L_x_114:
[----:B------:R-:W-:Y:S05]  /*11670*/  BSYNC B0 ;  /* 0x0000000000007941 */ /* 0x000fea0003800000 */
.L_x_113:
[----:B-1----:R-:W-:Y:S01]  /*11680*/  IADD3 R0, R8, 0x1, RZ ;  /* 0x0000000108007810 */ /* 0x002fe20007ffe0ff */
[----:B------:R-:W-:-:S03]  /*11690*/  IMAD.MOV.U32 R3, RZ, RZ, RZ ;  /* 0x000000ffff037224 */ /* 0x000fc600078e00ff */
[----:B------:R-:W-:-:S04]  /*116a0*/  ISETP.NE.AND P0, PT, R0, 0x2, PT ;  /* 0x000000020000780c */ /* 0x000fc80003f05270 */
[----:B------:R-:W-:Y:S02]  /*116b0*/  SEL R2, RZ, 0x1, P0 ;  /* 0x00000001ff027807 */ /* 0x000fe40000000000 */
[----:B------:R-:W-:Y:S02]  /*116c0*/  SEL R0, R0, RZ, P0 ;  /* 0x000000ff00007207 */ /* 0x000fe40000000000 */
[----:B------:R-:W-:-:S07]  /*116d0*/  LOP3.LUT R9, R9, R2, RZ, 0x3c, !PT ;  /* 0x0000000209097212 */ /* 0x000fce00078e3cff */
.L_x_38:
[----:B------:R-:W1:Y:S01]  /*116e0*/  S2R R5, SR_CgaCtaId ;  /* 0x0000000000057919 */ /* 0x000e620000008800 */
[----:B------:R-:W-:Y:S02]  /*116f0*/  MOV R2, 0x400 ;  /* 0x0000040000027802 */ /* 0x000fe40000000f00 */
[----:B------:R-:W-:Y:S02]  /*11700*/  SHF.L.U32 R3, R3, 0x1f, RZ ;  /* 0x0000001f03037819 */ /* 0x000fe400000006ff */
[----:B-1----:R-:W-:-:S04]  /*11710*/  LEA R2, R5, R2, 0x18 ;  /* 0x0000000205027211 */ /* 0x002fc800078ec0ff */
[----:B------:R-:W1:Y:S02]  /*11720*/  SYNCS.PHASECHK.TRANS64.TRYWAIT P0, [R2+URZ+0x38820], R3 ;  /* 0x03882003020075a7 */ /* 0x000e64000800017f */
[----:B-1----:R-:W-:Y:S05]  /*11730*/  @!P0 BRA `(.L_x_123) ;  /* 0x0000001400108947 */ /* 0x002fea0003800000 */
.L_x_164:
[----:B------:R-:W-:-:S03]  /*11740*/  UMOV UR4, 0xffffffff ;  /* 0xffffffff00047882 */ /* 0x000fc60000000000 */
[----:B------:R-:W-:Y:S05]  /*11750*/  BRA.DIV UR4, `(.L_x_124) ;  /* 0x00000016041c7947 */ /* 0x000fea000b800000 */
[----:B-1----:R-:W1:Y:S02]  /*11760*/  S2R R3, SR_TID.X ;  /* 0x0000000000037919 */ /* 0x002e640000002100 */
[----:B-1----:R-:W-:-:S04]  /*11770*/  SHF.R.U32.HI R3, RZ, 0x5, R3 ;  /* 0x00000005ff037819 */ /* 0x002fc80000011603 */
[----:B------:R-:W-:-:S05]  /*11780*/  LOP3.LUT R3, R3, 0x3, RZ, 0xc0, !PT ;  /* 0x0000000303037812 */ /* 0x000fca00078ec0ff */
[----:B------:R1:W2:Y:S02]  /*11790*/  SHFL.IDX PT, R14, R3, RZ, 0x1f ;  /* 0x00001fff030e7589 */ /* 0x0002a400000e0000 */
.L_x_167:
[----:B--2---:R-:W-:-:S13]  /*117a0*/  ISETP.NE.AND P0, PT, R14, RZ, PT ;  /* 0x000000ff0e00720c */ /* 0x004fda0003f05270 */
[----:B------:R-:W-:Y:S05]  /*117b0*/  @P0 BRA `(.L_x_10) ;  /* 0x0000000000880947 */ /* 0x000fea0003800000 */
[----:B------:R-:W-:-:S03]  /*117c0*/  UMOV UR4, 0xffffffff ;  /* 0xffffffff00047882 */ /* 0x000fc60000000000 */
[----:B------:R-:W-:Y:S05]  /*117d0*/  BRA.DIV UR4, `(.L_x_125) ;  /* 0x0000001604307947 */ /* 0x000fea000b800000 */
[----:B------:R-:W-:-:S13]  /*117e0*/  ELECT P6, URZ, PT ;  /* 0x00000000003f782f */ /* 0x000fda00038c0000 */
.L_x_170:
[----:B------:R-:W-:Y:S05]  /*117f0*/  @!P6 BRA `(.L_x_10) ;  /* 0x000000000078e947 */ /* 0x000fea0003800000 */
[----:B-1----:R-:W2:Y:S02]  /*11800*/  LDL.LU R3, [R1+0x14] ;  /* 0x0000140001037983 */ /* 0x002ea40000300800 */
[----:B--2---:R-:W-:-:S04]  /*11810*/  LOP3.LUT R3, R3, 0x2, RZ, 0xfc, !PT ;  /* 0x0000000203037812 */ /* 0x004fc800078efcff */
[----:B------:R-:W-:-:S13]  /*11820*/  ISETP.NE.AND P2, PT, R3, 0x3, PT ;  /* 0x000000030300780c */ /* 0x000fda0003f45270 */
[----:B------:R-:W-:Y:S05]  /*11830*/  @!P2 BRA `(.L_x_126) ;  /* 0x000000000004a947 */ /* 0x000fea0003800000 */
[----:B------:R-:W-:Y:S01]  /*11840*/  BPT.TRAP 0x1 ;  /* 0x000000040000795c */ /* 0x000fe20000300000 */
.L_x_126:
[----:B------:R-:W-:Y:S01]  /*11850*/  VIADD R7, R2, 0x38840 ;  /* 0x0003884002077836 */ /* 0x000fe20000000000 */
[----:B------:R-:W-:Y:S02]  /*11860*/  SHF.L.U32 R5, R9, 0x1f, RZ ;  /* 0x0000001f09057819 */ /* 0x000fe400000006ff */
[C---:B------:R-:W-:Y:S01]  /*11870*/  IADD3 R3, R0.reuse, 0x1, RZ ;  /* 0x0000000100037810 */ /* 0x040fe20007ffe0ff */
[----:B------:R-:W-:-:S03]  /*11880*/  IMAD R6, R0, 0x8, R7 ;  /* 0x0000000800067824 */ /* 0x000fc600078e0207 */
[C---:B------:R-:W-:Y:S01]  /*11890*/  ISETP.NE.AND P1, PT, R3.reuse, 0x2, PT ;  /* 0x000000020300780c */ /* 0x040fe20003f25270 */
[----:B------:R-:W1:Y:S03]  /*118a0*/  SYNCS.PHASECHK.TRANS64.TRYWAIT P0, [R6+URZ], R5 ;  /* 0x00000005060075a7 */ /* 0x000e66000800017f */
[----:B------:R-:W-:Y:S02]  /*118b0*/  SEL R4, RZ, 0x1, P1 ;  /* 0x00000001ff047807 */ /* 0x000fe40000800000 */
[----:B------:R-:W-:Y:S02]  /*118c0*/  SEL R8, R3, RZ, P1 ;  /* 0x000000ff03087207 */ /* 0x000fe40000800000 */
[----:B------:R-:W-:-:S03]  /*118d0*/  LOP3.LUT R4, R9, R4, RZ, 0x3c, !PT ;  /* 0x0000000409047212 */ /* 0x000fc600078e3cff */
[----:B------:R-:W-:Y:S01]  /*118e0*/  IMAD R3, R8, 0x8, R7 ;  /* 0x0000000808037824 */ /* 0x000fe200078e0207 */
[----:B------:R-:W-:Y:S01]  /*118f0*/  SHF.L.U32 R4, R4, 0x1f, RZ ;  /* 0x0000001f04047819 */ /* 0x000fe200000006ff */
[----:B-1----:R-:W-:Y:S06]  /*11900*/  @!P0 BRA `(.L_x_127) ;  /* 0x0000001400048947 */ /* 0x002fec0003800000 */
.L_x_171:
[----:B------:R-:W2:Y:S02]  /*11910*/  SYNCS.PHASECHK.TRANS64.TRYWAIT P0, [R3+URZ], R4 ;  /* 0x00000004030075a7 */ /* 0x000ea4000800017f */
[----:B--2---:R-:W-:Y:S05]  /*11920*/  @!P0 BRA `(.L_x_128) ;  /* 0x0000001400108947 */ /* 0x004fea0003800000 */
.L_x_172:
[----:B------:R-:W-:Y:S05]  /*11930*/  @!P2 BRA `(.L_x_129) ;  /* 0x000000000004a947 */ /* 0x000fea0003800000 */
[----:B------:R-:W-:Y:S01]  /*11940*/  BPT.TRAP 0x1 ;  /* 0x000000040000795c */ /* 0x000fe20000300000 */
.L_x_129:
[----:B--2---:R-:W-:-:S04]  /*11950*/  VIADD R3, R2, 0x38860 ;  /* 0x0003886002037836 */ /* 0x004fc80000000000 */
[----:B------:R-:W-:-:S04]  /*11960*/  IMAD R0, R0, 0x8, R3 ;  /* 0x0000000800007824 */ /* 0x000fc800078e0203 */
[----:B------:R-:W2:Y:S02]  /*11970*/  SYNCS.PHASECHK.TRANS64.TRYWAIT P0, [R0+URZ], R5 ;  /* 0x00000005000075a7 */ /* 0x000ea4000800017f */
[----:B--2---:R-:W-:Y:S05]  /*11980*/  @!P0 BRA `(.L_x_130) ;  /* 0x00000014000c8947 */ /* 0x004fea0003800000 */
.L_x_173:
[----:B------:R-:W-:-:S07]  /*11990*/  LEA R3, R8, R3, 0x3 ;  /* 0x0000000308037211 */ /* 0x000fce00078e18ff */
.L_x_131:
[----:B---3--:R3:W4:Y:S02]  /*119a0*/  SYNCS.PHASECHK.TRANS64.TRYWAIT P0, [R3+URZ], R4 ;  /* 0x00000004030075a7 */ /* 0x008724000800017f */
[----:B----4-:R-:W-:Y:S05]  /*119b0*/  @!P0 NANOSLEEP.SYNCS 0x989680 ;  /* 0x009896800000895d */ /* 0x010fea0003900000 */
[----:B------:R-:W4:Y:S02]  /*119c0*/  @!P0 SYNCS.PHASECHK.TRANS64 P0, [R3+URZ], R4 ;  /* 0x00000004030085a7 */ /* 0x000f24000800007f */
[----:B----4-:R-:W-:Y:S05]  /*119d0*/  @!P0 BRA `(.L_x_131) ;  /* 0xfffffffc00f08947 */ /* 0x010fea000383ffff */
.L_x_10:
[----:B------:R-:W-:Y:S05]  /*119e0*/  BSYNC B6 ;  /* 0x0000000000067941 */ /* 0x000fea0003800000 */
.L_x_7:
[----:B------:R-:W-:Y:S05]  /*119f0*/  EXIT ;  /* 0x000000000000794d */ /* 0x000fea0003800000 */
.L_x_14:
[----:B------:R-:W-:-:S13]  /*11a00*/  R2UR UR4, R16 ;  /* 0x00000000100472ca */ /* 0x000fda00000e0000 */
[----:B0-----:R-:W-:-:S04]  /*11a10*/  IMAD.U32 R3, RZ, RZ, UR4 ;  /* 0x00000004ff037e24 */ /* 0x001fc8000f8e00ff */
[----:B------:R0:W1:Y:S03]  /*11a20*/  SYNCS.PHASECHK.TRANS64.TRYWAIT P1, [R3+URZ+0x38800], R2 ;  /* 0x03880002030075a7 */ /* 0x000066000802017f */
[----:B-1----:R-:W-:Y:S05]  /*11a30*/  @!P1 NANOSLEEP.SYNCS 0x989680 ;  /* 0x009896800000995d */ /* 0x002fea0003900000 */
[----:B------:R-:W1:Y:S02]  /*11a40*/  @!P1 SYNCS.PHASECHK.TRANS64 P1, [R3+URZ+0x38800], R2 ;  /* 0x03880002030095a7 */ /* 0x000e64000802007f */
[----:B-1----:R-:W-:Y:S05]  /*11a50*/  @!P1 BRA `(.L_x_14) ;  /* 0xfffffffc00e89947 */ /* 0x002fea000383ffff */
[----:B------:R-:W-:Y:S05]  /*11a60*/  BRA `(.L_x_132) ;  /* 0xfffffef800847947 */ /* 0x000fea000383ffff */
.L_x_18:
[----:B------:R-:W-:-:S13]  /*11a70*/  R2UR UR4, R16 ;  /* 0x00000000100472ca */ /* 0x000fda00000e0000 */
[----:B0-----:R-:W-:-:S04]  /*11a80*/  IMAD.U32 R3, RZ, RZ, UR4 ;  /* 0x00000004ff037e24 */ /* 0x001fc8000f8e00ff */
[----:B------:R0:W2:Y:S03]  /*11a90*/  SYNCS.PHASECHK.TRANS64.TRYWAIT P2, [R3+URZ+0x38830], R2 ;  /* 0x03883002030075a7 */ /* 0x0000a6000804017f */
[----:B--2---:R-:W-:Y:S05]  /*11aa0*/  @!P2 NANOSLEEP.SYNCS 0x989680 ;  /* 0x009896800000a95d */ /* 0x004fea0003900000 */
[----:B------:R-:W2:Y:S02]  /*11ab0*/  @!P2 SYNCS.PHASECHK.TRANS64 P2, [R3+URZ+0x38830], R2 ;  /* 0x038830020300a5a7 */ /* 0x000ea4000804007f */
[----:B--2---:R-:W-:Y:S05]  /*11ac0*/  @!P2 BRA `(.L_x_18) ;  /* 0xfffffffc00e8a947 */ /* 0x004fea000383ffff */
[----:B------:R-:W-:Y:S05]  /*11ad0*/  BRA `(.L_x_17) ;  /* 0xfffffef800a07947 */ /* 0x000fea000383ffff */
.L_x_23:
[----:B------:R-:W-:-:S13]  /*11ae0*/  R2UR UR6, R215 ;  /* 0x00000000d70672ca */ /* 0x000fda00000e0000 */
[----:B-1----:R-:W-:-:S04]  /*11af0*/  IMAD.U32 R7, RZ, RZ, UR6 ;  /* 0x00000006ff077e24 */ /* 0x002fc8000f8e00ff */
[----:B------:R1:W2:Y:S03]  /*11b00*/  SYNCS.PHASECHK.TRANS64.TRYWAIT P2, [R7+URZ+0x38830], R2 ;  /* 0x03883002070075a7 */ /* 0x0002a6000804017f */
[----:B--2---:R-:W-:Y:S05]  /*11b10*/  @!P2 NANOSLEEP.SYNCS 0x989680 ;  /* 0x009896800000a95d */ /* 0x004fea0003900000 */
[----:B------:R-:W2:Y:S02]  /*11b20*/  @!P2 SYNCS.PHASECHK.TRANS64 P2, [R7+URZ+0x38830], R2 ;  /* 0x038830020700a5a7 */ /* 0x000ea4000804007f */
[----:B--2---:R-:W-:Y:S05]  /*11b30*/  @!P2 BRA `(.L_x_23) ;  /* 0xfffffffc00e8a947 */ /* 0x004fea000383ffff */
[----:B------:R-:W-:Y:S05]  /*11b40*/  BRA `(.L_x_22) ;  /* 0xffffff3c00ec7947 */ /* 0x000fea000383ffff */
.L_x_27:
[----:B-1----:R-:W-:-:S04]  /*11b50*/  MOV R3, UR7 ;  /* 0x0000000700037c02 */ /* 0x002fc80008000f00 */
[----:B------:R1:W2:Y:S03]  /*11b60*/  SYNCS.PHASECHK.TRANS64.TRYWAIT P2, [R3+URZ+0x38850], R0 ;  /* 0x03885000030075a7 */ /* 0x0002a6000804017f */
[----:B--2---:R-:W-:Y:S05]  /*11b70*/  @!P2 NANOSLEEP.SYNCS 0x989680 ;  /* 0x009896800000a95d */ /* 0x004fea0003900000 */
[----:B------:R-:W2:Y:S02]  /*11b80*/  @!P2 SYNCS.PHASECHK.TRANS64 P2, [R3+URZ+0x38850], R0 ;  /* 0x038850000300a5a7 */ /* 0x000ea4000804007f */
[----:B--2---:R-:W-:Y:S05]  /*11b90*/  @!P2 BRA `(.L_x_27) ;  /* 0xfffffffc00eca947 */ /* 0x004fea000383ffff */
[----:B------:R-:W-:Y:S05]  /*11ba0*/  BRA `(.L_x_26) ;  /* 0xffffff6800247947 */ /* 0x000fea000383ffff */
.L_x_32:
[----:B-1----:R1:W2:Y:S02]  /*11bb0*/  SYNCS.PHASECHK.TRANS64.TRYWAIT P0, [R11+URZ+0x38850], R8 ;  /* 0x038850080b0075a7 */ /* 0x0022a4000800017f */
[----:B--2---:R-:W-:Y:S05]  /*11bc0*/  @!P0 NANOSLEEP.SYNCS 0x989680 ;  /* 0x009896800000895d */ /* 0x004fea0003900000 */
[----:B------:R-:W2:Y:S02]  /*11bd0*/  @!P0 SYNCS.PHASECHK.TRANS64 P0, [R11+URZ+0x38850], R8 ;  /* 0x038850080b0085a7 */ /* 0x000ea4000800007f */
[----:B--2---:R-:W-:Y:S05]  /*11be0*/  @!P0 BRA `(.L_x_32) ;  /* 0xfffffffc00f08947 */ /* 0x004fea000383ffff */
[----:B------:R-:W-:Y:S05]  /*11bf0*/  BRA `(.L_x_31) ;  /* 0xffffff84005c7947 */ /* 0x000fea000383ffff */
.L_x_43:
[----:B------:R-:W-:Y:S01]  /*11c00*/  IMAD.MOV.U32 R13, RZ, RZ, R0 ;  /* 0x000000ffff0d7224 */ /* 0x000fe200078e0000 */
[----:B------:R-:W-:Y:S01]  /*11c10*/  MOV R15, 0xffffffff ;  /* 0xffffffff000f7802 */ /* 0x000fe20000000f00 */
[----:B------:R-:W-:Y:S02]  /*11c20*/  IMAD.MOV.U32 R12, RZ, RZ, RZ ;  /* 0x000000ffff0c7224 */ /* 0x000fe400078e00ff */
[----:B------:R-:W-:-:S07]  /*11c30*/  IMAD.MOV.U32 R11, RZ, RZ, 0x1f ;  /* 0x0000001fff0b7424 */ /* 0x000fce00078e00ff */
[----:B------:R-:W-:Y:S05]  /*11c40*/  WARPSYNC.COLLECTIVE R15, `(.L_x_133) ;  /* 0x000000000f087348 */ /* 0x000fea0003c00000 */
[----:B------:R0:W1:Y:S02]  /*11c50*/  SHFL.IDX P6, R14, R13, R12, R11 ;  /* 0x0000000c0d0e7389 */ /* 0x00006400000c000b */
[----:B01----:R-:W-:Y:S01]  /*11c60*/  ENDCOLLECTIVE ;  /* 0x000000000000791b */ /* 0x003fe20003800000 */
.L_x_133:
[----:B------:R-:W-:Y:S05]  /*11c70*/  BRA `(.L_x_134) ;  /* 0xffffffc000047947 */ /* 0x000fea000383ffff */
.L_x_45:
[----:B------:R-:W-:Y:S01]  /*11c80*/  BSSY B0, `(.L_x_135) ;  /* 0x0000006000007945 */ /* 0x000fe20003800000 */
[----:B------:R-:W-:-:S07]  /*11c90*/  IMAD.MOV.U32 R15, RZ, RZ, -0x1 ;  /* 0xffffffffff0f7424 */ /* 0x000fce00078e00ff */
[----:B0-----:R-:W-:Y:S05]  /*11ca0*/  WARPSYNC.COLLECTIVE R15, `(.L_x_136) ;  /* 0x000000000f0c7348 */ /* 0x001fea0003c00000 */
[----:B------:R-:W-:Y:S02]  /*11cb0*/  ELECT P6, UR62, PT ;  /* 0x00000000003e782f */ /* 0x000fe400038c0000 */
[----:B------:R-:W-:Y:S01]  /*11cc0*/  MOV R14, UR62 ;  /* 0x0000003e000e7c02 */ /* 0x000fe20008000f00 */
[----:B0-----:R-:W-:Y:S10]  /*11cd0*/  ENDCOLLECTIVE ;  /* 0x000000000000791b */ /* 0x001ff40003800000 */
.L_x_136:
[----:B------:R-:W-:Y:S05]  /*11ce0*/  BSYNC B0 ;  /* 0x0000000000007941 */ /* 0x000fea0003800000 */
.L_x_135:
[----:B------:R-:W-:Y:S05]  /*11cf0*/  BRA `(.L_x_137) ;  /* 0xffffffc000047947 */ /* 0x000fea000383ffff */
.L_x_47:
[----:B0-----:R-:W-:-:S04]  /*11d00*/  IMAD.U32 R3, RZ, RZ, UR38 ;  /* 0x00000026ff037e24 */ /* 0x001fc8000f8e00ff */
[----:B------:R0:W1:Y:S03]  /*11d10*/  SYNCS.PHASECHK.TRANS64.TRYWAIT P0, [R3+URZ+0x38840], R0 ;  /* 0x03884000030075a7 */ /* 0x000066000800017f */
[----:B-1----:R-:W-:Y:S05]  /*11d20*/  @!P0 NANOSLEEP.SYNCS 0x989680 ;  /* 0x009896800000895d */ /* 0x002fea0003900000 */
[----:B------:R-:W1:Y:S02]  /*11d30*/  @!P0 SYNCS.PHASECHK.TRANS64 P0, [R3+URZ+0x38840], R0 ;  /* 0x03884000030085a7 */ /* 0x000e64000800007f */
[----:B-1----:R-:W-:Y:S05]  /*11d40*/  @!P0 BRA `(.L_x_47) ;  /* 0xfffffffc00ec8947 */ /* 0x002fea000383ffff */
[----:B------:R-:W-:Y:S05]  /*11d50*/  BRA `(.L_x_138) ;  /* 0xffffffc0005c7947 */ /* 0x000fea000383ffff */
.L_x_50:
[----:B------:R-:W-:Y:S01]  /*11d60*/  IMAD R8, R11, 0x80, R8 ;  /* 0x000000800b087824 */ /* 0x000fe200078e0208 */
[----:B------:R-:W-:Y:S01]  /*11d70*/  MOV R13, R6 ;  /* 0x00000006000d7202 */ /* 0x000fe20000000f00 */
[----:B------:R-:W-:Y:S02]  /*11d80*/  IMAD.MOV.U32 R12, RZ, RZ, RZ ;  /* 0x000000ffff0c7224 */ /* 0x000fe400078e00ff */
[----:B------:R-:W-:Y:S02]  /*11d90*/  IMAD.MOV.U32 R11, RZ, RZ, 0x181f ;  /* 0x0000181fff0b7424 */ /* 0x000fe400078e00ff */
[----:B------:R-:W-:Y:S02]  /*11da0*/  IMAD.MOV.U32 R15, RZ, RZ, -0x1 ;  /* 0xffffffffff0f7424 */ /* 0x000fe400078e00ff */
[----:B------:R-:W-:-:S07]  /*11db0*/  VIADD R5, R8, 0x10 ;  /* 0x0000001008057836 */ /* 0x000fce0000000000 */
[----:B------:R-:W-:Y:S05]  /*11dc0*/  WARPSYNC.COLLECTIVE R15, `(.L_x_139) ;  /* 0x000000000f087348 */ /* 0x000fea0003c00000 */
[----:B------:R0:W1:Y:S02]  /*11dd0*/  SHFL.IDX P6, R14, R13, R12, R11 ;  /* 0x0000000c0d0e7389 */ /* 0x00006400000c000b */
[----:B01----:R-:W-:Y:S01]  /*11de0*/  ENDCOLLECTIVE ;  /* 0x000000000000791b */ /* 0x003fe20003800000 */
.L_x_139:
[----:B------:R-:W-:Y:S01]  /*11df0*/  IMAD.MOV.U32 R13, RZ, RZ, R7 ;  /* 0x000000ffff0d7224 */ /* 0x000fe200078e0007 */
[----:B------:R-:W-:-:S07]  /*11e00*/  MOV R2, R14 ;  /* 0x0000000e00027202 */ /* 0x000fce0000000f00 */
[----:B------:R-:W-:Y:S05]  /*11e10*/  WARPSYNC.COLLECTIVE R15, `(.L_x_140) ;  /* 0x000000000f087348 */ /* 0x000fea0003c00000 */
[----:B------:R0:W1:Y:S02]  /*11e20*/  SHFL.IDX P6, R14, R13, R12, R11 ;  /* 0x0000000c0d0e7389 */ /* 0x00006400000c000b */
[----:B01----:R-:W-:Y:S01]  /*11e30*/  ENDCOLLECTIVE ;  /* 0x000000000000791b */ /* 0x003fe20003800000 */
.L_x_140:
[----:B------:R-:W-:Y:S01]  /*11e40*/  ULDC UR4, c[0x0][0x288] ;  /* 0x0000a20000047ab9 */ /* 0x000fe20000000800 */
[----:B------:R-:W-:Y:S01]  /*11e50*/  ULDC.64 UR6, c[0x0][0x208] ;  /* 0x0000820000067ab9 */ /* 0x000fe20000000a00 */
[----:B------:R-:W-:-:S05]  /*11e60*/  IMAD R0, R20, UR4, RZ ;  /* 0x0000000414007c24 */ /* 0x000fca000f8e02ff */
[----:B------:R-:W-:Y:S02]  /*11e70*/  ISETP.GE.AND P4, PT, R8, R0, PT ;  /* 0x000000000800720c */ /* 0x000fe40003f86270 */
[----:B------:R-:W-:Y:S01]  /*11e80*/  MOV R13, R6 ;  /* 0x00000006000d7202 */ /* 0x000fe20000000f00 */
[----:B------:R-:W-:-:S10]  /*11e90*/  IMAD.MOV.U32 R12, RZ, RZ, 0x1 ;  /* 0x00000001ff0c7424 */ /* 0x000fd400078e00ff */
[----:B------:R-:W-:Y:S01]  /*11ea0*/  @!P4 LEA R21, R9, UR38, 0x1 ;  /* 0x000000260915cc11 */ /* 0x000fe2000f8e08ff */
[----:B------:R-:W-:-:S05]  /*11eb0*/  IMAD.MOV.U32 R3, RZ, RZ, R14 ;  /* 0x000000ffff037224 */ /* 0x000fca00078e000e */
[----:B------:R-:W-:-:S04]  /*11ec0*/  LOP3.LUT R3, R3, R2, RZ, 0x3c, !PT ;  /* 0x0000000203037212 */ /* 0x000fc800078e3cff */
[----:B------:R-:W-:-:S04]  /*11ed0*/  LOP3.LUT R2, R3, R2, RZ, 0x3c, !PT ;  /* 0x0000000203027212 */ /* 0x000fc800078e3cff */
[----:B------:R-:W-:-:S03]  /*11ee0*/  LOP3.LUT R3, R3, R2, RZ, 0x3c, !PT ;  /* 0x0000000203037212 */ /* 0x000fc600078e3cff */
[----:B------:R-:W-:-:S05]  /*11ef0*/  @!P4 IMAD.WIDE.U32 R2, R10, 0x2, R2 ;  /* 0x000000020a02c825 */ /* 0x000fca00078e0002 */
[----:B------:R-:W-:Y:S01]  /*11f00*/  @!PT LDS RZ, [RZ] ;  /* 0x00000000fffff984 */ /* 0x000fe20000000800 */
[----:B------:R-:W-:Y:S01]  /*11f10*/  @!PT LDS RZ, [RZ] ;  /* 0x00000000fffff984 */ /* 0x000fe20000000800 */
[----:B------:R-:W-:Y:S01]  /*11f20*/  @!PT LDS RZ, [RZ] ;  /* 0x00000000fffff984 */ /* 0x000fe20000000800 */
[----:B------:R0:W-:Y:S04]  /*11f30*/  @!P4 LDGSTS.E.BYPASS.LTC128B.128 [R21+0x14400], desc[UR6][R2.64], !P3 ;  /* 0x144000000215cfae */ /* 0x0001e8000d901d46 */
[----:B------:R0:W-:Y:S04]  /*11f40*/  @!P4 LDGSTS.E.BYPASS.LTC128B.128 [R21+0x18400], desc[UR6][R2.64+0x80], !P0 ;  /* 0x184000800215cfae */ /* 0x0001e8000c101d46 */
[----:B------:R0:W-:Y:S04]  /*11f50*/  @!P4 LDGSTS.E.BYPASS.LTC128B.128 [R21+0x1c400], desc[UR6][R2.64+0x100], !P1 ;  /* 0x1c4001000215cfae */ /* 0x0001e8000c901d46 */
[----:B------:R0:W-:Y:S01]  /*11f60*/  @!P4 LDGSTS.E.BYPASS.LTC128B.128 [R21+0x20400], desc[UR6][R2.64+0x180], !P2 ;  /* 0x204001800215cfae */ /* 0x0001e2000d101d46 */
[----:B------:R-:W-:-:S13]  /*11f70*/  ISETP.GE.AND P4, PT, R5, R0, PT ;  /* 0x000000000500720c */ /* 0x000fda0003f86270 */
[----:B0-----:R-:W-:Y:S05]  /*11f80*/  WARPSYNC.COLLECTIVE R15, `(.L_x_141) ;  /* 0x000000000f087348 */ /* 0x001fea0003c00000 */
[----:B------:R1:W2:Y:S02]  /*11f90*/  SHFL.IDX P6, R14, R13, R12, R11 ;  /* 0x0000000c0d0e7389 */ /* 0x0002a400000c000b */
[----:B012---:R-:W-:Y:S01]  /*11fa0*/  ENDCOLLECTIVE ;  /* 0x000000000000791b */ /* 0x007fe20003800000 */
.L_x_141:
[----:B------:R-:W-:Y:S01]  /*11fb0*/  VIADD R3, R8, 0x20 ;  /* 0x0000002008037836 */ /* 0x000fe20000000000 */
[----:B------:R-:W-:Y:S01]  /*11fc0*/  @!P4 LEA R20, R9, UR38, 0x1 ;  /* 0x000000260914cc11 */ /* 0x000fe2000f8e08ff */
[----:B------:R-:W-:Y:S02]  /*11fd0*/  IMAD.MOV.U32 R13, RZ, RZ, R7 ;  /* 0x000000ffff0d7224 */ /* 0x000fe400078e0007 */
[----:B------:R-:W-:-:S07]  /*11fe0*/  IMAD.MOV.U32 R5, RZ, RZ, R14 ;  /* 0x000000ffff057224 */ /* 0x000fce00078e000e */
[----:B------:R-:W-:Y:S05]  /*11ff0*/  WARPSYNC.COLLECTIVE R15, `(.L_x_142) ;  /* 0x000000000f087348 */ /* 0x000fea0003c00000 */
[----:B------:R0:W1:Y:S02]  /*12000*/  SHFL.IDX P6, R14, R13, R12, R11 ;  /* 0x0000000c0d0e7389 */ /* 0x00006400000c000b */
[----:B01----:R-:W-:Y:S01]  /*12010*/  ENDCOLLECTIVE ;  /* 0x000000000000791b */ /* 0x003fe20003800000 */
.L_x_142:
[----:B------:R-:W-:Y:S01]  /*12020*/  ULDC.64 UR4, c[0x0][0x208] ;  /* 0x0000820000047ab9 */ /* 0x000fe20000000a00 */
[----:B------:R-:W-:Y:S02]  /*12030*/  IMAD.MOV.U32 R13, RZ, RZ, R6 ;  /* 0x000000ffff0d7224 */ /* 0x000fe400078e0006 */
[----:B------:R-:W-:Y:S01]  /*12040*/  IMAD.MOV.U32 R12, RZ, RZ, 0x2 ;  /* 0x00000002ff0c7424 */ /* 0x000fe200078e00ff */
[----:B------:R-:W-:-:S05]  /*12050*/  MOV R4, R14 ;  /* 0x0000000e00047202 */ /* 0x000fca0000000f00 */
        /* <DEDUP_REMOVED lines=12> */
.L_x_143:
[----:B------:R-:W-:Y:S01]  /*12120*/  VIADD R5, R8, 0x30 ;  /* 0x0000003008057836 */ /* 0x000fe20000000000 */
[----:B------:R-:W-:Y:S01]  /*12130*/  @!P4 LEA R21, R9, UR38, 0x1 ;  /* 0x000000260915cc11 */ /* 0x000fe2000f8e08ff */
[----:B------:R-:W-:Y:S01]  /*12140*/  IMAD.MOV.U32 R13, RZ, RZ, R7 ;  /* 0x000000ffff0d7224 */ /* 0x000fe200078e0007 */
[----:B------:R-:W-:-:S07]  /*12150*/  MOV R3, R14 ;  /* 0x0000000e00037202 */ /* 0x000fce0000000f00 */
[----:B------:R-:W-:Y:S05]  /*12160*/  WARPSYNC.COLLECTIVE R15, `(.L_x_144) ;  /* 0x000000000f087348 */ /* 0x000fea0003c00000 */
[----:B------:R0:W1:Y:S02]  /*12170*/  SHFL.IDX P6, R14, R13, R12, R11 ;  /* 0x0000000c0d0e7389 */ /* 0x00006400000c000b */
[----:B01----:R-:W-:Y:S01]  /*12180*/  ENDCOLLECTIVE ;  /* 0x000000000000791b */ /* 0x003fe20003800000 */
.L_x_144:
[----:B------:R-:W-:Y:S01]  /*12190*/  ULDC.64 UR4, c[0x0][0x208] ;  /* 0x0000820000047ab9 */ /* 0x000fe20000000a00 */
[----:B------:R-:W-:Y:S01]  /*121a0*/  MOV R13, R6 ;  /* 0x00000006000d7202 */ /* 0x000fe20000000f00 */
[----:B------:R-:W-:Y:S02]  /*121b0*/  IMAD.MOV.U32 R12, RZ, RZ, 0x3 ;  /* 0x00000003ff0c7424 */ /* 0x000fe400078e00ff */
[----:B------:R-:W-:-:S04]  /*121c0*/  IMAD.MOV.U32 R2, RZ, RZ, R14 ;  /* 0x000000ffff027224 */ /* 0x000fc800078e000e */
        /* <DEDUP_REMOVED lines=12> */
.L_x_145:
[----:B------:R-:W-:Y:S01]  /*12290*/  VIADD R3, R8, 0x40 ;  /* 0x0000004008037836 */ /* 0x000fe20000000000 */
[----:B------:R-:W-:Y:S01]  /*122a0*/  @!P4 LEA R20, R9, UR38, 0x1 ;  /* 0x000000260914cc11 */ /* 0x000fe2000f8e08ff */
[----:B------:R-:W-:Y:S02]  /*122b0*/  IMAD.MOV.U32 R13, RZ, RZ, R7 ;  /* 0x000000ffff0d7224 */ /* 0x000fe400078e0007 */
[----:B------:R-:W-:-:S07]  /*122c0*/  IMAD.MOV.U32 R5, RZ, RZ, R14 ;  /* 0x000000ffff057224 */ /* 0x000fce00078e000e */
[----:B------:R-:W-:Y:S05]  /*122d0*/  WARPSYNC.COLLECTIVE R15, `(.L_x_146) ;  /* 0x000000000f087348 */ /* 0x000fea0003c00000 */
[----:B------:R0:W1:Y:S02]  /*122e0*/  SHFL.IDX P6, R14, R13, R12, R11 ;  /* 0x0000000c0d0e7389 */ /* 0x00006400000c000b */
[----:B01----:R-:W-:Y:S01]  /*122f0*/  ENDCOLLECTIVE ;  /* 0x000000000000791b */ /* 0x003fe20003800000 */
.L_x_146:
        /* <DEDUP_REMOVED lines=16> */
.L_x_147:
[----:B------:R-:W-:Y:S01]  /*12400*/  VIADD R5, R8, 0x50 ;  /* 0x0000005008057836 */ /* 0x000fe20000000000 */
[----:B------:R-:W-:Y:S01]  /*12410*/  @!P4 LEA R21, R9, UR38, 0x1 ;  /* 0x000000260915cc11 */ /* 0x000fe2000f8e08ff */
[----:B------:R-:W-:Y:S01]  /*12420*/  IMAD.MOV.U32 R13, RZ, RZ, R7 ;  /* 0x000000ffff0d7224 */ /* 0x000fe200078e0007 */
[----:B------:R-:W-:-:S07]  /*12430*/  MOV R3, R14 ;  /* 0x0000000e00037202 */ /* 0x000fce0000000f00 */
[----:B------:R-:W-:Y:S05]  /*12440*/  WARPSYNC.COLLECTIVE R15, `(.L_x_148) ;  /* 0x000000000f087348 */ /* 0x000fea0003c00000 */
[----:B------:R0:W1:Y:S02]  /*12450*/  SHFL.IDX P6, R14, R13, R12, R11 ;  /* 0x0000000c0d0e7389 */ /* 0x00006400000c000b */
[----:B01----:R-:W-:Y:S01]  /*12460*/  ENDCOLLECTIVE ;  /* 0x000000000000791b */ /* 0x003fe20003800000 */
.L_x_148:
        /* <DEDUP_REMOVED lines=16> */
.L_x_149:
[----:B------:R-:W-:Y:S01]  /*12570*/  VIADD R3, R8, 0x60 ;  /* 0x0000006008037836 */ /* 0x000fe20000000000 */
[----:B------:R-:W-:Y:S01]  /*12580*/  @!P4 LEA R20, R9, UR38, 0x1 ;  /* 0x000000260914cc11 */ /* 0x000fe2000f8e08ff */
[----:B------:R-:W-:Y:S02]  /*12590*/  IMAD.MOV.U32 R13, RZ, RZ, R7 ;  /* 0x000000ffff0d7224 */ /* 0x000fe400078e0007 */
[----:B------:R-:W-:-:S07]  /*125a0*/  IMAD.MOV.U32 R5, RZ, RZ, R14 ;  /* 0x000000ffff057224 */ /* 0x000fce00078e000e */
[----:B------:R-:W-:Y:S05]  /*125b0*/  WARPSYNC.COLLECTIVE R15, `(.L_x_150) ;  /* 0x000000000f087348 */ /* 0x000fea0003c00000 */
[----:B------:R0:W1:Y:S02]  /*125c0*/  SHFL.IDX P6, R14, R13, R12, R11 ;  /* 0x0000000c0d0e7389 */ /* 0x00006400000c000b */
[----:B01----:R-:W-:Y:S01]  /*125d0*/  ENDCOLLECTIVE ;  /* 0x000000000000791b */ /* 0x003fe20003800000 */
.L_x_150:
        /* <DEDUP_REMOVED lines=16> */
.L_x_151:
[----:B------:R-:W-:Y:S01]  /*126e0*/  @!P4 LEA R21, R9, UR38, 0x1 ;  /* 0x000000260915cc11 */ /* 0x000fe2000f8e08ff */
[----:B------:R-:W-:Y:S01]  /*126f0*/  IMAD.MOV.U32 R13, RZ, RZ, R7 ;  /* 0x000000ffff0d7224 */ /* 0x000fe200078e0007 */
[----:B------:R-:W-:-:S07]  /*12700*/  MOV R3, R14 ;  /* 0x0000000e00037202 */ /* 0x000fce0000000f00 */
[----:B------:R-:W-:Y:S05]  /*12710*/  WARPSYNC.COLLECTIVE R15, `(.L_x_152) ;  /* 0x000000000f087348 */ /* 0x000fea0003c00000 */
[----:B------:R0:W1:Y:S02]  /*12720*/  SHFL.IDX P6, R14, R13, R12, R11 ;  /* 0x0000000c0d0e7389 */ /* 0x00006400000c000b */
[----:B01----:R-:W-:Y:S01]  /*12730*/  ENDCOLLECTIVE ;  /* 0x000000000000791b */ /* 0x003fe20003800000 */
.L_x_152:
[----:B------:R-:W-:Y:S01]  /*12740*/  ULDC.64 UR4, c[0x0][0x208] ;  /* 0x0000820000047ab9 */ /* 0x000fe20000000a00 */
[----:B------:R-:W-:Y:S01]  /*12750*/  IMAD.MOV.U32 R13, RZ, RZ, R6 ;  /* 0x000000ffff0d7224 */ /* 0x000fe200078e0006 */
[----:B------:R-:W-:Y:S01]  /*12760*/  MOV R12, 0x7 ;  /* 0x00000007000c7802 */ /* 0x000fe20000000f00 */
        /* <DEDUP_REMOVED lines=8> */
[----:B------:R0:W-:Y:S02]  /*127f0*/  @!P4 LDGSTS.E.BYPASS.LTC128B.128 [R21+0x23400], desc[UR4][R2.64+0x180], !P2 ;  /* 0x234001800215cfae */ /* 0x0001e4000d101d44 */
[----:B0-----:R-:W-:Y:S05]  /*12800*/  WARPSYNC.COLLECTIVE R15, `(.L_x_153) ;  /* 0x000000000f087348 */ /* 0x001fea0003c00000 */
[----:B------:R1:W2:Y:S02]  /*12810*/  SHFL.IDX P6, R14, R13, R12, R11 ;  /* 0x0000000c0d0e7389 */ /* 0x0002a400000c000b */
[----:B012---:R-:W-:Y:S01]  /*12820*/  ENDCOLLECTIVE ;  /* 0x000000000000791b */ /* 0x007fe20003800000 */
.L_x_153:
[----:B------:R-:W-:Y:S02]  /*12830*/  IMAD.MOV.U32 R13, RZ, RZ, R7 ;  /* 0x000000ffff0d7224 */ /* 0x000fe400078e0007 */
[----:B------:R-:W-:-:S07]  /*12840*/  IMAD.MOV.U32 R4, RZ, RZ, R14 ;  /* 0x000000ffff047224 */ /* 0x000fce00078e000e */
[----:B------:R-:W-:Y:S05]  /*12850*/  WARPSYNC.COLLECTIVE R15, `(.L_x_154) ;  /* 0x000000000f087348 */ /* 0x000fea0003c00000 */
[----:B------:R0:W1:Y:S02]  /*12860*/  SHFL.IDX P6, R14, R13, R12, R11 ;  /* 0x0000000c0d0e7389 */ /* 0x00006400000c000b */
[----:B01----:R-:W-:Y:S01]  /*12870*/  ENDCOLLECTIVE ;  /* 0x000000000000791b */ /* 0x003fe20003800000 */
.L_x_154:
[----:B------:R-:W-:Y:S05]  /*12880*/  BRA `(.L_x_155) ;  /* 0xffffffc000c87947 */ /* 0x000fea000383ffff */
.L_x_53:
[----:B-1----:R-:W-:-:S04]  /*12890*/  IMAD.U32 R3, RZ, RZ, UR38 ;  /* 0x00000026ff037e24 */ /* 0x002fc8000f8e00ff */
[----:B------:R1:W2:Y:S03]  /*128a0*/  SYNCS.PHASECHK.TRANS64.TRYWAIT P0, [R3+URZ+0x38820], R2 ;  /* 0x03882002030075a7 */ /* 0x0002a6000800017f */
[----:B--2---:R-:W-:Y:S05]  /*128b0*/  @!P0 NANOSLEEP.SYNCS 0x989680 ;  /* 0x009896800000895d */ /* 0x004fea0003900000 */
[----:B------:R-:W2:Y:S02]  /*128c0*/  @!P0 SYNCS.PHASECHK.TRANS64 P0, [R3+URZ+0x38820], R2 ;  /* 0x03882002030085a7 */ /* 0x000ea4000800007f */
[----:B--2---:R-:W-:Y:S05]  /*128d0*/  @!P0 BRA `(.L_x_53) ;  /* 0xfffffffc00ec8947 */ /* 0x004fea000383ffff */
[----:B------:R-:W-:Y:S05]  /*128e0*/  BRA `(.L_x_156) ;  /* 0xffffffc400287947 */ /* 0x000fea000383ffff */
.L_x_60:
[----:B-1----:R-:W-:-:S04]  /*128f0*/  MOV R3, UR38 ;  /* 0x0000002600037c02 */ /* 0x002fc80008000f00 */
[----:B------:R1:W2:Y:S03]  /*12900*/  SYNCS.PHASECHK.TRANS64.TRYWAIT P0, [R3+URZ+0x38848], R2 ;  /* 0x03884802030075a7 */ /* 0x0002a6000800017f */
[----:B--2---:R-:W-:Y:S05]  /*12910*/  @!P0 NANOSLEEP.SYNCS 0x989680 ;  /* 0x009896800000895d */ /* 0x004fea0003900000 */
[----:B------:R-:W2:Y:S02]  /*12920*/  @!P0 SYNCS.PHASECHK.TRANS64 P0, [R3+URZ+0x38848], R2 ;  /* 0x03884802030085a7 */ /* 0x000ea4000800007f */
[----:B--2---:R-:W-:Y:S05]  /*12930*/  @!P0 BRA `(.L_x_60) ;  /* 0xfffffffc00ec8947 */ /* 0x004fea000383ffff */
[----:B------:R-:W-:Y:S05]  /*12940*/  BRA `(.L_x_157) ;  /* 0xffffffc800047947 */ /* 0x000fea000383ffff */
.L_x_68:
[----:B0-----:R-:W-:-:S04]  /*12950*/  IMAD.U32 R3, RZ, RZ, UR38 ;  /* 0x00000026ff037e24 */ /* 0x001fc8000f8e00ff */
[----:B------:R0:W1:Y:S03]  /*12960*/  SYNCS.PHASECHK.TRANS64.TRYWAIT P0, [R3+URZ+0x38860], R2 ;  /* 0x03886002030075a7 */ /* 0x000066000800017f */
[----:B-1----:R-:W-:Y:S05]  /*12970*/  @!P0 NANOSLEEP.SYNCS 0x989680 ;  /* 0x009896800000895d */ /* 0x002fea0003900000 */
[----:B------:R-:W1:Y:S02]  /*12980*/  @!P0 SYNCS.PHASECHK.TRANS64 P0, [R3+URZ+0x38860], R2 ;  /* 0x03886002030085a7 */ /* 0x000e64000800007f */
[----:B-1----:R-:W-:Y:S05]  /*12990*/  @!P0 BRA `(.L_x_68) ;  /* 0xfffffffc00ec8947 */ /* 0x002fea000383ffff */
[----:B------:R-:W-:Y:S05]  /*129a0*/  BRA `(.L_x_158) ;  /* 0xffffffcc00187947 */ /* 0x000fea000383ffff */
.L_x_79:
[----:B-1----:R-:W-:-:S04]  /*129b0*/  IMAD.U32 R3, RZ, RZ, UR38 ;  /* 0x00000026ff037e24 */ /* 0x002fc8000f8e00ff */
[----:B------:R1:W2:Y:S03]  /*129c0*/  SYNCS.PHASECHK.TRANS64.TRYWAIT P0, [R3+URZ+0x38840], R2 ;  /* 0x03884002030075a7 */ /* 0x0002a6000800017f */
[----:B--2---:R-:W-:Y:S05]  /*129d0*/  @!P0 NANOSLEEP.SYNCS 0x989680 ;  /* 0x009896800000895d */ /* 0x004fea0003900000 */
[----:B------:R-:W2:Y:S02]  /*129e0*/  @!P0 SYNCS.PHASECHK.TRANS64 P0, [R3+URZ+0x38840], R2 ;  /* 0x03884002030085a7 */ /* 0x000ea4000800007f */
[----:B--2---:R-:W-:Y:S05]  /*129f0*/  @!P0 BRA `(.L_x_79) ;  /* 0xfffffffc00ec8947 */ /* 0x004fea000383ffff */
[----:B------:R-:W-:Y:S05]  /*12a00*/  BRA `(.L_x_159) ;  /* 0xffffffd000a87947 */ /* 0x000fea000383ffff */
.L_x_87:
[----:B0-----:R-:W-:-:S04]  /*12a10*/  IMAD.U32 R3, RZ, RZ, UR38 ;  /* 0x00000026ff037e24 */ /* 0x001fc8000f8e00ff */
[----:B------:R0:W1:Y:S03]  /*12a20*/  SYNCS.PHASECHK.TRANS64.TRYWAIT P0, [R3+URZ+0x38868], R2 ;  /* 0x03886802030075a7 */ /* 0x000066000800017f */
[----:B-1----:R-:W-:Y:S05]  /*12a30*/  @!P0 NANOSLEEP.SYNCS 0x989680 ;  /* 0x009896800000895d */ /* 0x002fea0003900000 */
[----:B------:R-:W1:Y:S02]  /*12a40*/  @!P0 SYNCS.PHASECHK.TRANS64 P0, [R3+URZ+0x38868], R2 ;  /* 0x03886802030085a7 */ /* 0x000e64000800007f */
[----:B-1----:R-:W-:Y:S05]  /*12a50*/  @!P0 BRA `(.L_x_87) ;  /* 0xfffffffc00ec8947 */ /* 0x002fea000383ffff */
[----:B------:R-:W-:Y:S05]  /*12a60*/  BRA `(.L_x_160) ;  /* 0xffffffd400b87947 */ /* 0x000fea000383ffff */
.L_x_98:
[----:B-1----:R-:W-:-:S04]  /*12a70*/  MOV R3, UR38 ;  /* 0x0000002600037c02 */ /* 0x002fc80008000f00 */
[----:B------:R1:W2:Y:S03]  /*12a80*/  SYNCS.PHASECHK.TRANS64.TRYWAIT P0, [R3+URZ+0x38848], R2 ;  /* 0x03884802030075a7 */ /* 0x0002a6000800017f */
[----:B--2---:R-:W-:Y:S05]  /*12a90*/  @!P0 NANOSLEEP.SYNCS 0x989680 ;  /* 0x009896800000895d */ /* 0x004fea0003900000 */
[----:B------:R-:W2:Y:S02]  /*12aa0*/  @!P0 SYNCS.PHASECHK.TRANS64 P0, [R3+URZ+0x38848], R2 ;  /* 0x03884802030085a7 */ /* 0x000ea4000800007f */
[----:B--2---:R-:W-:Y:S05]  /*12ab0*/  @!P0 BRA `(.L_x_98) ;  /* 0xfffffffc00ec8947 */ /* 0x004fea000383ffff */
[----:B------:R-:W-:Y:S05]  /*12ac0*/  BRA `(.L_x_161) ;  /* 0xffffffdc00607947 */ /* 0x000fea000383ffff */
.L_x_106:
[----:B0-----:R-:W-:-:S04]  /*12ad0*/  IMAD.U32 R3, RZ, RZ, UR38 ;  /* 0x00000026ff037e24 */ /* 0x001fc8000f8e00ff */
[----:B------:R0:W1:Y:S03]  /*12ae0*/  SYNCS.PHASECHK.TRANS64.TRYWAIT P0, [R3+URZ+0x38860], R2 ;  /* 0x03886002030075a7 */ /* 0x000066000800017f */
[----:B-1----:R-:W-:Y:S05]  /*12af0*/  @!P0 NANOSLEEP.SYNCS 0x989680 ;  /* 0x009896800000895d */ /* 0x002fea0003900000 */
[----:B------:R-:W1:Y:S02]  /*12b00*/  @!P0 SYNCS.PHASECHK.TRANS64 P0, [R3+URZ+0x38860], R2 ;  /* 0x03886002030085a7 */ /* 0x000e64000800007f */
[----:B-1----:R-:W-:Y:S05]  /*12b10*/  @!P0 BRA `(.L_x_106) ;  /* 0xfffffffc00ec8947 */ /* 0x002fea000383ffff */
[----:B------:R-:W-:Y:S05]  /*12b20*/  BRA `(.L_x_162) ;  /* 0xffffffe0006c7947 */ /* 0x000fea000383ffff */
.L_x_116:
[----:B-1----:R1:W2:Y:S02]  /*12b30*/  SYNCS.PHASECHK.TRANS64.TRYWAIT P0, [R3+URZ+0x38860], R0 ;  /* 0x03886000030075a7 */ /* 0x0022a4000800017f */
[----:B--2---:R-:W-:Y:S05]  /*12b40*/  @!P0 NANOSLEEP.SYNCS 0x989680 ;  /* 0x009896800000895d */ /* 0x004fea0003900000 */
[----:B------:R-:W2:Y:S02]  /*12b50*/  @!P0 SYNCS.PHASECHK.TRANS64 P0, [R3+URZ+0x38860], R0 ;  /* 0x03886000030085a7 */ /* 0x000ea4000800007f */
[----:B--2---:R-:W-:Y:S05]  /*12b60*/  @!P0 BRA `(.L_x_116) ;  /* 0xfffffffc00f08947 */ /* 0x004fea000383ffff */
[----:B------:R-:W-:Y:S05]  /*12b70*/  BRA `(.L_x_163) ;  /* 0xffffffe400a47947 */ /* 0x000fea000383ffff */
.L_x_123:
[----:B-1----:R1:W2:Y:S02]  /*12b80*/  SYNCS.PHASECHK.TRANS64.TRYWAIT P0, [R2+URZ+0x38820], R3 ;  /* 0x03882003020075a7 */ /* 0x0022a4000800017f */
[----:B--2---:R-:W-:Y:S05]  /*12b90*/  @!P0 NANOSLEEP.SYNCS 0x989680 ;  /* 0x009896800000895d */ /* 0x004fea0003900000 */
[----:B------:R-:W2:Y:S02]  /*12ba0*/  @!P0 SYNCS.PHASECHK.TRANS64 P0, [R2+URZ+0x38820], R3 ;  /* 0x03882003020085a7 */ /* 0x000ea4000800007f */
[----:B--2---:R-:W-:Y:S05]  /*12bb0*/  @!P0 BRA `(.L_x_123) ;  /* 0xfffffffc00f08947 */ /* 0x004fea000383ffff */
[----:B------:R-:W-:Y:S05]  /*12bc0*/  BRA `(.L_x_164) ;  /* 0xffffffe800dc7947 */ /* 0x000fea000383ffff */
.L_x_124:
[----:B------:R-:W2:Y:S01]  /*12bd0*/  S2R R4, SR_TID.X ;  /* 0x0000000000047919 */ /* 0x000ea20000002100 */
[----:B------:R-:W-:Y:S01]  /*12be0*/  BSSY B0, `(.L_x_165) ;  /* 0x000000a000007945 */ /* 0x000fe20003800000 */
[----:B0-----:R-:W-:Y:S01]  /*12bf0*/  IMAD.MOV.U32 R12, RZ, RZ, RZ ;  /* 0x000000ffff0c7224 */ /* 0x001fe200078e00ff */
[----:B------:R-:W-:Y:S01]  /*12c00*/  MOV R11, 0x1f ;  /* 0x0000001f000b7802 */ /* 0x000fe20000000f00 */
[----:B------:R-:W-:Y:S01]  /*12c10*/  IMAD.MOV.U32 R15, RZ, RZ, -0x1 ;  /* 0xffffffffff0f7424 */ /* 0x000fe200078e00ff */
[----:B--2---:R-:W-:-:S04]  /*12c20*/  SHF.R.U32.HI R4, RZ, 0x5, R4 ;  /* 0x00000005ff047819 */ /* 0x004fc80000011604 */
[----:B------:R-:W-:-:S05]  /*12c30*/  LOP3.LUT R4, R4, 0x3, RZ, 0xc0, !PT ;  /* 0x0000000304047812 */ /* 0x000fca00078ec0ff */
[----:B------:R-:W-:-:S07]  /*12c40*/  IMAD.MOV.U32 R13, RZ, RZ, R4 ;  /* 0x000000ffff0d7224 */ /* 0x000fce00078e0004 */
[----:B-1----:R-:W-:Y:S05]  /*12c50*/  WARPSYNC.COLLECTIVE R15, `(.L_x_166) ;  /* 0x000000000f087348 */ /* 0x002fea0003c00000 */
[----:B------:R0:W2:Y:S02]  /*12c60*/  SHFL.IDX P6, R14, R13, R12, R11 ;  /* 0x0000000c0d0e7389 */ /* 0x0000a400000c000b */
[----:B012---:R-:W-:Y:S01]  /*12c70*/  ENDCOLLECTIVE ;  /* 0x000000000000791b */ /* 0x007fe20003800000 */
.L_x_166:
[----:B------:R-:W-:Y:S05]  /*12c80*/  BSYNC B0 ;  /* 0x0000000000007941 */ /* 0x000fea0003800000 */
.L_x_165:
[----:B------:R-:W-:Y:S05]  /*12c90*/  BRA `(.L_x_167) ;  /* 0xffffffe800c07947 */ /* 0x000fea000383ffff */
.L_x_125:
[----:B------:R-:W-:Y:S01]  /*12ca0*/  BSSY B0, `(.L_x_168) ;  /* 0x0000006000007945 */ /* 0x000fe20003800000 */
[----:B------:R-:W-:-:S07]  /*12cb0*/  IMAD.MOV.U32 R15, RZ, RZ, -0x1 ;  /* 0xffffffffff0f7424 */ /* 0x000fce00078e00ff */
[----:B01----:R-:W-:Y:S05]  /*12cc0*/  WARPSYNC.COLLECTIVE R15, `(.L_x_169) ;  /* 0x000000000f0c7348 */ /* 0x003fea0003c00000 */
[----:B------:R-:W-:Y:S02]  /*12cd0*/  ELECT P6, UR62, PT ;  /* 0x00000000003e782f */ /* 0x000fe400038c0000 */
[----:B------:R-:W-:Y:S01]  /*12ce0*/  MOV R14, UR62 ;  /* 0x0000003e000e7c02 */ /* 0x000fe20008000f00 */
[----:B01----:R-:W-:Y:S10]  /*12cf0*/  ENDCOLLECTIVE ;  /* 0x000000000000791b */ /* 0x003ff40003800000 */
.L_x_169:
[----:B------:R-:W-:Y:S05]  /*12d00*/  BSYNC B0 ;  /* 0x0000000000007941 */ /* 0x000fea0003800000 */
.L_x_168:
[----:B------:R-:W-:Y:S05]  /*12d10*/  BRA `(.L_x_170) ;  /* 0xffffffe800b47947 */ /* 0x000fea000383ffff */
.L_x_127:
[----:B-1----:R1:W2:Y:S02]  /*12d20*/  SYNCS.PHASECHK.TRANS64.TRYWAIT P0, [R6+URZ], R5 ;  /* 0x00000005060075a7 */ /* 0x0022a4000800017f */
[----:B--2---:R-:W-:Y:S05]  /*12d30*/  @!P0 NANOSLEEP.SYNCS 0x989680 ;  /* 0x009896800000895d */ /* 0x004fea0003900000 */
[----:B------:R-:W2:Y:S02]  /*12d40*/  @!P0 SYNCS.PHASECHK.TRANS64 P0, [R6+URZ], R5 ;  /* 0x00000005060085a7 */ /* 0x000ea4000800007f */
[----:B--2---:R-:W-:Y:S05]  /*12d50*/  @!P0 BRA `(.L_x_127) ;  /* 0xfffffffc00f08947 */ /* 0x004fea000383ffff */
[----:B------:R-:W-:Y:S05]  /*12d60*/  BRA `(.L_x_171) ;  /* 0xffffffe800e87947 */ /* 0x000fea000383ffff */
.L_x_128:
[----:B--2---:R2:W3:Y:S02]  /*12d70*/  SYNCS.PHASECHK.TRANS64.TRYWAIT P0, [R3+URZ], R4 ;  /* 0x00000004030075a7 */ /* 0x0044e4000800017f */
[----:B---3--:R-:W-:Y:S05]  /*12d80*/  @!P0 NANOSLEEP.SYNCS 0x989680 ;  /* 0x009896800000895d */ /* 0x008fea0003900000 */
[----:B------:R-:W3:Y:S02]  /*12d90*/  @!P0 SYNCS.PHASECHK.TRANS64 P0, [R3+URZ], R4 ;  /* 0x00000004030085a7 */ /* 0x000ee4000800007f */
[----:B---3--:R-:W-:Y:S05]  /*12da0*/  @!P0 BRA `(.L_x_128) ;  /* 0xfffffffc00f08947 */ /* 0x008fea000383ffff */
[----:B------:R-:W-:Y:S05]  /*12db0*/  BRA `(.L_x_172) ;  /* 0xffffffe800dc7947 */ /* 0x000fea000383ffff */
.L_x_130:
[----:B--2---:R2:W3:Y:S02]  /*12dc0*/  SYNCS.PHASECHK.TRANS64.TRYWAIT P0, [R0+URZ], R5 ;  /* 0x00000005000075a7 */ /* 0x0044e4000800017f */
[----:B---3--:R-:W-:Y:S05]  /*12dd0*/  @!P0 NANOSLEEP.SYNCS 0x989680 ;  /* 0x009896800000895d */ /* 0x008fea0003900000 */
[----:B------:R-:W3:Y:S02]  /*12de0*/  @!P0 SYNCS.PHASECHK.TRANS64 P0, [R0+URZ], R5 ;  /* 0x00000005000085a7 */ /* 0x000ee4000800007f */
[----:B---3--:R-:W-:Y:S05]  /*12df0*/  @!P0 BRA `(.L_x_130) ;  /* 0xfffffffc00f08947 */ /* 0x008fea000383ffff */
[----:B------:R-:W-:Y:S05]  /*12e00*/  BRA `(.L_x_173) ;  /* 0xffffffe800e07947 */ /* 0x000fea000383ffff */
.L_x_174:
[----:B------:R-:W-:-:S00]  /*12e10*/  BRA `(.L_x_174) ;  /* 0xfffffffc00fc7947 */ /* 0x000fc0000383ffff */
[----:B------:R-:W-:-:S00]  /*12e20*/  NOP ;  /* 0x0000000000007918 */ /* 0x000fc00000000000 */
        /* <DEDUP_REMOVED lines=13> */
.L_x_3200:


//--------------------- .text._ZN7cutlass13device_kernelIN5flash11enable_sm90INS1_16FlashAttnFwdSm90INS1_25CollectiveMainloopFwdSm90ILi2EN4cute5tupleIJNS5_1CILi1EEES8_S8_EEENS6_IJNS7_ILi128EEENS7_ILi80EEENS7_ILi256EEEEEELi256ENS_10bfloat16_tEfNS_4arch4Sm90ELb0ELb0ELb1ELb1ELb0ELb0ELb0ELb1ELb1ELb1ELb1ELb0EEENS1_21CollectiveEpilogueFwdINS6_IJSA_SC_SB_EEES9_SE_SG_Li256ELb1ELb1ELb1ELb0EEENS1_36VarlenDynamicPersistentTileSchedulerILi128ELi80ELi256ELi128ELb1ELb1ELb1ELb0ELb1ELb1EEEEEEEEEvNT_6ParamsE --------------------------
	.section	.text._ZN7cutlass13device_kernelIN5flash11enable_sm90INS1_16FlashAttnFwdSm90INS1_25CollectiveMainloopFwdSm90ILi2EN4cute5tupleIJNS5_1CILi1EEES8_S8_EEENS6_IJNS7_ILi128EEENS7_ILi80EEENS7_ILi256EEEEEELi256ENS_10bfloat16_tEfNS_4arch4Sm90ELb0ELb0ELb1ELb1ELb0ELb0ELb0ELb1ELb1ELb1ELb1ELb0EEENS1_21CollectiveEpilogueFwdINS6_IJSA_SC_SB_EEES9_SE_SG_Li256ELb1ELb1ELb1ELb0EEENS1_36VarlenDynamicPersistentTileSchedulerILi128ELi80ELi256ELi128ELb1ELb1ELb1ELb0ELb1ELb1EEEEEEEEEvNT_6ParamsE,"ax",@progbits
	.align	128
.text._ZN7cutlass13device_kernelIN5flash11enable_sm90INS1_16FlashAttnFwdSm90INS1_25CollectiveMainloopFwdSm90ILi2EN4cute5tupleIJNS5_1CILi1EEES8_S8_EEENS6_IJNS7_ILi128EEENS7_ILi80EEENS7_ILi256EEEEEELi256ENS_10bfloat16_tEfNS_4arch4Sm90ELb0ELb0ELb1ELb1ELb0ELb0ELb0ELb1ELb1ELb1ELb1ELb0EEENS1_21CollectiveEpilogueFwdINS6_IJSA_SC_SB_EEES9_SE_SG_Li256ELb1ELb1ELb1ELb0EEENS1_36VarlenDynamicPersistentTileSchedulerILi128ELi80ELi256ELi128ELb1ELb1ELb1ELb0ELb1ELb1EEEEEEEEEvNT_6ParamsE:
        .type           _ZN7cutlass13device_kernelIN5flash11enable_sm90INS1_16FlashAttnFwdSm90INS1_25CollectiveMainloopFwdSm90ILi2EN4cute5tupleIJNS5_1CILi1EEES8_S8_EEENS6_IJNS7_ILi128EEENS7_ILi80EEENS7_ILi256EEEEEELi256ENS_10bfloat16_tEfNS_4arch4Sm90ELb0ELb0ELb1ELb1ELb0ELb0ELb0ELb1ELb1ELb1ELb1ELb0EEENS1_21CollectiveEpilogueFwdINS6_IJSA_SC_SB_EEES9_SE_SG_Li256ELb1ELb1ELb1ELb0EEENS1_36VarlenDynamicPersistentTileSchedulerILi128ELi80ELi256ELi128ELb1ELb1ELb1ELb0ELb1ELb1EEEEEEEEEvNT_6ParamsE,@function
        .size           _ZN7cutlass13device_kernelIN5flash11enable_sm90INS1_16FlashAttnFwdSm90INS1_25CollectiveMainloopFwdSm90ILi2EN4cute5tupleIJNS5_1CILi1EEES8_S8_EEENS6_IJNS7_ILi128EEENS7_ILi80EEENS7_ILi256EEEEEELi256ENS_10bfloat16_tEfNS_4arch4Sm90ELb0ELb0ELb1ELb1ELb0ELb0ELb0ELb1ELb1ELb1ELb1ELb0EEENS1_21CollectiveEpilogueFwdINS6_IJSA_SC_SB_EEES9_SE_SG_Li256ELb1ELb1ELb1ELb0EEENS1_36VarlenDynamicPersistentTileSchedulerILi128ELi80ELi256ELi128ELb1ELb1ELb1ELb0ELb1ELb1EEEEEEEEEvNT_6ParamsE,(.L_x_3201 - _ZN7cutlass13device_kernelIN5flash11enable_sm90INS1_16FlashAttnFwdSm90INS1_25CollectiveMainloopFwdSm90ILi2EN4cute5tupleIJNS5_1CILi1EEES8_S8_EEENS6_IJNS7_ILi128EEENS7_ILi80EEENS7_ILi256EEEEEELi256ENS_10bfloat16_tEfNS_4arch4Sm90ELb0ELb0ELb1ELb1ELb0ELb0ELb0ELb1ELb1ELb1ELb1ELb0EEENS1_21CollectiveEpilogueFwdINS6_IJSA_SC_SB_EEES9_SE_SG_Li256ELb1ELb1ELb1ELb0EEENS1_36VarlenDynamicPersistentTileSchedulerILi128ELi80ELi256ELi128ELb1ELb1ELb1ELb0ELb1ELb1EEEEEEEEEvNT_6ParamsE)
        .other          _ZN7cutlass13device_kernelIN5flash11enable_sm90INS1_16FlashAttnFwdSm90INS1_25CollectiveMainloopFwdSm90ILi2EN4cute5tupleIJNS5_1CILi1EEES8_S8_EEENS6_IJNS7_ILi128EEENS7_ILi80EEENS7_ILi256EEEEEELi256ENS_10bfloat16_tEfNS_4arch4Sm90ELb0ELb0ELb1ELb1ELb0ELb0ELb0ELb1ELb1ELb1ELb1ELb0EEENS1_21CollectiveEpilogueFwdINS6_IJSA_SC_SB_EEES9_SE_SG_Li256ELb1ELb1ELb1ELb0EEENS1_36VarlenDynamicPersistentTileSchedulerILi128ELi80ELi256ELi128ELb1ELb1ELb1ELb0ELb1ELb1EEEEEEEEEvNT_6ParamsE,@"STO_CUDA_ENTRY STV_DEFAULT"
_ZN7cutlass13device_kernelIN5flash11enable_sm90INS1_16FlashAttnFwdSm90INS1_25CollectiveMainloopFwdSm90ILi2EN4cute5tupleIJNS5_1CILi1EEES8_S8_EEENS6_IJNS7_ILi128EEENS7_ILi80EEENS7_ILi256EEEEEELi256ENS_10bfloat16_tEfNS_4arch4Sm90ELb0ELb0ELb1ELb1ELb0ELb0ELb0ELb1ELb1ELb1ELb1ELb0EEENS1_21CollectiveEpilogueFwdINS6_IJSA_SC_SB_EEES9_SE_SG_Li256ELb1ELb1ELb1ELb0EEENS1_36VarlenDynamicPersistentTileSchedulerILi128ELi80ELi256ELi128ELb1ELb1ELb1ELb0ELb1ELb1EEEEEEEEEvNT_6ParamsE:
[----:B------:R-:W0:Y:S02]  /*0000*/  LDC R1, c[0x0][0x28] ;  /* 0x00000a00ff017b82 */ /* 0x000e240000000800 */
[----:B0-----:R-:W-:Y:S01]  /*0010*/  VIADD R1, R1, 0xffffff88 ;  /* 0xffffff8801017836 */ /* 0x001fe20000000000 */
[----:B------:R-:W0:Y:S01]  /*0020*/  S2R R6, SR_TID.X ;  /* 0x0000000000067919 */ /* 0x000e220000002100 */
[----:B------:R-:W-:Y:S01]  /*0030*/  ELECT P0, URZ, PT ;  /* 0x00000000003f782f */ /* 0x000fe20003800000 */
[----:B------:R-:W-:Y:S01]  /*0040*/  BSSY B0, `(.L_x_175) ;  /* 0x000000e000007945 */ /* 0x000fe20003800000 */
[----:B0-----:R-:W-:-:S05]  /*0050*/  SHF.R.U32.HI R0, RZ, 0x5, R6 ;  /* 0x00000005ff007819 */ /* 0x001fca0000011606 */
[----:B------:R-:W0:Y:S02]  /*0060*/  SHFL.IDX PT, R2, R0, RZ, 0x1f ;  /* 0x00001fff00027589 */ /* 0x000e2400000e0000 */
[----:B0-----:R-:W-:Y:S02]  /*0070*/  ISETP.EQ.AND P0, PT, R2, RZ, P0 ;  /* 0x000000ff0200720c */ /* 0x001fe40000702270 */
[----:B------:R-:W-:-:S11]  /*0080*/  SHF.R.U32.HI R2, RZ, 0x7, R6 ;  /* 0x00000007ff027819 */ /* 0x000fd60000011606 */
        /* <DEDUP_REMOVED lines=9> */
.L_x_176:
[----:B------:R-:W-:Y:S05]  /*0120*/  BSYNC B0 ;  /* 0x0000000000007941 */ /* 0x000fea0003800000 */
.L_x_175:
[----:B------:R-:W-:Y:S01]  /*0130*/  VOTEU.ANY UP0, P0 ;  /* 0x00000000003f7886 */ /* 0x000fe20000000100 */
[----:B------:R-:W0:Y:S01]  /*0140*/  SHFL.IDX PT, R2, R2, RZ, 0x1f ;  /* 0x00001fff02027589 */ /* 0x000e2200000e0000 */
[----:B------:R-:W-:Y:S01]  /*0150*/  UMOV UR4, 0x80 ;  /* 0x0000008000047882 */ /* 0x000fe20000000000 */
[----:B------:R-:W-:Y:S01]  /*0160*/  UMOV UR7, 0x100 ;  /* 0x0000010000077882 */ /* 0x000fe20000000000 */
[----:B------:R-:W-:Y:S01]  /*0170*/  VOTEU.ANY UP1, P0 ;  /* 0x00000000003f7886 */ /* 0x000fe20000020100 */
[----:B------:R-:W1:Y:S01]  /*0180*/  @UP0 S2UR UR8, SR_CgaCtaId ;  /* 0x00000000000809c3 */ /* 0x000e620000008800 */
[----:B------:R-:W2:Y:S01]  /*0190*/  SHFL.IDX PT, R3, R0, RZ, 0x1f ;  /* 0x00001fff00037589 */ /* 0x000ea200000e0000 */
[----:B------:R-:W-:Y:S01]  /*01a0*/  @UP0 UMOV UR6, 0x400 ;  /* 0x0000040000060882 */ /* 0x000fe20000000000 */
[----:B------:R-:W-:-:S04]  /*01b0*/  @UP0 UIADD3 UR4, -UR4, 0x100000, URZ ;  /* 0x0010000004040890 */ /* 0x000fc8000fffe13f */
[----:B------:R-:W-:Y:S02]  /*01c0*/  @UP0 USHF.L.U32 UR5, UR4, 0xb, URZ ;  /* 0x0000000b04050899 */ /* 0x000fe4000800063f */
[----:B------:R-:W-:Y:S01]  /*01d0*/  @UP0 USHF.L.U32 UR4, UR4, 0x1, URZ ;  /* 0x0000000104040899 */ /* 0x000fe2000800063f */
[----:B------:R-:W-:Y:S01]  /*01e0*/  VOTEU.ANY UP2, P0 ;  /* 0x00000000003f7886 */ /* 0x000fe20000040100 */
[----:B0-----:R-:W-:Y:S01]  /*01f0*/  R2UR UR9, R2 ;  /* 0x00000000020972ca */ /* 0x001fe200000e0000 */
[----:B-1----:R-:W-:Y:S01]  /*0200*/  @UP0 ULEA UR8, UR8, UR6, 0x18 ;  /* 0x0000000608080291 */ /* 0x002fe2000f8ec03f */
[----:B--2---:R-:W-:Y:S01]  /*0210*/  ISETP.NE.AND P1, PT, R3, RZ, PT ;  /* 0x000000ff0300720c */ /* 0x004fe20003f25270 */
[----:B------:R-:W-:-:S04]  /*0220*/  @UP0 UIADD3 UR6, -UR7, 0x100000, URZ ;  /* 0x0010000007060890 */ /* 0x000fc8000fffe13f */
[----:B------:R-:W-:Y:S02]  /*0230*/  @UP0 USHF.L.U32 UR7, UR6, 0xb, URZ ;  /* 0x0000000b06070899 */ /* 0x000fe4000800063f */
[----:B------:R-:W-:-:S04]  /*0240*/  @UP0 USHF.L.U32 UR6, UR6, 0x1, URZ ;  /* 0x0000000106060899 */ /* 0x000fc8000800063f */
[----:B------:R-:W-:Y:S01]  /*0250*/  UISETP.NE.AND UP0, UPT, UR9, URZ, UPT ;  /* 0x0000003f0900728c */ /* 0x000fe2000bf05270 */
[----:B------:R-:W0:Y:S02]  /*0260*/  FENCE.VIEW.ASYNC.S ;  /* 0x00000000000073c6 */ /* 0x000e240000000000 */
[----:B0-----:R0:W1:Y:S05]  /*0270*/  @UP1 SYNCS.EXCH.64 URZ, [UR8+0x38800], UR4 ;  /* 0x03880004083f15b2 */ /* 0x00106a0008000100 */
[----:B------:R0:W2:Y:S01]  /*0280*/  @UP2 SYNCS.EXCH.64 URZ, [UR8+0x38820], UR6 ;  /* 0x03882006083f25b2 */ /* 0x0000a20008000100 */
[----:B------:R-:W-:Y:S05]  /*0290*/  @P1 BRA `(.L_x_177) ;  /* 0x0000000000481947 */ /* 0x000fea0003800000 */
[----:B0-----:R-:W0:Y:S01]  /*02a0*/  S2UR UR5, SR_CgaCtaId ;  /* 0x00000000000579c3 */ /* 0x001e220000008800 */
[----:B------:R-:W-:Y:S01]  /*02b0*/  UMOV UR4, 0x400 ;  /* 0x0000040000047882 */ /* 0x000fe20000000000 */
[----:B------:R-:W-:Y:S01]  /*02c0*/  UMOV UR6, 0x1 ;  /* 0x0000000100067882 */ /* 0x000fe20000000000 */
[----:B------:R-:W-:Y:S01]  /*02d0*/  UMOV UR7, 0x2 ;  /* 0x0000000200077882 */ /* 0x000fe20000000000 */
[----:B------:R-:W-:Y:S01]  /*02e0*/  ELECT P0, URZ, PT ;  /* 0x00000000003f782f */ /* 0x000fe20003800000 */
[----:B0-----:R-:W-:Y:S02]  /*02f0*/  ULEA UR8, UR5, UR4, 0x18 ;  /* 0x0000000405087291 */ /* 0x001fe4000f8ec03f */
[----:B------:R-:W-:-:S04]  /*0300*/  UIADD3 UR4, -UR6, 0x100000, URZ ;  /* 0x0010000006047890 */ /* 0x000fc8000fffe13f */
[----:B------:R-:W-:Y:S02]  /*0310*/  USHF.L.U32 UR5, UR4, 0xb, URZ ;  /* 0x0000000b04057899 */ /* 0x000fe4000800063f */
[----:B------:R-:W-:Y:S02]  /*0320*/  USHF.L.U32 UR4, UR4, 0x1, URZ ;  /* 0x0000000104047899 */ /* 0x000fe4000800063f */
[----:B------:R-:W-:-:S04]  /*0330*/  UIADD3 UR6, -UR7, 0x100000, URZ ;  /* 0x0010000007067890 */ /* 0x000fc8000fffe13f */
[----:B------:R-:W-:Y:S02]  /*0340*/  USHF.L.U32 UR7, UR6, 0xb, URZ ;  /* 0x0000000b06077899 */ /* 0x000fe4000800063f */
[----:B------:R-:W-:Y:S01]  /*0350*/  USHF.L.U32 UR6, UR6, 0x1, URZ ;  /* 0x0000000106067899 */ /* 0x000fe2000800063f */
[----:B------:R-:W0:Y:S03]  /*0360*/  FENCE.VIEW.ASYNC.S ;  /* 0x00000000000073c6 */ /* 0x000e260000000000 */
[----:B0-----:R3:W4:Y:S08]  /*0370*/  SYNCS.EXCH.64 URZ, [UR8+0x38830], UR4 ;  /* 0x03883004083f75b2 */ /* 0x0017300008000100 */
[----:B------:R3:W0:Y:S01]  /*0380*/  SYNCS.EXCH.64 URZ, [UR8+0x38840], UR6 ;  /* 0x03884006083f75b2 */ /* 0x0006220008000100 */
[----:B------:R3:W0:Y:S01]  /*0390*/  SYNCS.EXCH.64 URZ, [UR8+0x38838], UR4 ;  /* 0x03883804083f75b2 */ /* 0x0006220008000100 */
[----:B------:R3:W0:Y:S02]  /*03a0*/  SYNCS.EXCH.64 URZ, [UR8+0x38848], UR6 ;  /* 0x03884806083f75b2 */ /* 0x0006240008000100 */
[----:B---3--:R-:W-:Y:S01]  /*03b0*/  NOP ;  /* 0x0000000000007918 */ /* 0x008fe20000000000 */
.L_x_177:
[----:B------:R-:W3:Y:S01]  /*03c0*/  SHFL.IDX PT, R2, R0, RZ, 0x1f ;  /* 0x00001fff00027589 */ /* 0x000ee200000e0000 */
[----:B------:R-:W-:Y:S01]  /*03d0*/  NOP ;  /* 0x0000000000007918 */ /* 0x000fe20000000000 */
[----:B---3--:R-:W-:-:S13]  /*03e0*/  ISETP.NE.AND P0, PT, R2, RZ, PT ;  /* 0x000000ff0200720c */ /* 0x008fda0003f05270 */
        /* <DEDUP_REMOVED lines=14> */
[----:B0-----:R3:W0:Y:S08]  /*04d0*/  SYNCS.EXCH.64 URZ, [UR8+0x38850], UR4 ;  /* 0x03885004083f75b2 */ /* 0x0016300008000100 */
[----:B------:R3:W0:Y:S01]  /*04e0*/  SYNCS.EXCH.64 URZ, [UR8+0x38860], UR6 ;  /* 0x03886006083f75b2 */ /* 0x0006220008000100 */
[----:B------:R3:W0:Y:S01]  /*04f0*/  SYNCS.EXCH.64 URZ, [UR8+0x38858], UR4 ;  /* 0x03885804083f75b2 */ /* 0x0006220008000100 */
[----:B------:R3:W0:Y:S02]  /*0500*/  SYNCS.EXCH.64 URZ, [UR8+0x38868], UR6 ;  /* 0x03886806083f75b2 */ /* 0x0006240008000100 */
[----:B---3--:R-:W-:Y:S01]  /*0510*/  NOP ;  /* 0x0000000000007918 */ /* 0x008fe20000000000 */
.L_x_178:
[----:B------:R-:W3:Y:S01]  /*0520*/  SHFL.IDX PT, R2, R0, RZ, 0x1f ;  /* 0x00001fff00027589 */ /* 0x000ee200000e0000 */
[----:B------:R-:W-:Y:S01]  /*0530*/  NOP ;  /* 0x0000000000007918 */ /* 0x000fe20000000000 */
[----:B---3--:R-:W-:-:S13]  /*0540*/  ISETP.NE.AND P0, PT, R2, RZ, PT ;  /* 0x000000ff0200720c */ /* 0x008fda0003f05270 */
[----:B------:R-:W-:Y:S05]  /*0550*/  @P0 BRA `(.L_x_179) ;  /* 0x0000000000380947 */ /* 0x000fea0003800000 */
[----:B0-----:R-:W0:Y:S01]  /*0560*/  S2UR UR5, SR_CgaCtaId ;  /* 0x00000000000579c3 */ /* 0x001e220000008800 */
[----:B------:R-:W-:Y:S01]  /*0570*/  UMOV UR4, 0x400 ;  /* 0x0000040000047882 */ /* 0x000fe20000000000 */
[----:B------:R-:W-:Y:S01]  /*0580*/  UMOV UR7, 0x1 ;  /* 0x0000000100077882 */ /* 0x000fe20000000000 */
[----:B------:R-:W-:Y:S01]  /*0590*/  ELECT P0, URZ, PT ;  /* 0x00000000003f782f */ /* 0x000fe20003800000 */
[----:B0-----:R-:W-:Y:S02]  /*05a0*/  ULEA UR6, UR5, UR4, 0x18 ;  /* 0x0000000405067291 */ /* 0x001fe4000f8ec03f */
[----:B------:R-:W-:-:S04]  /*05b0*/  UIADD3 UR4, -UR7, 0x100000, URZ ;  /* 0x0010000007047890 */ /* 0x000fc8000fffe13f */
[----:B------:R-:W-:Y:S02]  /*05c0*/  USHF.L.U32 UR5, UR4, 0xb, URZ ;  /* 0x0000000b04057899 */ /* 0x000fe4000800063f */
[----:B------:R-:W-:Y:S01]  /*05d0*/  USHF.L.U32 UR4, UR4, 0x1, URZ ;  /* 0x0000000104047899 */ /* 0x000fe2000800063f */
[----:B------:R-:W0:Y:S11]  /*05e0*/  FENCE.VIEW.ASYNC.S ;  /* 0x00000000000073c6 */ /* 0x000e360000000000 */
[----:B0-----:R3:W0:Y:S01]  /*05f0*/  SYNCS.EXCH.64 URZ, [UR6+0x38870], UR4 ;  /* 0x03887004063f75b2 */ /* 0x0016220008000100 */
[----:B------:R3:W0:Y:S01]  /*0600*/  SYNCS.EXCH.64 URZ, [UR6+0x38880], UR4 ;  /* 0x03888004063f75b2 */ /* 0x0006220008000100 */
[----:B------:R3:W0:Y:S01]  /*0610*/  SYNCS.EXCH.64 URZ, [UR6+0x38878], UR4 ;  /* 0x03887804063f75b2 */ /* 0x0006220008000100 */
[----:B------:R3:W0:Y:S02]  /*0620*/  SYNCS.EXCH.64 URZ, [UR6+0x38888], UR4 ;  /* 0x03888804063f75b2 */ /* 0x0006240008000100 */
[----:B---3--:R-:W-:Y:S01]  /*0630*/  NOP ;  /* 0x0000000000007918 */ /* 0x008fe20000000000 */
.L_x_179:
        /* <DEDUP_REMOVED lines=22> */
.L_x_180:
        /* <DEDUP_REMOVED lines=22> */
.L_x_181:
[----:B0-----:R-:W-:Y:S01]  /*0900*/  UMOV UR4, 0x1 ;  /* 0x0000000100047882 */ /* 0x001fe20000000000 */
[----:B------:R-:W-:Y:S01]  /*0910*/  PLOP3.LUT P0, PT, PT, PT, UP0, 0x80, 0x0 ;  /* 0x000000000000781c */ /* 0x000fe20003f0f008 */
[----:B------:R-:W-:Y:S01]  /*0920*/  USEL UR4, UR4, 0x2, !UP0 ;  /* 0x0000000204047887 */ /* 0x000fe2000c000000 */
[----:B------:R-:W-:-:S05]  /*0930*/  NOP ;  /* 0x0000000000007918 */ /* 0x000fca0000000000 */
[----:B------:R-:W-:-:S05]  /*0940*/  IMAD.U32 R2, RZ, RZ, UR4 ;  /* 0x00000004ff027e24 */ /* 0x000fca000f8e00ff */
[----:B------:R0:W-:Y:S01]  /*0950*/  STL [R1+0x70], R2 ;  /* 0x0000700201007387 */ /* 0x0001e20000100800 */
[----:B-12-4-:R-:W-:Y:S06]  /*0960*/  BAR.SYNC.DEFER_BLOCKING 0x0 ;  /* 0x0000000000007b1d */ /* 0x016fec0000010000 */
[----:B------:R-:W-:Y:S05]  /*0970*/  @!P0 BRA `(.L_x_182) ;  /* 0x000000fc00b08947 */ /* 0x000fea0003800000 */
.L_x_183:
[----:B------:R-:W-:-:S08]  /*0980*/  NOP ;  /* 0x0000000000007918 */ /* 0x000fd00000000000 */
[----:B------:R-:W1:Y:S02]  /*0990*/  USETMAXREG.TRY_ALLOC.CTAPOOL UP0, 0xf0 ;  /* 0x000000f0000079c8 */ /* 0x000e640008000600 */
[----:B-1----:R-:W-:-:S13]  /*09a0*/  PLOP3.LUT P0, PT, PT, PT, UP0, 0x80, 0x0 ;  /* 0x000000000000781c */ /* 0x002fda0003f0f008 */
[----:B------:R-:W-:Y:S05]  /*09b0*/  @!P0 BRA `(.L_x_183) ;  /* 0xfffffffc00f08947 */ /* 0x000fea000383ffff */
[----:B------:R-:W1:Y:S08]  /*09c0*/  S2UR UR5, SR_CgaCtaId ;  /* 0x00000000000579c3 */ /* 0x000e700000008800 */
[----:B------:R-:W-:Y:S06]  /*09d0*/  BAR.ARV 0x8, 0x180 ;  /* 0x0206000000007b1d */ /* 0x000fec0000002000 */
[----:B------:R-:W-:-:S02]  /*09e0*/  UMOV UR4, 0x400 ;  /* 0x0000040000047882 */ /* 0x000fc40000000000 */
[----:B------:R-:W-:Y:S01]  /*09f0*/  BAR.SYNC.DEFER_BLOCKING 0x5, 0x180 ;  /* 0x0146000000007b1d */ /* 0x000fe20000010000 */
[----:B-1----:R-:W-:-:S09]  /*0a00*/  ULEA UR4, UR5, UR4, 0x18 ;  /* 0x0000000405047291 */ /* 0x002fd2000f8ec03f */
[----:B------:R-:W1:Y:S01]  /*0a10*/  LDS.128 R8, [UR4+0x388d0] ;  /* 0x0388d004ff087984 */ /* 0x000e620008000c00 */
[----:B------:R-:W-:Y:S01]  /*0a20*/  ULDC UR4, c[0x0][0xc3c] ;  /* 0x00030f0000047ab9 */ /* 0x000fe20000000800 */
[----:B------:R-:W-:Y:S06]  /*0a30*/  BAR.ARV 0x4, 0x180 ;  /* 0x0106000000007b1d */ /* 0x000fec0000002000 */
[----:B-1----:R-:W-:-:S13]  /*0a40*/  ISETP.GE.AND P0, PT, R11, UR4, PT ;  /* 0x000000040b007c0c */ /* 0x002fda000bf06270 */
[----:B------:R-:W-:Y:S05]  /*0a50*/  @P0 EXIT ;  /* 0x000000000000094d */ /* 0x000fea0003800000 */
[----:B------:R-:W2:Y:S01]  /*0a60*/  LDL R0, [R1+0x70] ;  /* 0x0000700001007983 */ /* 0x000ea20000100800 */
[----:B------:R-:W-:Y:S01]  /*0a70*/  VIADD R6, R6, 0xffffff80 ;  /* 0xffffff8006067836 */ /* 0x000fe20000000000 */
[----:B------:R-:W-:Y:S02]  /*0a80*/  R2UR UR6, R9 ;  /* 0x00000000090672ca */ /* 0x000fe400000e0000 */
[----:B------:R-:W-:Y:S02]  /*0a90*/  CS2R R16, SRZ ;  /* 0x0000000000107805 */ /* 0x000fe4000001ff00 */
[----:B------:R-:W-:Y:S02]  /*0aa0*/  R2UR UR5, R10 ;  /* 0x000000000a0572ca */ /* 0x000fe400000e0000 */
[----:B------:R-:W-:Y:S02]  /*0ab0*/  SHF.R.S32.HI R3, RZ, 0x1f, R6 ;  /* 0x0000001fff037819 */ /* 0x000fe40000011406 */
[----:B------:R-:W-:-:S02]  /*0ac0*/  R2UR UR7, R11 ;  /* 0x000000000b0772ca */ /* 0x000fc400000e0000 */
[CC--:B0-----:R-:W-:Y:S02]  /*0ad0*/  LEA.HI R2, R3.reuse, R6.reuse, RZ, 0x4 ;  /* 0x0000000603027211 */ /* 0x0c1fe400078f20ff */
[----:B------:R-:W-:-:S04]  /*0ae0*/  LEA.HI R4, R3, R6, RZ, 0x2 ;  /* 0x0000000603047211 */ /* 0x000fc800078f10ff */
[----:B------:R-:W-:-:S05]  /*0af0*/  LOP3.LUT R7, R4, 0xfffffffc, RZ, 0xc0, !PT ;  /* 0xfffffffc04077812 */ /* 0x000fca00078ec0ff */
[----:B------:R-:W-:Y:S01]  /*0b00*/  IMAD.IADD R10, R6, 0x1, -R7 ;  /* 0x00000001060a7824 */ /* 0x000fe200078e0a07 */
[----:B------:R-:W-:Y:S02]  /*0b10*/  SHF.R.S32.HI R7, RZ, 0x4, R2 ;  /* 0x00000004ff077819 */ /* 0x000fe40000011402 */
[----:B--2---:R-:W-:Y:S02]  /*0b20*/  R2UR UR4, R0 ;  /* 0x00000000000472ca */ /* 0x004fe400000e0000 */
[CC--:B------:R-:W-:Y:S02]  /*0b30*/  LEA.HI R0, R3.reuse, R6.reuse, RZ, 0x7 ;  /* 0x0000000603007211 */ /* 0x0c0fe400078f38ff */
[----:B------:R-:W-:Y:S02]  /*0b40*/  LEA.HI R3, R3, R6, RZ, 0x5 ;  /* 0x0000000603037211 */ /* 0x000fe400078f28ff */
[----:B------:R-:W-:-:S03]  /*0b50*/  LOP3.LUT R5, R0, 0xffffff80, RZ, 0xc0, !PT ;  /* 0xffffff8000057812 */ /* 0x000fc600078ec0ff */
[----:B------:R-:W-:Y:S02]  /*0b60*/  IMAD.SHL.U32 R3, R3, 0x20, RZ ;  /* 0x0000002003037824 */ /* 0x000fe400078e00ff */
[----:B------:R-:W-:Y:S01]  /*0b70*/  IMAD.IADD R12, R6, 0x1, -R5 ;  /* 0x00000001060c7824 */ /* 0x000fe200078e0a05 */
[----:B------:R-:W-:Y:S01]  /*0b80*/  LOP3.LUT R5, R2, 0x3fffff0, RZ, 0xc0, !PT ;  /* 0x03fffff002057812 */ /* 0x000fe200078ec0ff */
[----:B------:R-:W-:Y:S01]  /*0b90*/  ULOP3.LUT UR4, UR4, 0x1, URZ, 0xfc, !UPT ;  /* 0x0000000104047892 */ /* 0x000fe2000f8efc3f */
[----:B------:R-:W-:Y:S02]  /*0ba0*/  LOP3.LUT R4, R3, 0xfffffc00, RZ, 0xc0, !PT ;  /* 0xfffffc0003047812 */ /* 0x000fe400078ec0ff */
[----:B------:R-:W-:Y:S01]  /*0bb0*/  SHF.R.S32.HI R8, RZ, 0x1f, R12 ;  /* 0x0000001fff087819 */ /* 0x000fe2000001140c */
[----:B------:R-:W-:Y:S01]  /*0bc0*/  IMAD.IADD R5, R6, 0x1, -R5 ;  /* 0x0000000106057824 */ /* 0x000fe200078e0a05 */
[----:B------:R-:W-:Y:S01]  /*0bd0*/  SHF.R.S32.HI R3, RZ, 0x7, R0 ;  /* 0x00000007ff037819 */ /* 0x000fe20000011400 */
[----:B------:R-:W-:Y:S01]  /*0be0*/  STL [R1+0x20], R12 ;  /* 0x0000200c01007387 */ /* 0x000fe20000100800 */
[----:B------:R-:W-:Y:S01]  /*0bf0*/  LEA.HI R9, R8, R12, RZ, 0x2 ;  /* 0x0000000c08097211 */ /* 0x000fe200078f10ff */
[----:B------:R-:W-:Y:S01]  /*0c00*/  IMAD R5, R5, 0x40, R4 ;  /* 0x0000004005057824 */ /* 0x000fe200078e0204 */
[----:B------:R-:W-:-:S02]  /*0c10*/  LEA.HI R2, R2, R7, RZ, 0x1 ;  /* 0x0000000702027211 */ /* 0x000fc400078f08ff */
[--C-:B------:R-:W-:Y:S02]  /*0c20*/  SHF.R.S32.HI R6, RZ, 0x2, R9.reuse ;  /* 0x00000002ff067819 */ /* 0x100fe40000011409 */
[----:B------:R-:W-:Y:S02]  /*0c30*/  SHF.R.S32.HI R11, RZ, 0x1f, R9 ;  /* 0x0000001fff0b7819 */ /* 0x000fe40000011409 */
[----:B------:R-:W-:Y:S02]  /*0c40*/  LEA.HI R0, R0, R3, RZ, 0x1 ;  /* 0x0000000300007211 */ /* 0x000fe400078f08ff */
[----:B------:R-:W-:Y:S02]  /*0c50*/  LEA.HI R11, R11, R6, RZ, 0x3 ;  /* 0x000000060b0b7211 */ /* 0x000fe400078f18ff */
[----:B------:R-:W-:Y:S02]  /*0c60*/  LEA.HI R8, R8, R12, RZ, 0x5 ;  /* 0x0000000c08087211 */ /* 0x000fe400078f28ff */
[----:B------:R-:W-:-:S02]  /*0c70*/  LOP3.LUT R11, R11, 0xfffffff8, RZ, 0xc0, !PT ;  /* 0xfffffff80b0b7812 */ /* 0x000fc400078ec0ff */
[----:B------:R-:W-:Y:S02]  /*0c80*/  LOP3.LUT R2, R2, 0x1ffffffe, RZ, 0xc0, !PT ;  /* 0x1ffffffe02027812 */ /* 0x000fe400078ec0ff */
[----:B------:R-:W-:Y:S01]  /*0c90*/  LOP3.LUT R0, R0, 0x3fffffe, RZ, 0xc0, !PT ;  /* 0x03fffffe00007812 */ /* 0x000fe200078ec0ff */
[----:B------:R-:W-:Y:S01]  /*0ca0*/  IMAD.IADD R11, R6, 0x1, -R11 ;  /* 0x00000001060b7824 */ /* 0x000fe200078e0a0b */
[----:B------:R-:W-:Y:S01]  /*0cb0*/  SHF.R.S32.HI R8, RZ, 0x5, R8 ;  /* 0x00000005ff087819 */ /* 0x000fe20000011408 */
[----:B------:R-:W-:Y:S01]  /*0cc0*/  IMAD.IADD R2, R7, 0x1, -R2 ;  /* 0x0000000107027824 */ /* 0x000fe200078e0a02 */
[----:B------:R-:W-:Y:S01]  /*0cd0*/  LEA.HI R4, R10, R10, RZ, 0x1 ;  /* 0x0000000a0a047211 */ /* 0x000fe200078f08ff */
[----:B------:R-:W-:Y:S01]  /*0ce0*/  IMAD.IADD R0, R3, 0x1, -R0 ;  /* 0x0000000103007824 */ /* 0x000fe200078e0a00 */
[----:B------:R-:W-:Y:S01]  /*0cf0*/  LOP3.LUT R9, R9, 0x7ffffffc, RZ, 0xc0, !PT ;  /* 0x7ffffffc09097812 */ /* 0x000fe200078ec0ff */
[----:B------:R-:W-:Y:S01]  /*0d00*/  IMAD R11, R8, 0x10, R11 ;  /* 0x00000010080b7824 */ /* 0x000fe200078e020b */
[----:B------:R-:W-:Y:S01]  /*0d10*/  LOP3.LUT R3, R4, 0x1ffffffe, RZ, 0xc0, !PT ;  /* 0x1ffffffe04037812 */ /* 0x000fe200078ec0ff */
[----:B------:R-:W-:-:S02]  /*0d20*/  IMAD R2, R2, 0x8, R5 ;  /* 0x0000000802027824 */ /* 0x000fc400078e0205 */
[----:B------:R-:W-:Y:S02]  /*0d30*/  IMAD R0, R0, 0x40, R11 ;  /* 0x0000004000007824 */ /* 0x000fe400078e020b */
[----:B------:R-:W-:Y:S01]  /*0d40*/  IMAD.IADD R3, R10, 0x1, -R3 ;  /* 0x000000010a037824 */ /* 0x000fe200078e0a03 */
[----:B------:R0:W-:Y:S01]  /*0d50*/  STL [R1+0x68], R2 ;  /* 0x0000680201007387 */ /* 0x0001e20000100800 */
[----:B------:R-:W-:-:S03]  /*0d60*/  IMAD.IADD R9, R12, 0x1, -R9 ;  /* 0x000000010c097824 */ /* 0x000fc600078e0a09 */
[----:B------:R-:W-:Y:S01]  /*0d70*/  STL [R1+0x18], RZ ;  /* 0x000018ff01007387 */ /* 0x000fe20000100800 */
[----:B------:R-:W-:-:S03]  /*0d80*/  IMAD.SHL.U32 R19, R9, 0x2, RZ ;  /* 0x0000000209137824 */ /* 0x000fc600078e00ff */
[----:B------:R1:W-:Y:S01]  /*0d90*/  STL [R1+0x60], R0 ;  /* 0x0000600001007387 */ /* 0x0003e20000100800 */
[C---:B------:R-:W-:Y:S02]  /*0da0*/  VIADD R6, R19.reuse, 0x8 ;  /* 0x0000000813067836 */ /* 0x040fe40000000000 */
[----:B0-----:R-:W-:Y:S02]  /*0db0*/  IMAD.U32 R2, RZ, RZ, UR4 ;  /* 0x00000004ff027e24 */ /* 0x001fe4000f8e00ff */
[C---:B------:R-:W-:Y:S01]  /*0dc0*/  VIADD R5, R19.reuse, 0x10 ;  /* 0x0000001013057836 */ /* 0x040fe20000000000 */
[----:B------:R-:W-:Y:S01]  /*0dd0*/  SHF.R.S32.HI R8, RZ, 0x1f, R6 ;  /* 0x0000001fff087819 */ /* 0x000fe20000011406 */
[C---:B------:R-:W-:Y:S01]  /*0de0*/  VIADD R4, R19.reuse, 0x18 ;  /* 0x0000001813047836 */ /* 0x040fe20000000000 */
[----:B------:R0:W-:Y:S01]  /*0df0*/  STL [R1+0x6c], R2 ;  /* 0x00006c0201007387 */ /* 0x0001e20000100800 */
[----:B------:R-:W-:Y:S01]  /*0e00*/  VIADD R236, R19, 0x28 ;  /* 0x0000002813ec7836 */ /* 0x000fe20000000000 */
[----:B------:R-:W-:Y:S01]  /*0e10*/  SHF.R.S32.HI R7, RZ, 0x1f, R5 ;  /* 0x0000001fff077819 */ /* 0x000fe20000011405 */
[----:B-1----:R-:W-:Y:S01]  /*0e20*/  IMAD R0, R3, 0x8, R0 ;  /* 0x0000000803007824 */ /* 0x002fe200078e0200 */
[----:B------:R-:W-:Y:S01]  /*0e30*/  SHF.R.S32.HI R6, RZ, 0x1f, R4 ;  /* 0x0000001fff067819 */ /* 0x000fe20000011404 */
[C---:B------:R-:W-:Y:S01]  /*0e40*/  VIADD R235, R19.reuse, 0x30 ;  /* 0x0000003013eb7836 */ /* 0x040fe20000000000 */
[----:B------:R-:W-:Y:S01]  /*0e50*/  SHF.R.S32.HI R4, RZ, 0x1f, R236 ;  /* 0x0000001fff047819 */ /* 0x000fe200000114ec */
[C---:B------:R-:W-:Y:S01]  /*0e60*/  VIADD R234, R19.reuse, 0x38 ;  /* 0x0000003813ea7836 */ /* 0x040fe20000000000 */
[----:B------:R1:W-:Y:S01]  /*0e70*/  STL [R1+0x64], R0 ;  /* 0x0000640001007387 */ /* 0x0003e20000100800 */
[----:B------:R-:W-:-:S02]  /*0e80*/  VIADD R233, R19, 0x40 ;  /* 0x0000004013e97836 */ /* 0x000fc40000000000 */
[C---:B0-----:R-:W-:Y:S02]  /*0e90*/  VIADD R2, R19.reuse, 0x20 ;  /* 0x0000002013027836 */ /* 0x041fe40000000000 */
[C---:B------:R-:W-:Y:S01]  /*0ea0*/  VIADD R232, R19.reuse, 0x48 ;  /* 0x0000004813e87836 */ /* 0x040fe20000000000 */
[----:B------:R-:W-:Y:S01]  /*0eb0*/  SHF.R.S32.HI R4, RZ, 0x1f, R233 ;  /* 0x0000001fff047819 */ /* 0x000fe200000114e9 */
        /* <DEDUP_REMOVED lines=36> */
[----:B------:R-:W-:Y:S01]  /*1100*/  VIADD R23, R19, 0xe0 ;  /* 0x000000e013177836 */ /* 0x000fe20000000000 */
[----:B------:R-:W-:-:S02]  /*1110*/  SHF.R.S32.HI R2, RZ, 0x1f, R217 ;  /* 0x0000001fff027819 */ /* 0x000fc400000114d9 */
[----:B------:R-:W-:Y:S02]  /*1120*/  SHF.R.S32.HI R5, RZ, 0x1f, R216 ;  /* 0x0000001fff057819 */ /* 0x000fe400000114d8 */
[----:B------:R-:W-:Y:S02]  /*1130*/  SHF.R.S32.HI R4, RZ, 0x1f, R215 ;  /* 0x0000001fff047819 */ /* 0x000fe400000114d7 */
[----:B-1----:R-:W-:-:S07]  /*1140*/  SHF.R.S32.HI R2, RZ, 0x1f, R214 ;  /* 0x0000001fff027819 */ /* 0x002fce00000114d6 */
.L_x_230:
[----:B------:R-:W-:Y:S01]  /*1150*/  ULDC.64 UR8, c[0x0][0xc88] ;  /* 0x0003220000087ab9 */ /* 0x000fe20000000a00 */
[----:B------:R-:W-:Y:S01]  /*1160*/  ULDC.64 UR12, c[0x0][0x208] ;  /* 0x00008200000c7ab9 */ /* 0x000fe20000000a00 */
[----:B------:R-:W-:Y:S01]  /*1170*/  UIMAD.WIDE UR8, UR7, 0x4, UR8 ;  /* 0x00000004070878a5 */ /* 0x000fe2000f8e0208 */
[----:B------:R-:W-:Y:S02]  /*1180*/  ULDC.64 UR10, c[0x0][0xa20] ;  /* 0x00028800000a7ab9 */ /* 0x000fe40000000a00 */
[----:B------:R-:W-:-:S03]  /*1190*/  ULDC UR7, c[0x0][0x2f0] ;  /* 0x0000bc0000077ab9 */ /* 0x000fc60000000800 */
[----:B0-23--:R-:W-:Y:S02]  /*11a0*/  IMAD.U32 R2, RZ, RZ, UR8 ;  /* 0x00000008ff027e24 */ /* 0x00dfe4000f8e00ff */
[----:B-1----:R-:W-:Y:S01]  /*11b0*/  IMAD.U32 R3, RZ, RZ, UR9 ;  /* 0x00000009ff037e24 */ /* 0x002fe2000f8e00ff */
[----:B------:R-:W-:-:S04]  /*11c0*/  ULDC.64 UR8, c[0x0][0xa28] ;  /* 0x00028a0000087ab9 */ /* 0x000fc80000000a00 */
[----:B------:R-:W2:Y:S01]  /*11d0*/  LDG.E R2, desc[UR12][R2.64] ;  /* 0x0000000c02027981 */ /* 0x000ea2000c1e1900 */
[----:B------:R-:W-:Y:S02]  /*11e0*/  UISETP.NE.U32.AND UP0, UPT, UR8, URZ, UPT ;  /* 0x0000003f0800728c */ /* 0x000fe4000bf05070 */
[----:B------:R-:W-:Y:S02]  /*11f0*/  UISETP.NE.U32.AND UP1, UPT, UR10, URZ, UPT ;  /* 0x0000003f0a00728c */ /* 0x000fe4000bf25070 */
[----:B------:R-:W-:Y:S02]  /*1200*/  UISETP.NE.AND.EX UP0, UPT, UR9, URZ, UPT, UP0 ;  /* 0x0000003f0900728c */ /* 0x000fe4000bf05300 */
[----:B------:R-:W-:-:S04]  /*1210*/  UISETP.NE.AND.EX UP1, UPT, UR11, URZ, UPT, UP1 ;  /* 0x0000003f0b00728c */ /* 0x000fc8000bf25310 */
[----:B------:R-:W-:Y:S02]  /*1220*/  PLOP3.LUT P0, PT, PT, PT, UP0, 0x80, 0x0 ;  /* 0x000000000000781c */ /* 0x000fe40003f0f008 */
[----:B------:R-:W-:Y:S02]  /*1230*/  PLOP3.LUT P1, PT, PT, PT, UP1, 0x80, 0x0 ;  /* 0x000000000000781c */ /* 0x000fe40003f2f018 */
[----:B--2---:R-:W-:-:S13]  /*1240*/  R2UR UR4, R2 ;  /* 0x00000000020472ca */ /* 0x004fda00000e0000 */
[----:B------:R-:W-:Y:S02]  /*1250*/  USHF.R.S32.HI UR14, URZ, 0x1f, UR4 ;  /* 0x0000001f3f0e7899 */ /* 0x000fe40008011404 */
[----:B-----5:R-:W-:Y:S01]  /*1260*/  IMAD.U32 R0, RZ, RZ, UR4 ;  /* 0x00000004ff007e24 */ /* 0x020fe2000f8e00ff */
[----:B------:R-:W-:-:S04]  /*1270*/  @UP0 ULEA UR8, UP2, UR4, UR8, 0x2 ;  /* 0x0000000804080291 */ /* 0x000fc8000f84103f */
[----:B------:R-:W-:Y:S02]  /*1280*/  @UP0 ULEA.HI.X UR9, UR4, UR9, UR14, 0x2, UP2 ;  /* 0x0000000904090291 */ /* 0x000fe400090f140e */
[----:B------:R-:W-:Y:S01]  /*1290*/  IMAD.U32 R2, RZ, RZ, UR14 ;  /* 0x0000000eff027e24 */ /* 0x000fe2000f8e00ff */
[----:B------:R-:W-:Y:S01]  /*12a0*/  @UP1 ULEA UR10, UP0, UR4, UR10, 0x2 ;  /* 0x0000000a040a1291 */ /* 0x000fe2000f80103f */
[----:B------:R-:W-:Y:S03]  /*12b0*/  STL [R1+0x14], R0 ;  /* 0x0000140001007387 */ /* 0x000fe60000100800 */
[----:B------:R-:W-:Y:S01]  /*12c0*/  @UP1 ULEA.HI.X UR11, UR4, UR11, UR14, 0x2, UP0 ;  /* 0x0000000b040b1291 */ /* 0x000fe200080f140e */
[----:B------:R0:W-:Y:S01]  /*12d0*/  STL [R1+0x1c], R2 ;  /* 0x00001c0201007387 */ /* 0x0001e20000100800 */
[----:B------:R-:W-:Y:S01]  /*12e0*/  IMAD.U32 R4, RZ, RZ, UR10 ;  /* 0x0000000aff047e24 */ /* 0x000fe2000f8e00ff */
[----:B------:R-:W-:Y:S01]  /*12f0*/  ULDC UR4, c[0x0][0x424] ;  /* 0x0001090000047ab9 */ /* 0x000fe20000000800 */
[----:B------:R-:W-:-:S02]  /*1300*/  IMAD.U32 R3, RZ, RZ, UR9 ;  /* 0x00000009ff037e24 */ /* 0x000fc4000f8e00ff */
[----:B------:R-:W-:Y:S02]  /*1310*/  IMAD.U32 R5, RZ, RZ, UR11 ;  /* 0x0000000bff057e24 */ /* 0x000fe4000f8e00ff */
[----:B0-----:R-:W-:-:S03]  /*1320*/  IMAD.U32 R2, RZ, RZ, UR8 ;  /* 0x00000008ff027e24 */ /* 0x001fc6000f8e00ff */
[----:B------:R-:W2:Y:S01]  /*1330*/  @P1 LDG.E R4, desc[UR12][R4.64] ;  /* 0x0000000c04041981 */ /* 0x000ea2000c1e1900 */
[----:B------:R-:W-:-:S03]  /*1340*/  ULDC.64 UR8, c[0x0][0x418] ;  /* 0x0001060000087ab9 */ /* 0x000fc60000000a00 */
[----:B------:R0:W3:Y:S01]  /*1350*/  @P0 LDG.E R2, desc[UR12][R2.64] ;  /* 0x0000000c02020981 */ /* 0x0000e2000c1e1900 */
[----:B------:R-:W-:Y:S01]  /*1360*/  UISETP.NE.U32.AND UP0, UPT, UR8, URZ, UPT ;  /* 0x0000003f0800728c */ /* 0x000fe2000bf05070 */
[----:B0-----:R-:W-:-:S03]  /*1370*/  IMAD.U32 R3, RZ, RZ, UR6 ;  /* 0x00000006ff037e24 */ /* 0x001fc6000f8e00ff */
[----:B------:R-:W-:Y:S02]  /*1380*/  UISETP.NE.AND.EX UP0, UPT, UR9, URZ, UPT, UP0 ;  /* 0x0000003f0900728c */ /* 0x000fe4000bf05300 */
[----:B------:R0:W-:Y:S02]  /*1390*/  STL [R1+0x10], R3 ;  /* 0x0000100301007387 */ /* 0x0001e40000100800 */
[----:B------:R-:W-:Y:S02]  /*13a0*/  USEL UR4, UR4, 0x1, UP0 ;  /* 0x0000000104047887 */ /* 0x000fe40008000000 */
[----:B------:R-:W-:Y:S02]  /*13b0*/  ULOP3.LUT UR6, UR5, 0xffff, URZ, 0xc0, !UPT ;  /* 0x0000ffff05067892 */ /* 0x000fe4000f8ec03f */
[----:B------:R-:W-:Y:S01]  /*13c0*/  UIMAD UR4, UR4, UR7, URZ ;  /* 0x00000007040472a4 */ /* 0x000fe2000f8e023f */
[----:B------:R-:W-:Y:S01]  /*13d0*/  UMOV UR54, URZ ;  /* 0x0000003f00367c82 */ /* 0x000fe20008000000 */
[----:B------:R-:W-:-:S02]  /*13e0*/  ULOP3.LUT UR7, UR5, 0xff000000, URZ, 0xc0, !UPT ;  /* 0xff00000005077892 */ /* 0x000fc4000f8ec03f */
[----:B------:R-:W-:Y:S01]  /*13f0*/  IMAD.U32 R213, RZ, RZ, UR6 ;  /* 0x00000006ffd57e24 */ /* 0x000fe2000f8e00ff */
[----:B------:R-:W-:Y:S02]  /*1400*/  ULOP3.LUT UR6, UR5, 0xff0000, URZ, 0xc0, !UPT ;  /* 0x00ff000005067892 */ /* 0x000fe4000f8ec03f */
[----:B--2---:R-:W-:Y:S02]  /*1410*/  @P1 R2UR UR4, R4 ;  /* 0x00000000040412ca */ /* 0x004fe400000e0000 */
[----:B---3--:R-:W-:Y:S01]  /*1420*/  @P0 R2UR UR54, R2 ;  /* 0x00000000023602ca */ /* 0x008fe200000e0000 */
[----:B0---4-:R-:W-:-:S14]  /*1430*/  @P1 BRA `(.L_x_184) ;  /* 0x00000000003c1947 */ /* 0x011fdc0003800000 */
[----:B------:R-:W-:Y:S02]  /*1440*/  ULDC.64 UR8, c[0x0][0xa08] ;  /* 0x0002820000087ab9 */ /* 0x000fe40000000a00 */
[----:B------:R-:W-:-:S04]  /*1450*/  ISETP.NE.U32.AND P0, PT, RZ, UR8, PT ;  /* 0x00000008ff007c0c */ /* 0x000fc8000bf05070 */
[----:B------:R-:W-:-:S13]  /*1460*/  ISETP.NE.AND.EX P0, PT, RZ, UR9, PT, P0 ;  /* 0x00000009ff007c0c */ /* 0x000fda000bf05300 */
[----:B------:R-:W-:Y:S05]  /*1470*/  @!P0 BRA `(.L_x_184) ;  /* 0x00000000002c8947 */ /* 0x000fea0003800000 */
[----:B------:R-:W-:Y:S01]  /*1480*/  R2UR UR10, R0 ;  /* 0x00000000000a72ca */ /* 0x000fe200000e0000 */
[----:B------:R-:W-:Y:S01]  /*1490*/  ULDC.64 UR4, c[0x0][0xa08] ;  /* 0x0002820000047ab9 */ /* 0x000fe20000000a00 */
[----:B------:R-:W-:-:S11]  /*14a0*/  ULDC.64 UR8, c[0x0][0x208] ;  /* 0x0000820000087ab9 */ /* 0x000fd60000000a00 */
[----:B------:R-:W-:-:S06]  /*14b0*/  UIMAD.WIDE UR4, UR10, 0x4, UR4 ;  /* 0x000000040a0478a5 */ /* 0x000fcc000f8e0204 */
[----:B------:R-:W-:Y:S02]  /*14c0*/  IMAD.U32 R2, RZ, RZ, UR4 ;  /* 0x00000004ff027e24 */ /* 0x000fe4000f8e00ff */
[----:B------:R-:W-:-:S05]  /*14d0*/  IMAD.U32 R3, RZ, RZ, UR5 ;  /* 0x00000005ff037e24 */ /* 0x000fca000f8e00ff */
[----:B------:R-:W2:Y:S04]  /*14e0*/  LDG.E R4, desc[UR8][R2.64] ;  /* 0x0000000802047981 */ /* 0x000ea8000c1e1900 */
[----:B------:R-:W3:Y:S01]  /*14f0*/  LDG.E R0, desc[UR8][R2.64+0x4] ;  /* 0x0000040802007981 */ /* 0x000ee2000c1e1900 */
[----:B--2---:R-:W-:Y:S02]  /*1500*/  R2UR UR4, R4 ;  /* 0x00000000040472ca */ /* 0x004fe400000e0000 */
[----:B---3--:R-:W-:-:S13]  /*1510*/  R2UR UR5, R0 ;  /* 0x00000000000572ca */ /* 0x008fda00000e0000 */
[----:B------:R-:W-:-:S12]  /*1520*/  UIADD3 UR4, -UR4, UR5, URZ ;  /* 0x0000000504047290 */ /* 0x000fd8000fffe13f */
.L_x_184:
[----:B------:R-:W-:Y:S02]  /*1530*/  UIADD3 UR54, -UR54, UR4, URZ ;  /* 0x0000000436367290 */ /* 0x000fe4000fffe13f */
[----:B------:R-:W-:Y:S02]  /*1540*/  USHF.R.U32.HI UR7, URZ, 0x8, UR7 ;  /* 0x000000083f077899 */ /* 0x000fe40008011607 */
[----:B------:R-:W-:Y:S02]  /*1550*/  UISETP.GE.AND UP0, UPT, UR54, 0x1, UPT ;  /* 0x000000013600788c */ /* 0x000fe4000bf06270 */
[----:B------:R-:W-:Y:S02]  /*1560*/  UIADD3 UR4, UR54, 0x4f, URZ ;  /* 0x0000004f36047890 */ /* 0x000fe4000fffe03f */
[----:B------:R-:W-:Y:S02]  /*1570*/  ULEA.HI UR7, UR6, UR7, URZ, 0x10 ;  /* 0x0000000706077291 */ /* 0x000fe4000f8f803f */
[----:B------:R-:W-:Y:S01]  /*1580*/  PLOP3.LUT P0, PT, PT, PT, UP0, 0x80, 0x0 ;  /* 0x000000000000781c */ /* 0x000fe20003f0f008 */
[----:B------:R-:W-:-:S02]  /*1590*/  UIMAD.WIDE UR4, UR4, 0x66666667, URZ ;  /* 0x66666667040478a5 */ /* 0x000fc4000f8e023f */
[----:B------:R-:W-:Y:S02]  /*15a0*/  ULOP3.LUT UR8, UR7, 0xff, URZ, 0xc0, !UPT ;  /* 0x000000ff07087892 */ /* 0x000fe4000f8ec03f */
[----:B------:R-:W-:Y:S02]  /*15b0*/  USHF.R.U32.HI UR7, URZ, 0x10, UR7 ;  /* 0x000000103f077899 */ /* 0x000fe40008011607 */
[----:B------:R-:W-:Y:S02]  /*15c0*/  USHF.R.U32.HI UR6, URZ, 0x1f, UR5 ;  /* 0x0000001f3f067899 */ /* 0x000fe40008011605 */
[----:B------:R-:W-:Y:S01]  /*15d0*/  IMAD.U32 R212, RZ, RZ, UR8 ;  /* 0x00000008ffd47e24 */ /* 0x000fe2000f8e00ff */
[----:B------:R-:W-:Y:S01]  /*15e0*/  UMOV UR4, URZ ;  /* 0x0000003f00047c82 */ /* 0x000fe20008000000 */
[----:B------:R-:W-:Y:S01]  /*15f0*/  ULEA.HI.SX32 UR9, UR5, UR6, 0x1b ;  /* 0x0000000605097291 */ /* 0x000fe2000f8fda3f */
[----:B------:R-:W-:Y:S01]  /*1600*/  IMAD.U32 R22, RZ, RZ, UR7 ;  /* 0x00000007ff167e24 */ /* 0x000fe2000f8e00ff */
[----:B------:R-:W-:Y:S10]  /*1610*/  @!P0 BRA `(.L_x_185) ;  /* 0x0000000000948947 */ /* 0x000ff40003800000 */
[----:B------:R-:W-:Y:S01]  /*1620*/  R2UR UR5, R22 ;  /* 0x00000000160572ca */ /* 0x000fe200000e0000 */
[----:B------:R-:W-:-:S12]  /*1630*/  ULDC UR4, c[0x0][0x9f0] ;  /* 0x00027c0000047ab9 */ /* 0x000fd80000000800 */
[----:B------:R-:W-:-:S04]  /*1640*/  UISETP.NE.AND UP0, UPT, UR5, URZ, UPT ;  /* 0x0000003f0500728c */ /* 0x000fc8000bf05270 */
[----:B------:R-:W-:-:S03]  /*1650*/  USEL UR10, UR5, UR4, UP0 ;  /* 0x00000004050a7287 */ /* 0x000fc60008000000 */
[----:B------:R-:W-:Y:S01]  /*1660*/  UMOV UR4, URZ ;  /* 0x0000003f00047c82 */ /* 0x000fe20008000000 */
[----:B------:R-:W-:Y:S02]  /*1670*/  UIADD3 UR6, UR9, -0x1, UR10 ;  /* 0xffffffff09067890 */ /* 0x000fe4000fffe00a */
[----:B------:R-:W-:-:S04]  /*1680*/  IMAD.U32 R3, RZ, RZ, UR10 ;  /* 0x0000000aff037e24 */ /* 0x000fc8000f8e00ff */
[----:B------:R-:W-:Y:S01]  /*1690*/  IMAD.U32 R4, RZ, RZ, UR6 ;  /* 0x00000006ff047e24 */ /* 0x000fe2000f8e00ff */
[-C--:B------:R-:W-:Y:S01]  /*16a0*/  IABS R0, R3.reuse ;  /* 0x0000000300007213 */ /* 0x080fe20000000000 */
[----:B------:R-:W-:Y:S01]  /*16b0*/  ULOP3.LUT UR6, UR6, UR10, URZ, 0x3c, !UPT ;  /* 0x0000000a06067292 */ /* 0x000fe2000f8e3c3f */
[----:B------:R-:W-:Y:S02]  /*16c0*/  IABS R5, R3 ;  /* 0x0000000300057213 */ /* 0x000fe40000000000 */
[----:B------:R-:W-:Y:S02]  /*16d0*/  R2UR UR11, R0 ;  /* 0x00000000000b72ca */ /* 0x000fe400000e0000 */
[----:B------:R-:W-:-:S05]  /*16e0*/  IABS R4, R4 ;  /* 0x0000000400047213 */ /* 0x000fca0000000000 */
[----:B------:R-:W-:-:S05]  /*16f0*/  IMAD.MOV.U32 R3, RZ, RZ, R4 ;  /* 0x000000ffff037224 */ /* 0x000fca00078e0004 */
[----:B------:R-:W-:Y:S01]  /*1700*/  R2UR UR8, R3 ;  /* 0x00000000030872ca */ /* 0x000fe200000e0000 */
[----:B------:R-:W0:Y:S08]  /*1710*/  I2F.RP R0, UR11 ;  /* 0x0000000b00007d06 */ /* 0x000e300008209400 */
[----:B0-----:R-:W0:Y:S02]  /*1720*/  MUFU.RCP R0, R0 ;  /* 0x0000000000007308 */ /* 0x001e240000001000 */
[----:B0-----:R-:W-:-:S02]  /*1730*/  VIADD R2, R0, 0xffffffe ;  /* 0x0ffffffe00027836 */ /* 0x001fc40000000000 */
[----:B------:R-:W-:-:S04]  /*1740*/  IMAD.MOV R0, RZ, RZ, -R5 ;  /* 0x000000ffff007224 */ /* 0x000fc800078e0a05 */
[----:B------:R-:W0:Y:S02]  /*1750*/  F2I.FTZ.U32.TRUNC.NTZ R2, R2 ;  /* 0x0000000200027305 */ /* 0x000e24000021f000 */
[----:B0-----:R-:W-:-:S13]  /*1760*/  R2UR UR5, R2 ;  /* 0x00000000020572ca */ /* 0x001fda00000e0000 */
[----:B------:R-:W-:-:S04]  /*1770*/  UIADD3 UR7, URZ, -UR5, URZ ;  /* 0x800000053f077290 */ /* 0x000fc8000fffe03f */
[----:B------:R-:W-:-:S04]  /*1780*/  UIMAD UR7, UR7, UR11, URZ ;  /* 0x0000000b070772a4 */ /* 0x000fc8000f8e023f */
[----:B------:R-:W-:-:S03]  /*1790*/  UIMAD.WIDE.U32 UR4, UR5, UR7, UR4 ;  /* 0x00000007050472a5 */ /* 0x000fc6000f8e0004 */
[----:B------:R-:W-:Y:S01]  /*17a0*/  R2UR UR7, R0 ;  /* 0x00000000000772ca */ /* 0x000fe200000e0000 */
[----:B------:R-:W-:-:S12]  /*17b0*/  UIMAD.WIDE.U32 UR4, UR5, UR8, URZ ;  /* 0x00000008050472a5 */ /* 0x000fd8000f8e003f */
[----:B------:R-:W-:-:S04]  /*17c0*/  UIMAD UR4, UR5, UR7, UR8 ;  /* 0x00000007050472a4 */ /* 0x000fc8000f8e0208 */
[----:B------:R-:W-:-:S11]  /*17d0*/  UISETP.GT.U32.AND UP1, UPT, UR11, UR4, UPT ;  /* 0x000000040b00728c */ /* 0x000fd6000bf24070 */
[----:B------:R-:W-:Y:S02]  /*17e0*/  @!UP1 UIADD3 UR4, UR4, -UR11, URZ ;  /* 0x8000000b04049290 */ /* 0x000fe4000fffe03f */
[----:B------:R-:W-:Y:S02]  /*17f0*/  @!UP1 UIADD3 UR5, UR5, 0x1, URZ ;  /* 0x0000000105059890 */ /* 0x000fe4000fffe03f */
[----:B------:R-:W-:Y:S02]  /*1800*/  UISETP.GE.U32.AND UP0, UPT, UR4, UR11, UPT ;  /* 0x0000000b0400728c */ /* 0x000fe4000bf06070 */
[----:B------:R-:W-:-:S09]  /*1810*/  UISETP.GE.AND UP1, UPT, UR6, URZ, UPT ;  /* 0x0000003f0600728c */ /* 0x000fd2000bf26270 */
[----:B------:R-:W-:Y:S02]  /*1820*/  @UP0 UIADD3 UR5, UR5, 0x1, URZ ;  /* 0x0000000105050890 */ /* 0x000fe4000fffe03f */
[----:B------:R-:W-:-:S05]  /*1830*/  UISETP.NE.AND UP0, UPT, UR10, URZ, UPT ;  /* 0x0000003f0a00728c */ /* 0x000fca000bf05270 */
[----:B------:R-:W-:Y:S02]  /*1840*/  UMOV UR4, UR5 ;  /* 0x0000000500047c82 */ /* 0x000fe40008000000 */
[----:B------:R-:W-:-:S04]  /*1850*/  @!UP1 UIADD3 UR4, -UR4, URZ, URZ ;  /* 0x0000003f04049290 */ /* 0x000fc8000fffe13f */
[----:B------:R-:W-:-:S12]  /*1860*/  @!UP0 ULOP3.LUT UR4, URZ, UR10, URZ, 0x33, !UPT ;  /* 0x0000000a3f048292 */ /* 0x000fd8000f8e333f */
.L_x_185:
[----:B------:R-:W-:Y:S01]  /*1870*/  R2UR UR5, R212 ;  /* 0x00000000d40572ca */ /* 0x000fe200000e0000 */
[----:B------:R-:W-:Y:S01]  /*1880*/  IMAD.U32 R0, RZ, RZ, UR9 ;  /* 0x00000009ff007e24 */ /* 0x000fe2000f8e00ff */
[----:B------:R-:W-:Y:S01]  /*1890*/  PLOP3.LUT P0, PT, PT, PT, PT, 0x80, 0x0 ;  /* 0x000000000000781c */ /* 0x000fe20003f0f070 */
[----:B------:R-:W-:Y:S01]  /*18a0*/  IMAD.U32 R3, RZ, RZ, UR4 ;  /* 0x00000004ff037e24 */ /* 0x000fe2000f8e00ff */
[----:B------:R-:W-:Y:S01]  /*18b0*/  CS2R R150, SRZ ;  /* 0x0000000000967805 */ /* 0x000fe2000001ff00 */
[----:B------:R-:W-:Y:S01]  /*18c0*/  IMAD.MOV.U32 R2, RZ, RZ, RZ ;  /* 0x000000ffff027224 */ /* 0x000fe200078e00ff */
[----:B------:R-:W-:Y:S02]  /*18d0*/  CS2R R148, SRZ ;  /* 0x0000000000947805 */ /* 0x000fe4000001ff00 */
[----:B------:R-:W-:Y:S02]  /*18e0*/  CS2R R146, SRZ ;  /* 0x0000000000927805 */ /* 0x000fe4000001ff00 */
[----:B------:R-:W-:-:S02]  /*18f0*/  CS2R R144, SRZ ;  /* 0x0000000000907805 */ /* 0x000fc4000001ff00 */
[----:B------:R-:W-:Y:S02]  /*1900*/  CS2R R142, SRZ ;  /* 0x00000000008e7805 */ /* 0x000fe4000001ff00 */
[----:B------:R-:W-:Y:S02]  /*1910*/  CS2R R140, SRZ ;  /* 0x00000000008c7805 */ /* 0x000fe4000001ff00 */
[----:B------:R-:W-:Y:S02]  /*1920*/  CS2R R138, SRZ ;  /* 0x00000000008a7805 */ /* 0x000fe4000001ff00 */
[----:B------:R-:W-:Y:S01]  /*1930*/  CS2R R136, SRZ ;  /* 0x0000000000887805 */ /* 0x000fe2000001ff00 */
[----:B------:R-:W-:Y:S01]  /*1940*/  UIMAD UR5, UR5, UR4, URZ ;  /* 0x00000004050572a4 */ /* 0x000fe2000f8e023f */
[----:B------:R-:W-:Y:S02]  /*1950*/  CS2R R134, SRZ ;  /* 0x0000000000867805 */ /* 0x000fe4000001ff00 */
[----:B------:R-:W-:-:S02]  /*1960*/  CS2R R132, SRZ ;  /* 0x0000000000847805 */ /* 0x000fc4000001ff00 */
[----:B------:R-:W-:Y:S02]  /*1970*/  CS2R R130, SRZ ;  /* 0x0000000000827805 */ /* 0x000fe4000001ff00 */
[----:B------:R-:W-:Y:S02]  /*1980*/  CS2R R128, SRZ ;  /* 0x0000000000807805 */ /* 0x000fe4000001ff00 */
[----:B------:R-:W-:Y:S02]  /*1990*/  CS2R R126, SRZ ;  /* 0x00000000007e7805 */ /* 0x000fe4000001ff00 */
[----:B------:R-:W-:Y:S01]  /*19a0*/  VIADDMNMX R3, R3, UR5, R0, PT ;  /* 0x0000000503037c46 */ /* 0x000fe2000b800100 */
[----:B------:R-:W-:Y:S01]  /*19b0*/  IMAD.U32 R18, RZ, RZ, UR5 ;  /* 0x00000005ff127e24 */ /* 0x000fe2000f8e00ff */
[----:B------:R-:W-:Y:S01]  /*19c0*/  CS2R R124, SRZ ;  /* 0x00000000007c7805 */ /* 0x000fe2000001ff00 */
[----:B------:R-:W-:Y:S01]  /*19d0*/  IMAD.MOV.U32 R0, RZ, RZ, RZ ;  /* 0x000000ffff007224 */ /* 0x000fe200078e00ff */
[----:B------:R-:W-:-:S02]  /*19e0*/  R2UR UR60, R3 ;  /* 0x00000000033c72ca */ /* 0x000fc400000e0000 */
        /* <DEDUP_REMOVED lines=12> */
[----:B------:R-:W-:Y:S01]  /*1ab0*/  UISETP.GT.AND UP0, UPT, UR60, UR5, UPT ;  /* 0x000000053c00728c */ /* 0x000fe2000bf04270 */
[----:B------:R-:W-:-:S02]  /*1ac0*/  CS2R R98, SRZ ;  /* 0x0000000000627805 */ /* 0x000fc4000001ff00 */
[----:B------:R-:W-:Y:S02]  /*1ad0*/  CS2R R96, SRZ ;  /* 0x0000000000607805 */ /* 0x000fe4000001ff00 */
[----:B------:R-:W-:Y:S02]  /*1ae0*/  CS2R R94, SRZ ;  /* 0x00000000005e7805 */ /* 0x000fe4000001ff00 */
[----:B------:R-:W-:Y:S02]  /*1af0*/  CS2R R92, SRZ ;  /* 0x00000000005c7805 */ /* 0x000fe4000001ff00 */
[----:B------:R-:W-:Y:S02]  /*1b00*/  CS2R R90, SRZ ;  /* 0x00000000005a7805 */ /* 0x000fe4000001ff00 */
[----:B------:R-:W-:Y:S02]  /*1b10*/  PLOP3.LUT P1, PT, PT, PT, UP0, 0x80, 0x0 ;  /* 0x000000000000781c */ /* 0x000fe40003f2f008 */
        /* <DEDUP_REMOVED lines=34> */
[----:B------:R-:W0:Y:S01]  /*1d40*/  S2R R0, SR_TID.X ;  /* 0x0000000000007919 */ /* 0x000e220000002100 */
[----:B------:R-:W1:Y:S01]  /*1d50*/  S2UR UR7, SR_CgaCtaId ;  /* 0x00000000000779c3 */ /* 0x000e620000008800 */
[----:B------:R-:W-:Y:S02]  /*1d60*/  UMOV UR6, 0x400 ;  /* 0x0000040000067882 */ /* 0x000fe40000000000 */
[----:B-1----:R-:W-:-:S04]  /*1d70*/  ULEA UR6, UR7, UR6, 0x18 ;  /* 0x0000000607067291 */ /* 0x002fc8000f8ec03f */
[----:B------:R-:W-:Y:S01]  /*1d80*/  UIADD3 UR6, UR6, 0x14400, URZ ;  /* 0x0001440006067890 */ /* 0x000fe2000fffe03f */
[----:B0-----:R-:W-:-:S03]  /*1d90*/  VIADD R0, R0, 0xffffff80 ;  /* 0xffffff8000007836 */ /* 0x001fc60000000000 */
[----:B------:R-:W-:Y:S02]  /*1da0*/  ULOP3.LUT UP0, URZ, UR6, 0x9f, URZ, 0xc0, !UPT ;  /* 0x0000009f063f7892 */ /* 0x000fe4000f80c03f */
[----:B------:R-:W-:-:S04]  /*1db0*/  SHF.R.S32.HI R3, RZ, 0x1f, R0 ;  /* 0x0000001fff037819 */ /* 0x000fc80000011400 */
[----:B------:R-:W-:Y:S02]  /*1dc0*/  PLOP3.LUT P0, PT, PT, PT, UP0, 0x80, 0x0 ;  /* 0x000000000000781c */ /* 0x000fe40003f0f008 */
[----:B------:R-:W-:-:S04]  /*1dd0*/  LEA.HI R3, R3, R0, RZ, 0x7 ;  /* 0x0000000003037211 */ /* 0x000fc800078f38ff */
[----:B------:R-:W-:-:S06]  /*1de0*/  SHF.R.S32.HI R3, RZ, 0x7, R3 ;  /* 0x00000007ff037819 */ /* 0x000fcc0000011403 */
[----:B------:R-:W0:Y:S02]  /*1df0*/  SHFL.IDX PT, R3, R3, RZ, 0x1f ;  /* 0x00001fff03037589 */ /* 0x000e2400000e0000 */
[----:B0-----:R-:W-:-:S13]  /*1e00*/  R2UR UR4, R3 ;  /* 0x00000000030472ca */ /* 0x001fda00000e0000 */
        /* <DEDUP_REMOVED lines=14> */
[----:B------:R-:W-:Y:S02]  /*1ef0*/  IMAD.U32 R10, RZ, RZ, UR6 ;  /* 0x00000006ff0a7e24 */ /* 0x000fe4000f8e00ff */
        /* <DEDUP_REMOVED lines=8> */
.L_x_187:
[----:B------:R-:W2:Y:S04]  /*1f80*/  LDL R2, [R1+0x18] ;  /* 0x0000180001027983 */ /* 0x000ea80000100800 */
[----:B------:R-:W3:Y:S01]  /*1f90*/  LDL R20, [R1+0x6c] ;  /* 0x00006c0001147983 */ /* 0x000ee20000100800 */
[----:B------:R-:W0:Y:S01]  /*1fa0*/  S2UR UR5, SR_CgaCtaId ;  /* 0x00000000000579c3 */ /* 0x000e220000008800 */
[----:B------:R-:W-:Y:S02]  /*1fb0*/  UMOV UR4, 0x400 ;  /* 0x0000040000047882 */ /* 0x000fe40000000000 */
[----:B0-----:R-:W-:-:S06]  /*1fc0*/  ULEA UR4, UR5, UR4, 0x18 ;  /* 0x0000000405047291 */ /* 0x001fcc000f8ec03f */
[----:B------:R-:W-:Y:S01]  /*1fd0*/  IMAD.U32 R5, RZ, RZ, UR4 ;  /* 0x00000004ff057e24 */ /* 0x000fe2000f8e00ff */
[----:B------:R-:W-:Y:S01]  /*1fe0*/  BSSY B0, `(.L_x_188) ;  /* 0x000000a000007945 */ /* 0x000fe20003800000 */
[----:B--2---:R-:W-:-:S04]  /*1ff0*/  LEA.HI R0, R2, R2, RZ, 0x1 ;  /* 0x0000000202007211 */ /* 0x004fc800078f08ff */
[----:B------:R-:W-:-:S05]  /*2000*/  LOP3.LUT R0, R0, 0xfffffffe, RZ, 0xc0, !PT ;  /* 0xfffffffe00007812 */ /* 0x000fca00078ec0ff */
[----:B------:R-:W-:-:S05]  /*2010*/  IMAD.IADD R0, R2, 0x1, -R0 ;  /* 0x0000000102007824 */ /* 0x000fca00078e0a00 */
[----:B------:R-:W-:-:S04]  /*2020*/  SHF.L.U32 R0, R0, 0x1f, RZ ;  /* 0x0000001f00007819 */ /* 0x000fc800000006ff */
[----:B------:R-:W0:Y:S01]  /*2030*/  SYNCS.PHASECHK.TRANS64.TRYWAIT P1, [R5+URZ+0x38800], R0 ;  /* 0x03880000050075a7 */ /* 0x000e22000802017f */
[----:B---3--:R-:W-:-:S13]  /*2040*/  R2UR UR6, R20 ;  /* 0x00000000140672ca */ /* 0x008fda00000e0000 */
[----:B------:R-:W-:-:S05]  /*2050*/  IMAD.U32 R2, RZ, RZ, UR6 ;  /* 0x00000006ff027e24 */ /* 0x000fca000f8e00ff */
[----:B------:R-:W-:Y:S01]  /*2060*/  ISETP.NE.AND P0, PT, R2, 0x3, PT ;  /* 0x000000030200780c */ /* 0x000fe20003f05270 */
[----:B0-----:R-:W-:-:S12]  /*2070*/  @!P1 BRA `(.L_x_189) ;  /* 0x0000015c00089947 */ /* 0x001fd80003800000 */
.L_x_364:
[----:B------:R-:W-:Y:S05]  /*2080*/  BSYNC B0 ;  /* 0x0000000000007941 */ /* 0x000fea0003800000 */
.L_x_188:
[----:B------:R-:W-:Y:S05]  /*2090*/  @!P0 BRA `(.L_x_190) ;  /* 0x0000000000048947 */ /* 0x000fea0003800000 */
[----:B------:R-:W-:Y:S01]  /*20a0*/  BPT.TRAP 0x1 ;  /* 0x000000040000795c */ /* 0x000fe20000300000 */
.L_x_190:
[----:B0-----:R-:W-:Y:S01]  /*20b0*/  IMAD R0, R16, 0x8, R5 ;  /* 0x0000000810007824 */ /* 0x001fe200078e0205 */
[----:B------:R-:W-:-:S04]  /*20c0*/  SHF.L.U32 R3, R17, 0x1f, RZ ;  /* 0x0000001f11037819 */ /* 0x000fc800000006ff */
[----:B------:R0:W1:Y:S01]  /*20d0*/  SYNCS.PHASECHK.TRANS64.TRYWAIT P2, [R0+URZ+0x38830], R3 ;  /* 0x03883003000075a7 */ /* 0x000062000804017f */
[----:B------:R-:W-:Y:S05]  /*20e0*/  @!P0 BRA `(.L_x_191) ;  /* 0x0000000000048947 */ /* 0x000fea0003800000 */
[----:B------:R-:W-:Y:S01]  /*20f0*/  BPT.TRAP 0x1 ;  /* 0x000000040000795c */ /* 0x000fe20000300000 */
.L_x_191:
[----:B------:R-:W2:Y:S01]  /*2100*/  S2R R2, SR_TID.X ;  /* 0x0000000000027919 */ /* 0x000ea20000002100 */
[----:B------:R-:W-:Y:S01]  /*2110*/  IMAD.MOV.U32 R151, RZ, RZ, RZ ;  /* 0x000000ffff977224 */ /* 0x000fe200078e00ff */
[----:B--2---:R-:W-:-:S04]  /*2120*/  LOP3.LUT R2, R2, 0x7f, RZ, 0xc0, !PT ;  /* 0x0000007f02027812 */ /* 0x004fc800078ec0ff */
[----:B------:R-:W-:Y:S01]  /*2130*/  ISETP.NE.AND P1, PT, R2, RZ, PT ;  /* 0x000000ff0200720c */ /* 0x000fe20003f25270 */
[----:B-1----:R-:W-:-:S12]  /*2140*/  @P2 BRA `(.L_x_192) ;  /* 0x0000000000082947 */ /* 0x002fd80003800000 */
[----:B------:R-:W1:Y:S02]  /*2150*/  SYNCS.PHASECHK.TRANS64.TRYWAIT P2, [R0+URZ+0x38830], R3 ;  /* 0x03883003000075a7 */ /* 0x000e64000804017f */
[----:B-1----:R-:W-:Y:S05]  /*2160*/  @!P2 BRA `(.L_x_193) ;  /* 0x0000015800e0a947 */ /* 0x002fea0003800000 */
.L_x_192:
[----:B------:R-:W-:Y:S05]  /*2170*/  WARPSYNC.ALL ;  /* 0x0000000000007948 */ /* 0x000fea0003800000 */
[----:B------:R-:W-:Y:S01]  /*2180*/  R2UR UR4, R5 ;  /* 0x00000000050472ca */ /* 0x000fe200000e0000 */
[----:B------:R-:W-:Y:S01]  /*2190*/  ULOP3.LUT UR53, UR53, 0x10000, URZ, 0xfc, !UPT ;  /* 0x0001000035357892 */ /* 0x000fe2000f8efc3f */
[----:B------:R-:W-:Y:S01]  /*21a0*/  R2UR UR52, R16 ;  /* 0x00000000103472ca */ /* 0x000fe200000e0000 */
[----:B------:R-:W-:Y:S01]  /*21b0*/  WARPGROUP.ARRIVE ;  /* 0x00000000000079c5 */ /* 0x000fe20000000000 */
[----:B------:R-:W-:Y:S01]  /*21c0*/  UMOV UR57, 0x40000040 ;  /* 0x4000004000397882 */ /* 0x000fe20000000000 */
[----:B------:R-:W-:Y:S01]  /*21d0*/  UMOV UR59, 0x40000040 ;  /* 0x40000040003b7882 */ /* 0x000fe20000000000 */
[----:B------:R-:W-:Y:S01]  /*21e0*/  UMOV UR7, 0x40000040 ;  /* 0x4000004000077882 */ /* 0x000fe20000000000 */
[----:B------:R-:W-:Y:S01]  /*21f0*/  UMOV UR9, UR57 ;  /* 0x0000003900097c82 */ /* 0x000fe20008000000 */
[----:B------:R-:W-:Y:S01]  /*2200*/  UMOV UR56, UR53 ;  /* 0x0000003500387c82 */ /* 0x000fe20008000000 */
[----:B------:R-:W-:Y:S01]  /*2210*/  UMOV UR11, 0x40000040 ;  /* 0x40000040000b7882 */ /* 0x000fe20000000000 */
[----:B------:R-:W-:Y:S01]  /*2220*/  UMOV UR8, UR56 ;  /* 0x0000003800087c82 */ /* 0x000fe20008000000 */
[----:B------:R-:W-:Y:S01]  /*2230*/  UMOV UR12, UR56 ;  /* 0x00000038000c7c82 */ /* 0x000fe20008000000 */
[----:B------:R-:W-:Y:S01]  /*2240*/  UMOV UR13, UR57 ;  /* 0x00000039000d7c82 */ /* 0x000fe20008000000 */
[----:B------:R-:W-:Y:S01]  /*2250*/  UIADD3 UR4, UR4, 0x24400, URZ ;  /* 0x0002440004047890 */ /* 0x000fe2000fffe03f */
[----:B------:R-:W-:Y:S01]  /*2260*/  MOV R4, UR57 ;  /* 0x0000003900047c02 */ /* 0x000fe20008000f00 */
[----:B------:R-:W-:Y:S01]  /*2270*/  UMOV UR15, 0x40000040 ;  /* 0x40000040000f7882 */ /* 0x000fe20000000000 */
[----:B------:R-:W-:Y:S01]  /*2280*/  UIADD3 UR16, UR53, 0x2, URZ ;  /* 0x0000000235107890 */ /* 0x000fe2000fffe03f */
[----:B------:R-:W-:Y:S01]  /*2290*/  MOV R65, UR56 ;  /* 0x0000003800417c02 */ /* 0x000fe20008000f00 */
[----:B------:R-:W-:Y:S01]  /*22a0*/  USHF.R.U32.HI UR4, URZ, 0x4, UR4 ;  /* 0x000000043f047899 */ /* 0x000fe20008011604 */
[----:B------:R-:W-:Y:S01]  /*22b0*/  P2R R64, PR, RZ, 0x1 ;  /* 0x00000001ff407803 */ /* 0x000fe20000000000 */
[----:B------:R-:W-:Y:S01]  /*22c0*/  UMOV UR21, 0x40000040 ;  /* 0x4000004000157882 */ /* 0x000fe20000000000 */
[----:B------:R-:W-:Y:S01]  /*22d0*/  UMOV UR23, 0x40000040 ;  /* 0x4000004000177882 */ /* 0x000fe20000000000 */
[----:B------:R-:W-:Y:S01]  /*22e0*/  ULOP3.LUT UR4, UR4, 0x3fff, URZ, 0xc0, !UPT ;  /* 0x00003fff04047892 */ /* 0x000fe2000f8ec03f */
[----:B------:R-:W-:Y:S01]  /*22f0*/  IMAD.U32 R11, RZ, RZ, UR21 ;  /* 0x00000015ff0b7e24 */ /* 0x000fe2000f8e00ff */
[----:B------:R-:W-:Y:S01]  /*2300*/  UMOV UR20, UR16 ;  /* 0x0000001000147c82 */ /* 0x000fe20008000000 */
[----:B------:R-:W-:Y:S01]  /*2310*/  UMOV UR19, UR21 ;  /* 0x0000001500137c82 */ /* 0x000fe20008000000 */
[----:B------:R-:W-:Y:S01]  /*2320*/  ULOP3.LUT UR5, UR4, 0x10000, URZ, 0xfc, !UPT ;  /* 0x0001000004057892 */ /* 0x000fe2000f8efc3f */
[----:B------:R-:W-:Y:S01]  /*2330*/  IMAD.U32 R10, RZ, RZ, UR20 ;  /* 0x00000014ff0a7e24 */ /* 0x000fe2000f8e00ff */
[----:B------:R-:W-:Y:S01]  /*2340*/  UMOV UR18, UR20 ;  /* 0x0000001400127c82 */ /* 0x000fe20008000000 */
[----:B------:R-:W-:Y:S01]  /*2350*/  UMOV UR4, UR56 ;  /* 0x0000003800047c82 */ /* 0x000fe20008000000 */
[----:B------:R-:W-:Y:S01]  /*2360*/  UIMAD UR52, UR52, 0xa00, UR5 ;  /* 0x00000a00343478a4 */ /* 0x000fe2000f8e0205 */
[----:B01----:R-:W-:Y:S01]  /*2370*/  @!P1 VIADD R0, R0, 0x38840 ;  /* 0x0003884000009836 */ /* 0x003fe20000000000 */
[----:B------:R-:W-:Y:S01]  /*2380*/  UIADD3 UR16, UR53, 0x4, URZ ;  /* 0x0000000435107890 */ /* 0x000fe2000fffe03f */
[----:B------:R-:W-:Y:S01]  /*2390*/  IMAD.U32 R14, RZ, RZ, UR5 ;  /* 0x00000005ff0e7e24 */ /* 0x000fe2000f8e00ff */
[----:B------:R-:W-:Y:S01]  /*23a0*/  UIADD3 UR6, UR52, 0x80, URZ ;  /* 0x0000008034067890 */ /* 0x000fe2000fffe03f */
[--C-:B------:R-:W-:Y:S01]  /*23b0*/  IMAD.MOV.U32 R150, RZ, RZ, R151.reuse ;  /* 0x000000ffff967224 */ /* 0x100fe200078e0097 */
[----:B------:R-:W-:Y:S01]  /*23c0*/  UMOV UR5, UR57 ;  /* 0x0000003900057c82 */ /* 0x000fe20008000000 */
[----:B------:R-:W-:Y:S01]  /*23d0*/  UMOV UR58, UR52 ;  /* 0x00000034003a7c82 */ /* 0x000fe20008000000 */
[----:B------:R-:W-:Y:S01]  /*23e0*/  UIADD3 UR10, UR52, 0x100, URZ ;  /* 0x00000100340a7890 */ /* 0x000fe2000fffe03f */
[----:B------:R-:W-:Y:S01]  /*23f0*/  HGMMA.64x16x16.F32.BF16 R56, gdesc[UR56], RZ, !UPT, gsb0 ;  /* 0x00200000383879f0 */ /* 0x000fe2000c0018ff */
[----:B------:R-:W-:Y:S01]  /*2400*/  UIADD3 UR14, UR52, 0x180, URZ ;  /* 0x00000180340e7890 */ /* 0x000fe2000fffe03f */
[----:B------:R-:W-:Y:S01]  /*2410*/  @!P1 PRMT R0, RZ, 0x654, R0 ;  /* 0x00000654ff009816 */ /* 0x000fe20000000000 */
[----:B------:R-:W-:Y:S01]  /*2420*/  UIADD3 UR26, UR52, 0x404, URZ ;  /* 0x00000404341a7890 */ /* 0x000fe2000fffe03f */
[--C-:B------:R-:W-:Y:S01]  /*2430*/  IMAD.MOV.U32 R149, RZ, RZ, R151.reuse ;  /* 0x000000ffff957224 */ /* 0x100fe200078e0097 */
[----:B------:R-:W-:Y:S01]  /*2440*/  UMOV UR27, 0x40000040 ;  /* 0x40000040001b7882 */ /* 0x000fe20000000000 */
        /* <DEDUP_REMOVED lines=32> */
[----:B------:R-:W-:Y:S01]  /*2650*/  IMAD.MOV.U32 R130, RZ, RZ, R151 ;  /* 0x000000ffff827224 */ /* 0x000fe200078e0097 */
[----:B------:R-:W-:-:S02]  /*2660*/  WARPGROUP.DEPBAR.LE gsb0, 0x0 ;  /* 0x00008000000079c5 */ /* 0x000fc40000010000 */
[----:B------:R-:W-:Y:S01]  /*2670*/  WARPGROUP.ARRIVE ;  /* 0x00000000000079c5 */ /* 0x000fe20000000000 */
[--C-:B------:R-:W-:Y:S02]  /*2680*/  IMAD.MOV.U32 R129, RZ, RZ, R151.reuse ;  /* 0x000000ffff817224 */ /* 0x100fe400078e0097 */
[--C-:B------:R-:W-:Y:S02]  /*2690*/  IMAD.MOV.U32 R128, RZ, RZ, R151.reuse ;  /* 0x000000ffff807224 */ /* 0x100fe400078e0097 */
[--C-:B------:R-:W-:Y:S01]  /*26a0*/  IMAD.MOV.U32 R127, RZ, RZ, R151.reuse ;  /* 0x000000ffff7f7224 */ /* 0x100fe200078e0097 */
[----:B------:R-:W-:Y:S01]  /*26b0*/  HGMMA.64x16x16.F32.BF16 R48, gdesc[UR4], RZ, !UPT, gsb0 ;  /* 0x00200000043079f0 */ /* 0x000fe2000c0018ff */
[----:B------:R-:W-:Y:S01]  /*26c0*/  UIADD3 UR6, UR52, 0x200, URZ ;  /* 0x0000020034067890 */ /* 0x000fe2000fffe03f */
[--C-:B------:R-:W-:Y:S01]  /*26d0*/  IMAD.MOV.U32 R126, RZ, RZ, R151.reuse ;  /* 0x000000ffff7e7224 */ /* 0x100fe200078e0097 */
[----:B------:R-:W-:Y:S01]  /*26e0*/  UMOV UR4, UR56 ;  /* 0x0000003800047c82 */ /* 0x000fe20008000000 */
[----:B------:R-:W-:Y:S01]  /*26f0*/  UMOV UR5, UR57 ;  /* 0x0000003900057c82 */ /* 0x000fe20008000000 */
        /* <DEDUP_REMOVED lines=28> */
[--C-:B------:R-:W-:Y:S01]  /*28c0*/  IMAD.MOV.U32 R100, RZ, RZ, R151.reuse ;  /* 0x000000ffff647224 */ /* 0x100fe200078e0097 */
[----:B------:R-:W-:Y:S01]  /*28d0*/  HGMMA.64x16x16.F32.BF16 R40, gdesc[UR8], RZ, !UPT, gsb0 ;  /* 0x00200000082879f0 */ /* 0x000fe2000c0018ff */
[----:B------:R-:W-:Y:S01]  /*28e0*/  UIADD3 UR8, UR52, 0x2, URZ ;  /* 0x0000000234087890 */ /* 0x000fe2000fffe03f */
[--C-:B------:R-:W-:Y:S01]  /*28f0*/  IMAD.MOV.U32 R99, RZ, RZ, R151.reuse ;  /* 0x000000ffff637224 */ /* 0x100fe200078e0097 */
[----:B------:R-:W-:Y:S01]  /*2900*/  UIADD3 UR10, UR52, 0x102, URZ ;  /* 0x00000102340a7890 */ /* 0x000fe2000fffe03f */
[--C-:B------:R-:W-:Y:S01]  /*2910*/  IMAD.MOV.U32 R98, RZ, RZ, R151.reuse ;  /* 0x000000ffff627224 */ /* 0x100fe200078e0097 */
[----:B------:R-:W-:Y:S01]  /*2920*/  UMOV UR9, UR19 ;  /* 0x0000001300097c82 */ /* 0x000fe20008000000 */
[----:B------:R-:W-:Y:S01]  /*2930*/  UMOV UR11, 0x40000040 ;  /* 0x40000040000b7882 */ /* 0x000fe20000000000 */
[--C-:B------:R-:W-:Y:S01]  /*2940*/  IMAD.MOV.U32 R97, RZ, RZ, R151.reuse ;  /* 0x000000ffff617224 */ /* 0x100fe200078e0097 */
[----:B------:R-:W-:Y:S01]  /*2950*/  UMOV UR22, UR8 ;  /* 0x0000000800167c82 */ /* 0x000fe20008000000 */
[----:B------:R-:W-:Y:S01]  /*2960*/  UMOV UR8, UR18 ;  /* 0x0000001200087c82 */ /* 0x000fe20008000000 */
        /* <DEDUP_REMOVED lines=37> */
[----:B------:R-:W-:Y:S01]  /*2bc0*/  IMAD.MOV.U32 R66, RZ, RZ, R151 ;  /* 0x000000ffff427224 */ /* 0x000fe200078e0097 */
[----:B------:R-:W-:Y:S02]  /*2bd0*/  WARPGROUP.DEPBAR.LE gsb0, 0x0 ;  /* 0x00008000000079c5 */ /* 0x000fe40000010000 */
        /* <DEDUP_REMOVED lines=21> */
[----:B------:R-:W-:Y:S02]  /*2d30*/  UIADD3 UR8, UR52, 0x4, URZ ;  /* 0x0000000434087890 */ /* 0x000fe4000fffe03f */
[----:B------:R-:W-:Y:S01]  /*2d40*/  UIADD3 UR10, UR52, 0x104, URZ ;  /* 0x00000104340a7890 */ /* 0x000fe2000fffe03f */
[----:B------:R-:W-:Y:S01]  /*2d50*/  UMOV UR11, 0x40000040 ;  /* 0x40000040000b7882 */ /* 0x000fe20000000000 */
[----:B------:R-:W-:Y:S02]  /*2d60*/  WARPGROUP.DEPBAR.LE gsb0, 0x0 ;  /* 0x00008000000079c5 */ /* 0x000fe40000010000 */
[----:B------:R-:W-:-:S06]  /*2d70*/  WARPGROUP.ARRIVE ;  /* 0x00000000000079c5 */ /* 0x000fcc0000000000 */
[----:B------:R-:W-:Y:S01]  /*2d80*/  HGMMA.64x16x16.F32.BF16 R32, gdesc[UR12], R32, gsb0 ;  /* 0x002000000c2079f0 */ /* 0x000fe20008001820 */
[----:B------:R-:W-:Y:S01]  /*2d90*/  UMOV UR12, UR16 ;  /* 0x00000010000c7c82 */ /* 0x000fe20008000000 */
[----:B------:R-:W-:Y:S01]  /*2da0*/  UMOV UR13, 0x40000040 ;  /* 0x40000040000d7882 */ /* 0x000fe20000000000 */
[----:B------:R-:W-:Y:S01]  /*2db0*/  UMOV UR14, UR8 ;  /* 0x00000008000e7c82 */ /* 0x000fe20008000000 */
[----:B------:R-:W-:Y:S01]  /*2dc0*/  UMOV UR15, 0x40000040 ;  /* 0x40000040000f7882 */ /* 0x000fe20000000000 */
[----:B------:R-:W-:Y:S01]  /*2dd0*/  UMOV UR18, UR12 ;  /* 0x0000000c00127c82 */ /* 0x000fe20008000000 */
[----:B------:R-:W-:Y:S01]  /*2de0*/  UMOV UR19, UR13 ;  /* 0x0000000d00137c82 */ /* 0x000fe20008000000 */
[----:B------:R-:W-:Y:S01]  /*2df0*/  UMOV UR8, UR18 ;  /* 0x0000001200087c82 */ /* 0x000fe20008000000 */
[----:B------:R-:W-:Y:S01]  /*2e00*/  UMOV UR9, UR19 ;  /* 0x0000001300097c82 */ /* 0x000fe20008000000 */
[----:B------:R-:W-:Y:S01]  /*2e10*/  IMAD.U32 R8, RZ, RZ, UR12 ;  /* 0x0000000cff087e24 */ /* 0x000fe2000f8e00ff */
[----:B------:R-:W-:Y:S01]  /*2e20*/  UIADD3 UR16, UR53, 0x6, URZ ;  /* 0x0000000635107890 */ /* 0x000fe2000fffe03f */
[----:B------:R-:W-:Y:S01]  /*2e30*/  IMAD.U32 R9, RZ, RZ, UR13 ;  /* 0x0000000dff097e24 */ /* 0x000fe2000f8e00ff */
[----:B------:R-:W-:-:S02]  /*2e40*/  WARPGROUP.DEPBAR.LE gsb0, 0x0 ;  /* 0x00008000000079c5 */ /* 0x000fc40000010000 */
        /* <DEDUP_REMOVED lines=20> */
[----:B------:R-:W-:Y:S01]  /*2f90*/  UIADD3 UR18, UR52, 0x400, URZ ;  /* 0x0000040034127890 */ /* 0x000fe2000fffe03f */
        /* <DEDUP_REMOVED lines=39> */
[----:B------:R-:W-:Y:S01]  /*3210*/  UMOV UR9, 0x40000040 ;  /* 0x4000004000097882 */ /* 0x000fe20000000000 */
[----:B------:R-:W-:Y:S01]  /*3220*/  UMOV UR11, 0x40000040 ;  /* 0x40000040000b7882 */ /* 0x000fe20000000000 */
[----:B------:R-:W-:Y:S01]  /*3230*/  UMOV UR16, UR8 ;  /* 0x0000000800107c82 */ /* 0x000fe20008000000 */
[----:B------:R-:W-:Y:S01]  /*3240*/  UMOV UR17, UR9 ;  /* 0x0000000900117c82 */ /* 0x000fe20008000000 */
        /* <DEDUP_REMOVED lines=31> */
[----:B------:R-:W-:Y:S01]  /*3440*/  UIADD3 UR6, UR53, 0x404, URZ ;  /* 0x0000040435067890 */ /* 0x000fe2000fffe03f */
[----:B------:R-:W-:Y:S02]  /*3450*/  MOV R2, UR13 ;  /* 0x0000000d00027c02 */ /* 0x000fe40008000f00 */
[----:B------:R-:W-:Y:S01]  /*3460*/  MOV R3, UR12 ;  /* 0x0000000c00037c02 */ /* 0x000fe20008000f00 */
        /* <DEDUP_REMOVED lines=41> */
[----:B------:R-:W-:Y:S02]  /*3700*/  UMOV UR15, 0x40000040 ;  /* 0x40000040000f7882 */ /* 0x000fe40000000000 */
        /* <DEDUP_REMOVED lines=177> */
[----:B------:R-:W-:Y:S02]  /*4220*/  UIADD3 UR6, UR53, 0xc02, URZ ;  /* 0x00000c0235067890 */ /* 0x000fe4000fffe03f */
[----:B------:R-:W-:Y:S01]  /*4230*/  UIADD3 UR10, UR52, 0x884, URZ ;  /* 0x00000884340a7890 */ /* 0x000fe2000fffe03f */
[----:B------:R-:W-:-:S02]  /*4240*/  WARPGROUP.DEPBAR.LE gsb0, 0x0 ;  /* 0x00008000000079c5 */ /* 0x000fc40000010000 */
        /* <DEDUP_REMOVED lines=77> */
[----:B------:R-:W-:Y:S02]  /*4720*/  R2UR UR12, R3 ;  /* 0x00000000030c72ca */ /* 0x000fe400000e0000 */
[----:B------:R-:W-:Y:S01]  /*4730*/  R2UR UR13, R2 ;  /* 0x00000000020d72ca */ /* 0x000fe200000e0000 */
        /* <DEDUP_REMOVED lines=8> */
[----:B------:R-:W-:Y:S01]  /*47c0*/  IMAD.U32 R6, RZ, RZ, UR56 ;  /* 0x00000038ff067e24 */ /* 0x000fe2000f8e00ff */
[----:B------:R-:W-:Y:S01]  /*47d0*/  UMOV UR10, UR56 ;  /* 0x00000038000a7c82 */ /* 0x000fe20008000000 */
[----:B------:R-:W-:Y:S01]  /*47e0*/  UMOV UR11, UR57 ;  /* 0x00000039000b7c82 */ /* 0x000fe20008000000 */
[----:B------:R-:W-:Y:S01]  /*47f0*/  IMAD.U32 R7, RZ, RZ, UR57 ;  /* 0x00000039ff077e24 */ /* 0x000fe2000f8e00ff */
[----:B------:R-:W-:Y:S01]  /*4800*/  UMOV UR53, UR11 ;  /* 0x0000000b00357c82 */ /* 0x000fe20008000000 */
[----:B------:R-:W-:-:S02]  /*4810*/  WARPGROUP.DEPBAR.LE gsb0, 0x0 ;  /* 0x00008000000079c5 */ /* 0x000fc40000010000 */
        /* <DEDUP_REMOVED lines=14> */
[----:B------:R-:W-:Y:S01]  /*4900*/  UMOV UR59, 0x40000040 ;  /* 0x40000040003b7882 */ /* 0x000fe20000000000 */
[----:B------:R-:W-:Y:S01]  /*4910*/  ULDC UR6, c[0x0][0x9d8] ;  /* 0x0002760000067ab9 */ /* 0x000fe20000000800 */
        /* <DEDUP_REMOVED lines=8> */
[----:B------:R-:W-:Y:S01]  /*49a0*/  UMOV UR56, UR10 ;  /* 0x0000000a00387c82 */ /* 0x000fe20008000000 */
[----:B------:R-:W-:Y:S01]  /*49b0*/  UMOV UR57, UR11 ;  /* 0x0000000b00397c82 */ /* 0x000fe20008000000 */
[----:B------:R-:W-:Y:S01]  /*49c0*/  UMOV UR58, UR7 ;  /* 0x00000007003a7c82 */ /* 0x000fe20008000000 */
[----:B------:R-:W-:Y:S01]  /*49d0*/  UMOV UR59, 0x40000040 ;  /* 0x40000040003b7882 */ /* 0x000fe20000000000 */
[----:B------:R-:W-:Y:S01]  /*49e0*/  UIADD3 UR7, UR52, 0x906, URZ ;  /* 0x0000090634077890 */ /* 0x000fe2000fffe03f */
[----:B------:R-:W0:Y:S01]  /*49f0*/  MUFU.TANH R56, R56 ;  /* 0x0000003800387308 */ /* 0x000e220000002400 */
[----:B------:R-:W-:Y:S01]  /*4a00*/  FMUL.FTZ R62, R62, UR6 ;  /* 0x000000063e3e7c20 */ /* 0x000fe20008410000 */
[----:B------:R-:W-:Y:S01]  /*4a10*/  FMUL.FTZ R59, R59, UR6 ;  /* 0x000000063b3b7c20 */ /* 0x000fe20008410000 */
[----:B------:R-:W-:-:S05]  /*4a20*/  FMUL.FTZ R63, R63, UR6 ;  /* 0x000000063f3f7c20 */ /* 0x000fca0008410000 */
[----:B------:R-:W1:Y:S08]  /*4a30*/  MUFU.TANH R57, R57 ;  /* 0x0000003900397308 */ /* 0x000e700000002400 */
[----:B------:R-:W2:Y:S08]  /*4a40*/  MUFU.TANH R60, R60 ;  /* 0x0000003c003c7308 */ /* 0x000eb00000002400 */
[----:B------:R-:W3:Y:S08]  /*4a50*/  MUFU.TANH R61, R61 ;  /* 0x0000003d003d7308 */ /* 0x000ef00000002400 */
[----:B------:R-:W4:Y:S08]  /*4a60*/  MUFU.TANH R2, R58 ;  /* 0x0000003a00027308 */ /* 0x000f300000002400 */
[----:B------:R-:W-:Y:S01]  /*4a70*/  MUFU.TANH R12, R62 ;  /* 0x0000003e000c7308 */ /* 0x000fe20000002400 */
[----:B------:R-:W-:-:S02]  /*4a80*/  WARPGROUP.DEPBAR.LE gsb0, 0x0 ;  /* 0x00008000000079c5 */ /* 0x000fc40000010000 */
[----:B------:R-:W-:Y:S01]  /*4a90*/  WARPGROUP.ARRIVE ;  /* 0x00000000000079c5 */ /* 0x000fe20000000000 */
[----:B------:R-:W-:Y:S01]  /*4aa0*/  FMUL.FTZ R50, R50, UR6 ;  /* 0x0000000632327c20 */ /* 0x000fe20008410000 */
[----:B------:R-:W-:Y:S01]  /*4ab0*/  FMUL.FTZ R51, R51, UR6 ;  /* 0x0000000633337c20 */ /* 0x000fe20008410000 */
[----:B------:R-:W-:Y:S01]  /*4ac0*/  FMUL.FTZ R48, R48, UR6 ;  /* 0x0000000630307c20 */ /* 0x000fe20008410000 */
[----:B------:R-:W-:Y:S01]  /*4ad0*/  FMUL.FTZ R49, R49, UR6 ;  /* 0x0000000631317c20 */ /* 0x000fe20008410000 */
[----:B------:R5:W-:Y:S01]  /*4ae0*/  MUFU.TANH R20, R50 ;  /* 0x0000003200147308 */ /* 0x000be20000002400 */
[----:B------:R-:W-:Y:S01]  /*4af0*/  HGMMA.64x16x16.F32.BF16 R40, gdesc[UR56], R40, gsb0 ;  /* 0x00200000382879f0 */ /* 0x000fe20008001828 */
[----:B------:R-:W-:Y:S01]  /*4b00*/  UMOV UR56, UR10 ;  /* 0x0000000a00387c82 */ /* 0x000fe20008000000 */
[----:B------:R-:W-:Y:S01]  /*4b10*/  UMOV UR57, UR11 ;  /* 0x0000000b00397c82 */ /* 0x000fe20008000000 */
[----:B------:R-:W-:Y:S01]  /*4b20*/  UMOV UR58, UR7 ;  /* 0x00000007003a7c82 */ /* 0x000fe20008000000 */
[----:B------:R-:W-:Y:S01]  /*4b30*/  UMOV UR59, 0x40000040 ;  /* 0x40000040003b7882 */ /* 0x000fe20000000000 */
[----:B------:R-:W-:Y:S01]  /*4b40*/  FMUL.FTZ R55, R55, UR6 ;  /* 0x0000000637377c20 */ /* 0x000fe20008410000 */
[----:B------:R-:W-:Y:S01]  /*4b50*/  FMUL.FTZ R52, R52, UR6 ;  /* 0x0000000634347c20 */ /* 0x000fe20008410000 */
[----:B------:R-:W-:Y:S01]  /*4b60*/  MUFU.TANH R21, R51 ;  /* 0x0000003300157308 */ /* 0x000fe20000002400 */
[----:B-----5:R-:W-:-:S02]  /*4b70*/  IMAD.U32 R50, RZ, RZ, UR60 ;  /* 0x0000003cff327e24 */ /* 0x020fc4000f8e00ff */
[----:B------:R-:W-:Y:S01]  /*4b80*/  FMUL.FTZ R53, R53, UR6 ;  /* 0x0000000635357c20 */ /* 0x000fe20008410000 */
[----:B------:R-:W-:Y:S01]  /*4b90*/  FMUL.FTZ R54, R54, UR6 ;  /* 0x0000000636367c20 */ /* 0x000fe20008410000 */
[----:B------:R-:W-:Y:S01]  /*4ba0*/  R2UR UR7, R18 ;  /* 0x00000000120772ca */ /* 0x000fe200000e0000 */
[--C-:B------:R-:W-:Y:S02]  /*4bb0*/  IMAD.MOV.U32 R62, RZ, RZ, R151.reuse ;  /* 0x000000ffff3e7224 */ /* 0x100fe400078e0097 */
[----:B------:R-:W5:Y:S08]  /*4bc0*/  MUFU.TANH R48, R48 ;  /* 0x0000003000307308 */ /* 0x000f700000002400 */
[----:B------:R0:W5:Y:S08]  /*4bd0*/  MUFU.TANH R13, R59 ;  /* 0x0000003b000d7308 */ /* 0x0001700000002400 */
[----:B------:R-:W5:Y:S01]  /*4be0*/  MUFU.TANH R49, R49 ;  /* 0x0000003100317308 */ /* 0x000f620000002400 */
[----:B0-----:R-:W-:-:S07]  /*4bf0*/  IMAD.MOV.U32 R59, RZ, RZ, R151 ;  /* 0x000000ffff3b7224 */ /* 0x001fce00078e0097 */
[----:B------:R-:W-:Y:S08]  /*4c00*/  MUFU.TANH R55, R55 ;  /* 0x0000003700377308 */ /* 0x000ff00000002400 */
[----:B------:R-:W0:Y:S01]  /*4c10*/  MUFU.TANH R52, R52 ;  /* 0x0000003400347308 */ /* 0x000e220000002400 */
[----:B------:R-:W-:Y:S02]  /*4c20*/  WARPGROUP.DEPBAR.LE gsb0, 0x0 ;  /* 0x00008000000079c5 */ /* 0x000fe40000010000 */
[----:B------:R-:W-:Y:S01]  /*4c30*/  WARPGROUP.ARRIVE ;  /* 0x00000000000079c5 */ /* 0x000fe20000000000 */
[----:B------:R-:W-:-:S04]  /*4c40*/  FMUL.FTZ R42, R42, UR6 ;  /* 0x000000062a2a7c20 */ /* 0x000fc80008410000 */
[----:B------:R1:W0:Y:S01]  /*4c50*/  MUFU.TANH R15, R63 ;  /* 0x0000003f000f7308 */ /* 0x0002220000002400 */
[----:B------:R-:W-:Y:S01]  /*4c60*/  FMUL.FTZ R40, R40, UR6 ;  /* 0x0000000628287c20 */ /* 0x000fe20008410000 */
[----:B------:R-:W-:Y:S01]  /*4c70*/  FMUL.FTZ R43, R43, UR6 ;  /* 0x000000062b2b7c20 */ /* 0x000fe20008410000 */
[----:B------:R-:W-:Y:S01]  /*4c80*/  FMUL.FTZ R41, R41, UR6 ;  /* 0x0000000629297c20 */ /* 0x000fe20008410000 */
[----:B------:R-:W-:Y:S01]  /*4c90*/  HGMMA.64x16x16.F32.BF16 R32, gdesc[UR56], R32, gsb0 ;  /* 0x00200000382079f0 */ /* 0x000fe20008001820 */
[----:B------:R-:W-:Y:S01]  /*4ca0*/  R2UR UR57, R4 ;  /* 0x00000000043972ca */ /* 0x000fe200000e0000 */
[----:B------:R-:W-:Y:S01]  /*4cb0*/  IMAD.U32 R4, RZ, RZ, UR54 ;  /* 0x00000036ff047e24 */ /* 0x000fe2000f8e00ff */
[----:B------:R-:W-:Y:S01]  /*4cc0*/  UIADD3 UR54, UR52, 0x986, URZ ;  /* 0x0000098634367890 */ /* 0x000fe2000fffe03f */
[----:B------:R-:W0:Y:S01]  /*4cd0*/  MUFU.TANH R53, R53 ;  /* 0x0000003500357308 */ /* 0x000e220000002400 */
[----:B------:R-:W-:Y:S01]  /*4ce0*/  FMUL.FTZ R44, R44, UR6 ;  /* 0x000000062c2c7c20 */ /* 0x000fe20008410000 */
[----:B------:R-:W-:Y:S01]  /*4cf0*/  UMOV UR52, UR10 ;  /* 0x0000000a00347c82 */ /* 0x000fe20008000000 */
[----:B------:R-:W-:Y:S01]  /*4d00*/  IADD3 R3, R4, 0x50, -R19 ;  /* 0x0000005004037810 */ /* 0x000fe20007ffe813 */
[----:B------:R-:W-:Y:S01]  /*4d10*/  FMUL.FTZ R45, R45, UR6 ;  /* 0x000000062d2d7c20 */ /* 0x000fe20008410000 */
[----:B------:R-:W-:Y:S01]  /*4d20*/  FMUL.FTZ R46, R46, UR6 ;  /* 0x000000062e2e7c20 */ /* 0x000fe20008410000 */
[----:B------:R-:W-:Y:S01]  /*4d30*/  FMUL.FTZ R47, R47, UR6 ;  /* 0x000000062f2f7c20 */ /* 0x000fe20008410000 */
[----:B------:R-:W-:Y:S01]  /*4d40*/  ULDC UR10, c[0x0][0x988] ;  /* 0x00026200000a7ab9 */ /* 0x000fe20000000800 */
[----:B------:R-:W-:Y:S01]  /*4d50*/  IMAD R51, R50, -0x50, R3 ;  /* 0xffffffb032337824 */ /* 0x000fe200078e0203 */
[----:B------:R-:W-:Y:S01]  /*4d60*/  MUFU.TANH R42, R42 ;  /* 0x0000002a002a7308 */ /* 0x000fe20000002400 */
[----:B------:R-:W-:Y:S01]  /*4d70*/  R2UR UR56, R65 ;  /* 0x00000000413872ca */ /* 0x000fe200000e0000 */
[----:B------:R-:W-:-:S02]  /*4d80*/  IMAD.MOV.U32 R65, RZ, RZ, R151 ;  /* 0x000000ffff417224 */ /* 0x000fc400078e0097 */
[C---:B------:R-:W-:Y:S01]  /*4d90*/  ISETP.GT.AND P6, PT, R51.reuse, RZ, PT ;  /* 0x000000ff3300720c */ /* 0x040fe20003fc4270 */
[----:B-1----:R-:W-:Y:S01]  /*4da0*/  IMAD.MOV.U32 R63, RZ, RZ, R151 ;  /* 0x000000ffff3f7224 */ /* 0x002fe200078e0097 */
[C---:B------:R-:W-:Y:S02]  /*4db0*/  ISETP.GT.AND P5, PT, R51.reuse, 0x1, PT ;  /* 0x000000013300780c */ /* 0x040fe40003fa4270 */
[----:B------:R-:W-:Y:S01]  /*4dc0*/  ISETP.GT.AND P4, PT, R51, 0x8, PT ;  /* 0x000000083300780c */ /* 0x000fe20003f84270 */
[----:B------:R-:W-:Y:S01]  /*4dd0*/  MUFU.TANH R40, R40 ;  /* 0x0000002800287308 */ /* 0x000fe20000002400 */
[----:B------:R-:W-:Y:S02]  /*4de0*/  FSEL R56, R56, -INF , P6 ;  /* 0xff80000038387808 */ /* 0x000fe40003000000 */
[----:B------:R-:W-:Y:S02]  /*4df0*/  FSEL R57, R57, -INF , P5 ;  /* 0xff80000039397808 */ /* 0x000fe40002800000 */
[----:B------:R-:W-:-:S02]  /*4e00*/  ISETP.GT.AND P2, PT, R51, 0x9, PT ;  /* 0x000000093300780c */ /* 0x000fc40003f44270 */
[----:B--2---:R-:W-:Y:S01]  /*4e10*/  FSEL R60, R60, -INF , P4 ;  /* 0xff8000003c3c7808 */ /* 0x004fe20002000000 */
[----:B------:R-:W-:Y:S01]  /*4e20*/  MUFU.TANH R54, R54 ;  /* 0x0000003600367308 */ /* 0x000fe20000002400 */
[----:B------:R-:W-:Y:S02]  /*4e30*/  ISETP.GT.AND P3, PT, R51, 0x10, PT ;  /* 0x000000103300780c */ /* 0x000fe40003f64270 */
[----:B---3--:R-:W-:Y:S02]  /*4e40*/  FSEL R61, R61, -INF , P2 ;  /* 0xff8000003d3d7808 */ /* 0x008fe40001000000 */
[----:B----4-:R-:W-:Y:S02]  /*4e50*/  FSEL R2, R2, -INF , P6 ;  /* 0xff80000002027808 */ /* 0x010fe40003000000 */
[----:B------:R-:W-:Y:S01]  /*4e60*/  ISETP.GT.AND P6, PT, R51, 0x11, PT ;  /* 0x000000113300780c */ /* 0x000fe20003fc4270 */
[----:B------:R-:W-:Y:S01]  /*4e70*/  MUFU.TANH R43, R43 ;  /* 0x0000002b002b7308 */ /* 0x000fe20000002400 */
[----:B-----5:R-:W-:-:S02]  /*4e80*/  FSEL R58, R48, -INF , P3 ;  /* 0xff800000303a7808 */ /* 0x020fc40001800000 */
[----:B------:R-:W-:Y:S02]  /*4e90*/  FSEL R12, R12, -INF , P4 ;  /* 0xff8000000c0c7808 */ /* 0x000fe40002000000 */
[----:B------:R-:W-:Y:S02]  /*4ea0*/  FSEL R13, R13, -INF , P5 ;  /* 0xff8000000d0d7808 */ /* 0x000fe40002800000 */
[C---:B------:R-:W-:Y:S01]  /*4eb0*/  ISETP.GT.AND P4, PT, R51.reuse, 0x19, PT ;  /* 0x000000193300780c */ /* 0x040fe20003f84270 */
[----:B------:R-:W-:Y:S01]  /*4ec0*/  MUFU.TANH R41, R41 ;  /* 0x0000002900297308 */ /* 0x000fe20000002400 */
[----:B------:R-:W-:Y:S02]  /*4ed0*/  ISETP.GT.AND P5, PT, R51, 0x18, PT ;  /* 0x000000183300780c */ /* 0x000fe40003fa4270 */
[----:B------:R-:W-:Y:S02]  /*4ee0*/  FSEL R49, R49, -INF , P6 ;  /* 0xff80000031317808 */ /* 0x000fe40003000000 */
[----:B0-----:R-:W-:Y:S01]  /*4ef0*/  FSEL R52, R52, -INF , P5 ;  /* 0xff80000034347808 */ /* 0x001fe20002800000 */
[----:B------:R-:W-:-:S02]  /*4f00*/  WARPGROUP.DEPBAR.LE gsb0, 0x0 ;  /* 0x00008000000079c5 */ /* 0x000fc40000010000 */
[----:B------:R-:W-:Y:S01]  /*4f10*/  WARPGROUP.ARRIVE ;  /* 0x00000000000079c5 */ /* 0x000fe20000000000 */
[----:B------:R-:W-:Y:S01]  /*4f20*/  FMUL.FTZ R33, R33, UR6 ;  /* 0x0000000621217c20 */ /* 0x000fe20008410000 */
[----:B------:R-:W-:Y:S01]  /*4f30*/  FMUL.FTZ R32, R32, UR6 ;  /* 0x0000000620207c20 */ /* 0x000fe20008410000 */
[----:B------:R-:W-:Y:S01]  /*4f40*/  FMUL.FTZ R34, R34, UR6 ;  /* 0x0000000622227c20 */ /* 0x000fe20008410000 */
[----:B------:R-:W0:Y:S01]  /*4f50*/  MUFU.TANH R44, R44 ;  /* 0x0000002c002c7308 */ /* 0x000e220000002400 */
[----:B------:R-:W-:Y:S01]  /*4f60*/  FSEL R15, R15, -INF , P2 ;  /* 0xff8000000f0f7808 */ /* 0x000fe20001000000 */
[----:B------:R-:W-:Y:S01]  /*4f70*/  HGMMA.64x16x16.F32.BF16 R24, gdesc[UR52], R24, gsb0 ;  /* 0x00200000341879f0 */ /* 0x000fe20008001818 */
[----:B------:R-:W-:Y:S01]  /*4f80*/  ISETP.GT.AND P2, PT, R51, 0x20, PT ;  /* 0x000000203300780c */ /* 0x000fe20003f44270 */
[----:B------:R-:W-:Y:S01]  /*4f90*/  FMUL.FTZ R36, R36, UR6 ;  /* 0x0000000624247c20 */ /* 0x000fe20008410000 */
[----:B------:R-:W-:Y:S01]  /*4fa0*/  FSEL R53, R53, -INF , P4 ;  /* 0xff80000035357808 */ /* 0x000fe20002000000 */
[----:B------:R-:W-:Y:S01]  /*4fb0*/  FMUL.FTZ R37, R37, UR6 ;  /* 0x0000000625257c20 */ /* 0x000fe20008410000 */
[----:B------:R-:W-:Y:S01]  /*4fc0*/  FSEL R20, R20, -INF , P3 ;  /* 0xff80000014147808 */ /* 0x000fe20001800000 */
[----:B------:R1:W-:Y:S01]  /*4fd0*/  MUFU.TANH R4, R33 ;  /* 0x0000002100047308 */ /* 0x0003e20000002400 */
[----:B------:R-:W-:Y:S01]  /*4fe0*/  ISETP.GT.AND P3, PT, R51, 0x21, PT ;  /* 0x000000213300780c */ /* 0x000fe20003f64270 */
[----:B------:R-:W-:Y:S01]  /*4ff0*/  FMUL.FTZ R35, R35, UR6 ;  /* 0x0000000623237c20 */ /* 0x000fe20008410000 */
[----:B------:R-:W-:Y:S01]  /*5000*/  FSEL R21, R21, -INF , P6 ;  /* 0xff80000015157808 */ /* 0x000fe20003000000 */
[----:B------:R-:W-:Y:S01]  /*5010*/  FMUL.FTZ R38, R38, UR6 ;  /* 0x0000000626267c20 */ /* 0x000fe20008410000 */
[----:B------:R-:W-:Y:S01]  /*5020*/  ISETP.GT.AND P6, PT, R51, 0x28, PT ;  /* 0x000000283300780c */ /* 0x000fe20003fc4270 */
[----:B------:R-:W-:-:S02]  /*5030*/  FMUL.FTZ R39, R39, UR6 ;  /* 0x0000000627277c20 */ /* 0x000fc40008410000 */
[----:B------:R2:W-:Y:S01]  /*5040*/  MUFU.TANH R3, R32 ;  /* 0x0000002000037308 */ /* 0x0005e20000002400 */
[----:B-1----:R-:W-:Y:S02]  /*5050*/  FMNMX.FTZ R33, R56, R57, !PT ;  /* 0x0000003938217209 */ /* 0x002fe40007810000 */
[----:B0-----:R-:W-:-:S05]  /*5060*/  FSEL R44, R44, -INF , P6 ;  /* 0xff8000002c2c7808 */ /* 0x001fca0003000000 */
[----:B------:R0:W-:Y:S01]  /*5070*/  MUFU.TANH R50, R34 ;  /* 0x0000002200327308 */ /* 0x0001e20000002400 */
[----:B--2---:R-:W-:-:S04]  /*5080*/  FMNMX.FTZ R32, R60, R33, !PT ;  /* 0x000000213c207209 */ /* 0x004fc80007810000 */
[----:B------:R-:W-:Y:S02]  /*5090*/  FMNMX.FTZ R33, R61, R32, !PT ;  /* 0x000000203d217209 */ /* 0x000fe40007810000 */
[----:B------:R-:W-:Y:S01]  /*50a0*/  FSEL R32, R54, -INF , P5 ;  /* 0xff80000036207808 */ /* 0x000fe20002800000 */
[----:B------:R-:W1:Y:S01]  /*50b0*/  MUFU.TANH R45, R45 ;  /* 0x0000002d002d7308 */ /* 0x000e620000002400 */
[----:B0-----:R-:W-:Y:S02]  /*50c0*/  FMNMX.FTZ R34, R58, R33, !PT ;  /* 0x000000213a227209 */ /* 0x001fe40007810000 */
[----:B------:R-:W-:Y:S02]  /*50d0*/  FSEL R33, R55, -INF , P4 ;  /* 0xff80000037217808 */ /* 0x000fe40002000000 */
[----:B------:R-:W-:Y:S02]  /*50e0*/  FMNMX.FTZ R55, R49, R34, !PT ;  /* 0x0000002231377209 */ /* 0x000fe40007810000 */
[----:B------:R-:W-:Y:S01]  /*50f0*/  ISETP.GT.AND P5, PT, R51, 0x29, PT ;  /* 0x000000293300780c */ /* 0x000fe20003fa4270 */
[----:B------:R-:W-:Y:S01]  /*5100*/  MUFU.TANH R46, R46 ;  /* 0x0000002e002e7308 */ /* 0x000fe20000002400 */
[----:B------:R-:W-:-:S02]  /*5110*/  FMNMX.FTZ R34, R52, R55, !PT ;  /* 0x0000003734227209 */ /* 0x000fc40007810000 */
[----:B------:R-:W-:Y:S02]  /*5120*/  ISETP.GT.AND P4, PT, R51, 0x30, PT ;  /* 0x000000303300780c */ /* 0x000fe40003f84270 */
[----:B------:R-:W-:Y:S02]  /*5130*/  FMNMX.FTZ R55, R53, R34, !PT ;  /* 0x0000002235377209 */ /* 0x000fe40007810000 */
[----:B------:R-:W-:Y:S01]  /*5140*/  FSEL R34, R43, -INF , P3 ;  /* 0xff8000002b227808 */ /* 0x000fe20001800000 */
[----:B------:R-:W0:Y:S01]  /*5150*/  MUFU.TANH R47, R47 ;  /* 0x0000002f002f7308 */ /* 0x000e220000002400 */
[----:B------:R-:W-:Y:S02]  /*5160*/  FSEL R43, R41, -INF , P3 ;  /* 0xff800000292b7808 */ /* 0x000fe40001800000 */
[----:B-1----:R-:W-:Y:S02]  /*5170*/  FSEL R45, R45, -INF , P5 ;  /* 0xff8000002d2d7808 */ /* 0x002fe40002800000 */
[----:B------:R-:W-:Y:S01]  /*5180*/  ISETP.GT.AND P3, PT, R51, 0x31, PT ;  /* 0x000000313300780c */ /* 0x000fe20003f64270 */
[----:B------:R-:W-:-:S02]  /*5190*/  WARPGROUP.DEPBAR.LE gsb0, 0x0 ;  /* 0x00008000000079c5 */ /* 0x000fc40000010000 */
[----:B------:R-:W-:Y:S01]  /*51a0*/  FMUL.FTZ R48, R24, UR6 ;  /* 0x0000000618307c20 */ /* 0x000fe20008410000 */
[----:B------:R-:W-:Y:S01]  /*51b0*/  FSEL R24, R42, -INF , P2 ;  /* 0xff8000002a187808 */ /* 0x000fe20001000000 */
[----:B------:R-:W1:Y:S01]  /*51c0*/  MUFU.TANH R36, R36 ;  /* 0x0000002400247308 */ /* 0x000e620000002400 */
[----:B------:R-:W-:Y:S01]  /*51d0*/  FSEL R42, R40, -INF , P2 ;  /* 0xff800000282a7808 */ /* 0x000fe20001000000 */
[----:B------:R-:W-:Y:S01]  /*51e0*/  FMUL.FTZ R40, R25, UR6 ;  /* 0x0000000619287c20 */ /* 0x000fe20008410000 */
[----:B------:R-:W-:Y:S01]  /*51f0*/  FMUL.FTZ R41, R28, UR6 ;  /* 0x000000061c297c20 */ /* 0x000fe20008410000 */
[----:B------:R-:W-:Y:S01]  /*5200*/  ISETP.GT.AND P2, PT, R51, 0x38, PT ;  /* 0x000000383300780c */ /* 0x000fe20003f44270 */
[----:B------:R-:W-:Y:S01]  /*5210*/  FMUL.FTZ R27, R27, UR6 ;  /* 0x000000061b1b7c20 */ /* 0x000fe20008410000 */
[----:B------:R-:W-:Y:S01]  /*5220*/  FMNMX.FTZ R54, R42, R55, !PT ;  /* 0x000000372a367209 */ /* 0x000fe20007810000 */
[----:B------:R-:W-:Y:S01]  /*5230*/  FMUL.FTZ R26, R26, UR6 ;  /* 0x000000061a1a7c20 */ /* 0x000fe20008410000 */
[----:B------:R-:W2:Y:S01]  /*5240*/  MUFU.TANH R37, R37 ;  /* 0x0000002500257308 */ /* 0x000ea20000002400 */
[----:B0-----:R-:W-:Y:S01]  /*5250*/  FSEL R28, R47, -INF , P5 ;  /* 0xff8000002f1c7808 */ /* 0x001fe20002800000 */
[----:B------:R-:W-:Y:S01]  /*5260*/  FMUL.FTZ R30, R30, UR6 ;  /* 0x000000061e1e7c20 */ /* 0x000fe20008410000 */
[----:B------:R-:W-:Y:S01]  /*5270*/  FMNMX.FTZ R25, R43, R54, !PT ;  /* 0x000000362b197209 */ /* 0x000fe20007810000 */
[----:B------:R-:W-:Y:S01]  /*5280*/  FMUL.FTZ R31, R31, UR6 ;  /* 0x000000061f1f7c20 */ /* 0x000fe20008410000 */
[----:B------:R-:W-:Y:S01]  /*5290*/  ISETP.GT.AND P5, PT, R51, 0x40, PT ;  /* 0x000000403300780c */ /* 0x000fe20003fa4270 */
[----:B------:R0:W-:Y:S01]  /*52a0*/  @!P1 SYNCS.ARRIVE.TRANS64.RED.A1T0 RZ, [R0+URZ], RZ ;  /* 0x000000ff00ff99a7 */ /* 0x0001e2000810043f */
[----:B------:R-:W-:Y:S01]  /*52b0*/  FMNMX.FTZ R54, R44, R25, !PT ;  /* 0x000000192c367209 */ /* 0x000fe20007810000 */
[----:B------:R-:W3:Y:S01]  /*52c0*/  MUFU.TANH R48, R48 ;  /* 0x0000003000307308 */ /* 0x000ee20000002400 */
[----:B------:R-:W-:-:S02]  /*52d0*/  FSEL R25, R46, -INF , P6 ;  /* 0xff8000002e197808 */ /* 0x000fc40003000000 */
[----:B------:R-:W-:Y:S02]  /*52e0*/  FSEL R46, R3, -INF , P4 ;  /* 0xff800000032e7808 */ /* 0x000fe40002000000 */
[----:B------:R-:W-:Y:S02]  /*52f0*/  FMNMX.FTZ R3, R45, R54, !PT ;  /* 0x000000362d037209 */ /* 0x000fe40007810000 */
[----:B------:R-:W-:Y:S01]  /*5300*/  FSEL R54, R4, -INF , P3 ;  /* 0xff80000004367808 */ /* 0x000fe20001800000 */
[----:B------:R-:W4:Y:S01]  /*5310*/  MUFU.TANH R35, R35 ;  /* 0x0000002300237308 */ /* 0x000f220000002400 */
[----:B------:R-:W-:Y:S01]  /*5320*/  FMNMX.FTZ R55, R46, R3, !PT ;  /* 0x000000032e377209 */ /* 0x000fe20007810000 */
[----:B------:R-:W-:Y:S01]  /*5330*/  FMUL.FTZ R3, R29, UR6 ;  /* 0x000000061d037c20 */ /* 0x000fe20008410000 */
[----:B------:R-:W-:Y:S01]  /*5340*/  ISETP.GT.AND P6, PT, R51, 0x39, PT ;  /* 0x000000393300780c */ /* 0x000fe20003fc4270 */
[----:B------:R-:W-:Y:S01]  /*5350*/  UIADD3 UR6, UR60, -0x2, URZ ;  /* 0xfffffffe3c067890 */ /* 0x000fe2000fffe03f */
[----:B-1----:R-:W-:-:S02]  /*5360*/  FSEL R47, R36, -INF , P2 ;  /* 0xff800000242f7808 */ /* 0x002fc40001000000 */
[----:B------:R-:W-:Y:S01]  /*5370*/  FMNMX.FTZ R4, R54, R55, !PT ;  /* 0x0000003736047209 */ /* 0x000fe20007810000 */
[----:B------:R-:W1:Y:S01]  /*5380*/  MUFU.TANH R40, R40 ;  /* 0x0000002800287308 */ /* 0x000e620000002400 */
[----:B--2---:R-:W-:Y:S01]  /*5390*/  FSEL R37, R37, -INF , P6 ;  /* 0xff80000025257808 */ /* 0x004fe20003000000 */
[----:B------:R-:W-:Y:S01]  /*53a0*/  UISETP.GE.AND UP0, UPT, UR6, UR7, UPT ;  /* 0x000000070600728c */ /* 0x000fe2000bf06270 */
[----:B------:R-:W-:Y:S02]  /*53b0*/  FMNMX.FTZ R4, R47, R4, !PT ;  /* 0x000000042f047209 */ /* 0x000fe40007810000 */
[----:B------:R-:W-:Y:S02]  /*53c0*/  FSEL R29, R50, -INF , P4 ;  /* 0xff800000321d7808 */ /* 0x000fe40002000000 */
[----:B------:R-:W-:Y:S01]  /*53d0*/  ISETP.GT.AND P4, PT, R51, 0x41, PT ;  /* 0x000000413300780c */ /* 0x000fe20003f84270 */
[----:B------:R-:W2:Y:S01]  /*53e0*/  MUFU.TANH R38, R38 ;  /* 0x0000002600267308 */ /* 0x000ea20000002400 */
[----:B---3--:R-:W-:-:S02]  /*53f0*/  FSEL R48, R48, -INF , P5 ;  /* 0xff80000030307808 */ /* 0x008fc40002800000 */
[----:B------:R-:W-:Y:S02]  /*5400*/  FMNMX.FTZ R55, R37, R4, !PT ;  /* 0x0000000425377209 */ /* 0x000fe40007810000 */
[----:B----4-:R-:W-:Y:S02]  /*5410*/  FSEL R35, R35, -INF , P3 ;  /* 0xff80000023237808 */ /* 0x010fe40001800000 */
[----:B------:R-:W-:Y:S01]  /*5420*/  ISETP.GT.AND P3, PT, R51, 0x48, PT ;  /* 0x000000483300780c */ /* 0x000fe20003f64270 */
[----:B------:R-:W3:Y:S01]  /*5430*/  MUFU.TANH R41, R41 ;  /* 0x0000002900297308 */ /* 0x000ee20000002400 */
[----:B-1----:R-:W-:Y:S02]  /*5440*/  FSEL R40, R40, -INF , P4 ;  /* 0xff80000028287808 */ /* 0x002fe40002000000 */
[----:B------:R-:W-:-:S04]  /*5450*/  FMNMX.FTZ R55, R48, R55, !PT ;  /* 0x0000003730377209 */ /* 0x000fc80007810000 */
[----:B------:R-:W-:Y:S01]  /*5460*/  FMNMX.FTZ R4, R40, R55, !PT ;  /* 0x0000003728047209 */ /* 0x000fe20007810000 */
[----:B------:R-:W1:Y:S01]  /*5470*/  MUFU.TANH R3, R3 ;  /* 0x0000000300037308 */ /* 0x000e620000002400 */
[----:B--2---:R-:W-:Y:S02]  /*5480*/  FSEL R36, R38, -INF , P2 ;  /* 0xff80000026247808 */ /* 0x004fe40001000000 */
[----:B------:R-:W-:-:S05]  /*5490*/  ISETP.GT.AND P2, PT, R51, 0x49, PT ;  /* 0x000000493300780c */ /* 0x000fca0003f44270 */
[----:B------:R-:W2:Y:S01]  /*54a0*/  MUFU.TANH R39, R39 ;  /* 0x0000002700277308 */ /* 0x000ea20000002400 */
[----:B---3--:R-:W-:-:S07]  /*54b0*/  FSEL R41, R41, -INF , P3 ;  /* 0xff80000029297808 */ /* 0x008fce0001800000 */
[----:B------:R-:W3:Y:S01]  /*54c0*/  MUFU.TANH R26, R26 ;  /* 0x0000001a001a7308 */ /* 0x000ee20000002400 */
[----:B-1----:R-:W-:Y:S02]  /*54d0*/  FSEL R50, R3, -INF , P2 ;  /* 0xff80000003327808 */ /* 0x002fe40001000000 */
[----:B------:R-:W-:-:S04]  /*54e0*/  FMNMX.FTZ R3, R41, R4, !PT ;  /* 0x0000000429037209 */ /* 0x000fc80007810000 */
[----:B------:R-:W-:Y:S01]  /*54f0*/  FMNMX.FTZ R3, R50, R3, !PT ;  /* 0x0000000332037209 */ /* 0x000fe20007810000 */
[----:B------:R-:W1:Y:S01]  /*5500*/  MUFU.TANH R30, R30 ;  /* 0x0000001e001e7308 */ /* 0x000e620000002400 */
[----:B--2---:R-:W-:-:S03]  /*5510*/  FSEL R39, R39, -INF , P6 ;  /* 0xff80000027277808 */ /* 0x004fc60003000000 */
[----:B------:R-:W2:Y:S04]  /*5520*/  SHFL.BFLY PT, R4, R3, 0x2, 0x1f ;  /* 0x0c401f0003047f89 */ /* 0x000ea800000e0000 */
[----:B------:R-:W4:Y:S01]  /*5530*/  MUFU.TANH R31, R31 ;  /* 0x0000001f001f7308 */ /* 0x000f220000002400 */
[----:B---3--:R-:W-:Y:S02]  /*5540*/  FSEL R26, R26, -INF , P5 ;  /* 0xff8000001a1a7808 */ /* 0x008fe40002800000 */
[----:B-1----:R-:W-:Y:S02]  /*5550*/  FSEL R30, R30, -INF , P3 ;  /* 0xff8000001e1e7808 */ /* 0x002fe40001800000 */
[----:B----4-:R-:W-:Y:S02]  /*5560*/  FSEL R31, R31, -INF , P2 ;  /* 0xff8000001f1f7808 */ /* 0x010fe40001000000 */
[----:B--2---:R-:W-:-:S02]  /*5570*/  FMNMX.FTZ R38, R3, R4, !PT ;  /* 0x0000000403267209 */ /* 0x004fc40007810000 */
[----:B------:R1:W2:Y:S03]  /*5580*/  MUFU.TANH R3, R27 ;  /* 0x0000001b00037308 */ /* 0x0002a60000002400 */
[----:B------:R-:W3:Y:S02]  /*5590*/  SHFL.BFLY PT, R51, R38, 0x1, 0x1f ;  /* 0x0c201f0026337f89 */ /* 0x000ee400000e0000 */
[----:B---3--:R-:W-:-:S04]  /*55a0*/  FMNMX.FTZ R4, R38, R51, !PT ;  /* 0x0000003326047209 */ /* 0x008fc80007810000 */
[C---:B------:R-:W-:Y:S01]  /*55b0*/  FSETP.NEU.FTZ.AND P0, PT, R4.reuse, -INF , PT ;  /* 0xff8000000400780b */ /* 0x040fe20003f1d000 */
[----:B------:R-:W-:-:S05]  /*55c0*/  FMUL.FTZ R51, R4, UR10 ;  /* 0x0000000a04337c20 */ /* 0x000fca0008410000 */
[----:B------:R-:W-:Y:S02]  /*55d0*/  FSEL R55, R51, RZ, P0 ;  /* 0x000000ff33377208 */ /* 0x000fe40000000000 */
[----:B------:R-:W-:Y:S02]  /*55e0*/  FMNMX.FTZ R51, R2, R13, !PT ;  /* 0x0000000d02337209 */ /* 0x000fe40007810000 */
[----:B------:R-:W-:Y:S01]  /*55f0*/  ISETP.NE.AND P0, PT, R64, RZ, PT ;  /* 0x000000ff4000720c */ /* 0x000fe20003f05270 */
[--C-:B------:R-:W-:Y:S01]  /*5600*/  FFMA.FTZ R208, R56, UR10, -R55.reuse ;  /* 0x0000000a38d07c23 */ /* 0x100fe20008010837 */
[----:B------:R-:W-:Y:S01]  /*5610*/  FMNMX.FTZ R38, R12, R51, !PT ;  /* 0x000000330c267209 */ /* 0x000fe20007810000 */
[--C-:B------:R-:W-:Y:S01]  /*5620*/  FFMA.FTZ R57, R57, UR10, -R55.reuse ;  /* 0x0000000a39397c23 */ /* 0x100fe20008010837 */
[--C-:B------:R-:W-:Y:S01]  /*5630*/  FFMA.FTZ R37, R37, UR10, -R55.reuse ;  /* 0x0000000a25257c23 */ /* 0x100fe20008010837 */
[--C-:B------:R-:W-:Y:S01]  /*5640*/  FFMA.FTZ R210, R60, UR10, -R55.reuse ;  /* 0x0000000a3cd27c23 */ /* 0x100fe20008010837 */
[----:B------:R-:W-:Y:S01]  /*5650*/  FMNMX.FTZ R51, R15, R38, !PT ;  /* 0x000000260f337209 */ /* 0x000fe20007810000 */
[----:B------:R-:W-:Y:S01]  /*5660*/  MUFU.EX2 R208, R208 ;  /* 0x000000d000d07308 */ /* 0x000fe20000000800 */
[--C-:B------:R-:W-:Y:S01]  /*5670*/  FFMA.FTZ R61, R61, UR10, -R55.reuse ;  /* 0x0000000a3d3d7c23 */ /* 0x100fe20008010837 */
        /* <DEDUP_REMOVED lines=13> */
[----:B-1----:R-:W-:Y:S01]  /*5750*/  FMNMX.FTZ R27, R33, R38, !PT ;  /* 0x00000026211b7209 */ /* 0x002fe20007810000 */
[----:B------:R-:W-:Y:S01]  /*5760*/  MUFU.EX2 R210, R210 ;  /* 0x000000d200d27308 */ /* 0x000fe20000000800 */
[--C-:B------:R-:W-:Y:S01]  /*5770*/  FFMA.FTZ R54, R54, UR10, -R55.reuse ;  /* 0x0000000a36367c23 */ /* 0x100fe20008010837 */
[--C-:B------:R-:W-:Y:S01]  /*5780*/  FFMA.FTZ R47, R47, UR10, -R55.reuse ;  /* 0x0000000a2f2f7c23 */ /* 0x100fe20008010837 */
[----:B------:R-:W-:Y:S01]  /*5790*/  FMNMX.FTZ R27, R24, R27, !PT ;  /* 0x0000001b181b7209 */ /* 0x000fe20007810000 */
[--C-:B------:R-:W-:Y:S01]  /*57a0*/  FFMA.FTZ R48, R48, UR10, -R55.reuse ;  /* 0x0000000a30307c23 */ /* 0x100fe20008010837 */
[--C-:B------:R-:W-:Y:S01]  /*57b0*/  FFMA.FTZ R41, R41, UR10, -R55.reuse ;  /* 0x0000000a29297c23 */ /* 0x100fe20008010837 */
[----:B------:R-:W-:Y:S01]  /*57c0*/  FFMA.FTZ R50, R50, UR10, -R55 ;  /* 0x0000000a32327c23 */ /* 0x000fe20008010837 */
[----:B------:R-:W-:Y:S01]  /*57d0*/  FMNMX.FTZ R38, R34, R27, !PT ;  /* 0x0000001b22267209 */ /* 0x000fe20007810000 */
[----:B------:R-:W-:Y:S01]  /*57e0*/  MUFU.EX2 R61, R61 ;  /* 0x0000003d003d7308 */ /* 0x000fe20000000800 */
[----:B------:R-:W-:-:S02]  /*57f0*/  IMAD.MOV.U32 R64, RZ, RZ, R151 ;  /* 0x000000ffff407224 */ /* 0x000fc400078e0097 */
[----:B------:R-:W-:Y:S01]  /*5800*/  FMNMX.FTZ R51, R25, R38, !PT ;  /* 0x0000002619337209 */ /* 0x000fe20007810000 */
[----:B------:R-:W-:-:S03]  /*5810*/  IMAD.MOV.U32 R60, RZ, RZ, R151 ;  /* 0x000000ffff3c7224 */ /* 0x000fc600078e0097 */
[----:B------:R-:W-:Y:S01]  /*5820*/  FMNMX.FTZ R38, R28, R51, !PT ;  /* 0x000000331c267209 */ /* 0x000fe20007810000 */
[----:B------:R-:W-:Y:S03]  /*5830*/  MUFU.EX2 R27, R57 ;  /* 0x00000039001b7308 */ /* 0x000fe60000000800 */
[----:B------:R-:W-:-:S04]  /*5840*/  FMNMX.FTZ R38, R29, R38, !PT ;  /* 0x000000261d267209 */ /* 0x000fc80007810000 */
[----:B------:R-:W-:Y:S01]  /*5850*/  FMNMX.FTZ R51, R35, R38, !PT ;  /* 0x0000002623337209 */ /* 0x000fe20007810000 */
[----:B------:R-:W-:Y:S03]  /*5860*/  MUFU.EX2 R58, R58 ;  /* 0x0000003a003a7308 */ /* 0x000fe60000000800 */
[----:B------:R-:W-:-:S04]  /*5870*/  FMNMX.FTZ R38, R36, R51, !PT ;  /* 0x0000003324267209 */ /* 0x000fc80007810000 */
[----:B------:R-:W-:Y:S01]  /*5880*/  FMNMX.FTZ R51, R39, R38, !PT ;  /* 0x0000002627337209 */ /* 0x000fe20007810000 */
[----:B------:R-:W1:Y:S01]  /*5890*/  MUFU.EX2 R49, R49 ;  /* 0x0000003100317308 */ /* 0x000e620000000800 */
[----:B--2---:R-:W-:Y:S02]  /*58a0*/  FSEL R38, R3, -INF , P4 ;  /* 0xff80000003267808 */ /* 0x004fe40002000000 */
[----:B------:R-:W-:-:S04]  /*58b0*/  FMNMX.FTZ R51, R26, R51, !PT ;  /* 0x000000331a337209 */ /* 0x000fc80007810000 */
[----:B------:R-:W-:Y:S01]  /*58c0*/  FMNMX.FTZ R51, R38, R51, !PT ;  /* 0x0000003326337209 */ /* 0x000fe20007810000 */
[----:B------:R-:W-:Y:S03]  /*58d0*/  MUFU.EX2 R200, R43 ;  /* 0x0000002b00c87308 */ /* 0x000fe60000000800 */
[----:B------:R-:W-:Y:S01]  /*58e0*/  FMNMX.FTZ R56, R30, R51, !PT ;  /* 0x000000331e387209 */ /* 0x000fe20007810000 */
[----:B------:R-:W-:-:S03]  /*58f0*/  FFMA.FTZ R51, R42, UR10, -R55 ;  /* 0x0000000a2a337c23 */ /* 0x000fc60008010837 */
[----:B------:R-:W-:Y:S01]  /*5900*/  FMNMX.FTZ R56, R31, R56, !PT ;  /* 0x000000381f387209 */ /* 0x000fe20007810000 */
[----:B------:R-:W-:Y:S01]  /*5910*/  MUFU.EX2 R52, R52 ;  /* 0x0000003400347308 */ /* 0x000fe20000000800 */
[----:B-1----:R-:W-:-:S03]  /*5920*/  F2FP.BF16.F32.PACK_AB R204, R49, R58 ;  /* 0x0000003a31cc723e */ /* 0x002fc600000010ff */
[----:B------:R-:W1:Y:S04]  /*5930*/  SHFL.BFLY PT, R3, R56, 0x2, 0x1f ;  /* 0x0c401f0038037f89 */ /* 0x000e6800000e0000 */
[----:B------:R-:W-:Y:S08]  /*5940*/  MUFU.EX2 R43, R40 ;  /* 0x00000028002b7308 */ /* 0x000ff00000000800 */
[----:B------:R-:W2:Y:S08]  /*5950*/  MUFU.EX2 R53, R53 ;  /* 0x0000003500357308 */ /* 0x000eb00000000800 */
[----:B------:R-:W-:Y:S01]  /*5960*/  MUFU.EX2 R51, R51 ;  /* 0x0000003300337308 */ /* 0x000fe20000000800 */
[----:B-1----:R-:W-:Y:S01]  /*5970*/  FMNMX.FTZ R42, R56, R3, !PT ;  /* 0x00000003382a7209 */ /* 0x002fe20007810000 */
[----:B------:R-:W-:-:S06]  /*5980*/  IMAD.MOV.U32 R56, RZ, RZ, R151 ;  /* 0x000000ffff387224 */ /* 0x000fcc00078e0097 */
[----:B------:R-:W-:Y:S01]  /*5990*/  MUFU.EX2 R44, R44 ;  /* 0x0000002c002c7308 */ /* 0x000fe20000000800 */
[----:B------:R-:W1:Y:S01]  /*59a0*/  SHFL.BFLY PT, R3, R42, 0x1, 0x1f ;  /* 0x0c201f002a037f89 */ /* 0x000e6200000e0000 */
[----:B--2---:R-:W-:-:S06]  /*59b0*/  F2FP.BF16.F32.PACK_AB R206, R53, R52 ;  /* 0x0000003435ce723e */ /* 0x004fcc00000010ff */
[----:B------:R-:W2:Y:S08]  /*59c0*/  MUFU.EX2 R45, R45 ;  /* 0x0000002d002d7308 */ /* 0x000eb00000000800 */
[----:B------:R-:W-:Y:S08]  /*59d0*/  MUFU.EX2 R46, R46 ;  /* 0x0000002e002e7308 */ /* 0x000ff00000000800 */
[----:B------:R3:W-:Y:S01]  /*59e0*/  MUFU.EX2 R57, R54 ;  /* 0x0000003600397308 */ /* 0x0007e20000000800 */
[----:B-1----:R-:W-:-:S02]  /*59f0*/  FMNMX.FTZ R3, R42, R3, !PT ;  /* 0x000000032a037209 */ /* 0x002fc40007810000 */
[----:B--2---:R-:W-:Y:S02]  /*5a00*/  F2FP.BF16.F32.PACK_AB R202, R45, R44 ;  /* 0x0000002c2dca723e */ /* 0x004fe400000010ff */
[C---:B------:R-:W-:Y:S01]  /*5a10*/  FSETP.NEU.FTZ.AND P2, PT, R3.reuse, -INF , PT ;  /* 0xff8000000300780b */ /* 0x040fe20003f5d000 */
[----:B------:R-:W-:Y:S02]  /*5a20*/  FMUL.FTZ R42, R3, UR10 ;  /* 0x0000000a032a7c20 */ /* 0x000fe40008410000 */
[----:B------:R-:W-:Y:S01]  /*5a30*/  MUFU.EX2 R47, R47 ;  /* 0x0000002f002f7308 */ /* 0x000fe20000000800 */
[----:B---3--:R-:W-:Y:S02]  /*5a40*/  IMAD.MOV.U32 R54, RZ, RZ, R151 ;  /* 0x000000ffff367224 */ /* 0x008fe400078e0097 */
[----:B------:R-:W-:Y:S02]  /*5a50*/  FSEL R37, R42, RZ, P2 ;  /* 0x000000ff2a257208 */ /* 0x000fe40001000000 */
[----:B------:R-:W-:-:S03]  /*5a60*/  PLOP3.LUT P2, PT, PT, PT, UP0, 0x80, 0x0 ;  /* 0x000000000000781c */ /* 0x000fc60003f4f008 */
[--C-:B------:R-:W-:Y:S01]  /*5a70*/  FFMA.FTZ R2, R2, UR10, -R37.reuse ;  /* 0x0000000a02027c23 */ /* 0x100fe20008010825 */
[--C-:B------:R-:W-:Y:S01]  /*5a80*/  FFMA.FTZ R13, R13, UR10, -R37.reuse ;  /* 0x0000000a0d0d7c23 */ /* 0x100fe20008010825 */
[--C-:B------:R-:W-:Y:S01]  /*5a90*/  FFMA.FTZ R12, R12, UR10, -R37.reuse ;  /* 0x0000000a0c0c7c23 */ /* 0x100fe20008010825 */
[--C-:B------:R-:W-:Y:S01]  /*5aa0*/  FFMA.FTZ R15, R15, UR10, -R37.reuse ;  /* 0x0000000a0f0f7c23 */ /* 0x100fe20008010825 */
[--C-:B------:R-:W-:Y:S01]  /*5ab0*/  FFMA.FTZ R20, R20, UR10, -R37.reuse ;  /* 0x0000000a14147c23 */ /* 0x100fe20008010825 */
[----:B------:R1:W-:Y:S01]  /*5ac0*/  MUFU.EX2 R209, R13 ;  /* 0x0000000d00d17308 */ /* 0x0003e20000000800 */
[--C-:B------:R-:W-:Y:S01]  /*5ad0*/  FFMA.FTZ R21, R21, UR10, -R37.reuse ;  /* 0x0000000a15157c23 */ /* 0x100fe20008010825 */
[--C-:B------:R-:W-:Y:S01]  /*5ae0*/  FFMA.FTZ R32, R32, UR10, -R37.reuse ;  /* 0x0000000a20207c23 */ /* 0x100fe20008010825 */
[--C-:B------:R-:W-:Y:S01]  /*5af0*/  FFMA.FTZ R33, R33, UR10, -R37.reuse ;  /* 0x0000000a21217c23 */ /* 0x100fe20008010825 */
[--C-:B------:R-:W-:Y:S01]  /*5b00*/  FFMA.FTZ R24, R24, UR10, -R37.reuse ;  /* 0x0000000a18187c23 */ /* 0x100fe20008010825 */
[--C-:B------:R-:W-:Y:S01]  /*5b10*/  FFMA.FTZ R34, R34, UR10, -R37.reuse ;  /* 0x0000000a22227c23 */ /* 0x100fe20008010825 */
[--C-:B------:R-:W-:Y:S01]  /*5b20*/  FFMA.FTZ R25, R25, UR10, -R37.reuse ;  /* 0x0000000a19197c23 */ /* 0x100fe20008010825 */
[----:B------:R-:W-:Y:S01]  /*5b30*/  FFMA.FTZ R28, R28, UR10, -R37 ;  /* 0x0000000a1c1c7c23 */ /* 0x000fe20008010825 */
[----:B------:R-:W2:Y:S01]  /*5b40*/  MUFU.EX2 R2, R2 ;  /* 0x0000000200027308 */ /* 0x000ea20000000800 */
[----:B-1----:R-:W-:Y:S01]  /*5b50*/  FADD.FTZ R13, R208, R27 ;  /* 0x0000001bd00d7221 */ /* 0x002fe20000010000 */
[--C-:B------:R-:W-:Y:S01]  /*5b60*/  FFMA.FTZ R29, R29, UR10, -R37.reuse ;  /* 0x0000000a1d1d7c23 */ /* 0x100fe20008010825 */
[--C-:B------:R-:W-:Y:S01]  /*5b70*/  FFMA.FTZ R35, R35, UR10, -R37.reuse ;  /* 0x0000000a23237c23 */ /* 0x100fe20008010825 */
[----:B------:R-:W-:Y:S01]  /*5b80*/  FFMA.FTZ R36, R36, UR10, -R37 ;  /* 0x0000000a24247c23 */ /* 0x000fe20008010825 */
[----:B------:R-:W-:Y:S01]  /*5b90*/  FADD.FTZ R40, R210, R13 ;  /* 0x0000000dd2287221 */ /* 0x000fe20000010000 */
[--C-:B------:R-:W-:Y:S01]  /*5ba0*/  FFMA.FTZ R39, R39, UR10, -R37.reuse ;  /* 0x0000000a27277c23 */ /* 0x100fe20008010825 */
[--C-:B------:R-:W-:Y:S01]  /*5bb0*/  FFMA.FTZ R26, R26, UR10, -R37.reuse ;  /* 0x0000000a1a1a7c23 */ /* 0x100fe20008010825 */
[----:B------:R-:W1:Y:S01]  /*5bc0*/  MUFU.EX2 R12, R12 ;  /* 0x0000000c000c7308 */ /* 0x000e620000000800 */
[----:B------:R-:W-:Y:S01]  /*5bd0*/  FADD.FTZ R13, R61, R40 ;  /* 0x000000283d0d7221 */ /* 0x000fe20000010000 */
[----:B------:R-:W-:Y:S01]  /*5be0*/  F2FP.BF16.F32.PACK_AB R208, R27, R208 ;  /* 0x000000d01bd0723e */ /* 0x000fe200000010ff */
[--C-:B------:R-:W-:Y:S01]  /*5bf0*/  FFMA.FTZ R38, R38, UR10, -R37.reuse ;  /* 0x0000000a26267c23 */ /* 0x100fe20008010825 */
[----:B------:R-:W-:Y:S01]  /*5c00*/  FFMA.FTZ R30, R30, UR10, -R37 ;  /* 0x0000000a1e1e7c23 */ /* 0x000fe20008010825 */
[----:B------:R-:W-:Y:S01]  /*5c10*/  FADD.FTZ R40, R58, R13 ;  /* 0x0000000d3a287221 */ /* 0x000fe20000010000 */
[----:B------:R-:W-:Y:S01]  /*5c20*/  FFMA.FTZ R31, R31, UR10, -R37 ;  /* 0x0000000a1f1f7c23 */ /* 0x000fe20008010825 */
[----:B------:R-:W-:Y:S01]  /*5c30*/  F2FP.BF16.F32.PACK_AB R210, R61, R210 ;  /* 0x000000d23dd2723e */ /* 0x000fe200000010ff */
[----:B------:R-:W3:Y:S01]  /*5c40*/  MUFU.EX2 R15, R15 ;  /* 0x0000000f000f7308 */ /* 0x000ee20000000800 */
[----:B--2---:R-:W-:Y:S01]  /*5c50*/  FADD.FTZ R13, R2, R209 ;  /* 0x000000d1020d7221 */ /* 0x004fe20000010000 */
[----:B------:R-:W-:Y:S01]  /*5c60*/  FADD.FTZ R55, R49, R40 ;  /* 0x0000002831377221 */ /* 0x000fe20000010000 */
[----:B------:R-:W-:Y:S01]  /*5c70*/  F2FP.BF16.F32.PACK_AB R196, R57, R46 ;  /* 0x0000002e39c4723e */ /* 0x000fe200000010ff */
[----:B------:R-:W-:Y:S01]  /*5c80*/  IMAD.MOV.U32 R61, RZ, RZ, R151 ;  /* 0x000000ffff3d7224 */ /* 0x000fe200078e0097 */
[----:B------:R-:W-:Y:S01]  /*5c90*/  F2FP.BF16.F32.PACK_AB R209, R209, R2 ;  /* 0x00000002d1d1723e */ /* 0x000fe200000010ff */
[----:B------:R-:W-:Y:S01]  /*5ca0*/  FADD.FTZ R42, R52, R55 ;  /* 0x00000037342a7221 */ /* 0x000fe20000010000 */
[----:B------:R-:W-:Y:S01]  /*5cb0*/  IMAD.MOV.U32 R2, RZ, RZ, 0x3f800000 ;  /* 0x3f800000ff027424 */ /* 0x000fe200078e00ff */
[----:B------:R-:W2:Y:S01]  /*5cc0*/  MUFU.EX2 R20, R20 ;  /* 0x0000001400147308 */ /* 0x000ea20000000800 */
[----:B-1----:R-:W-:Y:S01]  /*5cd0*/  FADD.FTZ R40, R12, R13 ;  /* 0x0000000d0c287221 */ /* 0x002fe20000010000 */
[----:B------:R-:W-:Y:S01]  /*5ce0*/  FADD.FTZ R42, R53, R42 ;  /* 0x0000002a352a7221 */ /* 0x000fe20000010000 */
[----:B------:R-:W-:-:S02]  /*5cf0*/  IMAD.MOV.U32 R58, RZ, RZ, R151 ;  /* 0x000000ffff3a7224 */ /* 0x000fc400078e0097 */
[--C-:B------:R-:W-:Y:S02]  /*5d00*/  IMAD.MOV.U32 R53, RZ, RZ, R151.reuse ;  /* 0x000000ffff357224 */ /* 0x100fe400078e0097 */
[----:B------:R-:W-:Y:S01]  /*5d10*/  FADD.FTZ R55, R51, R42 ;  /* 0x0000002a33377221 */ /* 0x000fe20000010000 */
[----:B------:R-:W-:Y:S01]  /*5d20*/  IMAD.MOV.U32 R52, RZ, RZ, R151 ;  /* 0x000000ffff347224 */ /* 0x000fe200078e0097 */
[----:B------:R-:W1:Y:S01]  /*5d30*/  MUFU.EX2 R21, R21 ;  /* 0x0000001500157308 */ /* 0x000e620000000800 */
[C---:B---3--:R-:W-:Y:S01]  /*5d40*/  FADD.FTZ R13, R15.reuse, R40 ;  /* 0x000000280f0d7221 */ /* 0x048fe20000010000 */
[C---:B------:R-:W-:Y:S01]  /*5d50*/  FADD.FTZ R55, R200.reuse, R55 ;  /* 0x00000037c8377221 */ /* 0x040fe20000010000 */
[----:B------:R-:W-:Y:S01]  /*5d60*/  F2FP.BF16.F32.PACK_AB R211, R15, R12 ;  /* 0x0000000c0fd3723e */ /* 0x000fe200000010ff */
[----:B------:R-:W-:Y:S01]  /*5d70*/  IMAD.MOV.U32 R49, RZ, RZ, R151 ;  /* 0x000000ffff317224 */ /* 0x000fe200078e0097 */
[----:B------:R-:W-:Y:S01]  /*5d80*/  F2FP.BF16.F32.PACK_AB R200, R200, R51 ;  /* 0x00000033c8c8723e */ /* 0x000fe200000010ff */
[----:B0-----:R-:W-:Y:S01]  /*5d90*/  FADD.FTZ R0, R44, R55 ;  /* 0x000000372c007221 */ /* 0x001fe20000010000 */
[----:B------:R-:W-:Y:S01]  /*5da0*/  IMAD.MOV.U32 R55, RZ, RZ, R151 ;  /* 0x000000ffff377224 */ /* 0x000fe200078e0097 */
[----:B------:R-:W0:Y:S01]  /*5db0*/  MUFU.EX2 R32, R32 ;  /* 0x0000002000207308 */ /* 0x000e220000000800 */
[----:B--2---:R-:W-:Y:S01]  /*5dc0*/  FADD.FTZ R40, R20, R13 ;  /* 0x0000000d14287221 */ /* 0x004fe20000010000 */
[----:B------:R-:W-:-:S02]  /*5dd0*/  IMAD.MOV.U32 R51, RZ, RZ, R151 ;  /* 0x000000ffff337224 */ /* 0x000fc400078e0097 */
[--C-:B------:R-:W-:Y:S02]  /*5de0*/  IMAD.MOV.U32 R44, RZ, RZ, R151.reuse ;  /* 0x000000ffff2c7224 */ /* 0x100fe400078e0097 */
[--C-:B------:R-:W-:Y:S02]  /*5df0*/  IMAD.MOV.U32 R42, RZ, RZ, R151.reuse ;  /* 0x000000ffff2a7224 */ /* 0x100fe400078e0097 */
[----:B------:R-:W2:Y:S01]  /*5e00*/  MUFU.EX2 R33, R33 ;  /* 0x0000002100217308 */ /* 0x000ea20000000800 */
[C---:B-1----:R-:W-:Y:S01]  /*5e10*/  FADD.FTZ R13, R21.reuse, R40 ;  /* 0x00000028150d7221 */ /* 0x042fe20000010000 */
[----:B------:R-:W-:Y:S01]  /*5e20*/  F2FP.BF16.F32.PACK_AB R205, R21, R20 ;  /* 0x0000001415cd723e */ /* 0x000fe200000010ff */
[----:B------:R-:W-:-:S05]  /*5e30*/  IMAD.MOV.U32 R37, RZ, RZ, R151 ;  /* 0x000000ffff257224 */ /* 0x000fca00078e0097 */
[----:B------:R-:W1:Y:S01]  /*5e40*/  MUFU.EX2 R24, R24 ;  /* 0x0000001800187308 */ /* 0x000e620000000800 */
[----:B0-----:R-:W-:-:S07]  /*5e50*/  FADD.FTZ R40, R32, R13 ;  /* 0x0000000d20287221 */ /* 0x001fce0000010000 */
[----:B------:R-:W-:Y:S01]  /*5e60*/  MUFU.EX2 R201, R34 ;  /* 0x0000002200c97308 */ /* 0x000fe20000000800 */
[C---:B--2---:R-:W-:Y:S01]  /*5e70*/  FADD.FTZ R13, R33.reuse, R40 ;  /* 0x00000028210d7221 */ /* 0x044fe20000010000 */
[----:B------:R-:W-:Y:S01]  /*5e80*/  F2FP.BF16.F32.PACK_AB R207, R33, R32 ;  /* 0x0000002021cf723e */ /* 0x000fe200000010ff */
[--C-:B------:R-:W-:Y:S02]  /*5e90*/  IMAD.MOV.U32 R33, RZ, RZ, R151.reuse ;  /* 0x000000ffff217224 */ /* 0x100fe400078e0097 */
[----:B------:R-:W-:-:S03]  /*5ea0*/  IMAD.MOV.U32 R32, RZ, RZ, R151 ;  /* 0x000000ffff207224 */ /* 0x000fc600078e0097 */
[----:B------:R-:W-:Y:S08]  /*5eb0*/  MUFU.EX2 R25, R25 ;  /* 0x0000001900197308 */ /* 0x000ff00000000800 */
[----:B------:R-:W0:Y:S08]  /*5ec0*/  MUFU.EX2 R28, R28 ;  /* 0x0000001c001c7308 */ /* 0x000e300000000800 */
[----:B------:R2:W-:Y:S08]  /*5ed0*/  MUFU.EX2 R34, R35 ;  /* 0x0000002300227308 */ /* 0x0005f00000000800 */
[----:B------:R-:W3:Y:S01]  /*5ee0*/  MUFU.EX2 R29, R29 ;  /* 0x0000001d001d7308 */ /* 0x000ee20000000800 */
[----:B--2---:R-:W-:Y:S01]  /*5ef0*/  FADD.FTZ R35, R45, R0 ;  /* 0x000000002d237221 */ /* 0x004fe20000010000 */
[----:B-1----:R-:W-:Y:S01]  /*5f00*/  FADD.FTZ R0, R24, R13 ;  /* 0x0000000d18007221 */ /* 0x002fe20000010000 */
[----:B0-----:R-:W-:Y:S01]  /*5f10*/  F2FP.BF16.F32.PACK_AB R203, R28, R25 ;  /* 0x000000191ccb723e */ /* 0x001fe200000010ff */
[----:B------:R-:W-:-:S02]  /*5f20*/  IMAD.MOV.U32 R45, RZ, RZ, R151 ;  /* 0x000000ffff2d7224 */ /* 0x000fc400078e0097 */
[----:B------:R-:W-:Y:S01]  /*5f30*/  FADD.FTZ R40, R46, R35 ;  /* 0x000000232e287221 */ /* 0x000fe20000010000 */
[C---:B------:R-:W-:Y:S01]  /*5f40*/  FADD.FTZ R0, R201.reuse, R0 ;  /* 0x00000000c9007221 */ /* 0x040fe20000010000 */
[----:B------:R-:W-:Y:S01]  /*5f50*/  F2FP.BF16.F32.PACK_AB R201, R201, R24 ;  /* 0x00000018c9c9723e */ /* 0x000fe200000010ff */
[----:B------:R-:W0:Y:S01]  /*5f60*/  MUFU.EX2 R48, R48 ;  /* 0x0000003000307308 */ /* 0x000e220000000800 */
[----:B------:R-:W-:Y:S01]  /*5f70*/  FADD.FTZ R40, R57, R40 ;  /* 0x0000002839287221 */ /* 0x000fe20000010000 */
[----:B------:R-:W-:Y:S01]  /*5f80*/  FADD.FTZ R13, R25, R0 ;  /* 0x00000000190d7221 */ /* 0x000fe20000010000 */
[----:B------:R-:W-:Y:S02]  /*5f90*/  IMAD.MOV.U32 R57, RZ, RZ, R151 ;  /* 0x000000ffff397224 */ /* 0x000fe400078e0097 */
[----:B------:R-:W-:Y:S01]  /*5fa0*/  FADD.FTZ R27, R47, R40 ;  /* 0x000000282f1b7221 */ /* 0x000fe20000010000 */
[----:B------:R-:W-:Y:S01]  /*5fb0*/  FADD.FTZ R0, R28, R13 ;  /* 0x0000000d1c007221 */ /* 0x000fe20000010000 */
[----:B------:R-:W-:Y:S01]  /*5fc0*/  IMAD.MOV.U32 R46, RZ, RZ, R151 ;  /* 0x000000ffff2e7224 */ /* 0x000fe200078e0097 */
[----:B------:R-:W-:Y:S01]  /*5fd0*/  MUFU.EX2 R36, R36 ;  /* 0x0000002400247308 */ /* 0x000fe20000000800 */
[C---:B------:R-:W-:Y:S01]  /*5fe0*/  FADD.FTZ R27, R198.reuse, R27 ;  /* 0x0000001bc61b7221 */ /* 0x040fe20000010000 */
[----:B---3--:R-:W-:Y:S01]  /*5ff0*/  FADD.FTZ R13, R29, R0 ;  /* 0x000000001d0d7221 */ /* 0x008fe20000010000 */
[----:B------:R-:W-:Y:S01]  /*6000*/  F2FP.BF16.F32.PACK_AB R198, R198, R47 ;  /* 0x0000002fc6c6723e */ /* 0x000fe200000010ff */
[----:B------:R-:W-:Y:S01]  /*6010*/  IMAD.MOV.U32 R47, RZ, RZ, R151 ;  /* 0x000000ffff2f7224 */ /* 0x000fe200078e0097 */
[C---:B------:R-:W-:Y:S01]  /*6020*/  F2FP.BF16.F32.PACK_AB R197, R34.reuse, R29 ;  /* 0x0000001d22c5723e */ /* 0x040fe200000010ff */
[----:B------:R-:W-:Y:S01]  /*6030*/  FADD.FTZ R13, R34, R13 ;  /* 0x0000000d220d7221 */ /* 0x000fe20000010000 */
[----:B------:R-:W-:Y:S01]  /*6040*/  IMAD.MOV.U32 R40, RZ, RZ, R151 ;  /* 0x000000ffff287224 */ /* 0x000fe200078e0097 */
[----:B------:R-:W1:Y:S01]  /*6050*/  MUFU.EX2 R39, R39 ;  /* 0x0000002700277308 */ /* 0x000e620000000800 */
[----:B0-----:R-:W-:Y:S01]  /*6060*/  FADD.FTZ R0, R48, R27 ;  /* 0x0000001b30007221 */ /* 0x001fe20000010000 */
[----:B------:R-:W-:Y:S01]  /*6070*/  F2FP.BF16.F32.PACK_AB R192, R43, R48 ;  /* 0x000000302bc0723e */ /* 0x000fe200000010ff */
[----:B------:R-:W-:-:S02]  /*6080*/  IMAD.MOV.U32 R48, RZ, RZ, R151 ;  /* 0x000000ffff307224 */ /* 0x000fc400078e0097 */
[--C-:B------:R-:W-:Y:S02]  /*6090*/  IMAD.MOV.U32 R35, RZ, RZ, R151.reuse ;  /* 0x000000ffff237224 */ /* 0x100fe400078e0097 */
[--C-:B------:R-:W-:Y:S01]  /*60a0*/  IMAD.MOV.U32 R34, RZ, RZ, R151.reuse ;  /* 0x000000ffff227224 */ /* 0x100fe200078e0097 */
[----:B------:R-:W0:Y:S01]  /*60b0*/  MUFU.EX2 R26, R26 ;  /* 0x0000001a001a7308 */ /* 0x000e220000000800 */
[--C-:B------:R-:W-:Y:S02]  /*60c0*/  IMAD.MOV.U32 R29, RZ, RZ, R151.reuse ;  /* 0x000000ffff1d7224 */ /* 0x100fe400078e0097 */
[--C-:B------:R-:W-:Y:S02]  /*60d0*/  IMAD.MOV.U32 R28, RZ, RZ, R151.reuse ;  /* 0x000000ffff1c7224 */ /* 0x100fe400078e0097 */
[--C-:B------:R-:W-:Y:S02]  /*60e0*/  IMAD.MOV.U32 R25, RZ, RZ, R151.reuse ;  /* 0x000000ffff197224 */ /* 0x100fe400078e0097 */
[----:B------:R-:W-:Y:S01]  /*60f0*/  IMAD.MOV.U32 R24, RZ, RZ, R151 ;  /* 0x000000ffff187224 */ /* 0x000fe200078e0097 */
[----:B------:R2:W3:Y:S01]  /*6100*/  MUFU.EX2 R193, R38 ;  /* 0x0000002600c17308 */ /* 0x0004e20000000800 */
[----:B-1----:R-:W-:-:S07]  /*6110*/  F2FP.BF16.F32.PACK_AB R199, R39, R36 ;  /* 0x0000002427c7723e */ /* 0x002fce00000010ff */
[----:B------:R-:W1:Y:S01]  /*6120*/  MUFU.EX2 R41, R41 ;  /* 0x0000002900297308 */ /* 0x000e620000000800 */
[----:B--2---:R-:W-:Y:S01]  /*6130*/  FADD.FTZ R38, R43, R0 ;  /* 0x000000002b267221 */ /* 0x004fe20000010000 */
[----:B------:R-:W-:Y:S01]  /*6140*/  FADD.FTZ R0, R36, R13 ;  /* 0x0000000d24007221 */ /* 0x000fe20000010000 */
[--C-:B------:R-:W-:Y:S02]  /*6150*/  IMAD.MOV.U32 R43, RZ, RZ, R151.reuse ;  /* 0x000000ffff2b7224 */ /* 0x100fe400078e0097 */
[--C-:B------:R-:W-:Y:S02]  /*6160*/  IMAD.MOV.U32 R36, RZ, RZ, R151.reuse ;  /* 0x000000ffff247224 */ /* 0x100fe400078e0097 */
[----:B------:R-:W-:Y:S01]  /*6170*/  FADD.FTZ R27, R39, R0 ;  /* 0x00000000271b7221 */ /* 0x000fe20000010000 */
[----:B------:R-:W-:Y:S01]  /*6180*/  IMAD.MOV.U32 R39, RZ, RZ, R151 ;  /* 0x000000ffff277224 */ /* 0x000fe200078e0097 */
[----:B------:R-:W2:Y:S02]  /*6190*/  MUFU.EX2 R30, R30 ;  /* 0x0000001e001e7308 */ /* 0x000ea40000000800 */
[----:B0-----:R-:W-:Y:S01]  /*61a0*/  FADD.FTZ R0, R26, R27 ;  /* 0x0000001b1a007221 */ /* 0x001fe20000010000 */
[----:B------:R-:W-:-:S03]  /*61b0*/  IMAD.MOV.U32 R27, RZ, RZ, R151 ;  /* 0x000000ffff1b7224 */ /* 0x000fc600078e0097 */
[C---:B---3--:R-:W-:Y:S01]  /*61c0*/  FADD.FTZ R15, R193.reuse, R0 ;  /* 0x00000000c10f7221 */ /* 0x048fe20000010000 */
[----:B------:R-:W-:Y:S01]  /*61d0*/  F2FP.BF16.F32.PACK_AB R193, R193, R26 ;  /* 0x0000001ac1c1723e */ /* 0x000fe200000010ff */
[----:B------:R-:W0:Y:S01]  /*61e0*/  MUFU.EX2 R50, R50 ;  /* 0x0000003200327308 */ /* 0x000e220000000800 */
[----:B-1----:R-:W-:Y:S01]  /*61f0*/  FADD.FTZ R13, R41, R38 ;  /* 0x00000026290d7221 */ /* 0x002fe20000010000 */
[----:B------:R-:W-:Y:S02]  /*6200*/  IMAD.MOV.U32 R0, RZ, RZ, 0x3f800000 ;  /* 0x3f800000ff007424 */ /* 0x000fe400078e00ff */
[--C-:B------:R-:W-:Y:S02]  /*6210*/  IMAD.MOV.U32 R38, RZ, RZ, R151.reuse ;  /* 0x000000ffff267224 */ /* 0x100fe400078e0097 */
[----:B------:R-:W-:Y:S02]  /*6220*/  IMAD.MOV.U32 R26, RZ, RZ, R151 ;  /* 0x000000ffff1a7224 */ /* 0x000fe400078e0097 */
[----:B------:R-:W1:Y:S01]  /*6230*/  MUFU.EX2 R31, R31 ;  /* 0x0000001f001f7308 */ /* 0x000e620000000800 */
[----:B--2---:R-:W-:Y:S01]  /*6240*/  FADD.FTZ R12, R30, R15 ;  /* 0x0000000f1e0c7221 */ /* 0x004fe20000010000 */
[C---:B0-----:R-:W-:Y:S01]  /*6250*/  FADD.FTZ R13, R50.reuse, R13 ;  /* 0x0000000d320d7221 */ /* 0x041fe20000010000 */
[----:B------:R-:W-:Y:S01]  /*6260*/  F2FP.BF16.F32.PACK_AB R194, R50, R41 ;  /* 0x0000002932c2723e */ /* 0x000fe200000010ff */
[----:B------:R-:W-:-:S02]  /*6270*/  IMAD.MOV.U32 R50, RZ, RZ, R151 ;  /* 0x000000ffff327224 */ /* 0x000fc400078e0097 */
[--C-:B------:R-:W-:Y:S02]  /*6280*/  IMAD.MOV.U32 R41, RZ, RZ, R151.reuse ;  /* 0x000000ffff297224 */ /* 0x100fe400078e0097 */
[C---:B-1----:R-:W-:Y:S01]  /*6290*/  FADD.FTZ R12, R31.reuse, R12 ;  /* 0x0000000c1f0c7221 */ /* 0x042fe20000010000 */
[----:B------:R-:W-:Y:S01]  /*62a0*/  F2FP.BF16.F32.PACK_AB R195, R31, R30 ;  /* 0x0000001e1fc3723e */ /* 0x000fe200000010ff */
[--C-:B------:R-:W-:Y:S02]  /*62b0*/  IMAD.MOV.U32 R31, RZ, RZ, R151.reuse ;  /* 0x000000ffff1f7224 */ /* 0x100fe400078e0097 */
[----:B------:R-:W-:Y:S01]  /*62c0*/  IMAD.MOV.U32 R30, RZ, RZ, R151 ;  /* 0x000000ffff1e7224 */ /* 0x000fe200078e0097 */
[----:B------:R-:W-:Y:S06]  /*62d0*/  @!P2 BRA `(.L_x_194) ;  /* 0x0000004000d4a947 */ /* 0x000fec0003800000 */
[----:B------:R-:W-:Y:S01]  /*62e0*/  R2UR UR60, R16 ;  /* 0x00000000103c72ca */ /* 0x000fe200000e0000 */
[----:B------:R-:W-:Y:S01]  /*62f0*/  IMAD.U32 R15, RZ, RZ, UR6 ;  /* 0x00000006ff0f7e24 */ /* 0x000fe2000f8e00ff */
[----:B------:R-:W-:Y:S01]  /*6300*/  CS2R R150, SRZ ;  /* 0x0000000000967805 */ /* 0x000fe2000001ff00 */
[----:B------:R-:W-:Y:S01]  /*6310*/  IMAD.MOV.U32 R20, RZ, RZ, R3 ;  /* 0x000000ffff147224 */ /* 0x000fe200078e0003 */
[----:B------:R-:W-:Y:S01]  /*6320*/  CS2R R146, SRZ ;  /* 0x0000000000927805 */ /* 0x000fe2000001ff00 */
[----:B------:R-:W-:Y:S01]  /*6330*/  IMAD.MOV.U32 R21, RZ, RZ, R4 ;  /* 0x000000ffff157224 */ /* 0x000fe200078e0004 */
[----:B------:R-:W-:Y:S01]  /*6340*/  CS2R R142, SRZ ;  /* 0x00000000008e7805 */ /* 0x000fe2000001ff00 */
[----:B------:R-:W-:Y:S01]  /*6350*/  IMAD.MOV.U32 R237, RZ, RZ, R17 ;  /* 0x000000ffffed7224 */ /* 0x000fe200078e0011 */
[----:B------:R-:W-:Y:S01]  /*6360*/  CS2R R138, SRZ ;  /* 0x00000000008a7805 */ /* 0x000fe2000001ff00 */
[----:B------:R-:W-:Y:S01]  /*6370*/  IMAD.MOV.U32 R0, RZ, RZ, 0x3f800000 ;  /* 0x3f800000ff007424 */ /* 0x000fe200078e00ff */
        /* <DEDUP_REMOVED lines=60> */
[----:B------:R-:W-:-:S06]  /*6740*/  ULDC UR7, c[0x0][0x9d8] ;  /* 0x0002760000077ab9 */ /* 0x000fcc0000000800 */
.L_x_203:
        /* <DEDUP_REMOVED lines=8> */
.L_x_195:
[----:B------:R-:W0:Y:S01]  /*67d0*/  S2UR UR11, SR_CgaCtaId ;  /* 0x00000000000b79c3 */ /* 0x000e220000008800 */
[----:B------:R-:W-:Y:S01]  /*67e0*/  UMOV UR10, 0x400 ;  /* 0x00000400000a7882 */ /* 0x000fe20000000000 */
[----:B------:R-:W-:Y:S01]  /*67f0*/  SHF.L.U32 R3, R17, 0x1f, RZ ;  /* 0x0000001f11037819 */ /* 0x000fe200000006ff */
[----:B0-----:R-:W-:-:S06]  /*6800*/  ULEA UR10, UR11, UR10, 0x18 ;  /* 0x0000000a0b0a7291 */ /* 0x001fcc000f8ec03f */
[----:B------:R-:W-:-:S05]  /*6810*/  IMAD.U32 R5, RZ, RZ, UR10 ;  /* 0x0000000aff057e24 */ /* 0x000fca000f8e00ff */
[----:B------:R-:W-:-:S13]  /*6820*/  R2UR UR61, R5 ;  /* 0x00000000053d72ca */ /* 0x000fda00000e0000 */
[----:B------:R-:W-:-:S09]  /*6830*/  ULEA UR61, UR6, UR61, 0x3 ;  /* 0x0000003d063d7291 */ /* 0x000fd2000f8e183f */
[----:B------:R0:W1:Y:S01]  /*6840*/  SYNCS.PHASECHK.TRANS64.TRYWAIT P2, [UR61+0x38830], R3 ;  /* 0x03883003ff0075a7 */ /* 0x000062000804017d */
[----:B------:R-:W-:Y:S05]  /*6850*/  @!P0 BRA `(.L_x_196) ;  /* 0x0000000000048947 */ /* 0x000fea0003800000 */
[----:B------:R-:W-:Y:S01]  /*6860*/  BPT.TRAP 0x1 ;  /* 0x000000040000795c */ /* 0x000fe20000300000 */
.L_x_196:
[----:B-1----:R-:W-:Y:S05]  /*6870*/  @P2 BRA `(.L_x_197) ;  /* 0x0000000000082947 */ /* 0x002fea0003800000 */
[----:B------:R-:W1:Y:S02]  /*6880*/  SYNCS.PHASECHK.TRANS64.TRYWAIT P2, [UR61+0x38830], R3 ;  /* 0x03883003ff0075a7 */ /* 0x000e64000804017d */
[----:B-1----:R-:W-:Y:S05]  /*6890*/  @!P2 BRA `(.L_x_198) ;  /* 0x000001140028a947 */ /* 0x002fea0003800000 */
.L_x_197:
[----:B------:R-:W-:Y:S01]  /*68a0*/  R2UR UR10, R14 ;  /* 0x000000000e0a72ca */ /* 0x000fe200000e0000 */
[----:B------:R-:W-:Y:S01]  /*68b0*/  WARPGROUP.ARRIVE ;  /* 0x00000000000079c5 */ /* 0x000fe20000000000 */
[----:B------:R-:W-:Y:S01]  /*68c0*/  R2UR UR6, R16 ;  /* 0x00000000100672ca */ /* 0x000fe200000e0000 */
[----:B------:R-:W-:Y:S01]  /*68d0*/  UMOV UR52, UR56 ;  /* 0x0000003800347c82 */ /* 0x000fe20008000000 */
[----:B------:R-:W-:Y:S01]  /*68e0*/  UMOV UR53, UR57 ;  /* 0x0000003900357c82 */ /* 0x000fe20008000000 */
[----:B------:R-:W-:Y:S01]  /*68f0*/  UMOV UR55, 0x40000040 ;  /* 0x4000004000377882 */ /* 0x000fe20000000000 */
[----:B------:R-:W-:Y:S01]  /*6900*/  UMOV UR59, 0x40000040 ;  /* 0x40000040003b7882 */ /* 0x000fe20000000000 */
[----:B------:R-:W-:Y:S01]  /*6910*/  R2UR UR18, R10 ;  /* 0x000000000a1272ca */ /* 0x000fe200000e0000 */
[----:B------:R-:W-:Y:S01]  /*6920*/  UMOV UR23, 0x40000040 ;  /* 0x4000004000177882 */ /* 0x000fe20000000000 */
[----:B------:R-:W-:Y:S01]  /*6930*/  R2UR UR19, R11 ;  /* 0x000000000b1372ca */ /* 0x000fe200000e0000 */
[----:B------:R-:W-:Y:S01]  /*6940*/  UMOV UR27, 0x40000040 ;  /* 0x40000040001b7882 */ /* 0x000fe20000000000 */
[----:B------:R-:W-:Y:S01]  /*6950*/  R2UR UR14, R8 ;  /* 0x00000000080e72ca */ /* 0x000fe200000e0000 */
[----:B------:R-:W-:Y:S01]  /*6960*/  UMOV UR31, 0x40000040 ;  /* 0x40000040001f7882 */ /* 0x000fe20000000000 */
[----:B------:R-:W-:Y:S01]  /*6970*/  R2UR UR15, R9 ;  /* 0x00000000090f72ca */ /* 0x000fe200000e0000 */
[----:B------:R-:W-:Y:S01]  /*6980*/  UMOV UR35, 0x40000040 ;  /* 0x4000004000237882 */ /* 0x000fe20000000000 */
[----:B------:R-:W-:Y:S01]  /*6990*/  UIMAD UR6, UR6, 0xa00, UR10 ;  /* 0x00000a00060678a4 */ /* 0x000fe2000f8e020a */
[-C--:B------:R-:W-:Y:S01]  /*69a0*/  FMUL.FTZ R24, R24, R2.reuse ;  /* 0x0000000218187220 */ /* 0x080fe20000410000 */
[----:B------:R-:W-:Y:S01]  /*69b0*/  UMOV UR39, 0x40000040 ;  /* 0x4000004000277882 */ /* 0x000fe20000000000 */
[----:B------:R-:W-:Y:S01]  /*69c0*/  UMOV UR43, 0x40000040 ;  /* 0x40000040002b7882 */ /* 0x000fe20000000000 */
[----:B------:R-:W-:Y:S01]  /*69d0*/  UIADD3 UR58, UR6, 0x80, URZ ;  /* 0x00000080063a7890 */ /* 0x000fe2000fffe03f */
[-C--:B------:R-:W-:Y:S01]  /*69e0*/  FMUL.FTZ R25, R25, R2.reuse ;  /* 0x0000000219197220 */ /* 0x080fe20000410000 */
[----:B------:R-:W-:Y:S01]  /*69f0*/  UIADD3 UR10, UR6, 0x180, URZ ;  /* 0x00000180060a7890 */ /* 0x000fe2000fffe03f */
[-C--:B------:R-:W-:Y:S01]  /*6a00*/  FMUL.FTZ R28, R28, R2.reuse ;  /* 0x000000021c1c7220 */ /* 0x080fe20000410000 */
[----:B------:R-:W-:Y:S01]  /*6a10*/  UMOV UR54, UR6 ;  /* 0x0000000600367c82 */ /* 0x000fe20008000000 */
[----:B------:R-:W-:Y:S01]  /*6a20*/  UIADD3 UR11, UR6, 0x200, URZ ;  /* 0x00000200060b7890 */ /* 0x000fe2000fffe03f */
[----:B------:R-:W-:Y:S01]  /*6a30*/  HGMMA.64x16x16.F32.BF16 R184, gdesc[UR52], RZ, !UPT, gsb0 ;  /* 0x0020000034b879f0 */ /* 0x000fe2000c0018ff */
[----:B------:R-:W-:Y:S01]  /*6a40*/  UIADD3 UR54, UR6, 0x100, URZ ;  /* 0x0000010006367890 */ /* 0x000fe2000fffe03f */
[-C--:B------:R-:W-:Y:S01]  /*6a50*/  FMUL.FTZ R29, R29, R2.reuse ;  /* 0x000000021d1d7220 */ /* 0x080fe20000410000 */
[----:B------:R-:W-:Y:S01]  /*6a60*/  UMOV UR52, UR56 ;  /* 0x0000003800347c82 */ /* 0x000fe20008000000 */
[----:B------:R-:W-:Y:S01]  /*6a70*/  UMOV UR53, UR57 ;  /* 0x0000003900357c82 */ /* 0x000fe20008000000 */
[----:B------:R-:W-:Y:S01]  /*6a80*/  UMOV UR55, 0x40000040 ;  /* 0x4000004000377882 */ /* 0x000fe20000000000 */
[----:B------:R-:W-:Y:S01]  /*6a90*/  UIADD3 UR22, UR6, 0x286, URZ ;  /* 0x0000028606167890 */ /* 0x000fe2000fffe03f */
[-C--:B------:R-:W-:Y:S01]  /*6aa0*/  FMUL.FTZ R32, R32, R2.reuse ;  /* 0x0000000220207220 */ /* 0x080fe20000410000 */
        /* <DEDUP_REMOVED lines=52> */
[----:B------:R-:W-:Y:S01]  /*6df0*/  UMOV UR58, UR10 ;  /* 0x0000000a003a7c82 */ /* 0x000fe20008000000 */
[----:B------:R-:W-:Y:S01]  /*6e00*/  UMOV UR59, 0x40000040 ;  /* 0x40000040003b7882 */ /* 0x000fe20000000000 */
[----:B------:R-:W-:Y:S01]  /*6e10*/  UIADD3 UR10, UR6, 0x102, URZ ;  /* 0x00000102060a7890 */ /* 0x000fe2000fffe03f */
        /* <DEDUP_REMOVED lines=57> */
[----:B------:R-:W-:Y:S01]  /*71b0*/  UMOV UR53, UR57 ;  /* 0x0000003900357c82 */ /* 0x000fe20008000000 */
        /* <DEDUP_REMOVED lines=34> */
[----:B------:R-:W-:-:S06]  /*73e0*/  WARPGROUP.ARRIVE ;  /* 0x00000000000079c5 */ /* 0x000fcc0000000000 */
[----:B------:R-:W-:Y:S01]  /*73f0*/  HGMMA.64x16x16.F32.BF16 R160, gdesc[UR56], RZ, !UPT, gsb0 ;  /* 0x0020000038a079f0 */ /* 0x000fe2000c0018ff */
[----:B------:R-:W-:Y:S02]  /*7400*/  R2UR UR58, R6 ;  /* 0x00000000063a72ca */ /* 0x000fe400000e0000 */
[----:B------:R-:W-:Y:S01]  /*7410*/  R2UR UR59, R7 ;  /* 0x00000000073b72ca */ /* 0x000fe200000e0000 */
        /* <DEDUP_REMOVED lines=463> */
.L_x_199:
[----:B------:R-:W-:Y:S02]  /*9110*/  R2UR UR6, R5 ;  /* 0x00000000050672ca */ /* 0x000fe400000e0000 */
[----:B------:R-:W-:-:S11]  /*9120*/  SHF.L.U32 R0, R237, 0x1f, RZ ;  /* 0x0000001fed007819 */ /* 0x000fd600000006ff */
[----:B------:R-:W-:-:S09]  /*9130*/  ULEA UR6, UR60, UR6, 0x3 ;  /* 0x000000063c067291 */ /* 0x000fd2000f8e183f */
[----:B------:R2:W3:Y:S01]  /*9140*/  SYNCS.PHASECHK.TRANS64.TRYWAIT P2, [UR6+0x38850], R0 ;  /* 0x03885000ff0075a7 */ /* 0x0004e20008040146 */
[----:B------:R-:W-:Y:S05]  /*9150*/  @!P0 BRA `(.L_x_200) ;  /* 0x0000000000048947 */ /* 0x000fea0003800000 */
[----:B------:R-:W-:Y:S01]  /*9160*/  BPT.TRAP 0x1 ;  /* 0x000000040000795c */ /* 0x000fe20000300000 */
.L_x_200:
[----:B---3--:R-:W-:Y:S05]  /*9170*/  @P2 BRA `(.L_x_201) ;  /* 0x0000000000082947 */ /* 0x008fea0003800000 */
[----:B------:R-:W3:Y:S02]  /*9180*/  SYNCS.PHASECHK.TRANS64.TRYWAIT P2, [UR6+0x38850], R0 ;  /* 0x03885000ff0075a7 */ /* 0x000ee40008040146 */
[----:B---3--:R-:W-:Y:S05]  /*9190*/  @!P2 BRA `(.L_x_202) ;  /* 0x000000ec0000a947 */ /* 0x008fea0003800000 */
.L_x_201:
[----:B------:R-:W-:Y:S01]  /*91a0*/  R2UR UR10, R5 ;  /* 0x00000000050a72ca */ /* 0x000fe200000e0000 */
[----:B------:R-:W-:Y:S01]  /*91b0*/  WARPGROUP.ARRIVE ;  /* 0x00000000000079c5 */ /* 0x000fe20000000000 */
[----:B------:R-:W-:Y:S01]  /*91c0*/  UMOV UR11, 0x40000040 ;  /* 0x40000040000b7882 */ /* 0x000fe20000000000 */
[----:B--23--:R-:W-:Y:S01]  /*91d0*/  FMUL.FTZ R0, R184, UR7 ;  /* 0x00000007b8007c20 */ /* 0x00cfe20008410000 */
[----:B01----:R-:W-:Y:S01]  /*91e0*/  FMUL.FTZ R3, R185, UR7 ;  /* 0x00000007b9037c20 */ /* 0x003fe20008410000 */
[----:B------:R-:W-:Y:S01]  /*91f0*/  FMUL.FTZ R185, R187, UR7 ;  /* 0x00000007bbb97c20 */ /* 0x000fe20008410000 */
[----:B------:R-:W-:Y:S01]  /*9200*/  FMUL.FTZ R187, R188, UR7 ;  /* 0x00000007bcbb7c20 */ /* 0x000fe20008410000 */
[----:B------:R-:W-:Y:S01]  /*9210*/  FMUL.FTZ R188, R189, UR7 ;  /* 0x00000007bdbc7c20 */ /* 0x000fe20008410000 */
[----:B------:R-:W-:Y:S01]  /*9220*/  FMUL.FTZ R184, R186, UR7 ;  /* 0x00000007bab87c20 */ /* 0x000fe20008410000 */
[----:B------:R-:W0:Y:S01]  /*9230*/  MUFU.TANH R0, R0 ;  /* 0x0000000000007308 */ /* 0x000e220000002400 */
[----:B------:R-:W-:Y:S01]  /*9240*/  FMUL.FTZ R186, R190, UR7 ;  /* 0x00000007beba7c20 */ /* 0x000fe20008410000 */
        /* <DEDUP_REMOVED lines=15> */
[----:B------:R-:W2:Y:S01]  /*9340*/  MUFU.TANH R187, R187 ;  /* 0x000000bb00bb7308 */ /* 0x000ea20000002400 */
[----:B0-----:R-:W-:Y:S01]  /*9350*/  FMNMX.FTZ R2, R0, R21, !PT ;  /* 0x0000001500027209 */ /* 0x001fe20007810000 */
[----:B------:R-:W-:Y:S01]  /*9360*/  FMUL.FTZ R164, R164, UR7 ;  /* 0x00000007a4a47c20 */ /* 0x000fe20008410000 */
[----:B------:R-:W-:Y:S01]  /*9370*/  UIMAD UR60, UR60, 0xa00, UR10 ;  /* 0x00000a003c3c78a4 */ /* 0x000fe2000f8e020a */
[----:B------:R-:W-:Y:S01]  /*9380*/  FMUL.FTZ R165, R165, UR7 ;  /* 0x00000007a5a57c20 */ /* 0x000fe20008410000 */
[----:B------:R-:W-:Y:S01]  /*9390*/  FMUL.FTZ R152, R152, UR7 ;  /* 0x0000000798987c20 */ /* 0x000fe20008410000 */
[----:B------:R-:W-:Y:S01]  /*93a0*/  FMUL.FTZ R176, R178, UR7 ;  /* 0x00000007b2b07c20 */ /* 0x000fe20008410000 */
[----:B------:R-:W-:Y:S01]  /*93b0*/  FMUL.FTZ R178, R179, UR7 ;  /* 0x00000007b3b27c20 */ /* 0x000fe20008410000 */
[----:B------:R-:W0:Y:S01]  /*93c0*/  MUFU.TANH R188, R188 ;  /* 0x000000bc00bc7308 */ /* 0x000e220000002400 */
[----:B-1----:R-:W-:Y:S01]  /*93d0*/  FMNMX.FTZ R2, R3, R2, !PT ;  /* 0x0000000203027209 */ /* 0x002fe20007810000 */
[----:B------:R-:W-:Y:S01]  /*93e0*/  UMOV UR10, UR60 ;  /* 0x0000003c000a7c82 */ /* 0x000fe20008000000 */
[----:B------:R-:W-:Y:S01]  /*93f0*/  FMUL.FTZ R179, R182, UR7 ;  /* 0x00000007b6b37c20 */ /* 0x000fe20008410000 */
[----:B------:R-:W-:Y:S01]  /*9400*/  HGMMA.64x256x16.F32.BF16 R24, R208, gdesc[UR8].tnspB, R24, gsb0 ;  /* 0x43e00008d0187df0 */ /* 0x000fe20008001818 */
[----:B------:R-:W-:Y:S01]  /*9410*/  UIADD3 UR10, UR60, 0x80, URZ ;  /* 0x000000803c0a7890 */ /* 0x000fe2000fffe03f */
[----:B------:R-:W-:Y:S01]  /*9420*/  FMUL.FTZ R182, R153, UR7 ;  /* 0x0000000799b67c20 */ /* 0x000fe20008410000 */
[----:B------:R-:W-:Y:S01]  /*9430*/  UMOV UR11, 0x40000040 ;  /* 0x40000040000b7882 */ /* 0x000fe20000000000 */
[----:B------:R-:W1:Y:S01]  /*9440*/  MUFU.TANH R190, R190 ;  /* 0x000000be00be7308 */ /* 0x000e620000002400 */
[----:B--2---:R-:W-:Y:S01]  /*9450*/  FMNMX.FTZ R2, R187, R2, !PT ;  /* 0x00000002bb027209 */ /* 0x004fe20007810000 */
[----:B------:R-:W-:Y:S01]  /*9460*/  FMUL.FTZ R153, R156, UR7 ;  /* 0x000000079c997c20 */ /* 0x000fe20008410000 */
[----:B------:R-:W-:Y:S01]  /*9470*/  FMUL.FTZ R157, R157, UR7 ;  /* 0x000000079d9d7c20 */ /* 0x000fe20008410000 */
[----:B------:R-:W-:Y:S01]  /*9480*/  FMUL.FTZ R189, R191, UR7 ;  /* 0x00000007bfbd7c20 */ /* 0x000fe20008410000 */
[----:B------:R-:W-:Y:S01]  /*9490*/  FMUL.FTZ R156, R183, UR7 ;  /* 0x00000007b79c7c20 */ /* 0x000fe20008410000 */
[----:B------:R-:W-:Y:S01]  /*94a0*/  ULDC UR14, c[0x0][0x988] ;  /* 0x00026200000e7ab9 */ /* 0x000fe20000000800 */
[----:B------:R-:W-:Y:S01]  /*94b0*/  FMUL.FTZ R170, R170, UR7 ;  /* 0x00000007aaaa7c20 */ /* 0x000fe20008410000 */
[----:B------:R-:W2:Y:S01]  /*94c0*/  MUFU.TANH R177, R177 ;  /* 0x000000b100b17308 */ /* 0x000ea20000002400 */
[----:B0-----:R-:W-:Y:S01]  /*94d0*/  FMNMX.FTZ R2, R188, R2, !PT ;  /* 0x00000002bc027209 */ /* 0x001fe20007810000 */
[----:B------:R-:W-:Y:S01]  /*94e0*/  FMUL.FTZ R171, R171, UR7 ;  /* 0x00000007abab7c20 */ /* 0x000fe20008410000 */
[----:B------:R-:W-:Y:S01]  /*94f0*/  FMUL.FTZ R174, R174, UR7 ;  /* 0x00000007aeae7c20 */ /* 0x000fe20008410000 */
[----:B------:R-:W-:Y:S01]  /*9500*/  FMUL.FTZ R175, R175, UR7 ;  /* 0x00000007afaf7c20 */ /* 0x000fe20008410000 */
[----:B------:R-:W-:Y:S01]  /*9510*/  FMUL.FTZ R162, R162, UR7 ;  /* 0x00000007a2a27c20 */ /* 0x000fe20008410000 */
[----:B------:R-:W-:Y:S01]  /*9520*/  FMUL.FTZ R163, R163, UR7 ;  /* 0x00000007a3a37c20 */ /* 0x000fe20008410000 */
[----:B------:R-:W-:Y:S01]  /*9530*/  FMUL.FTZ R166, R166, UR7 ;  /* 0x00000007a6a67c20 */ /* 0x000fe20008410000 */
[----:B------:R-:W0:Y:S01]  /*9540*/  MUFU.TANH R180, R180 ;  /* 0x000000b400b47308 */ /* 0x000e220000002400 */
[----:B-1----:R-:W-:Y:S01]  /*9550*/  FMNMX.FTZ R2, R190, R2, !PT ;  /* 0x00000002be027209 */ /* 0x002fe20007810000 */
[----:B------:R-:W-:Y:S01]  /*9560*/  FMUL.FTZ R167, R167, UR7 ;  /* 0x00000007a7a77c20 */ /* 0x000fe20008410000 */
[----:B------:R-:W-:Y:S01]  /*9570*/  FMUL.FTZ R154, R154, UR7 ;  /* 0x000000079a9a7c20 */ /* 0x000fe20008410000 */
[----:B------:R-:W-:Y:S01]  /*9580*/  FMUL.FTZ R155, R155, UR7 ;  /* 0x000000079b9b7c20 */ /* 0x000fe20008410000 */
[----:B------:R-:W-:Y:S01]  /*9590*/  FMUL.FTZ R158, R158, UR7 ;  /* 0x000000079e9e7c20 */ /* 0x000fe20008410000 */
[----:B------:R-:W-:Y:S01]  /*95a0*/  FMUL.FTZ R159, R159, UR7 ;  /* 0x000000079f9f7c20 */ /* 0x000fe20008410000 */
[----:B------:R-:W-:Y:S01]  /*95b0*/  VOTEU.ALL UP0, P1 ;  /* 0x00000000003f7886 */ /* 0x000fe20000800000 */
[----:B------:R-:W1:Y:S01]  /*95c0*/  MUFU.TANH R181, R181 ;  /* 0x000000b500b57308 */ /* 0x000e620000002400 */
[----:B--2---:R-:W-:Y:S01]  /*95d0*/  FMNMX.FTZ R2, R177, R2, !PT ;  /* 0x00000002b1027209 */ /* 0x004fe20007810000 */
[----:B------:R-:W-:-:S02]  /*95e0*/  IMAD.MOV.U32 R237, RZ, RZ, R17 ;  /* 0x000000ffffed7224 */ /* 0x000fc400078e0011 */
[----:B------:R-:W-:Y:S02]  /*95f0*/  @!UP0 UIADD3 UR61, UR61, 0x38840, URZ ;  /* 0x000388403d3d8890 */ /* 0x000fe4000fffe03f */
[----:B------:R-:W-:Y:S02]  /*9600*/  @!UP0 UIADD3 UR6, UR6, 0x38860, URZ ;  /* 0x0003886006068890 */ /* 0x000fe4000fffe03f */
[----:B------:R-:W2:Y:S01]  /*9610*/  MUFU.TANH R168, R168 ;  /* 0x000000a800a87308 */ /* 0x000ea20000002400 */
[----:B0-----:R-:W-:Y:S01]  /*9620*/  FMNMX.FTZ R2, R180, R2, !PT ;  /* 0x00000002b4027209 */ /* 0x001fe20007810000 */
[----:B------:R-:W-:Y:S02]  /*9630*/  @!UP0 UPRMT UR61, URZ, 0x654, UR61 ;  /* 0x000006543f3d8896 */ /* 0x000fe4000800003d */
[----:B------:R-:W-:-:S04]  /*9640*/  @!UP0 UPRMT UR6, URZ, 0x654, UR6 ;  /* 0x000006543f068896 */ /* 0x000fc80008000006 */
[----:B------:R-:W0:Y:S01]  /*9650*/  MUFU.TANH R169, R169 ;  /* 0x000000a900a97308 */ /* 0x000e220000002400 */
[----:B-1----:R-:W-:-:S07]  /*9660*/  FMNMX.FTZ R2, R181, R2, !PT ;  /* 0x00000002b5027209 */ /* 0x002fce0007810000 */
[----:B------:R-:W1:Y:S01]  /*9670*/  MUFU.TANH R172, R172 ;  /* 0x000000ac00ac7308 */ /* 0x000e620000002400 */
[----:B--2---:R-:W-:-:S07]  /*9680*/  FMNMX.FTZ R2, R168, R2, !PT ;  /* 0x00000002a8027209 */ /* 0x004fce0007810000 */
[----:B------:R-:W2:Y:S01]  /*9690*/  MUFU.TANH R173, R173 ;  /* 0x000000ad00ad7308 */ /* 0x000ea20000002400 */
[----:B0-----:R-:W-:-:S07]  /*96a0*/  FMNMX.FTZ R2, R169, R2, !PT ;  /* 0x00000002a9027209 */ /* 0x001fce0007810000 */
        /* <DEDUP_REMOVED lines=19> */
[----:B-1----:R-:W-:-:S05]  /*97e0*/  FMNMX.FTZ R4, R157, R2, !PT ;  /* 0x000000029d047209 */ /* 0x002fca0007810000 */
[----:B------:R-:W1:Y:S02]  /*97f0*/  SHFL.BFLY PT, R2, R4, 0x2, 0x1f ;  /* 0x0c401f0004027f89 */ /* 0x000e6400000e0000 */
[----:B------:R-:W3:Y:S08]  /*9800*/  MUFU.TANH R186, R186 ;  /* 0x000000ba00ba7308 */ /* 0x000ef00000002400 */
[----:B------:R-:W4:Y:S08]  /*9810*/  MUFU.TANH R189, R189 ;  /* 0x000000bd00bd7308 */ /* 0x000f300000002400 */
[----:B------:R-:W5:Y:S01]  /*9820*/  MUFU.TANH R176, R176 ;  /* 0x000000b000b07308 */ /* 0x000f620000002400 */
[----:B-1----:R-:W-:-:S07]  /*9830*/  FMNMX.FTZ R4, R4, R2, !PT ;  /* 0x0000000204047209 */ /* 0x002fce0007810000 */
[----:B------:R-:W1:Y:S01]  /*9840*/  MUFU.TANH R178, R178 ;  /* 0x000000b200b27308 */ /* 0x000e620000002400 */
[----:B------:R-:W2:Y:S07]  /*9850*/  SHFL.BFLY PT, R2, R4, 0x1, 0x1f ;  /* 0x0c201f0004027f89 */ /* 0x000eae00000e0000 */
[----:B------:R-:W1:Y:S08]  /*9860*/  MUFU.TANH R179, R179 ;  /* 0x000000b300b37308 */ /* 0x000e700000002400 */
[----:B------:R-:W1:Y:S08]  /*9870*/  MUFU.TANH R156, R156 ;  /* 0x0000009c009c7308 */ /* 0x000e700000002400 */
[----:B------:R-:W1:Y:S01]  /*9880*/  MUFU.TANH R170, R170 ;  /* 0x000000aa00aa7308 */ /* 0x000e620000002400 */
[----:B--2---:R-:W-:-:S02]  /*9890*/  FMNMX.FTZ R4, R4, R2, !PT ;  /* 0x0000000204047209 */ /* 0x004fc40007810000 */
[----:B------:R-:W-:-:S03]  /*98a0*/  FMNMX.FTZ R2, R184, R20, !PT ;  /* 0x00000014b8027209 */ /* 0x000fc60007810000 */
[----:B------:R-:W-:Y:S01]  /*98b0*/  FADD.FTZ R21, -R4, R21 ;  /* 0x0000001504157221 */ /* 0x000fe20000010100 */
[----:B0-----:R-:W-:Y:S01]  /*98c0*/  FMNMX.FTZ R2, R185, R2, !PT ;  /* 0x00000002b9027209 */ /* 0x001fe20007810000 */
[----:B------:R-:W0:Y:S03]  /*98d0*/  MUFU.TANH R171, R171 ;  /* 0x000000ab00ab7308 */ /* 0x000e260000002400 */
[----:B---3--:R-:W-:-:S05]  /*98e0*/  FMNMX.FTZ R2, R186, R2, !PT ;  /* 0x00000002ba027209 */ /* 0x008fca0007810000 */
[----:B------:R-:W2:Y:S08]  /*98f0*/  MUFU.TANH R174, R174 ;  /* 0x000000ae00ae7308 */ /* 0x000eb00000002400 */
[----:B------:R-:W3:Y:S08]  /*9900*/  MUFU.TANH R175, R175 ;  /* 0x000000af00af7308 */ /* 0x000ef00000002400 */
[----:B------:R-:W3:Y:S08]  /*9910*/  MUFU.TANH R162, R162 ;  /* 0x000000a200a27308 */ /* 0x000ef00000002400 */
[----:B------:R-:W3:Y:S08]  /*9920*/  MUFU.TANH R163, R163 ;  /* 0x000000a300a37308 */ /* 0x000ef00000002400 */
[----:B------:R-:W3:Y:S08]  /*9930*/  MUFU.TANH R166, R166 ;  /* 0x000000a600a67308 */ /* 0x000ef00000002400 */
[----:B------:R-:W3:Y:S08]  /*9940*/  MUFU.TANH R167, R167 ;  /* 0x000000a700a77308 */ /* 0x000ef00000002400 */
[----:B------:R-:W3:Y:S01]  /*9950*/  MUFU.TANH R154, R154 ;  /* 0x0000009a009a7308 */ /* 0x000ee20000002400 */
[----:B------:R-:W-:-:S02]  /*9960*/  WARPGROUP.DEPBAR.LE gsb0, 0x0 ;  /* 0x00008000000079c5 */ /* 0x000fc40000010000 */
[----:B------:R-:W-:-:S05]  /*9970*/  WARPGROUP.ARRIVE ;  /* 0x00000000000079c5 */ /* 0x000fca0000000000 */
[----:B------:R-:W3:Y:S01]  /*9980*/  MUFU.TANH R155, R155 ;  /* 0x0000009b009b7308 */ /* 0x000ee20000002400 */
[----:B------:R-:W-:Y:S01]  /*9990*/  HGMMA.64x256x16.F32.BF16 R24, R204, gdesc[UR8].tnspB, R24, gsb0 ;  /* 0x43e00008cc187df0 */ /* 0x000fe20008001818 */
[----:B------:R-:W-:Y:S01]  /*99a0*/  UIADD3 UR10, UR60, 0x100, URZ ;  /* 0x000001003c0a7890 */ /* 0x000fe2000fffe03f */
[----:B------:R-:W-:-:S05]  /*99b0*/  UMOV UR11, 0x40000040 ;  /* 0x40000040000b7882 */ /* 0x000fca0000000000 */
[----:B------:R-:W3:Y:S08]  /*99c0*/  MUFU.TANH R158, R158 ;  /* 0x0000009e009e7308 */ /* 0x000ef00000002400 */
[----:B------:R-:W3:Y:S01]  /*99d0*/  MUFU.TANH R159, R159 ;  /* 0x0000009f009f7308 */ /* 0x000ee20000002400 */
[----:B------:R-:W-:Y:S02]  /*99e0*/  WARPGROUP.DEPBAR.LE gsb0, 0x0 ;  /* 0x00008000000079c5 */ /* 0x000fe40000010000 */
[----:B------:R-:W-:-:S10]  /*99f0*/  WARPGROUP.ARRIVE ;  /* 0x00000000000079c5 */ /* 0x000fd40000000000 */
        /* <DEDUP_REMOVED lines=8> */
[----:B------:R-:W-:Y:S01]  /*9a80*/  R2UR UR60, R16 ;  /* 0x00000000103c72ca */ /* 0x000fe200000e0000 */
[----:B------:R-:W-:Y:S01]  /*9a90*/  UMOV UR11, 0x40000040 ;  /* 0x40000040000b7882 */ /* 0x000fe20000000000 */
[----:B------:R-:W-:Y:S02]  /*9aa0*/  WARPGROUP.DEPBAR.LE gsb0, 0x0 ;  /* 0x00008000000079c5 */ /* 0x000fe40000010000 */
[----:B------:R-:W-:-:S15]  /*9ab0*/  WARPGROUP.ARRIVE ;  /* 0x00000000000079c5 */ /* 0x000fde0000000000 */
[----:B------:R-:W-:-:S07]  /*9ac0*/  NOP ;  /* 0x0000000000007918 */ /* 0x000fce0000000000 */
[----:B------:R-:W-:Y:S01]  /*9ad0*/  HGMMA.64x256x16.F32.BF16 R24, R192, gdesc[UR8].tnspB, R24, gsb0 ;  /* 0x43e00008c0187df0 */ /* 0x000fe20008001818 */
[----:B------:R-:W-:Y:S01]  /*9ae0*/  UMOV UR10, UR14 ;  /* 0x0000000e000a7c82 */ /* 0x000fe20008000000 */
[----:B------:R-:W-:Y:S01]  /*9af0*/  R2UR UR11, R15 ;  /* 0x000000000f0b72ca */ /* 0x000fe200000e0000 */
[----:B------:R-:W-:Y:S01]  /*9b00*/  FMUL.FTZ R15, R21, UR10 ;  /* 0x0000000a150f7c20 */ /* 0x000fe20008410000 */
[----:B----4-:R-:W-:Y:S02]  /*9b10*/  FMNMX.FTZ R21, R189, R2, !PT ;  /* 0x00000002bd157209 */ /* 0x010fe40007810000 */
[----:B------:R-:W-:Y:S01]  /*9b20*/  R2UR UR14, R18 ;  /* 0x00000000120e72ca */ /* 0x000fe200000e0000 */
[----:B------:R4:W-:Y:S01]  /*9b30*/  MUFU.EX2 R2, R15 ;  /* 0x0000000f00027308 */ /* 0x0009e20000000800 */
[----:B-----5:R-:W-:-:S04]  /*9b40*/  FMNMX.FTZ R21, R176, R21, !PT ;  /* 0x00000015b0157209 */ /* 0x020fc80007810000 */
[----:B-1----:R-:W-:Y:S01]  /*9b50*/  FMNMX.FTZ R21, R178, R21, !PT ;  /* 0x00000015b2157209 */ /* 0x002fe20007810000 */
[----:B----4-:R-:W-:-:S06]  /*9b60*/  FMUL.FTZ R15, R4, UR10 ;  /* 0x0000000a040f7c20 */ /* 0x010fcc0008410000 */
[----:B------:R-:W-:Y:S01]  /*9b70*/  UISETP.GT.AND UP0, UPT, UR11, UR14, UPT ;  /* 0x0000000e0b00728c */ /* 0x000fe2000bf04270 */
[--C-:B------:R-:W-:Y:S01]  /*9b80*/  FFMA.FTZ R208, R0, UR10, -R15.reuse ;  /* 0x0000000a00d07c23 */ /* 0x100fe2000801080f */
[----:B------:R-:W-:Y:S01]  /*9b90*/  FMNMX.FTZ R0, R179, R21, !PT ;  /* 0x00000015b3007209 */ /* 0x000fe20007810000 */
[--C-:B------:R-:W-:Y:S01]  /*9ba0*/  FFMA.FTZ R3, R3, UR10, -R15.reuse ;  /* 0x0000000a03037c23 */ /* 0x100fe2000801080f */
[--C-:B------:R-:W-:Y:S01]  /*9bb0*/  FFMA.FTZ R210, R187, UR10, -R15.reuse ;  /* 0x0000000abbd27c23 */ /* 0x100fe2000801080f */
[--C-:B------:R-:W-:Y:S01]  /*9bc0*/  FFMA.FTZ R183, R188, UR10, -R15.reuse ;  /* 0x0000000abcb77c23 */ /* 0x100fe2000801080f */
[----:B------:R-:W-:Y:S01]  /*9bd0*/  FMNMX.FTZ R0, R156, R0, !PT ;  /* 0x000000009c007209 */ /* 0x000fe20007810000 */
[----:B------:R1:W-:Y:S01]  /*9be0*/  MUFU.EX2 R21, R3 ;  /* 0x0000000300157308 */ /* 0x0003e20000000800 */
[--C-:B------:R-:W-:Y:S01]  /*9bf0*/  FFMA.FTZ R200, R168, UR10, -R15.reuse ;  /* 0x0000000aa8c87c23 */ /* 0x100fe2000801080f */
[--C-:B------:R-:W-:Y:S01]  /*9c00*/  FFMA.FTZ R196, R160, UR10, -R15.reuse ;  /* 0x0000000aa0c47c23 */ /* 0x100fe2000801080f */
[----:B------:R-:W-:Y:S01]  /*9c10*/  FMNMX.FTZ R0, R170, R0, !PT ;  /* 0x00000000aa007209 */ /* 0x000fe20007810000 */
[--C-:B------:R-:W-:Y:S01]  /*9c20*/  FFMA.FTZ R206, R180, UR10, -R15.reuse ;  /* 0x0000000ab4ce7c23 */ /* 0x100fe2000801080f */
[--C-:B------:R-:W-:Y:S01]  /*9c30*/  FFMA.FTZ R168, R169, UR10, -R15.reuse ;  /* 0x0000000aa9a87c23 */ /* 0x100fe2000801080f */
[--C-:B------:R-:W-:Y:S01]  /*9c40*/  FFMA.FTZ R160, R161, UR10, -R15.reuse ;  /* 0x0000000aa1a07c23 */ /* 0x100fe2000801080f */
[----:B0-----:R-:W-:Y:S01]  /*9c50*/  FMNMX.FTZ R0, R171, R0, !PT ;  /* 0x00000000ab007209 */ /* 0x001fe20007810000 */
[----:B------:R-:W0:Y:S01]  /*9c60*/  MUFU.EX2 R208, R208 ;  /* 0x000000d000d07308 */ /* 0x000e220000000800 */
[--C-:B------:R-:W-:Y:S01]  /*9c70*/  FFMA.FTZ R204, R190, UR10, -R15.reuse ;  /* 0x0000000abecc7c23 */ /* 0x100fe2000801080f */
[--C-:B------:R-:W-:Y:S01]  /*9c80*/  FFMA.FTZ R177, R177, UR10, -R15.reuse ;  /* 0x0000000ab1b17c23 */ /* 0x100fe2000801080f */
[----:B--2---:R-:W-:Y:S01]  /*9c90*/  FMNMX.FTZ R0, R174, R0, !PT ;  /* 0x00000000ae007209 */ /* 0x004fe20007810000 */
[--C-:B------:R-:W-:Y:S01]  /*9ca0*/  FFMA.FTZ R180, R181, UR10, -R15.reuse ;  /* 0x0000000ab5b47c23 */ /* 0x100fe2000801080f */
[--C-:B------:R-:W-:Y:S01]  /*9cb0*/  FFMA.FTZ R202, R172, UR10, -R15.reuse ;  /* 0x0000000aacca7c23 */ /* 0x100fe2000801080f */
[--C-:B------:R-:W-:Y:S01]  /*9cc0*/  FFMA.FTZ R169, R173, UR10, -R15.reuse ;  /* 0x0000000aada97c23 */ /* 0x100fe2000801080f */
[----:B---3--:R-:W-:Y:S01]  /*9cd0*/  FMNMX.FTZ R0, R175, R0, !PT ;  /* 0x00000000af007209 */ /* 0x008fe20007810000 */
[----:B------:R-:W-:Y:S01]  /*9ce0*/  MUFU.EX2 R210, R210 ;  /* 0x000000d200d27308 */ /* 0x000fe20000000800 */
[--C-:B------:R-:W-:Y:S01]  /*9cf0*/  FFMA.FTZ R198, R164, UR10, -R15.reuse ;  /* 0x0000000aa4c67c23 */ /* 0x100fe2000801080f */
[----:B------:R-:W-:Y:S01]  /*9d00*/  FFMA.FTZ R161, R165, UR10, -R15 ;  /* 0x0000000aa5a17c23 */ /* 0x000fe2000801080f */
[----:B------:R-:W-:-:S02]  /*9d10*/  FMNMX.FTZ R0, R162, R0, !PT ;  /* 0x00000000a2007209 */ /* 0x000fc40007810000 */
[----:B------:R-:W-:Y:S02]  /*9d20*/  PLOP3.LUT P2, PT, PT, PT, UP0, 0x80, 0x0 ;  /* 0x000000000000781c */ /* 0x000fe40003f4f008 */
[----:B------:R-:W-:Y:S01]  /*9d30*/  FMNMX.FTZ R0, R163, R0, !PT ;  /* 0x00000000a3007209 */ /* 0x000fe20007810000 */
[----:B------:R-:W-:Y:S03]  /*9d40*/  MUFU.EX2 R183, R183 ;  /* 0x000000b700b77308 */ /* 0x000fe60000000800 */
[----:B------:R-:W-:-:S04]  /*9d50*/  FMNMX.FTZ R0, R166, R0, !PT ;  /* 0x00000000a6007209 */ /* 0x000fc80007810000 */
[----:B------:R-:W-:Y:S01]  /*9d60*/  FMNMX.FTZ R0, R167, R0, !PT ;  /* 0x00000000a7007209 */ /* 0x000fe20007810000 */
[----:B------:R-:W-:Y:S03]  /*9d70*/  MUFU.EX2 R204, R204 ;  /* 0x000000cc00cc7308 */ /* 0x000fe60000000800 */
[----:B------:R-:W-:-:S04]  /*9d80*/  FMNMX.FTZ R0, R154, R0, !PT ;  /* 0x000000009a007209 */ /* 0x000fc80007810000 */
[----:B------:R-:W-:Y:S01]  /*9d90*/  FMNMX.FTZ R0, R155, R0, !PT ;  /* 0x000000009b007209 */ /* 0x000fe20007810000 */
[----:B------:R-:W-:Y:S03]  /*9da0*/  MUFU.EX2 R177, R177 ;  /* 0x000000b100b17308 */ /* 0x000fe60000000800 */
[----:B------:R-:W-:-:S04]  /*9db0*/  FMNMX.FTZ R0, R158, R0, !PT ;  /* 0x000000009e007209 */ /* 0x000fc80007810000 */
[----:B------:R-:W-:Y:S01]  /*9dc0*/  FMNMX.FTZ R0, R159, R0, !PT ;  /* 0x000000009f007209 */ /* 0x000fe20007810000 */
[----:B------:R-:W-:Y:S04]  /*9dd0*/  MUFU.EX2 R206, R206 ;  /* 0x000000ce00ce7308 */ /* 0x000fe80000000800 */
[----:B-1----:R-:W1:Y:S04]  /*9de0*/  SHFL.BFLY PT, R3, R0, 0x2, 0x1f ;  /* 0x0c401f0000037f89 */ /* 0x002e6800000e0000 */
[----:B------:R-:W-:Y:S08]  /*9df0*/  MUFU.EX2 R180, R180 ;  /* 0x000000b400b47308 */ /* 0x000ff00000000800 */
[----:B------:R-:W-:Y:S08]  /*9e00*/  MUFU.EX2 R200, R200 ;  /* 0x000000c800c87308 */ /* 0x000ff00000000800 */
[----:B------:R-:W-:Y:S01]  /*9e10*/  MUFU.EX2 R168, R168 ;  /* 0x000000a800a87308 */ /* 0x000fe20000000800 */
[----:B-1----:R-:W-:-:S07]  /*9e20*/  FMNMX.FTZ R0, R0, R3, !PT ;  /* 0x0000000300007209 */ /* 0x002fce0007810000 */
[----:B------:R-:W-:Y:S01]  /*9e30*/  MUFU.EX2 R202, R202 ;  /* 0x000000ca00ca7308 */ /* 0x000fe20000000800 */
[----:B------:R-:W1:Y:S07]  /*9e40*/  SHFL.BFLY PT, R3, R0, 0x1, 0x1f ;  /* 0x0c201f0000037f89 */ /* 0x000e6e00000e0000 */
[----:B------:R-:W-:Y:S08]  /*9e50*/  MUFU.EX2 R169, R169 ;  /* 0x000000a900a97308 */ /* 0x000ff00000000800 */
[----:B------:R-:W-:Y:S08]  /*9e60*/  MUFU.EX2 R196, R196 ;  /* 0x000000c400c47308 */ /* 0x000ff00000000800 */
[----:B------:R-:W-:Y:S01]  /*9e70*/  MUFU.EX2 R160, R160 ;  /* 0x000000a000a07308 */ /* 0x000fe20000000800 */
[----:B-1----:R-:W-:-:S05]  /*9e80*/  FMNMX.FTZ R3, R0, R3, !PT ;  /* 0x0000000300037209 */ /* 0x002fca0007810000 */
[----:B------:R-:W-:Y:S02]  /*9e90*/  FADD.FTZ R0, -R3, R20 ;  /* 0x0000001403007221 */ /* 0x000fe40000010100 */
[----:B------:R-:W-:Y:S02]  /*9ea0*/  MUFU.EX2 R198, R198 ;  /* 0x000000c600c67308 */ /* 0x000fe40000000800 */
[----:B------:R-:W-:-:S06]  /*9eb0*/  FMUL.FTZ R0, R0, UR10 ;  /* 0x0000000a00007c20 */ /* 0x000fcc0008410000 */
[----:B------:R-:W-:Y:S08]  /*9ec0*/  MUFU.EX2 R0, R0 ;  /* 0x0000000000007308 */ /* 0x000ff00000000800 */
[----:B------:R-:W-:Y:S01]  /*9ed0*/  MUFU.EX2 R161, R161 ;  /* 0x000000a100a17308 */ /* 0x000fe20000000800 */
[----:B------:R-:W-:Y:S02]  /*9ee0*/  WARPGROUP.DEPBAR.LE gsb0, 0x0 ;  /* 0x00008000000079c5 */ /* 0x000fe40000010000 */
[--C-:B------:R-:W-:Y:S01]  /*9ef0*/  FFMA.FTZ R194, R153, UR10, -R15.reuse ;  /* 0x0000000a99c27c23 */ /* 0x100fe2000801080f */
[----:B------:R-:W-:Y:S01]  /*9f00*/  FMUL.FTZ R153, R3, UR10 ;  /* 0x0000000a03997c20 */ /* 0x000fe20008410000 */
[--C-:B------:R-:W-:Y:S01]  /*9f10*/  FFMA.FTZ R192, R152, UR10, -R15.reuse ;  /* 0x0000000a98c07c23 */ /* 0x100fe2000801080f */
[--C-:B------:R-:W-:Y:S01]  /*9f20*/  FFMA.FTZ R152, R182, UR10, -R15.reuse ;  /* 0x0000000ab6987c23 */ /* 0x100fe2000801080f */
[----:B------:R-:W-:Y:S01]  /*9f30*/  FFMA.FTZ R15, R157, UR10, -R15 ;  /* 0x0000000a9d0f7c23 */ /* 0x000fe2000801080f */
[--C-:B------:R-:W-:Y:S01]  /*9f40*/  FFMA.FTZ R209, R184, UR10, -R153.reuse ;  /* 0x0000000ab8d17c23 */ /* 0x100fe20008010899 */
[--C-:B------:R-:W-:Y:S01]  /*9f50*/  FFMA.FTZ R20, R185, UR10, -R153.reuse ;  /* 0x0000000ab9147c23 */ /* 0x100fe20008010899 */
[--C-:B------:R-:W-:Y:S01]  /*9f60*/  FFMA.FTZ R211, R186, UR10, -R153.reuse ;  /* 0x0000000abad37c23 */ /* 0x100fe20008010899 */
[--C-:B------:R-:W-:Y:S01]  /*9f70*/  FFMA.FTZ R157, R189, UR10, -R153.reuse ;  /* 0x0000000abd9d7c23 */ /* 0x100fe20008010899 */
[--C-:B------:R-:W-:Y:S01]  /*9f80*/  FFMA.FTZ R205, R176, UR10, -R153.reuse ;  /* 0x0000000ab0cd7c23 */ /* 0x100fe20008010899 */
[--C-:B------:R-:W-:Y:S01]  /*9f90*/  FFMA.FTZ R164, R178, UR10, -R153.reuse ;  /* 0x0000000ab2a47c23 */ /* 0x100fe20008010899 */
[----:B------:R-:W1:Y:S01]  /*9fa0*/  MUFU.EX2 R209, R209 ;  /* 0x000000d100d17308 */ /* 0x000e620000000800 */
[--C-:B------:R-:W-:Y:S01]  /*9fb0*/  FFMA.FTZ R207, R179, UR10, -R153.reuse ;  /* 0x0000000ab3cf7c23 */ /* 0x100fe20008010899 */
[--C-:B------:R-:W-:Y:S01]  /*9fc0*/  FFMA.FTZ R156, R156, UR10, -R153.reuse ;  /* 0x0000000a9c9c7c23 */ /* 0x100fe20008010899 */
[--C-:B------:R-:W-:Y:S01]  /*9fd0*/  FFMA.FTZ R201, R170, UR10, -R153.reuse ;  /* 0x0000000aaac97c23 */ /* 0x100fe20008010899 */
[--C-:B------:R-:W-:Y:S01]  /*9fe0*/  FFMA.FTZ R165, R171, UR10, -R153.reuse ;  /* 0x0000000aaba57c23 */ /* 0x100fe20008010899 */
[--C-:B------:R-:W-:Y:S01]  /*9ff0*/  FFMA.FTZ R203, R174, UR10, -R153.reuse ;  /* 0x0000000aaecb7c23 */ /* 0x100fe20008010899 */
[--C-:B------:R-:W-:Y:S01]  /*a000*/  FFMA.FTZ R175, R175, UR10, -R153.reuse ;  /* 0x0000000aafaf7c23 */ /* 0x100fe20008010899 */
[--C-:B------:R-:W-:Y:S01]  /*a010*/  FFMA.FTZ R162, R162, UR10, -R153.reuse ;  /* 0x0000000aa2a27c23 */ /* 0x100fe20008010899 */
[----:B------:R-:W2:Y:S01]  /*a020*/  MUFU.EX2 R20, R20 ;  /* 0x0000001400147308 */ /* 0x000ea20000000800 */
[--C-:B------:R-:W-:Y:S01]  /*a030*/  FFMA.FTZ R163, R163, UR10, -R153.reuse ;  /* 0x0000000aa3a37c23 */ /* 0x100fe20008010899 */
[--C-:B------:R-:W-:Y:S01]  /*a040*/  FFMA.FTZ R166, R166, UR10, -R153.reuse ;  /* 0x0000000aa6a67c23 */ /* 0x100fe20008010899 */
[--C-:B------:R-:W-:Y:S01]  /*a050*/  FFMA.FTZ R167, R167, UR10, -R153.reuse ;  /* 0x0000000aa7a77c23 */ /* 0x100fe20008010899 */
[--C-:B------:R-:W-:Y:S01]  /*a060*/  FFMA.FTZ R154, R154, UR10, -R153.reuse ;  /* 0x0000000a9a9a7c23 */ /* 0x100fe20008010899 */
[--C-:B------:R-:W-:Y:S01]  /*a070*/  FFMA.FTZ R155, R155, UR10, -R153.reuse ;  /* 0x0000000a9b9b7c23 */ /* 0x100fe20008010899 */
[--C-:B------:R-:W-:Y:S01]  /*a080*/  FFMA.FTZ R158, R158, UR10, -R153.reuse ;  /* 0x0000000a9e9e7c23 */ /* 0x100fe20008010899 */
[----:B------:R-:W-:Y:S01]  /*a090*/  FFMA.FTZ R153, R159, UR10, -R153 ;  /* 0x0000000a9f997c23 */ /* 0x000fe20008010899 */
[----:B------:R-:W3:Y:S01]  /*a0a0*/  MUFU.EX2 R211, R211 ;  /* 0x000000d300d37308 */ /* 0x000ee20000000800 */
[----:B0-----:R-:W-:Y:S01]  /*a0b0*/  FFMA.FTZ R159, R2, R13, R208 ;  /* 0x0000000d029f7223 */ /* 0x001fe200000100d0 */
[----:B-1----:R-:W-:Y:S01]  /*a0c0*/  FFMA.FTZ R12, R0, R12, R209 ;  /* 0x0000000c000c7223 */ /* 0x002fe200000100d1 */
[C---:B------:R-:W-:Y:S01]  /*a0d0*/  F2FP.BF16.F32.PACK_AB R208, R21.reuse, R208 ;  /* 0x000000d015d0723e */ /* 0x040fe200000010ff */
[----:B------:R-:W-:Y:S01]  /*a0e0*/  @!P1 SYNCS.ARRIVE.TRANS64.RED.A1T0 RZ, [UR61], RZ ;  /* 0x000000ffffff99a7 */ /* 0x000fe2000810043d */
[----:B------:R-:W-:-:S03]  /*a0f0*/  FADD.FTZ R159, R21, R159 ;  /* 0x0000009f159f7221 */ /* 0x000fc60000010000 */
[----:B------:R-:W0:Y:S01]  /*a100*/  MUFU.EX2 R157, R157 ;  /* 0x0000009d009d7308 */ /* 0x000e220000000800 */
[----:B--2---:R-:W-:Y:S01]  /*a110*/  FADD.FTZ R12, R20, R12 ;  /* 0x0000000c140c7221 */ /* 0x004fe20000010000 */
[----:B------:R-:W-:Y:S01]  /*a120*/  FADD.FTZ R21, R210, R159 ;  /* 0x0000009fd2157221 */ /* 0x000fe20000010000 */
[----:B------:R-:W-:Y:S01]  /*a130*/  F2FP.BF16.F32.PACK_AB R209, R20, R209 ;  /* 0x000000d114d1723e */ /* 0x000fe200000010ff */
[----:B------:R-:W-:Y:S01]  /*a140*/  @!P1 SYNCS.ARRIVE.TRANS64.RED.A1T0 RZ, [UR6], RZ ;  /* 0x000000ffffff99a7 */ /* 0x000fe20008100406 */
[----:B------:R-:W-:Y:S01]  /*a150*/  UIADD3 UR6, UR11, -0x1, URZ ;  /* 0xffffffff0b067890 */ /* 0x000fe2000fffe03f */
[C---:B------:R-:W-:Y:S01]  /*a160*/  FADD.FTZ R21, R183.reuse, R21 ;  /* 0x00000015b7157221 */ /* 0x040fe20000010000 */
[----:B------:R-:W-:Y:S01]  /*a170*/  F2FP.BF16.F32.PACK_AB R210, R183, R210 ;  /* 0x000000d2b7d2723e */ /* 0x000fe200000010ff */
[----:B------:R-:W1:Y:S01]  /*a180*/  MUFU.EX2 R205, R205 ;  /* 0x000000cd00cd7308 */ /* 0x000e620000000800 */
[----:B---3--:R-:W-:Y:S01]  /*a190*/  FADD.FTZ R12, R211, R12 ;  /* 0x0000000cd30c7221 */ /* 0x008fe20000010000 */
[----:B------:R-:W-:Y:S01]  /*a1a0*/  FADD.FTZ R21, R204, R21 ;  /* 0x00000015cc157221 */ /* 0x000fe20000010000 */
[----:B------:R-:W-:Y:S01]  /*a1b0*/  F2FP.BF16.F32.PACK_AB R204, R177, R204 ;  /* 0x000000ccb1cc723e */ /* 0x000fe200000010ff */
[----:B------:R-:W-:-:S02]  /*a1c0*/  IMAD.MOV.U32 R20, RZ, RZ, R3 ;  /* 0x000000ffff147224 */ /* 0x000fc400078e0003 */
[----:B------:R-:W-:Y:S02]  /*a1d0*/  FADD.FTZ R21, R177, R21 ;  /* 0x00000015b1157221 */ /* 0x000fe40000010000 */
[----:B------:R-:W2:Y:S01]  /*a1e0*/  MUFU.EX2 R164, R164 ;  /* 0x000000a400a47308 */ /* 0x000ea20000000800 */
[C---:B0-----:R-:W-:Y:S01]  /*a1f0*/  FADD.FTZ R12, R157.reuse, R12 ;  /* 0x0000000c9d0c7221 */ /* 0x041fe20000010000 */
[----:B------:R-:W-:Y:S01]  /*a200*/  FADD.FTZ R21, R206, R21 ;  /* 0x00000015ce157221 */ /* 0x000fe20000010000 */
[----:B------:R-:W-:Y:S02]  /*a210*/  F2FP.BF16.F32.PACK_AB R211, R157, R211 ;  /* 0x000000d39dd3723e */ /* 0x000fe400000010ff */
[C---:B------:R-:W-:Y:S01]  /*a220*/  F2FP.BF16.F32.PACK_AB R206, R180.reuse, R206 ;  /* 0x000000ceb4ce723e */ /* 0x040fe200000010ff */
[----:B------:R-:W-:Y:S02]  /*a230*/  FADD.FTZ R21, R180, R21 ;  /* 0x00000015b4157221 */ /* 0x000fe40000010000 */
[----:B------:R-:W0:Y:S01]  /*a240*/  MUFU.EX2 R207, R207 ;  /* 0x000000cf00cf7308 */ /* 0x000e220000000800 */
[----:B-1----:R-:W-:Y:S01]  /*a250*/  FADD.FTZ R12, R205, R12 ;  /* 0x0000000ccd0c7221 */ /* 0x002fe20000010000 */
[----:B------:R-:W-:Y:S01]  /*a260*/  FADD.FTZ R21, R200, R21 ;  /* 0x00000015c8157221 */ /* 0x000fe20000010000 */
[----:B------:R-:W-:-:S03]  /*a270*/  F2FP.BF16.F32.PACK_AB R200, R168, R200 ;  /* 0x000000c8a8c8723e */ /* 0x000fc600000010ff */
[----:B------:R-:W-:Y:S02]  /*a280*/  FADD.FTZ R21, R168, R21 ;  /* 0x00000015a8157221 */ /* 0x000fe40000010000 */
[----:B------:R-:W1:Y:S01]  /*a290*/  MUFU.EX2 R156, R156 ;  /* 0x0000009c009c7308 */ /* 0x000e620000000800 */
[----:B--2---:R-:W-:Y:S01]  /*a2a0*/  FADD.FTZ R12, R164, R12 ;  /* 0x0000000ca40c7221 */ /* 0x004fe20000010000 */
[----:B------:R-:W-:Y:S01]  /*a2b0*/  FADD.FTZ R21, R202, R21 ;  /* 0x00000015ca157221 */ /* 0x000fe20000010000 */
[----:B------:R-:W-:Y:S02]  /*a2c0*/  F2FP.BF16.F32.PACK_AB R205, R164, R205 ;  /* 0x000000cda4cd723e */ /* 0x000fe400000010ff */
[C---:B------:R-:W-:Y:S01]  /*a2d0*/  F2FP.BF16.F32.PACK_AB R202, R169.reuse, R202 ;  /* 0x000000caa9ca723e */ /* 0x040fe200000010ff */
[----:B------:R-:W-:Y:S02]  /*a2e0*/  FADD.FTZ R21, R169, R21 ;  /* 0x00000015a9157221 */ /* 0x000fe40000010000 */
[----:B------:R-:W2:Y:S01]  /*a2f0*/  MUFU.EX2 R201, R201 ;  /* 0x000000c900c97308 */ /* 0x000ea20000000800 */
[----:B0-----:R-:W-:Y:S01]  /*a300*/  FADD.FTZ R12, R207, R12 ;  /* 0x0000000ccf0c7221 */ /* 0x001fe20000010000 */
[----:B------:R-:W-:Y:S01]  /*a310*/  FADD.FTZ R21, R196, R21 ;  /* 0x00000015c4157221 */ /* 0x000fe20000010000 */
[----:B------:R-:W-:-:S03]  /*a320*/  F2FP.BF16.F32.PACK_AB R196, R160, R196 ;  /* 0x000000c4a0c4723e */ /* 0x000fc600000010ff */
[----:B------:R-:W-:Y:S02]  /*a330*/  FADD.FTZ R21, R160, R21 ;  /* 0x00000015a0157221 */ /* 0x000fe40000010000 */
[----:B------:R-:W0:Y:S01]  /*a340*/  MUFU.EX2 R165, R165 ;  /* 0x000000a500a57308 */ /* 0x000e220000000800 */
[----:B-1----:R-:W-:Y:S01]  /*a350*/  FADD.FTZ R12, R156, R12 ;  /* 0x0000000c9c0c7221 */ /* 0x002fe20000010000 */
[----:B------:R-:W-:Y:S01]  /*a360*/  FADD.FTZ R21, R198, R21 ;  /* 0x00000015c6157221 */ /* 0x000fe20000010000 */
[----:B------:R-:W-:Y:S02]  /*a370*/  F2FP.BF16.F32.PACK_AB R207, R156, R207 ;  /* 0x000000cf9ccf723e */ /* 0x000fe400000010ff */
[C---:B------:R-:W-:Y:S01]  /*a380*/  F2FP.BF16.F32.PACK_AB R198, R161.reuse, R198 ;  /* 0x000000c6a1c6723e */ /* 0x040fe200000010ff */
[----:B------:R-:W-:Y:S02]  /*a390*/  FADD.FTZ R21, R161, R21 ;  /* 0x00000015a1157221 */ /* 0x000fe40000010000 */
[----:B------:R-:W1:Y:S01]  /*a3a0*/  MUFU.EX2 R203, R203 ;  /* 0x000000cb00cb7308 */ /* 0x000e620000000800 */
[----:B--2---:R-:W-:-:S07]  /*a3b0*/  FADD.FTZ R12, R201, R12 ;  /* 0x0000000cc90c7221 */ /* 0x004fce0000010000 */
[----:B------:R-:W2:Y:S01]  /*a3c0*/  MUFU.EX2 R13, R175 ;  /* 0x000000af000d7308 */ /* 0x000ea20000000800 */
[C---:B0-----:R-:W-:Y:S01]  /*a3d0*/  FADD.FTZ R12, R165.reuse, R12 ;  /* 0x0000000ca50c7221 */ /* 0x041fe20000010000 */
[----:B------:R-:W-:-:S06]  /*a3e0*/  F2FP.BF16.F32.PACK_AB R201, R165, R201 ;  /* 0x000000c9a5c9723e */ /* 0x000fcc00000010ff */
[----:B------:R-:W0:Y:S01]  /*a3f0*/  MUFU.EX2 R162, R162 ;  /* 0x000000a200a27308 */ /* 0x000e220000000800 */
[----:B-1----:R-:W-:-:S07]  /*a400*/  FADD.FTZ R12, R203, R12 ;  /* 0x0000000ccb0c7221 */ /* 0x002fce0000010000 */
[----:B------:R-:W1:Y:S01]  /*a410*/  MUFU.EX2 R163, R163 ;  /* 0x000000a300a37308 */ /* 0x000e620000000800 */
[C---:B--2---:R-:W-:Y:S01]  /*a420*/  FADD.FTZ R12, R13.reuse, R12 ;  /* 0x0000000c0d0c7221 */ /* 0x044fe20000010000 */
[----:B------:R-:W-:-:S06]  /*a430*/  F2FP.BF16.F32.PACK_AB R203, R13, R203 ;  /* 0x000000cb0dcb723e */ /* 0x000fcc00000010ff */
[----:B------:R-:W2:Y:S01]  /*a440*/  MUFU.EX2 R166, R166 ;  /* 0x000000a600a67308 */ /* 0x000ea20000000800 */
[----:B0-----:R-:W-:-:S07]  /*a450*/  FADD.FTZ R12, R162, R12 ;  /* 0x0000000ca20c7221 */ /* 0x001fce0000010000 */
[----:B------:R-:W0:Y:S01]  /*a460*/  MUFU.EX2 R192, R192 ;  /* 0x000000c000c07308 */ /* 0x000e220000000800 */
[C---:B-1----:R-:W-:Y:S01]  /*a470*/  FADD.FTZ R12, R163.reuse, R12 ;  /* 0x0000000ca30c7221 */ /* 0x042fe20000010000 */
[----:B------:R-:W-:-:S06]  /*a480*/  F2FP.BF16.F32.PACK_AB R197, R163, R162 ;  /* 0x000000a2a3c5723e */ /* 0x000fcc00000010ff */
[----:B------:R-:W1:Y:S01]  /*a490*/  MUFU.EX2 R167, R167 ;  /* 0x000000a700a77308 */ /* 0x000e620000000800 */
[----:B--2---:R-:W-:-:S07]  /*a4a0*/  FADD.FTZ R12, R166, R12 ;  /* 0x0000000ca60c7221 */ /* 0x004fce0000010000 */
[----:B------:R-:W2:Y:S01]  /*a4b0*/  MUFU.EX2 R152, R152 ;  /* 0x0000009800987308 */ /* 0x000ea20000000800 */
[----:B0-----:R-:W-:-:S07]  /*a4c0*/  FADD.FTZ R21, R192, R21 ;  /* 0x00000015c0157221 */ /* 0x001fce0000010000 */
[----:B------:R-:W0:Y:S01]  /*a4d0*/  MUFU.EX2 R154, R154 ;  /* 0x0000009a009a7308 */ /* 0x000e220000000800 */
[C---:B-1----:R-:W-:Y:S01]  /*a4e0*/  FADD.FTZ R12, R167.reuse, R12 ;  /* 0x0000000ca70c7221 */ /* 0x042fe20000010000 */
[----:B------:R-:W-:-:S06]  /*a4f0*/  F2FP.BF16.F32.PACK_AB R199, R167, R166 ;  /* 0x000000a6a7c7723e */ /* 0x000fcc00000010ff */
[----:B------:R-:W1:Y:S01]  /*a500*/  MUFU.EX2 R194, R194 ;  /* 0x000000c200c27308 */ /* 0x000e620000000800 */
[C---:B--2---:R-:W-:Y:S01]  /*a510*/  FADD.FTZ R21, R152.reuse, R21 ;  /* 0x0000001598157221 */ /* 0x044fe20000010000 */
[----:B------:R-:W-:-:S06]  /*a520*/  F2FP.BF16.F32.PACK_AB R192, R152, R192 ;  /* 0x000000c098c0723e */ /* 0x000fcc00000010ff */
[----:B------:R-:W2:Y:S01]  /*a530*/  MUFU.EX2 R155, R155 ;  /* 0x0000009b009b7308 */ /* 0x000ea20000000800 */
[----:B0-----:R-:W-:-:S07]  /*a540*/  FADD.FTZ R12, R154, R12 ;  /* 0x0000000c9a0c7221 */ /* 0x001fce0000010000 */
[----:B------:R-:W0:Y:S01]  /*a550*/  MUFU.EX2 R15, R15 ;  /* 0x0000000f000f7308 */ /* 0x000e220000000800 */
[----:B-1----:R-:W-:-:S07]  /*a560*/  FADD.FTZ R21, R194, R21 ;  /* 0x00000015c2157221 */ /* 0x002fce0000010000 */
[----:B------:R-:W1:Y:S01]  /*a570*/  MUFU.EX2 R158, R158 ;  /* 0x0000009e009e7308 */ /* 0x000e620000000800 */
[C---:B--2---:R-:W-:Y:S01]  /*a580*/  FADD.FTZ R12, R155.reuse, R12 ;  /* 0x0000000c9b0c7221 */ /* 0x044fe20000010000 */
[----:B------:R-:W-:-:S06]  /*a590*/  F2FP.BF16.F32.PACK_AB R193, R155, R154 ;  /* 0x0000009a9bc1723e */ /* 0x000fcc00000010ff */
[----:B------:R-:W2:Y:S01]  /*a5a0*/  MUFU.EX2 R153, R153 ;  /* 0x0000009900997308 */ /* 0x000ea20000000800 */
[C---:B0-----:R-:W-:Y:S01]  /*a5b0*/  FADD.FTZ R13, R15.reuse, R21 ;  /* 0x000000150f0d7221 */ /* 0x041fe20000010000 */
[----:B------:R-:W-:Y:S01]  /*a5c0*/  F2FP.BF16.F32.PACK_AB R194, R15, R194 ;  /* 0x000000c20fc2723e */ /* 0x000fe200000010ff */
[----:B------:R-:W-:Y:S02]  /*a5d0*/  IMAD.U32 R15, RZ, RZ, UR6 ;  /* 0x00000006ff0f7e24 */ /* 0x000fe4000f8e00ff */
[----:B------:R-:W-:Y:S02]  /*a5e0*/  IMAD.MOV.U32 R21, RZ, RZ, R4 ;  /* 0x000000ffff157224 */ /* 0x000fe400078e0004 */
[----:B-1----:R-:W-:-:S04]  /*a5f0*/  FADD.FTZ R12, R158, R12 ;  /* 0x0000000c9e0c7221 */ /* 0x002fc80000010000 */
[C---:B--2---:R-:W-:Y:S01]  /*a600*/  FADD.FTZ R12, R153.reuse, R12 ;  /* 0x0000000c990c7221 */ /* 0x044fe20000010000 */
[----:B------:R-:W-:Y:S01]  /*a610*/  F2FP.BF16.F32.PACK_AB R195, R153, R158 ;  /* 0x0000009e99c3723e */ /* 0x000fe200000010ff */
[----:B------:R-:W-:Y:S06]  /*a620*/  @P2 BRA `(.L_x_203) ;  /* 0xffffffc000482947 */ /* 0x000fec000383ffff */
.L_x_194:
        /* <DEDUP_REMOVED lines=131> */
.L_x_204:
[----:B------:R-:W-:Y:S01]  /*ae60*/  IMAD R0, R16, 0x8, R5 ;  /* 0x0000000810007824 */ /* 0x000fe200078e0205 */
[----:B------:R-:W-:-:S04]  /*ae70*/  SHF.L.U32 R7, R17, 0x1f, RZ ;  /* 0x0000001f11077819 */ /* 0x000fc800000006ff */
[----:B------:R0:W1:Y:S01]  /*ae80*/  SYNCS.PHASECHK.TRANS64.TRYWAIT P2, [R0+URZ+0x38850], R7 ;  /* 0x03885007000075a7 */ /* 0x000062000804017f */
[----:B------:R-:W-:Y:S05]  /*ae90*/  @!P0 BRA `(.L_x_205) ;  /* 0x0000000000048947 */ /* 0x000fea0003800000 */
[----:B------:R-:W-:Y:S01]  /*aea0*/  BPT.TRAP 0x1 ;  /* 0x000000040000795c */ /* 0x000fe20000300000 */
.L_x_205:
[----:B-1----:R-:W-:Y:S05]  /*aeb0*/  @P2 BRA `(.L_x_206) ;  /* 0x0000000000082947 */ /* 0x002fea0003800000 */
[----:B------:R-:W1:Y:S02]  /*aec0*/  SYNCS.PHASECHK.TRANS64.TRYWAIT P0, [R0+URZ+0x38850], R7 ;  /* 0x03885007000075a7 */ /* 0x000e64000800017f */
[----:B-1----:R-:W-:Y:S05]  /*aed0*/  @!P0 BRA `(.L_x_207) ;  /* 0x000000cc00c88947 */ /* 0x002fea0003800000 */
.L_x_206:
[----:B------:R-:W-:Y:S05]  /*aee0*/  WARPSYNC.ALL ;  /* 0x0000000000007948 */ /* 0x000fea0003800000 */
[----:B------:R-:W-:Y:S01]  /*aef0*/  VIADD R5, R5, 0x400 ;  /* 0x0000040005057836 */ /* 0x000fe20000000000 */
[----:B------:R-:W2:Y:S01]  /*af00*/  LDL.LU R15, [R1+0x18] ;  /* 0x00001800010f7983 */ /* 0x000ea20000300800 */
[----:B01----:R-:W-:Y:S01]  /*af10*/  IMAD.MOV.U32 R7, RZ, RZ, 0x40000040 ;  /* 0x40000040ff077424 */ /* 0x003fe200078e00ff */
[----:B------:R-:W-:Y:S01]  /*af20*/  WARPGROUP.ARRIVE ;  /* 0x00000000000079c5 */ /* 0x000fe20000000000 */
[----:B------:R-:W-:Y:S01]  /*af30*/  IMAD.MOV.U32 R9, RZ, RZ, 0x40000040 ;  /* 0x40000040ff097424 */ /* 0x000fe200078e00ff */
[----:B------:R-:W-:Y:S01]  /*af40*/  SHF.R.U32.HI R5, RZ, 0x4, R5 ;  /* 0x00000004ff057819 */ /* 0x000fe20000011605 */
[----:B------:R-:W0:Y:S01]  /*af50*/  SHFL.BFLY PT, R2, R13, 0x2, 0x1f ;  /* 0x0c401f000d027f89 */ /* 0x000e2200000e0000 */
[----:B------:R-:W-:Y:S01]  /*af60*/  R2UR UR7, R7 ;  /* 0x00000000070772ca */ /* 0x000fe200000e0000 */
[----:B------:R-:W-:Y:S01]  /*af70*/  IMAD.MOV.U32 R7, RZ, RZ, 0x40000040 ;  /* 0x40000040ff077424 */ /* 0x000fe200078e00ff */
[----:B------:R-:W-:Y:S01]  /*af80*/  LOP3.LUT R5, R5, 0x3fff, RZ, 0xc0, !PT ;  /* 0x00003fff05057812 */ /* 0x000fe200078ec0ff */
[----:B------:R-:W-:-:S02]  /*af90*/  @!P1 VIADD R11, R0, 0x38860 ;  /* 0x00038860000b9836 */ /* 0x000fc40000000000 */
[----:B------:R-:W-:Y:S01]  /*afa0*/  IMAD.MOV.U32 R0, RZ, RZ, -0x800000 ;  /* 0xff800000ff007424 */ /* 0x000fe200078e00ff */
[----:B------:R-:W-:Y:S02]  /*afb0*/  LOP3.LUT R5, R5, 0x2800000, RZ, 0xfc, !PT ;  /* 0x0280000005057812 */ /* 0x000fe400078efcff */
[----:B------:R-:W-:-:S03]  /*afc0*/  @!P1 PRMT R11, RZ, 0x654, R11 ;  /* 0x00000654ff0b9816 */ /* 0x000fc6000000000b */
[C---:B------:R-:W-:Y:S02]  /*afd0*/  IMAD R6, R16.reuse, 0xa00, R5 ;  /* 0x00000a0010067824 */ /* 0x040fe400078e0205 */
[----:B------:R-:W1:Y:S01]  /*afe0*/  SHFL.BFLY PT, R5, R12, 0x2, 0x1f ;  /* 0x0c401f000c057f89 */ /* 0x000e6200000e0000 */
[----:B------:R-:W-:Y:S02]  /*aff0*/  VIADD R16, R16, 0x1 ;  /* 0x0000000110107836 */ /* 0x000fe40000000000 */
[C---:B------:R-:W-:Y:S01]  /*b000*/  R2UR UR6, R6.reuse ;  /* 0x00000000060672ca */ /* 0x040fe200000e0000 */
[----:B------:R-:W-:Y:S02]  /*b010*/  VIADD R8, R6, 0x80 ;  /* 0x0000008006087836 */ /* 0x000fe40000000000 */
[----:B------:R-:W-:Y:S01]  /*b020*/  ISETP.NE.AND P2, PT, R16, 0x2, PT ;  /* 0x000000021000780c */ /* 0x000fe20003f45270 */
[----:B0-----:R-:W-:Y:S01]  /*b030*/  FADD.FTZ R2, R2, R13 ;  /* 0x0000000d02027221 */ /* 0x001fe20000010000 */
[----:B------:R-:W-:-:S02]  /*b040*/  IMAD.U32 R13, RZ, RZ, UR10 ;  /* 0x0000000aff0d7e24 */ /* 0x000fc4000f8e00ff */
[----:B------:R-:W-:-:S06]  /*b050*/  SEL R16, R16, RZ, P2 ;  /* 0x000000ff10107207 */ /* 0x000fcc0001000000 */
[----:B------:R-:W-:Y:S01]  /*b060*/  HGMMA.64x256x16.F32.BF16 R24, R208, gdesc[UR4].tnspB, R24, gsb0 ;  /* 0x43e00004d0187df0 */ /* 0x000fe20008001818 */
[----:B------:R-:W-:Y:S01]  /*b070*/  R2UR UR6, R8 ;  /* 0x00000000080672ca */ /* 0x000fe200000e0000 */
[----:B------:R-:W-:Y:S01]  /*b080*/  VIADD R8, R6, 0x100 ;  /* 0x0000010006087836 */ /* 0x000fe20000000000 */
[----:B------:R-:W-:Y:S01]  /*b090*/  R2UR UR7, R9 ;  /* 0x00000000090772ca */ /* 0x000fe200000e0000 */
[----:B------:R-:W-:Y:S02]  /*b0a0*/  IMAD.MOV.U32 R9, RZ, RZ, 0x40000040 ;  /* 0x40000040ff097424 */ /* 0x000fe400078e00ff */
[----:B--2---:R-:W-:Y:S01]  /*b0b0*/  VIADD R15, R15, 0x1 ;  /* 0x000000010f0f7836 */ /* 0x004fe20000000000 */
[----:B------:R-:W-:Y:S02]  /*b0c0*/  WARPGROUP.DEPBAR.LE gsb0, 0x0 ;  /* 0x00008000000079c5 */ /* 0x000fe40000010000 */
[----:B------:R-:W-:Y:S02]  /*b0d0*/  WARPGROUP.ARRIVE ;  /* 0x00000000000079c5 */ /* 0x000fe40000000000 */
[----:B------:R-:W-:-:S15]  /*b0e0*/  STL [R1+0x18], R15 ;  /* 0x0000180f01007387 */ /* 0x000fde0000100800 */
[----:B------:R-:W-:-:S02]  /*b0f0*/  NOP ;  /* 0x0000000000007918 */ /* 0x000fc40000000000 */
[----:B------:R-:W-:Y:S01]  /*b100*/  HGMMA.64x256x16.F32.BF16 R24, R204, gdesc[UR4].tnspB, R24, gsb0 ;  /* 0x43e00004cc187df0 */ /* 0x000fe20008001818 */
[----:B------:R-:W-:Y:S01]  /*b110*/  R2UR UR6, R8 ;  /* 0x00000000080672ca */ /* 0x000fe200000e0000 */
[C---:B------:R-:W-:Y:S01]  /*b120*/  VIADD R8, R6.reuse, 0x180 ;  /* 0x0000018006087836 */ /* 0x040fe20000000000 */
[----:B------:R-:W-:Y:S01]  /*b130*/  R2UR UR7, R9 ;  /* 0x00000000090772ca */ /* 0x000fe200000e0000 */
[----:B------:R-:W-:Y:S02]  /*b140*/  IMAD.MOV.U32 R9, RZ, RZ, 0x40000040 ;  /* 0x40000040ff097424 */ /* 0x000fe400078e00ff */
[----:B------:R-:W-:Y:S01]  /*b150*/  VIADD R6, R6, 0x200 ;  /* 0x0000020006067836 */ /* 0x000fe20000000000 */
[----:B------:R-:W-:Y:S02]  /*b160*/  WARPGROUP.DEPBAR.LE gsb0, 0x0 ;  /* 0x00008000000079c5 */ /* 0x000fe40000010000 */
[----:B------:R-:W-:-:S15]  /*b170*/  WARPGROUP.ARRIVE ;  /* 0x00000000000079c5 */ /* 0x000fde0000000000 */
[----:B------:R-:W-:-:S04]  /*b180*/  NOP ;  /* 0x0000000000007918 */ /* 0x000fc80000000000 */
[----:B------:R-:W-:Y:S01]  /*b190*/  HGMMA.64x256x16.F32.BF16 R24, R200, gdesc[UR4].tnspB, R24, gsb0 ;  /* 0x43e00004c8187df0 */ /* 0x000fe20008001818 */
[----:B------:R-:W-:Y:S02]  /*b1a0*/  R2UR UR6, R8 ;  /* 0x00000000080672ca */ /* 0x000fe400000e0000 */
[----:B------:R-:W-:Y:S01]  /*b1b0*/  R2UR UR7, R9 ;  /* 0x00000000090772ca */ /* 0x000fe200000e0000 */
[----:B------:R-:W-:Y:S02]  /*b1c0*/  WARPGROUP.DEPBAR.LE gsb0, 0x0 ;  /* 0x00008000000079c5 */ /* 0x000fe40000010000 */
[----:B------:R-:W-:-:S15]  /*b1d0*/  WARPGROUP.ARRIVE ;  /* 0x00000000000079c5 */ /* 0x000fde0000000000 */
[----:B------:R-:W-:-:S07]  /*b1e0*/  NOP ;  /* 0x0000000000007918 */ /* 0x000fce0000000000 */
[----:B------:R-:W-:Y:S01]  /*b1f0*/  HGMMA.64x256x16.F32.BF16 R24, R196, gdesc[UR4].tnspB, R24, gsb0 ;  /* 0x43e00004c4187df0 */ /* 0x000fe20008001818 */
[----:B------:R-:W-:Y:S02]  /*b200*/  R2UR UR6, R6 ;  /* 0x00000000060672ca */ /* 0x000fe400000e0000 */
[----:B------:R-:W-:Y:S01]  /*b210*/  R2UR UR7, R7 ;  /* 0x00000000070772ca */ /* 0x000fe200000e0000 */
[----:B-1----:R-:W-:Y:S02]  /*b220*/  FADD.FTZ R7, R5, R12 ;  /* 0x0000000c05077221 */ /* 0x002fe40000010000 */
[----:B------:R-:W0:Y:S04]  /*b230*/  SHFL.BFLY PT, R5, R2, 0x1, 0x1f ;  /* 0x0c201f0002057f89 */ /* 0x000e2800000e0000 */
[----:B------:R-:W1:Y:S01]  /*b240*/  SHFL.BFLY PT, R6, R7, 0x1, 0x1f ;  /* 0x0c201f0007067f89 */ /* 0x000e6200000e0000 */
[----:B0-----:R-:W-:Y:S01]  /*b250*/  FADD.FTZ R10, R2, R5 ;  /* 0x00000005020a7221 */ /* 0x001fe20000010000 */
[----:B------:R-:W-:Y:S01]  /*b260*/  IMAD.MOV.U32 R5, RZ, RZ, RZ ;  /* 0x000000ffff057224 */ /* 0x000fe200078e00ff */
[----:B------:R-:W-:Y:S01]  /*b270*/  SEL R2, RZ, 0x1, P2 ;  /* 0x00000001ff027807 */ /* 0x000fe20001000000 */
[----:B-1----:R-:W-:-:S02]  /*b280*/  FADD.FTZ R14, R7, R6 ;  /* 0x00000006070e7221 */ /* 0x002fc40000010000 */
[----:B------:R-:W-:Y:S01]  /*b290*/  FSETP.NE.FTZ.AND P0, PT, R10, RZ, PT ;  /* 0x000000ff0a00720b */ /* 0x000fe20003f15000 */
[----:B------:R-:W-:Y:S01]  /*b2a0*/  IMAD.MOV.U32 R6, RZ, RZ, RZ ;  /* 0x000000ffff067224 */ /* 0x000fe200078e00ff */
[----:B------:R-:W-:Y:S01]  /*b2b0*/  LOP3.LUT R17, R17, R2, RZ, 0x3c, !PT ;  /* 0x0000000211117212 */ /* 0x000fe200078e3cff */
[----:B------:R-:W-:Y:S01]  /*b2c0*/  IMAD.U32 R7, RZ, RZ, UR10 ;  /* 0x0000000aff077e24 */ /* 0x000fe2000f8e00ff */
[----:B------:R-:W-:Y:S01]  /*b2d0*/  FSETP.NE.FTZ.AND P3, PT, R14, RZ, PT ;  /* 0x000000ff0e00720b */ /* 0x000fe20003f75000 */
[----:B------:R-:W-:-:S08]  /*b2e0*/  IMAD.MOV.U32 R2, RZ, RZ, -0x800000 ;  /* 0xff800000ff027424 */ /* 0x000fd000078e00ff */
[----:B------:R-:W0:Y:S01]  /*b2f0*/  @P0 MUFU.LG2 R8, R10 ;  /* 0x0000000a00080308 */ /* 0x000e220000000c00 */
[----:B------:R-:W-:-:S03]  /*b300*/  @P0 FMUL.FTZ R7, R7, 0.69314718246459960938 ;  /* 0x3f31721807070820 */ /* 0x000fc60000410000 */
[----:B------:R-:W-:-:S04]  /*b310*/  @P3 FMUL.FTZ R13, R13, 0.69314718246459960938 ;  /* 0x3f3172180d0d3820 */ /* 0x000fc80000410000 */
[----:B------:R-:W1:Y:S08]  /*b320*/  @P3 MUFU.LG2 R9, R14 ;  /* 0x0000000e00093308 */ /* 0x000e700000000c00 */
[----:B------:R1:W2:Y:S01]  /*b330*/  @P0 MUFU.RCP R6, R10 ;  /* 0x0000000a00060308 */ /* 0x0002a20000001000 */
        /* <DEDUP_REMOVED lines=139> */
.L_x_186:
[----:B------:R-:W0:Y:S08]  /*bbf0*/  S2UR UR4, SR_CgaCtaId ;  /* 0x00000000000479c3 */ /* 0x000e300000008800 */
[----:B------:R-:W-:Y:S06]  /*bc00*/  BAR.SYNC.DEFER_BLOCKING 0x5, 0x180 ;  /* 0x0146000000007b1d */ /* 0x000fec0000010000 */
[----:B------:R-:W-:Y:S01]  /*bc10*/  UMOV UR8, 0x400 ;  /* 0x0000040000087882 */ /* 0x000fe20000000000 */
[----:B------:R-:W-:Y:S01]  /*bc20*/  BSSY B0, `(.L_x_208) ;  /* 0x00004bc000007945 */ /* 0x000fe20003800000 */
[----:B0-----:R-:W-:-:S09]  /*bc30*/  ULEA UR8, UR4, UR8, 0x18 ;  /* 0x0000000804087291 */ /* 0x001fd2000f8ec03f */
[----:B------:R-:W0:Y:S02]  /*bc40*/  LDS.128 R4, [UR8+0x388d0] ;  /* 0x0388d008ff047984 */ /* 0x000e240008000c00 */
[----:B0-----:R-:W-:Y:S02]  /*bc50*/  R2UR UR6, R5 ;  /* 0x00000000050672ca */ /* 0x001fe400000e0000 */
[----:B------:R-:W-:Y:S02]  /*bc60*/  R2UR UR5, R6 ;  /* 0x00000000060572ca */ /* 0x000fe400000e0000 */
[----:B------:R-:W-:Y:S01]  /*bc70*/  R2UR UR7, R7 ;  /* 0x00000000070772ca */ /* 0x000fe200000e0000 */
[----:B------:R-:W-:Y:S06]  /*bc80*/  BAR.ARV 0x4, 0x180 ;  /* 0x0106000000007b1d */ /* 0x000fec0000002000 */
[----:B------:R-:W-:Y:S08]  /*bc90*/  @P0 BRA `(.L_x_209) ;  /* 0x0000003800980947 */ /* 0x000ff00003800000 */
[----:B------:R-:W2:Y:S01]  /*bca0*/  LDL.LU R9, [R1+0x14] ;  /* 0x0000140001097983 */ /* 0x000ea20000300800 */
[----:B------:R-:W0:Y:S01]  /*bcb0*/  S2UR UR4, SR_SWINHI ;  /* 0x00000000000479c3 */ /* 0x000e220000002f00 */
[----:B------:R-:W-:Y:S01]  /*bcc0*/  IMAD.MOV.U32 R12, RZ, RZ, 0x2 ;  /* 0x00000002ff0c7424 */ /* 0x000fe200078e00ff */
[----:B------:R-:W-:Y:S01]  /*bcd0*/  F2FP.BF16.F32.PACK_AB R6, R29, R28 ;  /* 0x0000001c1d06723e */ /* 0x000fe200000010ff */
[----:B------:R-:W3:Y:S01]  /*bce0*/  LDL.LU R8, [R1+0x1c] ;  /* 0x00001c0001087983 */ /* 0x000ee20000300800 */
[----:B------:R-:W-:Y:S01]  /*bcf0*/  F2FP.BF16.F32.PACK_AB R7, R31, R30 ;  /* 0x0000001e1f07723e */ /* 0x000fe200000010ff */
[----:B------:R-:W-:Y:S01]  /*bd00*/  ULDC.64 UR14, c[0x0][0xc00] ;  /* 0x00030000000e7ab9 */ /* 0x000fe20000000a00 */
[----:B------:R-:W-:Y:S01]  /*bd10*/  R2UR UR22, R22 ;  /* 0x00000000161672ca */ /* 0x000fe200000e0000 */
[----:B------:R-:W4:Y:S01]  /*bd20*/  LDL R3, [R1+0x68] ;  /* 0x0000680001037983 */ /* 0x000f220000100800 */
[----:B------:R-:W-:Y:S01]  /*bd30*/  ULDC.64 UR26, c[0x0][0x208] ;  /* 0x00008200001a7ab9 */ /* 0x000fe20000000a00 */
[----:B------:R-:W-:-:S02]  /*bd40*/  ULDC UR20, c[0x0][0xbe8] ;  /* 0x0002fa0000147ab9 */ /* 0x000fc40000000800 */
[----:B------:R-:W5:Y:S01]  /*bd50*/  LDL R174, [R1+0x10] ;  /* 0x0000100001ae7983 */ /* 0x000f620000100800 */
[----:B------:R-:W-:Y:S02]  /*bd60*/  R2UR UR21, R212 ;  /* 0x00000000d41572ca */ /* 0x000fe400000e0000 */
[----:B------:R-:W-:Y:S01]  /*bd70*/  R2UR UR24, R213 ;  /* 0x00000000d51872ca */ /* 0x000fe200000e0000 */
[----:B------:R-:W5:Y:S01]  /*bd80*/  LDL R175, [R1+0x64] ;  /* 0x0000640001af7983 */ /* 0x000f620000100800 */
[----:B------:R-:W-:Y:S01]  /*bd90*/  UMOV UR10, UR8 ;  /* 0x00000008000a7c82 */ /* 0x000fe20008000000 */
[----:B0-----:R-:W-:Y:S01]  /*bda0*/  UMOV UR11, UR4 ;  /* 0x00000004000b7c82 */ /* 0x001fe20008000000 */
[----:B------:R-:W-:Y:S01]  /*bdb0*/  BAR.SYNC.DEFER_BLOCKING 0x1, 0x100 ;  /* 0x0044000000007b1d */ /* 0x000fe20000010000 */
[----:B--2---:R-:W-:Y:S02]  /*bdc0*/  R2UR UR19, R9 ;  /* 0x00000000091372ca */ /* 0x004fe400000e0000 */
[----:B---3--:R-:W-:Y:S01]  /*bdd0*/  R2UR UR17, R8 ;  /* 0x00000000081172ca */ /* 0x008fe200000e0000 */
[----:B----4-:R-:W-:Y:S01]  /*bde0*/  IMAD.WIDE R12, R3, R12, UR10 ;  /* 0x0000000a030c7e25 */ /* 0x010fe2000f8e020c */
[----:B-----5:R-:W-:-:S02]  /*bdf0*/  R2UR UR18, R174 ;  /* 0x00000000ae1272ca */ /* 0x020fc400000e0000 */
[----:B------:R-:W-:-:S04]  /*be00*/  IADD3 R15, P1, R12, 0x20, RZ ;  /* 0x000000200c0f7810 */ /* 0x000fc80007f3e0ff */
[----:B------:R-:W-:-:S04]  /*be10*/  LOP3.LUT R14, R15, 0x380, RZ, 0xc0, !PT ;  /* 0x000003800f0e7812 */ /* 0x000fc800078ec0ff */
[----:B------:R-:W-:Y:S02]  /*be20*/  SHF.R.U64 R14, R14, 0x3, RZ ;  /* 0x000000030e0e7819 */ /* 0x000fe400000012ff */
[----:B------:R-:W-:Y:S02]  /*be30*/  IADD3 R157, P0, R12, 0x40, RZ ;  /* 0x000000400c9d7810 */ /* 0x000fe40007f1e0ff */
[----:B------:R-:W-:Y:S01]  /*be40*/  LOP3.LUT R14, R14, R15, RZ, 0x3c, !PT ;  /* 0x0000000f0e0e7212 */ /* 0x000fe200078e3cff */
[----:B------:R-:W-:Y:S01]  /*be50*/  IMAD.X R15, RZ, RZ, R13, P1 ;  /* 0x000000ffff0f7224 */ /* 0x000fe200008e060d */
[C---:B------:R-:W-:Y:S02]  /*be60*/  IADD3 R159, P4, R12.reuse, 0x60, RZ ;  /* 0x000000600c9f7810 */ /* 0x040fe40007f9e0ff */
[C---:B------:R-:W-:Y:S02]  /*be70*/  IADD3 R161, P3, R12.reuse, 0x4000, RZ ;  /* 0x000040000ca17810 */ /* 0x040fe40007f7e0ff */
[----:B------:R-:W-:-:S02]  /*be80*/  IADD3 R163, P6, R12, 0x4020, RZ ;  /* 0x000040200ca37810 */ /* 0x000fc40007fde0ff */
[C---:B------:R-:W-:Y:S02]  /*be90*/  IADD3 R165, P5, R12.reuse, 0x4040, RZ ;  /* 0x000040400ca57810 */ /* 0x040fe40007fbe0ff */
[C---:B------:R-:W-:Y:S02]  /*bea0*/  IADD3 R167, P2, R12.reuse, 0x4060, RZ ;  /* 0x000040600ca77810 */ /* 0x040fe40007f5e0ff */
[C---:B------:R-:W-:Y:S02]  /*beb0*/  IADD3 R169, P1, R12.reuse, 0x8000, RZ ;  /* 0x000080000ca97810 */ /* 0x040fe40007f3e0ff */
[----:B------:R-:W-:Y:S02]  /*bec0*/  LOP3.LUT R5, R12, 0x380, RZ, 0xc0, !PT ;  /* 0x000003800c057812 */ /* 0x000fe400078ec0ff */
[----:B------:R-:W-:Y:S02]  /*bed0*/  LOP3.LUT R156, R157, 0x380, RZ, 0xc0, !PT ;  /* 0x000003809d9c7812 */ /* 0x000fe400078ec0ff */
[----:B------:R-:W-:-:S02]  /*bee0*/  LOP3.LUT R158, R159, 0x380, RZ, 0xc0, !PT ;  /* 0x000003809f9e7812 */ /* 0x000fc400078ec0ff */
[----:B------:R-:W-:Y:S02]  /*bef0*/  LOP3.LUT R160, R161, 0x380, RZ, 0xc0, !PT ;  /* 0x00000380a1a07812 */ /* 0x000fe400078ec0ff */
[----:B------:R-:W-:Y:S02]  /*bf00*/  LOP3.LUT R162, R163, 0x380, RZ, 0xc0, !PT ;  /* 0x00000380a3a27812 */ /* 0x000fe400078ec0ff */
[----:B------:R-:W-:Y:S02]  /*bf10*/  LOP3.LUT R164, R165, 0x380, RZ, 0xc0, !PT ;  /* 0x00000380a5a47812 */ /* 0x000fe400078ec0ff */
[----:B------:R-:W-:Y:S02]  /*bf20*/  LOP3.LUT R166, R167, 0x380, RZ, 0xc0, !PT ;  /* 0x00000380a7a67812 */ /* 0x000fe400078ec0ff */
[----:B------:R-:W-:Y:S02]  /*bf30*/  LOP3.LUT R168, R169, 0x380, RZ, 0xc0, !PT ;  /* 0x00000380a9a87812 */ /* 0x000fe400078ec0ff */
[----:B------:R-:W-:-:S02]  /*bf40*/  SHF.R.U64 R5, R5, 0x3, RZ ;  /* 0x0000000305057819 */ /* 0x000fc400000012ff */
[----:B------:R-:W-:Y:S02]  /*bf50*/  SHF.R.U64 R156, R156, 0x3, RZ ;  /* 0x000000039c9c7819 */ /* 0x000fe400000012ff */
[----:B------:R-:W-:Y:S02]  /*bf60*/  SHF.R.U64 R158, R158, 0x3, RZ ;  /* 0x000000039e9e7819 */ /* 0x000fe400000012ff */
[----:B------:R-:W-:Y:S02]  /*bf70*/  SHF.R.U64 R160, R160, 0x3, RZ ;  /* 0x00000003a0a07819 */ /* 0x000fe400000012ff */
[----:B------:R-:W-:Y:S02]  /*bf80*/  SHF.R.U64 R162, R162, 0x3, RZ ;  /* 0x00000003a2a27819 */ /* 0x000fe400000012ff */
[----:B------:R-:W-:Y:S02]  /*bf90*/  SHF.R.U64 R164, R164, 0x3, RZ ;  /* 0x00000003a4a47819 */ /* 0x000fe400000012ff */
[----:B------:R-:W-:-:S02]  /*bfa0*/  SHF.R.U64 R166, R166, 0x3, RZ ;  /* 0x00000003a6a67819 */ /* 0x000fc400000012ff */
[----:B------:R-:W-:Y:S02]  /*bfb0*/  SHF.R.U64 R168, R168, 0x3, RZ ;  /* 0x00000003a8a87819 */ /* 0x000fe400000012ff */
[----:B------:R-:W-:Y:S01]  /*bfc0*/  LOP3.LUT R4, R5, R12, RZ, 0x3c, !PT ;  /* 0x0000000c05047212 */ /* 0x000fe200078e3cff */
[--C-:B------:R-:W-:Y:S01]  /*bfd0*/  IMAD.MOV.U32 R5, RZ, RZ, R13.reuse ;  /* 0x000000ffff057224 */ /* 0x100fe200078e000d */
[----:B------:R-:W-:Y:S01]  /*bfe0*/  LOP3.LUT R156, R156, R157, RZ, 0x3c, !PT ;  /* 0x0000009d9c9c7212 */ /* 0x000fe200078e3cff */
[--C-:B------:R-:W-:Y:S01]  /*bff0*/  IMAD.X R157, RZ, RZ, R13.reuse, P0 ;  /* 0x000000ffff9d7224 */ /* 0x100fe200000e060d */
        /* <DEDUP_REMOVED lines=11> */
[----:B------:R-:W-:Y:S01]  /*c0b0*/  IMAD.X R169, RZ, RZ, R13, P1 ;  /* 0x000000ffffa97224 */ /* 0x000fe200008e060d */
[----:B------:R-:W-:-:S02]  /*c0c0*/  IADD3 R171, P0, R12, 0x8020, RZ ;  /* 0x000080200cab7810 */ /* 0x000fc40007f1e0ff */
[C---:B------:R-:W-:Y:S02]  /*c0d0*/  IADD3 R173, P4, R12.reuse, 0x8040, RZ ;  /* 0x000080400cad7810 */ /* 0x040fe40007f9e0ff */
[C---:B------:R-:W-:Y:S02]  /*c0e0*/  IADD3 R9, P3, R12.reuse, 0x8060, RZ ;  /* 0x000080600c097810 */ /* 0x040fe40007f7e0ff */
[C---:B------:R-:W-:Y:S02]  /*c0f0*/  IADD3 R11, P6, R12.reuse, 0xc000, RZ ;  /* 0x0000c0000c0b7810 */ /* 0x040fe40007fde0ff */
[C---:B------:R-:W-:Y:S02]  /*c100*/  IADD3 R153, P5, R12.reuse, 0xc020, RZ ;  /* 0x0000c0200c997810 */ /* 0x040fe40007fbe0ff */
[C---:B------:R-:W-:Y:S02]  /*c110*/  IADD3 R155, P2, R12.reuse, 0xc040, RZ ;  /* 0x0000c0400c9b7810 */ /* 0x040fe40007f5e0ff */
[----:B------:R-:W-:-:S02]  /*c120*/  IADD3 R21, P1, R12, 0xc060, RZ ;  /* 0x0000c0600c157810 */ /* 0x000fc40007f3e0ff */
[----:B------:R-:W-:Y:S02]  /*c130*/  MOV R3, R4 ;  /* 0x0000000400037202 */ /* 0x000fe40000000f00 */
[----:B------:R-:W-:Y:S02]  /*c140*/  F2FP.BF16.F32.PACK_AB R4, R25, R24 ;  /* 0x000000181904723e */ /* 0x000fe400000010ff */
[----:B------:R-:W-:Y:S02]  /*c150*/  F2FP.BF16.F32.PACK_AB R5, R27, R26 ;  /* 0x0000001a1b05723e */ /* 0x000fe400000010ff */
[----:B------:R-:W-:Y:S02]  /*c160*/  LOP3.LUT R170, R171, 0x380, RZ, 0xc0, !PT ;  /* 0x00000380abaa7812 */ /* 0x000fe400078ec0ff */
[----:B------:R-:W-:Y:S02]  /*c170*/  LOP3.LUT R172, R173, 0x380, RZ, 0xc0, !PT ;  /* 0x00000380adac7812 */ /* 0x000fe400078ec0ff */
[----:B------:R-:W-:-:S02]  /*c180*/  LOP3.LUT R8, R9, 0x380, RZ, 0xc0, !PT ;  /* 0x0000038009087812 */ /* 0x000fc400078ec0ff */
[----:B------:R-:W-:Y:S02]  /*c190*/  LOP3.LUT R10, R11, 0x380, RZ, 0xc0, !PT ;  /* 0x000003800b0a7812 */ /* 0x000fe400078ec0ff */
[----:B------:R-:W-:Y:S02]  /*c1a0*/  LOP3.LUT R152, R153, 0x380, RZ, 0xc0, !PT ;  /* 0x0000038099987812 */ /* 0x000fe400078ec0ff */
[----:B------:R-:W-:Y:S02]  /*c1b0*/  LOP3.LUT R154, R155, 0x380, RZ, 0xc0, !PT ;  /* 0x000003809b9a7812 */ /* 0x000fe400078ec0ff */
[----:B------:R-:W-:Y:S01]  /*c1c0*/  LOP3.LUT R20, R21, 0x380, RZ, 0xc0, !PT ;  /* 0x0000038015147812 */ /* 0x000fe200078ec0ff */
[----:B------:R0:W-:Y:S01]  /*c1d0*/  STSM.16.M88.4 [R3], R4 ;  /* 0x0000000403007844 */ /* 0x0001e20000000200 */
[----:B------:R-:W-:Y:S02]  /*c1e0*/  SHF.R.U64 R170, R170, 0x3, RZ ;  /* 0x00000003aaaa7819 */ /* 0x000fe400000012ff */
[----:B------:R-:W-:-:S02]  /*c1f0*/  SHF.R.U64 R172, R172, 0x3, RZ ;  /* 0x00000003acac7819 */ /* 0x000fc400000012ff */
[----:B------:R-:W-:Y:S02]  /*c200*/  SHF.R.U64 R8, R8, 0x3, RZ ;  /* 0x0000000308087819 */ /* 0x000fe400000012ff */
[----:B------:R-:W-:Y:S02]  /*c210*/  SHF.R.U64 R10, R10, 0x3, RZ ;  /* 0x000000030a0a7819 */ /* 0x000fe400000012ff */
[----:B------:R-:W-:Y:S02]  /*c220*/  SHF.R.U64 R152, R152, 0x3, RZ ;  /* 0x0000000398987819 */ /* 0x000fe400000012ff */
[----:B------:R-:W-:Y:S02]  /*c230*/  SHF.R.U64 R154, R154, 0x3, RZ ;  /* 0x000000039a9a7819 */ /* 0x000fe400000012ff */
[----:B------:R-:W-:Y:S02]  /*c240*/  SHF.R.U64 R20, R20, 0x3, RZ ;  /* 0x0000000314147819 */ /* 0x000fe400000012ff */
[----:B------:R-:W-:-:S02]  /*c250*/  MOV R14, R14 ;  /* 0x0000000e000e7202 */ /* 0x000fc40000000f00 */
[----:B0-----:R-:W-:Y:S02]  /*c260*/  F2FP.BF16.F32.PACK_AB R4, R33, R32 ;  /* 0x000000202104723e */ /* 0x001fe400000010ff */
[----:B------:R-:W-:Y:S02]  /*c270*/  F2FP.BF16.F32.PACK_AB R5, R35, R34 ;  /* 0x000000222305723e */ /* 0x000fe400000010ff */
[----:B------:R-:W-:Y:S02]  /*c280*/  F2FP.BF16.F32.PACK_AB R6, R37, R36 ;  /* 0x000000242506723e */ /* 0x000fe400000010ff */
[----:B------:R-:W-:Y:S02]  /*c290*/  F2FP.BF16.F32.PACK_AB R7, R39, R38 ;  /* 0x000000262707723e */ /* 0x000fe400000010ff */
        /* <DEDUP_REMOVED lines=14> */
[----:B------:R0:W-:Y:S01]  /*c380*/  STSM.16.M88.4 [R14], R4 ;  /* 0x000000040e007844 */ /* 0x0001e20000000200 */
[----:B------:R-:W-:-:S02]  /*c390*/  MOV R156, R156 ;  /* 0x0000009c009c7202 */ /* 0x000fc40000000f00 */
[----:B------:R-:W-:Y:S02]  /*c3a0*/  F2FP.BF16.F32.PACK_AB R12, R41, R40 ;  /* 0x00000028290c723e */ /* 0x000fe400000010ff */
[----:B------:R-:W-:Y:S02]  /*c3b0*/  F2FP.BF16.F32.PACK_AB R13, R43, R42 ;  /* 0x0000002a2b0d723e */ /* 0x000fe400000010ff */
[----:B------:R-:W-:Y:S02]  /*c3c0*/  F2FP.BF16.F32.PACK_AB R15, R47, R46 ;  /* 0x0000002e2f0f723e */ /* 0x000fe400000010ff */
[----:B------:R-:W-:Y:S02]  /*c3d0*/  MOV R158, R158 ;  /* 0x0000009e009e7202 */ /* 0x000fe40000000f00 */
[----:B------:R-:W-:Y:S02]  /*c3e0*/  MOV R161, R160 ;  /* 0x000000a000a17202 */ /* 0x000fe40000000f00 */
[----:B0-----:R-:W-:-:S02]  /*c3f0*/  F2FP.BF16.F32.PACK_AB R14, R45, R44 ;  /* 0x0000002c2d0e723e */ /* 0x001fc400000010ff */
[----:B------:R-:W-:Y:S02]  /*c400*/  F2FP.BF16.F32.PACK_AB R4, R49, R48 ;  /* 0x000000303104723e */ /* 0x000fe400000010ff */
[----:B------:R-:W-:Y:S02]  /*c410*/  F2FP.BF16.F32.PACK_AB R5, R51, R50 ;  /* 0x000000323305723e */ /* 0x000fe400000010ff */
[----:B------:R-:W-:Y:S02]  /*c420*/  F2FP.BF16.F32.PACK_AB R6, R53, R52 ;  /* 0x000000343506723e */ /* 0x000fe400000010ff */
[----:B------:R-:W-:Y:S01]  /*c430*/  F2FP.BF16.F32.PACK_AB R7, R55, R54 ;  /* 0x000000363707723e */ /* 0x000fe200000010ff */
[----:B------:R0:W-:Y:S01]  /*c440*/  STSM.16.M88.4 [R156], R12 ;  /* 0x0000000c9c007844 */ /* 0x0001e20000000200 */
[----:B------:R-:W-:Y:S02]  /*c450*/  MOV R160, R8 ;  /* 0x0000000800a07202 */ /* 0x000fe40000000f00 */
[----:B------:R-:W-:-:S02]  /*c460*/  MOV R3, R10 ;  /* 0x0000000a00037202 */ /* 0x000fc40000000f00 */
[----:B------:R-:W-:Y:S02]  /*c470*/  F2FP.BF16.F32.PACK_AB R8, R57, R56 ;  /* 0x000000383908723e */ /* 0x000fe400000010ff */
[----:B------:R-:W-:Y:S02]  /*c480*/  F2FP.BF16.F32.PACK_AB R9, R59, R58 ;  /* 0x0000003a3b09723e */ /* 0x000fe400000010ff */
[----:B------:R-:W-:Y:S02]  /*c490*/  F2FP.BF16.F32.PACK_AB R10, R61, R60 ;  /* 0x0000003c3d0a723e */ /* 0x000fe400000010ff */
[----:B------:R-:W-:Y:S02]  /*c4a0*/  F2FP.BF16.F32.PACK_AB R11, R63, R62 ;  /* 0x0000003e3f0b723e */ /* 0x000fe400000010ff */
[----:B------:R-:W-:Y:S01]  /*c4b0*/  MOV R162, R162 ;  /* 0x000000a200a27202 */ /* 0x000fe20000000f00 */
[----:B------:R1:W-:Y:S01]  /*c4c0*/  STSM.16.M88.4 [R158], R4 ;  /* 0x000000049e007844 */ /* 0x0003e20000000200 */
[----:B------:R-:W-:-:S02]  /*c4d0*/  MOV R18, R152 ;  /* 0x0000009800127202 */ /* 0x000fc40000000f00 */
[----:B0-----:R-:W-:Y:S02]  /*c4e0*/  F2FP.BF16.F32.PACK_AB R12, R65, R64 ;  /* 0x00000040410c723e */ /* 0x001fe400000010ff */
[----:B------:R-:W-:Y:S02]  /*c4f0*/  F2FP.BF16.F32.PACK_AB R13, R67, R66 ;  /* 0x00000042430d723e */ /* 0x000fe400000010ff */
[----:B------:R-:W-:Y:S02]  /*c500*/  F2FP.BF16.F32.PACK_AB R14, R69, R68 ;  /* 0x00000044450e723e */ /* 0x000fe400000010ff */
[----:B------:R-:W-:Y:S02]  /*c510*/  F2FP.BF16.F32.PACK_AB R15, R71, R70 ;  /* 0x00000046470f723e */ /* 0x000fe400000010ff */
[----:B------:R-:W-:Y:S02]  /*c520*/  MOV R22, R154 ;  /* 0x0000009a00167202 */ /* 0x000fe40000000f00 */
[----:B------:R-:W-:-:S02]  /*c530*/  MOV R164, R164 ;  /* 0x000000a400a47202 */ /* 0x000fc40000000f00 */
[----:B------:R-:W-:Y:S02]  /*c540*/  F2FP.BF16.F32.PACK_AB R152, R73, R72 ;  /* 0x000000484998723e */ /* 0x000fe400000010ff */
[----:B------:R-:W-:Y:S02]  /*c550*/  F2FP.BF16.F32.PACK_AB R153, R75, R74 ;  /* 0x0000004a4b99723e */ /* 0x000fe400000010ff */
[----:B------:R-:W-:Y:S02]  /*c560*/  F2FP.BF16.F32.PACK_AB R154, R77, R76 ;  /* 0x0000004c4d9a723e */ /* 0x000fe400000010ff */
[----:B------:R-:W-:Y:S01]  /*c570*/  F2FP.BF16.F32.PACK_AB R155, R79, R78 ;  /* 0x0000004e4f9b723e */ /* 0x000fe200000010ff */
[----:B------:R0:W-:Y:S01]  /*c580*/  STSM.16.M88.4 [R161], R8 ;  /* 0x00000008a1007844 */ /* 0x0001e20000000200 */
[----:B------:R-:W-:Y:S02]  /*c590*/  MOV R166, R166 ;  /* 0x000000a600a67202 */ /* 0x000fe40000000f00 */
[----:B------:R-:W-:-:S02]  /*c5a0*/  F2FP.BF16.F32.PACK_AB R156, R81, R80 ;  /* 0x00000050519c723e */ /* 0x000fc400000010ff */
[----:B------:R-:W-:Y:S02]  /*c5b0*/  F2FP.BF16.F32.PACK_AB R157, R83, R82 ;  /* 0x00000052539d723e */ /* 0x000fe400000010ff */
[----:B-1----:R-:W-:Y:S02]  /*c5c0*/  F2FP.BF16.F32.PACK_AB R158, R85, R84 ;  /* 0x00000054559e723e */ /* 0x002fe400000010ff */
[----:B------:R-:W-:Y:S01]  /*c5d0*/  F2FP.BF16.F32.PACK_AB R159, R87, R86 ;  /* 0x00000056579f723e */ /* 0x000fe200000010ff */
[----:B------:R1:W-:Y:S01]  /*c5e0*/  STSM.16.M88.4 [R162], R12 ;  /* 0x0000000ca2007844 */ /* 0x0003e20000000200 */
[----:B------:R-:W-:Y:S02]  /*c5f0*/  MOV R168, R168 ;  /* 0x000000a800a87202 */ /* 0x000fe40000000f00 */
[----:B------:R-:W-:Y:S02]  /*c600*/  F2FP.BF16.F32.PACK_AB R4, R89, R88 ;  /* 0x000000585904723e */ /* 0x000fe400000010ff */
[----:B------:R-:W-:-:S02]  /*c610*/  F2FP.BF16.F32.PACK_AB R5, R91, R90 ;  /* 0x0000005a5b05723e */ /* 0x000fc400000010ff */
[----:B------:R-:W-:Y:S02]  /*c620*/  F2FP.BF16.F32.PACK_AB R6, R93, R92 ;  /* 0x0000005c5d06723e */ /* 0x000fe400000010ff */
[----:B------:R-:W-:Y:S02]  /*c630*/  F2FP.BF16.F32.PACK_AB R7, R95, R94 ;  /* 0x0000005e5f07723e */ /* 0x000fe400000010ff */
[----:B------:R-:W-:Y:S02]  /*c640*/  MOV R170, R170 ;  /* 0x000000aa00aa7202 */ /* 0x000fe40000000f00 */
[----:B0-----:R-:W-:Y:S02]  /*c650*/  F2FP.BF16.F32.PACK_AB R8, R97, R96 ;  /* 0x000000606108723e */ /* 0x001fe400000010ff */
[----:B------:R-:W-:Y:S02]  /*c660*/  F2FP.BF16.F32.PACK_AB R9, R99, R98 ;  /* 0x000000626309723e */ /* 0x000fe400000010ff */
[----:B------:R-:W-:-:S02]  /*c670*/  F2FP.BF16.F32.PACK_AB R10, R101, R100 ;  /* 0x00000064650a723e */ /* 0x000fc400000010ff */
[----:B------:R-:W-:Y:S01]  /*c680*/  F2FP.BF16.F32.PACK_AB R11, R103, R102 ;  /* 0x00000066670b723e */ /* 0x000fe200000010ff */
[----:B------:R0:W-:Y:S01]  /*c690*/  STSM.16.M88.4 [R164], R152 ;  /* 0x00000098a4007844 */ /* 0x0001e20000000200 */
[----:B------:R-:W-:Y:S02]  /*c6a0*/  MOV R172, R172 ;  /* 0x000000ac00ac7202 */ /* 0x000fe40000000f00 */
[----:B-1----:R-:W-:Y:S02]  /*c6b0*/  F2FP.BF16.F32.PACK_AB R12, R105, R104 ;  /* 0x00000068690c723e */ /* 0x002fe400000010ff */
[----:B------:R-:W-:Y:S02]  /*c6c0*/  F2FP.BF16.F32.PACK_AB R13, R107, R106 ;  /* 0x0000006a6b0d723e */ /* 0x000fe400000010ff */
[----:B------:R-:W-:Y:S02]  /*c6d0*/  F2FP.BF16.F32.PACK_AB R14, R109, R108 ;  /* 0x0000006c6d0e723e */ /* 0x000fe400000010ff */
[----:B------:R-:W-:Y:S01]  /*c6e0*/  F2FP.BF16.F32.PACK_AB R15, R111, R110 ;  /* 0x0000006e6f0f723e */ /* 0x000fe200000010ff */
[----:B------:R1:W-:Y:S01]  /*c6f0*/  STSM.16.M88.4 [R166], R156 ;  /* 0x0000009ca6007844 */ /* 0x0003e20000000200 */
[----:B------:R-:W-:-:S03]  /*c700*/  MOV R161, R20 ;  /* 0x0000001400a17202 */ /* 0x000fc60000000f00 */
[----:B------:R2:W-:Y:S01]  /*c710*/  STSM.16.M88.4 [R168], R4 ;  /* 0x00000004a8007844 */ /* 0x0005e20000000200 */
[----:B0-----:R-:W-:Y:S02]  /*c720*/  F2FP.BF16.F32.PACK_AB R152, R113, R112 ;  /* 0x000000707198723e */ /* 0x001fe400000010ff */
[----:B------:R-:W-:Y:S02]  /*c730*/  F2FP.BF16.F32.PACK_AB R153, R115, R114 ;  /* 0x000000727399723e */ /* 0x000fe400000010ff */
[----:B------:R-:W-:Y:S02]  /*c740*/  F2FP.BF16.F32.PACK_AB R154, R117, R116 ;  /* 0x00000074759a723e */ /* 0x000fe400000010ff */
[----:B------:R-:W-:Y:S01]  /*c750*/  F2FP.BF16.F32.PACK_AB R155, R119, R118 ;  /* 0x00000076779b723e */ /* 0x000fe200000010ff */
[----:B------:R0:W-:Y:S01]  /*c760*/  STSM.16.M88.4 [R170], R8 ;  /* 0x00000008aa007844 */ /* 0x0001e20000000200 */
[----:B-1----:R-:W-:Y:S02]  /*c770*/  F2FP.BF16.F32.PACK_AB R156, R121, R120 ;  /* 0x00000078799c723e */ /* 0x002fe400000010ff */
[----:B------:R-:W-:-:S02]  /*c780*/  F2FP.BF16.F32.PACK_AB R157, R123, R122 ;  /* 0x0000007a7b9d723e */ /* 0x000fc400000010ff */
[----:B------:R-:W-:Y:S02]  /*c790*/  F2FP.BF16.F32.PACK_AB R158, R125, R124 ;  /* 0x0000007c7d9e723e */ /* 0x000fe400000010ff */
[----:B------:R-:W-:Y:S01]  /*c7a0*/  F2FP.BF16.F32.PACK_AB R159, R127, R126 ;  /* 0x0000007e7f9f723e */ /* 0x000fe200000010ff */
[----:B------:R1:W-:Y:S01]  /*c7b0*/  STSM.16.M88.4 [R172], R12 ;  /* 0x0000000cac007844 */ /* 0x0003e20000000200 */
[----:B--2---:R-:W-:Y:S02]  /*c7c0*/  F2FP.BF16.F32.PACK_AB R4, R129, R128 ;  /* 0x000000808104723e */ /* 0x004fe400000010ff */
[----:B------:R-:W-:Y:S02]  /*c7d0*/  F2FP.BF16.F32.PACK_AB R5, R131, R130 ;  /* 0x000000828305723e */ /* 0x000fe400000010ff */
[----:B------:R-:W-:Y:S02]  /*c7e0*/  F2FP.BF16.F32.PACK_AB R6, R133, R132 ;  /* 0x000000848506723e */ /* 0x000fe400000010ff */
[----:B------:R-:W-:-:S02]  /*c7f0*/  F2FP.BF16.F32.PACK_AB R7, R135, R134 ;  /* 0x000000868707723e */ /* 0x000fc400000010ff */
        /* <DEDUP_REMOVED lines=9> */
[----:B------:R-:W-:Y:S04]  /*c890*/  STSM.16.M88.4 [R3], R156 ;  /* 0x0000009c03007844 */ /* 0x000fe80000000200 */
[----:B------:R1:W-:Y:S04]  /*c8a0*/  STSM.16.M88.4 [R18], R4 ;  /* 0x0000000412007844 */ /* 0x0003e80000000200 */
[----:B------:R2:W-:Y:S04]  /*c8b0*/  STSM.16.M88.4 [R22], R8 ;  /* 0x0000000816007844 */ /* 0x0005e80000000200 */
[----:B------:R3:W-:Y:S01]  /*c8c0*/  STSM.16.M88.4 [R161], R12 ;  /* 0x0000000ca1007844 */ /* 0x0007e20000000200 */
[----:B------:R-:W-:Y:S01]  /*c8d0*/  USHF.L.U32 UR4, UR19, 0x2, URZ ;  /* 0x0000000213047899 */ /* 0x000fe2000800063f */
[----:B------:R-:W-:Y:S01]  /*c8e0*/  BAR.SYNC.DEFER_BLOCKING 0x1, 0x100 ;  /* 0x0044000000007b1d */ /* 0x000fe20000010000 */
[----:B------:R-:W-:Y:S01]  /*c8f0*/  ISETP.NE.U32.AND P0, PT, RZ, UR14, PT ;  /* 0x0000000eff007c0c */ /* 0x000fe2000bf05070 */
[----:B------:R-:W-:-:S02]  /*c900*/  USHF.L.U64.HI UR16, UR19, 0x2, UR17 ;  /* 0x0000000213107899 */ /* 0x000fc40008010211 */
[----:B------:R-:W-:Y:S01]  /*c910*/  UIADD3 UR9, UP0, UR4, UR14, URZ ;  /* 0x0000000e04097290 */ /* 0x000fe2000ff1e03f */
[----:B------:R-:W-:-:S03]  /*c920*/  ISETP.NE.AND.EX P0, PT, RZ, UR15, PT, P0 ;  /* 0x0000000fff007c0c */ /* 0x000fc6000bf05300 */
[----:B------:R-:W-:Y:S02]  /*c930*/  UIADD3.X UR12, UR16, UR15, URZ, UP0, !UPT ;  /* 0x0000000f100c7290 */ /* 0x000fe400087fe43f */
[----:B------:R-:W-:-:S04]  /*c940*/  IMAD.U32 R20, RZ, RZ, UR9 ;  /* 0x00000009ff147e24 */ /* 0x000fc8000f8e00ff */
[----:B------:R-:W-:Y:S01]  /*c950*/  IMAD.U32 R21, RZ, RZ, UR12 ;  /* 0x0000000cff157e24 */ /* 0x000fe2000f8e00ff */
[----:B------:R-:W-:-:S04]  /*c960*/  ULDC.64 UR12, c[0x0][0xc08] ;  /* 0x00030200000c7ab9 */ /* 0x000fc80000000a00 */
[----:B0-----:R-:W4:Y:S01]  /*c970*/  @P0 LDG.E R152, desc[UR26][R20.64] ;  /* 0x0000001a14980981 */ /* 0x001f22000c1e1900 */
[----:B------:R-:W-:-:S04]  /*c980*/  UISETP.NE.U32.AND UP0, UPT, UR12, URZ, UPT ;  /* 0x0000003f0c00728c */ /* 0x000fc8000bf05070 */
[----:B------:R-:W-:-:S06]  /*c990*/  UISETP.NE.AND.EX UP0, UPT, UR13, URZ, UPT, UP0 ;  /* 0x0000003f0d00728c */ /* 0x000fcc000bf05300 */
[----:B------:R-:W-:-:S05]  /*c9a0*/  PLOP3.LUT P4, PT, PT, PT, UP0, 0x80, 0x0 ;  /* 0x000000000000781c */ /* 0x000fca0003f8f008 */
[----:B------:R-:W-:-:S03]  /*c9b0*/  @UP0 UIADD3 UR12, UP1, UR4, UR12, URZ ;  /* 0x0000000c040c0290 */ /* 0x000fc6000ff3e03f */
[----:B------:R-:W-:Y:S01]  /*c9c0*/  ULDC UR4, c[0x0][0xad4] ;  /* 0x0002b50000047ab9 */ /* 0x000fe20000000800 */
[----:B------:R-:W-:Y:S02]  /*c9d0*/  @UP0 UIADD3.X UR13, UR16, UR13, URZ, UP1, !UPT ;  /* 0x0000000d100d0290 */ /* 0x000fe40008ffe43f */
[----:B-1----:R-:W-:-:S04]  /*c9e0*/  IMAD.U32 R4, RZ, RZ, UR12 ;  /* 0x0000000cff047e24 */ /* 0x002fc8000f8e00ff */
[----:B------:R-:W-:-:S05]  /*c9f0*/  IMAD.U32 R5, RZ, RZ, UR13 ;  /* 0x0000000dff057e24 */ /* 0x000fca000f8e00ff */
[----:B------:R0:W5:Y:S01]  /*ca00*/  @P4 LDG.E R3, desc[UR26][R4.64] ;  /* 0x0000001a04034981 */ /* 0x000162000c1e1900 */
[----:B------:R-:W-:Y:S02]  /*ca10*/  UISETP.NE.AND UP0, UPT, UR22, URZ, UPT ;  /* 0x0000003f1600728c */ /* 0x000fe4000bf05270 */
[----:B------:R-:W-:Y:S02]  /*ca20*/  UISETP.NE.AND UP1, UPT, UR20, 0x1, UPT ;  /* 0x000000011400788c */ /* 0x000fe4000bf25270 */
[----:B------:R-:W-:Y:S01]  /*ca30*/  USEL UR4, UR22, UR4, UP0 ;  /* 0x0000000416047287 */ /* 0x000fe20008000000 */
[----:B------:R-:W-:-:S03]  /*ca40*/  UMOV UR23, 0x9b8 ;  /* 0x000009b800177882 */ /* 0x000fc60000000000 */
[----:B------:R-:W-:Y:S01]  /*ca50*/  UISETP.GT.AND UP2, UPT, UR4, 0x1, UPT ;  /* 0x000000010400788c */ /* 0x000fe2000bf44270 */
[----:B------:R-:W-:Y:S01]  /*ca60*/  PLOP3.LUT P1, PT, PT, PT, UP1, 0x80, 0x0 ;  /* 0x000000000000781c */ /* 0x000fe20003f2f018 */
[----:B------:R-:W-:Y:S02]  /*ca70*/  UISETP.NE.U32.AND UP0, UPT, UR14, URZ, UPT ;  /* 0x0000003f0e00728c */ /* 0x000fe4000bf05070 */
[----:B------:R-:W-:Y:S01]  /*ca80*/  USEL UR23, UR23, 0x978, UP2 ;  /* 0x0000097817177887 */ /* 0x000fe20009000000 */
[----:B--2---:R-:W-:Y:S01]  /*ca90*/  IMAD.U32 R8, RZ, RZ, UR18 ;  /* 0x00000012ff087e24 */ /* 0x004fe2000f8e00ff */
[----:B------:R-:W-:Y:S01]  /*caa0*/  UISETP.NE.AND.EX UP0, UPT, UR15, URZ, UPT, UP0 ;  /* 0x0000003f0f00728c */ /* 0x000fe2000bf05300 */
[----:B------:R-:W-:Y:S02]  /*cab0*/  UMOV UR4, URZ ;  /* 0x0000003f00047c82 */ /* 0x000fe40008000000 */
[----:B------:R-:W-:Y:S01]  /*cac0*/  IMAD R8, R8, 0x80, R175 ;  /* 0x0000008008087824 */ /* 0x000fe200078e02af */
[----:B------:R-:W-:Y:S01]  /*cad0*/  USEL UR9, UR19, URZ, !UP0 ;  /* 0x0000003f13097287 */ /* 0x000fe2000c000000 */
[----:B------:R-:W-:Y:S01]  /*cae0*/  @UP1 ULDC UR25, c[0x0][0xbec] ;  /* 0x0002fb0000191ab9 */ /* 0x000fe20000000800 */
[----:B------:R-:W-:-:S02]  /*caf0*/  USEL UR22, UR17, URZ, !UP0 ;  /* 0x0000003f11167287 */ /* 0x000fc4000c000000 */
[----:B0-----:R-:W-:Y:S01]  /*cb00*/  @P1 IMAD.HI.U32 R4, R8, UR25, RZ ;  /* 0x0000001908041c27 */ /* 0x001fe2000f8e00ff */
[----:B------:R-:W-:Y:S01]  /*cb10*/  USEL UR21, UR21, URZ, UP2 ;  /* 0x0000003f15157287 */ /* 0x000fe20009000000 */
[----:B------:R-:W-:Y:S01]  /*cb20*/  ULDC.64 UR16, c[0x0][UR23+0x220] ;  /* 0x0000880017107abb */ /* 0x000fe20008000a00 */
[----:B------:R-:W-:Y:S01]  /*cb30*/  ULDC.64 UR14, c[0x0][UR23+0x218] ;  /* 0x00008600170e7abb */ /* 0x000fe20008000a00 */
[----:B------:R-:W-:Y:S01]  /*cb40*/  ULDC.64 UR18, c[0x0][UR23+0x228] ;  /* 0x00008a0017127abb */ /* 0x000fe20008000a00 */
[----:B------:R-:W-:Y:S02]  /*cb50*/  UIMAD UR17, UR17, UR9, URZ ;  /* 0x00000009111172a4 */ /* 0x000fe4000f8e023f */
[----:B------:R-:W-:Y:S01]  /*cb60*/  UIMAD.WIDE.U32 UR12, UR14, UR24, URZ ;  /* 0x000000180e0c72a5 */ /* 0x000fe2000f8e003f */
[----:B------:R-:W-:Y:S01]  /*cb70*/  IMAD.MOV.U32 R5, RZ, RZ, R8 ;  /* 0x000000ffff057224 */ /* 0x000fe200078e0008 */
[----:B------:R-:W-:Y:S01]  /*cb80*/  @UP1 ULDC UR28, c[0x0][0xbf0] ;  /* 0x0002fc00001c1ab9 */ /* 0x000fe20000000800 */
[----:B------:R-:W-:-:S02]  /*cb90*/  UIMAD UR24, UR15, UR24, URZ ;  /* 0x000000180f1872a4 */ /* 0x000fc4000f8e023f */
[----:B------:R-:W-:Y:S01]  /*cba0*/  UIMAD.WIDE.U32 UR26, UR18, UR21, URZ ;  /* 0x00000015121a72a5 */ /* 0x000fe2000f8e003f */
[----:B------:R-:W-:Y:S01]  /*cbb0*/  @P1 SHF.R.U32.HI R5, RZ, UR28, R4 ;  /* 0x0000001cff051c19 */ /* 0x000fe20008011604 */
[----:B------:R-:W-:Y:S02]  /*cbc0*/  UIMAD.WIDE.U32 UR14, UR16, UR9, URZ ;  /* 0x00000009100e72a5 */ /* 0x000fe4000f8e003f */
[----:B------:R-:W-:Y:S02]  /*cbd0*/  UIMAD UR18, UR19, UR21, URZ ;  /* 0x00000015131272a4 */ /* 0x000fe4000f8e023f */
[----:B------:R-:W-:Y:S01]  /*cbe0*/  UIMAD UR17, UR16, UR22, UR17 ;  /* 0x00000016101172a4 */ /* 0x000fe2000f8e0211 */
[----:B------:R-:W-:Y:S01]  /*cbf0*/  IMAD.U32 R4, RZ, RZ, UR26 ;  /* 0x0000001aff047e24 */ /* 0x000fe2000f8e00ff */
[----:B------:R-:W-:Y:S01]  /*cc00*/  UIADD3 UR18, UR27, UR18, URZ ;  /* 0x000000121b127290 */ /* 0x000fe2000fffe03f */
[----:B------:R-:W-:Y:S01]  /*cc10*/  IMAD.MOV R7, RZ, RZ, -R5 ;  /* 0x000000ffff077224 */ /* 0x000fe200078e0a05 */
[----:B------:R-:W-:-:S02]  /*cc20*/  UIADD3 UR24, UR13, UR24, URZ ;  /* 0x000000180d187290 */ /* 0x000fc4000fffe03f */
[----:B------:R-:W-:Y:S01]  /*cc30*/  UIADD3 UR17, UR15, UR17, URZ ;  /* 0x000000110f117290 */ /* 0x000fe2000fffe03f */
[----:B------:R-:W-:Y:S02]  /*cc40*/  IMAD R7, R7, UR20, R8 ;  /* 0x0000001407077c24 */ /* 0x000fe4000f8e0208 */
[----:B------:R-:W-:-:S03]  /*cc50*/  IMAD.U32 R10, RZ, RZ, UR18 ;  /* 0x00000012ff0a7e24 */ /* 0x000fc6000f8e00ff */
[----:B------:R-:W-:Y:S02]  /*cc60*/  SHF.R.S32.HI R6, RZ, 0x1f, R7 ;  /* 0x0000001fff067819 */ /* 0x000fe40000011407 */
[----:B----4-:R-:W-:-:S13]  /*cc70*/  @P0 R2UR UR4, R152 ;  /* 0x00000000980402ca */ /* 0x010fda00000e0000 */
[----:B------:R-:W-:Y:S02]  /*cc80*/  UIADD3 UR12, UP0, UP3, UR14, UR12, UR4 ;  /* 0x0000000c0e0c7290 */ /* 0x000fe4000fb1e004 */
[----:B------:R-:W-:-:S04]  /*cc90*/  USHF.R.S32.HI UR16, URZ, 0x1f, UR4 ;  /* 0x0000001f3f107899 */ /* 0x000fc80008011404 */
[----:B------:R-:W-:Y:S01]  /*cca0*/  UIADD3.X UR14, UR17, UR24, UR16, UP0, UP3 ;  /* 0x00000018110e7290 */ /* 0x000fe200087e6410 */
[----:B------:R-:W-:Y:S02]  /*ccb0*/  IADD3 R4, P2, P3, R5, UR12, R4 ;  /* 0x0000000c05047c10 */ /* 0x000fe4000fb5e004 */
[----:B------:R-:W-:Y:S01]  /*ccc0*/  SHF.R.S32.HI R5, RZ, 0x1f, R5 ;  /* 0x0000001fff057819 */ /* 0x000fe20000011405 */
[----:B------:R-:W-:Y:S02]  /*ccd0*/  ULDC.64 UR12, c[0x0][UR23+0x210] ;  /* 0x00008400170c7abb */ /* 0x000fe40008000a00 */
[----:B------:R-:W-:Y:S01]  /*cce0*/  IMAD R9, R7, UR13, RZ ;  /* 0x0000000d07097c24 */ /* 0x000fe2000f8e02ff */
[----:B------:R-:W-:Y:S01]  /*ccf0*/  IADD3.X R5, R5, UR14, R10, P2, P3 ;  /* 0x0000000e05057c10 */ /* 0x000fe200097e640a */
[----:B------:R-:W-:Y:S01]  /*cd00*/  ULDC.64 UR14, c[0x0][0xba8] ;  /* 0x0002ea00000e7ab9 */ /* 0x000fe20000000a00 */
[----:B------:R-:W-:Y:S01]  /*cd10*/  @!UP2 ULDC UR14, c[0x0][0xb50] ;  /* 0x0002d400000eaab9 */ /* 0x000fe20000000800 */
[----:B------:R-:W-:Y:S01]  /*cd20*/  IMAD R9, R6, UR12, R9 ;  /* 0x0000000c06097c24 */ /* 0x000fe2000f8e0209 */
[----:B------:R-:W-:Y:S01]  /*cd30*/  @!UP2 ULDC UR15, c[0x0][0xb54] ;  /* 0x0002d500000faab9 */ /* 0x000fe20000000800 */
[----:B------:R-:W-:-:S04]  /*cd40*/  IMAD.WIDE.U32 R4, R7, UR12, R4 ;  /* 0x0000000c07047c25 */ /* 0x000fc8000f8e0004 */
[----:B------:R-:W-:Y:S01]  /*cd50*/  IMAD.IADD R5, R5, 0x1, R9 ;  /* 0x0000000105057824 */ /* 0x000fe200078e0209 */
[C---:B------:R-:W-:Y:S01]  /*cd60*/  LEA R9, P2, R4.reuse, UR14, 0x2 ;  /* 0x0000000e04097c11 */ /* 0x040fe2000f8410ff */
[----:B------:R-:W-:Y:S01]  /*cd70*/  ULDC UR12, c[0x0][0xa88] ;  /* 0x0002a200000c7ab9 */ /* 0x000fe20000000800 */
[----:B-----5:R-:W-:Y:S02]  /*cd80*/  @P4 R2UR UR12, R3 ;  /* 0x00000000030c42ca */ /* 0x020fe400000e0000 */
[----:B------:R-:W-:Y:S01]  /*cd90*/  LEA.HI.X R11, R4, UR15, R5, 0x2, P2 ;  /* 0x0000000f040b7c11 */ /* 0x000fe200090f1405 */
[----:B---3--:R-:W-:-:S12]  /*cda0*/  @P4 BRA `(.L_x_210) ;  /* 0x00000000001c4947 */ /* 0x008fd80003800000 */
[----:B------:R-:W-:Y:S05]  /*cdb0*/  @!P0 BRA `(.L_x_210) ;  /* 0x0000000000188947 */ /* 0x000fea0003800000 */
[----:B------:R-:W-:Y:S02]  /*cdc0*/  ULDC.64 UR12, c[0x0][0x208] ;  /* 0x00008200000c7ab9 */ /* 0x000fe40000000a00 */
[----:B------:R-:W2:Y:S04]  /*cdd0*/  LDG.E R4, desc[UR12][R20.64] ;  /* 0x0000000c14047981 */ /* 0x000ea8000c1e1900 */
[----:B------:R-:W3:Y:S01]  /*cde0*/  LDG.E R3, desc[UR12][R20.64+0x4] ;  /* 0x0000040c14037981 */ /* 0x000ee2000c1e1900 */
[----:B--2---:R-:W-:Y:S02]  /*cdf0*/  R2UR UR13, R4 ;  /* 0x00000000040d72ca */ /* 0x004fe400000e0000 */
[----:B---3--:R-:W-:-:S13]  /*ce00*/  R2UR UR12, R3 ;  /* 0x00000000030c72ca */ /* 0x008fda00000e0000 */
[----:B------:R-:W-:-:S12]  /*ce10*/  UIADD3 UR12, -UR13, UR12, URZ ;  /* 0x0000000c0d0c7290 */ /* 0x000fd8000fffe13f */
.L_x_210:
[----:B------:R-:W2:Y:S04]  /*ce20*/  LDL R10, [R1+0x60] ;  /* 0x00006000010a7983 */ /* 0x000ea80000100800 */
[----:B------:R-:W3:Y:S01]  /*ce30*/  LDL R3, [R1+0x20] ;  /* 0x0000200001037983 */ /* 0x000ee20000100800 */
[----:B------:R-:W-:Y:S01]  /*ce40*/  R2UR UR13, R174 ;  /* 0x00000000ae0d72ca */ /* 0x000fe200000e0000 */
[----:B------:R-:W-:Y:S02]  /*ce50*/  UIMAD UR12, UR12, UR20, URZ ;  /* 0x000000140c0c72a4 */ /* 0x000fe4000f8e023f */
[----:B------:R-:W-:Y:S01]  /*ce60*/  SHFL.IDX PT, R4, R9, RZ, 0x1c1f ;  /* 0x001c1fff09047589 */ /* 0x000fe200000e0000 */
[----:B------:R-:W-:-:S03]  /*ce70*/  ULDC.64 UR14, c[0x0][0x208] ;  /* 0x00008200000e7ab9 */ /* 0x000fc60000000a00 */
[----:B------:R-:W0:Y:S04]  /*ce80*/  SHFL.IDX PT, R5, R11, RZ, 0x1c1f ;  /* 0x001c1fff0b057589 */ /* 0x000e2800000e0000 */
[----:B------:R-:W-:Y:S02]  /*ce90*/  SHFL.IDX PT, R6, R9, 0x1, 0x1c1f ;  /* 0x003c1f0009067f89 */ /* 0x000fe400000e0000 */
[----:B------:R-:W-:Y:S02]  /*cea0*/  IMAD.U32 R12, RZ, RZ, UR13 ;  /* 0x0000000dff0c7e24 */ /* 0x000fe4000f8e00ff */
[----:B------:R-:W1:Y:S02]  /*ceb0*/  SHFL.IDX PT, R7, R11, 0x1, 0x1c1f ;  /* 0x003c1f000b077f89 */ /* 0x000e6400000e0000 */
[----:B--2---:R-:W-:Y:S01]  /*cec0*/  IMAD R12, R12, 0x80, R10 ;  /* 0x000000800c0c7824 */ /* 0x004fe200078e020a */
[----:B---3--:R-:W-:-:S03]  /*ced0*/  LOP3.LUT P0, RZ, R3, 0x3, RZ, 0xc0, !PT ;  /* 0x0000000303ff7812 */ /* 0x008fc6000780c0ff */
[C---:B------:R-:W-:Y:S01]  /*cee0*/  VIADD R10, R12.reuse, 0x8 ;  /* 0x000000080c0a7836 */ /* 0x040fe20000000000 */
[----:B------:R-:W-:-:S04]  /*cef0*/  ISETP.GE.OR P2, PT, R12, UR12, P0 ;  /* 0x0000000c0c007c0c */ /* 0x000fc80008746670 */
[----:B------:R-:W-:-:S09]  /*cf00*/  ISETP.GE.OR P0, PT, R10, UR12, P0 ;  /* 0x0000000c0a007c0c */ /* 0x000fd20008706670 */
[----:B0-----:R0:W-:Y:S04]  /*cf10*/  @!P2 ST.E desc[UR14][R4.64], R2 ;  /* 0x000000020400a985 */ /* 0x0011e8000c10190e */
[----:B-1----:R0:W-:Y:S01]  /*cf20*/  @!P0 ST.E desc[UR14][R6.64], R0 ;  /* 0x0000000006008985 */ /* 0x0021e2000c10190e */
[----:B------:R-:W-:-:S13]  /*cf30*/  PLOP3.LUT P0, PT, PT, PT, UP2, 0x80, 0x0 ;  /* 0x000000000000781c */ /* 0x000fda0003f0f028 */
[----:B0-----:R-:W-:Y:S05]  /*cf40*/  @P0 BRA `(.L_x_211) ;  /* 0x0000001000300947 */ /* 0x001fea0003800000 */
[----:B------:R-:W0:Y:S01]  /*cf50*/  S2R R0, SR_TID.X ;  /* 0x0000000000007919 */ /* 0x000e220000002100 */
[----:B------:R-:W-:Y:S01]  /*cf60*/  ULDC.64 UR14, c[0x0][0x208] ;  /* 0x00008200000e7ab9 */ /* 0x000fe20000000a00 */
[----:B------:R-:W-:Y:S02]  /*cf70*/  R2UR UR18, R213 ;  /* 0x00000000d51272ca */ /* 0x000fe400000e0000 */
[----:B------:R-:W-:Y:S01]  /*cf80*/  R2UR UR17, R174 ;  /* 0x00000000ae1172ca */ /* 0x000fe200000e0000 */
[----:B0-----:R-:W-:-:S05]  /*cf90*/  VIADD R0, R0, 0xffffff80 ;  /* 0xffffff8000007836 */ /* 0x001fca0000000000 */
[----:B------:R-:W-:-:S04]  /*cfa0*/  SHF.R.S32.HI R3, RZ, 0x1f, R0 ;  /* 0x0000001fff037819 */ /* 0x000fc80000011400 */
[----:B------:R-:W-:-:S04]  /*cfb0*/  LEA.HI R3, R3, R0, RZ, 0x3 ;  /* 0x0000000003037211 */ /* 0x000fc800078f18ff */
[----:B------:R-:W-:Y:S02]  /*cfc0*/  LOP3.LUT R5, R3, 0xfffffff8, RZ, 0xc0, !PT ;  /* 0xfffffff803057812 */ /* 0x000fe400078ec0ff */
[----:B------:R-:W-:Y:S01]  /*cfd0*/  SHF.R.S32.HI R79, RZ, 0x3, R3 ;  /* 0x00000003ff4f7819 */ /* 0x000fe20000011403 */
[----:B------:R-:W-:Y:S02]  /*cfe0*/  IMAD.MOV.U32 R3, RZ, RZ, 0x2 ;  /* 0x00000002ff037424 */ /* 0x000fe400078e00ff */
[----:B------:R-:W-:-:S04]  /*cff0*/  IMAD.IADD R18, R0, 0x1, -R5 ;  /* 0x0000000100127824 */ /* 0x000fc800078e0a05 */
[----:B------:R-:W-:-:S04]  /*d000*/  IMAD.SHL.U32 R0, R18, 0x8, RZ ;  /* 0x0000000812007824 */ /* 0x000fc800078e00ff */
[----:B------:R-:W-:-:S04]  /*d010*/  IMAD R2, R79, 0x40, R0 ;  /* 0x000000404f027824 */ /* 0x000fc800078e0200 */
[----:B------:R-:W-:-:S03]  /*d020*/  IMAD.WIDE R2, R2, R3, UR10 ;  /* 0x0000000a02027e25 */ /* 0x000fc6000f8e0203 */
[C---:B------:R-:W-:Y:S02]  /*d030*/  IADD3 R9, P4, R2.reuse, 0x1000, RZ ;  /* 0x0000100002097810 */ /* 0x040fe40007f9e0ff */
[C---:B------:R-:W-:Y:S02]  /*d040*/  IADD3 R13, P3, R2.reuse, 0x2000, RZ ;  /* 0x00002000020d7810 */ /* 0x040fe40007f7e0ff */
[----:B------:R-:W-:Y:S02]  /*d050*/  IADD3 R25, P2, R2, 0x3000, RZ ;  /* 0x0000300002197810 */ /* 0x000fe40007f5e0ff */
[----:B------:R-:W-:Y:S02]  /*d060*/  LOP3.LUT R8, R9, 0x380, RZ, 0xc0, !PT ;  /* 0x0000038009087812 */ /* 0x000fe400078ec0ff */
[----:B------:R-:W-:Y:S02]  /*d070*/  LOP3.LUT R12, R13, 0x380, RZ, 0xc0, !PT ;  /* 0x000003800d0c7812 */ /* 0x000fe400078ec0ff */
[----:B------:R-:W-:-:S02]  /*d080*/  LOP3.LUT R24, R25, 0x380, RZ, 0xc0, !PT ;  /* 0x0000038019187812 */ /* 0x000fc400078ec0ff */
[----:B------:R-:W-:Y:S02]  /*d090*/  SHF.R.U64 R8, R8, 0x3, RZ ;  /* 0x0000000308087819 */ /* 0x000fe400000012ff */
[----:B------:R-:W-:Y:S02]  /*d0a0*/  SHF.R.U64 R12, R12, 0x3, RZ ;  /* 0x000000030c0c7819 */ /* 0x000fe400000012ff */
[----:B------:R-:W-:Y:S02]  /*d0b0*/  SHF.R.U64 R24, R24, 0x3, RZ ;  /* 0x0000000318187819 */ /* 0x000fe400000012ff */
[----:B------:R-:W-:Y:S01]  /*d0c0*/  LOP3.LUT R8, R8, R9, RZ, 0x3c, !PT ;  /* 0x0000000908087212 */ /* 0x000fe200078e3cff */
[--C-:B------:R-:W-:Y:S01]  /*d0d0*/  IMAD.X R9, RZ, RZ, R3.reuse, P4 ;  /* 0x000000ffff097224 */ /* 0x100fe200020e0603 */
[----:B------:R-:W-:Y:S01]  /*d0e0*/  LOP3.LUT R12, R12, R13, RZ, 0x3c, !PT ;  /* 0x0000000d0c0c7212 */ /* 0x000fe200078e3cff */
[--C-:B------:R-:W-:Y:S01]  /*d0f0*/  IMAD.X R13, RZ, RZ, R3.reuse, P3 ;  /* 0x000000ffff0d7224 */ /* 0x100fe200018e0603 */
[----:B------:R-:W-:Y:S01]  /*d100*/  LOP3.LUT R24, R24, R25, RZ, 0x3c, !PT ;  /* 0x0000001918187212 */ /* 0x000fe200078e3cff */
[----:B------:R-:W-:Y:S01]  /*d110*/  IMAD.X R25, RZ, RZ, R3, P2 ;  /* 0x000000ffff197224 */ /* 0x000fe200010e0603 */
[C---:B------:R-:W-:Y:S01]  /*d120*/  IADD3 R29, P0, R2.reuse, 0x4000, RZ ;  /* 0x00004000021d7810 */ /* 0x040fe20007f1e0ff */
[----:B------:R-:W5:Y:S01]  /*d130*/  LD.E.128 R8, desc[UR14][R8.64] ;  /* 0x0000000e08087980 */ /* 0x000f62000c101d00 */
[----:B------:R-:W-:-:S02]  /*d140*/  IADD3 R33, P6, R2, 0x5000, RZ ;  /* 0x0000500002217810 */ /* 0x000fc40007fde0ff */
[C---:B------:R-:W-:Y:S01]  /*d150*/  IADD3 R37, P5, R2.reuse, 0x6000, RZ ;  /* 0x0000600002257810 */ /* 0x040fe20007fbe0ff */
[----:B------:R-:W5:Y:S01]  /*d160*/  LD.E.128 R12, desc[UR14][R12.64] ;  /* 0x0000000e0c0c7980 */ /* 0x000f62000c101d00 */
[C---:B------:R-:W-:Y:S02]  /*d170*/  IADD3 R41, P4, R2.reuse, 0x7000, RZ ;  /* 0x0000700002297810 */ /* 0x040fe40007f9e0ff */
[C---:B------:R-:W-:Y:S01]  /*d180*/  IADD3 R45, P3, R2.reuse, 0x8000, RZ ;  /* 0x00008000022d7810 */ /* 0x040fe20007f7e0ff */
[----:B------:R-:W5:Y:S01]  /*d190*/  LD.E.128 R24, desc[UR14][R24.64] ;  /* 0x0000000e18187980 */ /* 0x000f62000c101d00 */
[----:B------:R-:W-:Y:S02]  /*d1a0*/  IADD3 R49, P2, R2, 0x9000, RZ ;  /* 0x0000900002317810 */ /* 0x000fe40007f5e0ff */
[----:B------:R-:W-:Y:S02]  /*d1b0*/  LOP3.LUT R28, R29, 0x380, RZ, 0xc0, !PT ;  /* 0x000003801d1c7812 */ /* 0x000fe400078ec0ff */
[----:B------:R-:W-:-:S02]  /*d1c0*/  LOP3.LUT R32, R33, 0x380, RZ, 0xc0, !PT ;  /* 0x0000038021207812 */ /* 0x000fc400078ec0ff */
[----:B------:R-:W-:Y:S02]  /*d1d0*/  LOP3.LUT R36, R37, 0x380, RZ, 0xc0, !PT ;  /* 0x0000038025247812 */ /* 0x000fe400078ec0ff */
[----:B------:R-:W-:Y:S02]  /*d1e0*/  LOP3.LUT R40, R41, 0x380, RZ, 0xc0, !PT ;  /* 0x0000038029287812 */ /* 0x000fe400078ec0ff */
[----:B------:R-:W-:Y:S02]  /*d1f0*/  LOP3.LUT R44, R45, 0x380, RZ, 0xc0, !PT ;  /* 0x000003802d2c7812 */ /* 0x000fe400078ec0ff */
[----:B------:R-:W-:Y:S02]  /*d200*/  LOP3.LUT R48, R49, 0x380, RZ, 0xc0, !PT ;  /* 0x0000038031307812 */ /* 0x000fe400078ec0ff */
[----:B------:R-:W-:Y:S02]  /*d210*/  SHF.R.U64 R28, R28, 0x3, RZ ;  /* 0x000000031c1c7819 */ /* 0x000fe400000012ff */
[----:B------:R-:W-:-:S02]  /*d220*/  SHF.R.U64 R32, R32, 0x3, RZ ;  /* 0x0000000320207819 */ /* 0x000fc400000012ff */
[----:B------:R-:W-:Y:S02]  /*d230*/  SHF.R.U64 R36, R36, 0x3, RZ ;  /* 0x0000000324247819 */ /* 0x000fe400000012ff */
        /* <DEDUP_REMOVED lines=24> */
[----:B------:R-:W-:Y:S01]  /*d3c0*/  LOP3.LUT R52, R53, 0x380, RZ, 0xc0, !PT ;  /* 0x0000038035347812 */ /* 0x000fe200078ec0ff */
[----:B------:R-:W5:Y:S01]  /*d3d0*/  LD.E.128 R40, desc[UR14][R40.64] ;  /* 0x0000000e28287980 */ /* 0x000f62000c101d00 */
[----:B------:R-:W-:Y:S01]  /*d3e0*/  LOP3.LUT R56, R57, 0x380, RZ, 0xc0, !PT ;  /* 0x0000038039387812 */ /* 0x000fe200078ec0ff */
[----:B------:R-:W-:Y:S01]  /*d3f0*/  IMAD.X R73, RZ, RZ, R3, P2 ;  /* 0x000000ffff497224 */ /* 0x000fe200010e0603 */
[----:B------:R-:W-:Y:S01]  /*d400*/  LOP3.LUT R60, R61, 0x380, RZ, 0xc0, !PT ;  /* 0x000003803d3c7812 */ /* 0x000fe200078ec0ff */
[----:B------:R-:W5:Y:S01]  /*d410*/  LD.E.128 R44, desc[UR14][R44.64] ;  /* 0x0000000e2c2c7980 */ /* 0x000f62000c101d00 */
[----:B------:R-:W-:-:S02]  /*d420*/  LOP3.LUT R64, R65, 0x380, RZ, 0xc0, !PT ;  /* 0x0000038041407812 */ /* 0x000fc400078ec0ff */
[----:B------:R-:W-:Y:S01]  /*d430*/  LOP3.LUT R68, R69, 0x380, RZ, 0xc0, !PT ;  /* 0x0000038045447812 */ /* 0x000fe200078ec0ff */
[----:B------:R-:W5:Y:S01]  /*d440*/  LD.E.128 R48, desc[UR14][R48.64] ;  /* 0x0000000e30307980 */ /* 0x000f62000c101d00 */
[----:B------:R-:W-:Y:S02]  /*d450*/  LOP3.LUT R4, R5, 0x380, RZ, 0xc0, !PT ;  /* 0x0000038005047812 */ /* 0x000fe400078ec0ff */
[----:B------:R-:W-:Y:S02]  /*d460*/  LOP3.LUT R7, R2, 0x380, RZ, 0xc0, !PT ;  /* 0x0000038002077812 */ /* 0x000fe400078ec0ff */
[----:B------:R-:W-:Y:S02]  /*d470*/  SHF.R.U64 R52, R52, 0x3, RZ ;  /* 0x0000000334347819 */ /* 0x000fe400000012ff */
        /* <DEDUP_REMOVED lines=16> */
[----:B------:R-:W-:Y:S01]  /*d580*/  LOP3.LUT R72, R4, R5, RZ, 0x3c, !PT ;  /* 0x0000000504487212 */ /* 0x000fe200078e3cff */
[----:B------:R-:W5:Y:S01]  /*d590*/  LD.E.128 R52, desc[UR14][R52.64] ;  /* 0x0000000e34347980 */ /* 0x000f62000c101d00 */
[----:B------:R-:W-:-:S03]  /*d5a0*/  LOP3.LUT R2, R7, R2, RZ, 0x3c, !PT ;  /* 0x0000000207027212 */ /* 0x000fc600078e3cff */
[----:B------:R-:W5:Y:S04]  /*d5b0*/  LD.E.128 R56, desc[UR14][R56.64] ;  /* 0x0000000e38387980 */ /* 0x000f68000c101d00 */
[----:B------:R0:W5:Y:S04]  /*d5c0*/  LD.E.128 R4, desc[UR14][R2.64] ;  /* 0x0000000e02047980 */ /* 0x000168000c101d00 */
[----:B------:R-:W5:Y:S04]  /*d5d0*/  LD.E.128 R60, desc[UR14][R60.64] ;  /* 0x0000000e3c3c7980 */ /* 0x000f68000c101d00 */
[----:B------:R-:W5:Y:S04]  /*d5e0*/  LD.E.128 R64, desc[UR14][R64.64] ;  /* 0x0000000e40407980 */ /* 0x000f68000c101d00 */
[----:B------:R-:W5:Y:S04]  /*d5f0*/  LD.E.128 R68, desc[UR14][R68.64] ;  /* 0x0000000e44447980 */ /* 0x000f68000c101d00 */
[----:B------:R-:W5:Y:S01]  /*d600*/  LD.E.128 R72, desc[UR14][R72.64] ;  /* 0x0000000e48487980 */ /* 0x000f62000c101d00 */
[----:B------:R-:W-:-:S02]  /*d610*/  ULDC.64 UR14, c[0x0][0xaa0] ;  /* 0x0002a800000e7ab9 */ /* 0x000fc40000000a00 */
[----:B------:R-:W-:Y:S01]  /*d620*/  UIMAD UR13, UR16, UR14, URZ ;  /* 0x0000000e100d72a4 */ /* 0x000fe2000f8e023f */
[----:B0-----:R-:W-:Y:S01]  /*d630*/  IMAD.U32 R3, RZ, RZ, UR17 ;  /* 0x00000011ff037e24 */ /* 0x001fe2000f8e00ff */
[----:B------:R-:W-:Y:S01]  /*d640*/  UIMAD.WIDE.U32 UR10, UR4, UR14, URZ ;  /* 0x0000000e040a72a5 */ /* 0x000fe2000f8e003f */
[----:B------:R-:W-:Y:S01]  /*d650*/  IMAD R2, R18, 0x20, R79 ;  /* 0x0000002012027824 */ /* 0x000fe200078e024f */
[----:B------:R-:W-:Y:S01]  /*d660*/  UIMAD UR13, UR4, UR15, UR13 ;  /* 0x0000000f040d72a4 */ /* 0x000fe2000f8e020d */
[----:B------:R-:W-:Y:S01]  /*d670*/  IMAD.U32 R80, RZ, RZ, UR17 ;  /* 0x00000011ff507e24 */ /* 0x000fe2000f8e00ff */
[----:B------:R-:W-:Y:S01]  /*d680*/  @!PT LDS RZ, [RZ] ;  /* 0x00000000fffff984 */ /* 0x000fe20000000800 */
[----:B------:R-:W-:Y:S01]  /*d690*/  @!PT LDS RZ, [RZ] ;  /* 0x00000000fffff984 */ /* 0x000fe20000000800 */
[----:B------:R-:W-:Y:S01]  /*d6a0*/  @!PT LDS RZ, [RZ] ;  /* 0x00000000fffff984 */ /* 0x000fe20000000800 */
[----:B------:R-:W-:Y:S01]  /*d6b0*/  @!PT LDS RZ, [RZ] ;  /* 0x00000000fffff984 */ /* 0x000fe20000000800 */
[----:B------:R0:W-:Y:S06]  /*d6c0*/  MEMBAR.ALL.CTA ;  /* 0x0000000000007992 */ /* 0x0001ec0000008000 */
[----:B0-----:R-:W0:Y:S01]  /*d6d0*/  FENCE.VIEW.ASYNC.S ;  /* 0x00000000000073c6 */ /* 0x001e220000000000 */
[----:B------:R-:W-:Y:S01]  /*d6e0*/  ULDC.64 UR14, c[0x0][0xae8] ;  /* 0x0002ba00000e7ab9 */ /* 0x000fe20000000a00 */
[----:B------:R-:W-:-:S02]  /*d6f0*/  UIADD3 UR11, UR11, UR13, URZ ;  /* 0x0000000d0b0b7290 */ /* 0x000fc4000fffe03f */
[----:B------:R-:W-:Y:S02]  /*d700*/  USHF.R.S32.HI UR4, URZ, 0x1f, UR9 ;  /* 0x0000001f3f047899 */ /* 0x000fe40008011409 */
[----:B------:R-:W-:Y:S01]  /*d710*/  UIMAD.WIDE.U32 UR10, UR18, UR14, UR10 ;  /* 0x0000000e120a72a5 */ /* 0x000fe2000f8e000a */
[----:B------:R-:W-:Y:S01]  /*d720*/  IMAD R20, R3, 0x80, R2 ;  /* 0x0000008003147824 */ /* 0x000fe200078e0202 */
[----:B------:R-:W-:Y:S02]  /*d730*/  @UP1 ULDC UR13, c[0x0][0xbec] ;  /* 0x0002fb00000d1ab9 */ /* 0x000fe40000000800 */
[----:B------:R-:W-:-:S03]  /*d740*/  UIMAD UR11, UR18, UR15, UR11 ;  /* 0x0000000f120b72a4 */ /* 0x000fc6000f8e020b */
[----:B------:R-:W-:Y:S02]  /*d750*/  ULDC.64 UR14, c[0x0][0xaf0] ;  /* 0x0002bc00000e7ab9 */ /* 0x000fe40000000a00 */
[----:B------:R-:W-:Y:S01]  /*d760*/  UIMAD UR4, UR4, UR14, URZ ;  /* 0x0000000e040472a4 */ /* 0x000fe2000f8e023f */
[----:B------:R-:W-:Y:S01]  /*d770*/  @P1 IMAD.HI.U32 R2, R20, UR13, RZ ;  /* 0x0000000d14021c27 */ /* 0x000fe2000f8e00ff */
[----:B------:R-:W-:Y:S02]  /*d780*/  UIMAD.WIDE.U32 UR10, UR9, UR14, UR10 ;  /* 0x0000000e090a72a5 */ /* 0x000fe4000f8e000a */
[----:B------:R-:W-:Y:S01]  /*d790*/  UIMAD UR4, UR9, UR15, UR4 ;  /* 0x0000000f090472a4 */ /* 0x000fe2000f8e0204 */
[----:B------:R-:W-:Y:S02]  /*d7a0*/  IMAD.MOV.U32 R21, RZ, RZ, R20 ;  /* 0x000000ffff157224 */ /* 0x000fe400078e0014 */
[----:B------:R-:W-:Y:S02]  /*d7b0*/  @UP1 ULDC UR9, c[0x0][0xbf0] ;  /* 0x0002fc0000091ab9 */ /* 0x000fe40000000800 */
[----:B------:R-:W-:Y:S01]  /*d7c0*/  @P1 SHF.R.U32.HI R21, RZ, UR9, R2 ;  /* 0x00000009ff151c19 */ /* 0x000fe20008011602 */
[----:B------:R-:W-:Y:S01]  /*d7d0*/  UIADD3 UR4, UR11, UR4, URZ ;  /* 0x000000040b047290 */ /* 0x000fe2000fffe03f */
[----:B------:R-:W-:-:S02]  /*d7e0*/  IMAD.U32 R2, RZ, RZ, UR10 ;  /* 0x0000000aff027e24 */ /* 0x000fc4000f8e00ff */
[--C-:B------:R-:W-:Y:S01]  /*d7f0*/  SHF.R.S32.HI R18, RZ, 0x1f, R21.reuse ;  /* 0x0000001fff127819 */ /* 0x100fe20000011415 */
[----:B------:R-:W-:Y:S02]  /*d800*/  IMAD.MOV R77, RZ, RZ, -R21 ;  /* 0x000000ffff4d7224 */ /* 0x000fe400078e0a15 */
[----:B------:R-:W-:Y:S01]  /*d810*/  IMAD.U32 R3, RZ, RZ, UR11 ;  /* 0x0000000bff037e24 */ /* 0x000fe2000f8e00ff */
[----:B------:R-:W-:Y:S01]  /*d820*/  ULDC.64 UR10, c[0x0][0xae0] ;  /* 0x0002b800000a7ab9 */ /* 0x000fe20000000a00 */
[----:B------:R-:W-:Y:S02]  /*d830*/  IMAD.U32 R3, RZ, RZ, UR4 ;  /* 0x00000004ff037e24 */ /* 0x000fe4000f8e00ff */
[----:B------:R-:W-:Y:S02]  /*d840*/  IMAD R18, R18, UR10, RZ ;  /* 0x0000000a12127c24 */ /* 0x000fe4000f8e02ff */
[----:B------:R-:W-:Y:S02]  /*d850*/  IMAD R77, R77, UR20, R20 ;  /* 0x000000144d4d7c24 */ /* 0x000fe4000f8e0214 */
[----:B------:R-:W-:-:S04]  /*d860*/  IMAD.WIDE.U32 R2, R21, UR10, R2 ;  /* 0x0000000a15027c25 */ /* 0x000fc8000f8e0002 */
[----:B------:R-:W-:Y:S01]  /*d870*/  IMAD R21, R21, UR11, R18 ;  /* 0x0000000b15157c24 */ /* 0x000fe2000f8e0212 */
[----:B------:R-:W-:Y:S01]  /*d880*/  SHF.R.S32.HI R18, RZ, 0x1f, R77 ;  /* 0x0000001fff127819 */ /* 0x000fe2000001144d */
[----:B------:R-:W-:Y:S02]  /*d890*/  ULDC.64 UR10, c[0x0][0xad8] ;  /* 0x0002b600000a7ab9 */ /* 0x000fe40000000a00 */
[----:B------:R-:W-:Y:S02]  /*d8a0*/  IMAD.IADD R3, R3, 0x1, R21 ;  /* 0x0000000103037824 */ /* 0x000fe400078e0215 */
[----:B------:R-:W-:Y:S02]  /*d8b0*/  IMAD R18, R18, UR10, RZ ;  /* 0x0000000a12127c24 */ /* 0x000fe4000f8e02ff */
[----:B------:R-:W-:Y:S02]  /*d8c0*/  IMAD R80, R80, 0x80, R79 ;  /* 0x0000008050507824 */ /* 0x000fe400078e024f */
[----:B------:R-:W-:-:S02]  /*d8d0*/  IMAD R21, R77, UR11, R18 ;  /* 0x0000000b4d157c24 */ /* 0x000fc4000f8e0212 */
[----:B------:R-:W-:Y:S01]  /*d8e0*/  IMAD.WIDE.U32 R2, R77, UR10, R2 ;  /* 0x0000000a4d027c25 */ /* 0x000fe2000f8e0002 */
[----:B------:R-:W-:-:S03]  /*d8f0*/  ULDC.64 UR10, c[0x0][0xa80] ;  /* 0x0002a000000a7ab9 */ /* 0x000fc60000000a00 */
[----:B------:R-:W-:Y:S01]  /*d900*/  VIADD R22, R80, 0x40 ;  /* 0x0000004050167836 */ /* 0x000fe20000000000 */
[----:B------:R-:W-:Y:S01]  /*d910*/  LEA R18, P2, R2, UR10, 0x1 ;  /* 0x0000000a02127c11 */ /* 0x000fe2000f8408ff */
[----:B------:R-:W-:Y:S01]  /*d920*/  IMAD.IADD R3, R3, 0x1, R21 ;  /* 0x0000000103037824 */ /* 0x000fe200078e0215 */
[----:B------:R-:W-:Y:S02]  /*d930*/  UIADD3 UR8, UR8, 0x38820, URZ ;  /* 0x0003882008087890 */ /* 0x000fe4000fffe03f */
[----:B------:R-:W-:Y:S02]  /*d940*/  ISETP.GE.AND P0, PT, R22, UR12, PT ;  /* 0x0000000c16007c0c */ /* 0x000fe4000bf06270 */
[----:B------:R-:W-:Y:S02]  /*d950*/  LEA.HI.X R22, R2, UR11, R3, 0x1, P2 ;  /* 0x0000000b02167c11 */ /* 0x000fe400090f0c03 */
[C---:B------:R-:W-:Y:S01]  /*d960*/  ISETP.GE.AND P2, PT, R80.reuse, UR12, PT ;  /* 0x0000000c50007c0c */ /* 0x040fe2000bf46270 */
[----:B------:R-:W-:Y:S01]  /*d970*/  UPRMT UR8, URZ, 0x654, UR8 ;  /* 0x000006543f087896 */ /* 0x000fe20008000008 */
[----:B------:R-:W-:-:S02]  /*d980*/  VIADD R20, R80, 0x20 ;  /* 0x0000002050147836 */ /* 0x000fc40000000000 */
[C---:B------:R-:W-:Y:S02]  /*d990*/  VIADD R82, R0.reuse, 0x40 ;  /* 0x0000004000527836 */ /* 0x040fe40000000000 */
[C---:B------:R-:W-:Y:S02]  /*d9a0*/  VIADD R84, R0.reuse, 0x80 ;  /* 0x0000008000547836 */ /* 0x040fe40000000000 */
[----:B------:R-:W-:Y:S01]  /*d9b0*/  VIADD R86, R0, 0xc0 ;  /* 0x000000c000567836 */ /* 0x000fe20000000000 */
[----:B0-----:R0:W1:Y:S01]  /*d9c0*/  SHFL.IDX PT, R81, R18, RZ, 0x181f ;  /* 0x00181fff12517589 */ /* 0x00106200000e0000 */
[----:B------:R-:W-:Y:S01]  /*d9d0*/  SYNCS.ARRIVE.TRANS64.RED.A1T0 RZ, [UR8], RZ ;  /* 0x000000ffffff79a7 */ /* 0x000fe20008100408 */
[----:B------:R-:W-:Y:S02]  /*d9e0*/  BSSY B1, `(.L_x_212) ;  /* 0x000001a000017945 */ /* 0x000fe40003800000 */
[----:B------:R0:W2:Y:S01]  /*d9f0*/  SHFL.IDX PT, R79, R22, RZ, 0x181f ;  /* 0x00181fff164f7589 */ /* 0x0000a200000e0000 */
[----:B------:R-:W-:-:S02]  /*da00*/  ISETP.GE.AND P1, PT, R20, UR12, PT ;  /* 0x0000000c14007c0c */ /* 0x000fc4000bf26270 */
[----:B------:R-:W-:Y:S02]  /*da10*/  SHF.R.S32.HI R88, RZ, 0x1f, R0 ;  /* 0x0000001fff587819 */ /* 0x000fe40000011400 */
[----:B------:R-:W-:Y:S02]  /*da20*/  SHF.R.S32.HI R83, RZ, 0x1f, R82 ;  /* 0x0000001fff537819 */ /* 0x000fe40000011452 */
[----:B------:R-:W-:Y:S02]  /*da30*/  SHF.R.S32.HI R85, RZ, 0x1f, R84 ;  /* 0x0000001fff557819 */ /* 0x000fe40000011454 */
[----:B------:R-:W-:Y:S01]  /*da40*/  SHF.R.S32.HI R87, RZ, 0x1f, R86 ;  /* 0x0000001fff577819 */ /* 0x000fe20000011456 */
[----:B0-----:R-:W-:Y:S06]  /*da50*/  @P2 BRA `(.L_x_213) ;  /* 0x0000000000482947 */ /* 0x001fec0003800000 */
[----:B------:R-:W-:Y:S01]  /*da60*/  ULDC UR4, c[0x0][0xac8] ;  /* 0x0002b20000047ab9 */ /* 0x000fe20000000800 */
[----:B------:R-:W-:Y:S01]  /*da70*/  ULDC.64 UR8, c[0x0][0x208] ;  /* 0x0000820000087ab9 */ /* 0x000fe20000000a00 */
[----:B------:R-:W-:Y:S02]  /*da80*/  ISETP.GE.AND P5, PT, R0, UR4, PT ;  /* 0x0000000400007c0c */ /* 0x000fe4000bfa6270 */
[----:B------:R-:W-:Y:S02]  /*da90*/  ISETP.GE.AND P4, PT, R82, UR4, PT ;  /* 0x0000000452007c0c */ /* 0x000fe4000bf86270 */
[----:B------:R-:W-:Y:S02]  /*daa0*/  ISETP.GE.AND P3, PT, R84, UR4, PT ;  /* 0x0000000454007c0c */ /* 0x000fe4000bf66270 */
[----:B------:R-:W-:-:S07]  /*dab0*/  ISETP.GE.AND P2, PT, R86, UR4, PT ;  /* 0x0000000456007c0c */ /* 0x000fce000bf46270 */
[----:B-1----:R-:W-:-:S04]  /*dac0*/  @!P5 LEA R2, P6, R0, R81, 0x1 ;  /* 0x000000510002d211 */ /* 0x002fc800078c08ff */
[----:B--2---:R-:W-:Y:S02]  /*dad0*/  @!P5 LEA.HI.X R3, R0, R79, R88, 0x1, P6 ;  /* 0x0000004f0003d211 */ /* 0x004fe400030f0c58 */
[----:B------:R-:W-:-:S03]  /*dae0*/  @!P4 LEA R20, P6, R82, R81, 0x1 ;  /* 0x000000515214c211 */ /* 0x000fc600078c08ff */
[----:B-----5:R0:W-:Y:S01]  /*daf0*/  @!P5 ST.E.128 desc[UR8][R2.64], R4 ;  /* 0x000000040200d985 */ /* 0x0201e2000c101d08 */
[----:B------:R-:W-:Y:S02]  /*db00*/  @!P4 LEA.HI.X R21, R82, R79, R83, 0x1, P6 ;  /* 0x0000004f5215c211 */ /* 0x000fe400030f0c53 */
[----:B------:R-:W-:-:S03]  /*db10*/  @!P3 LEA R76, P6, R84, R81, 0x1 ;  /* 0x00000051544cb211 */ /* 0x000fc600078c08ff */
[----:B------:R0:W-:Y:S01]  /*db20*/  @!P4 ST.E.128 desc[UR8][R20.64], R28 ;  /* 0x0000001c1400c985 */ /* 0x0001e2000c101d08 */
[----:B------:R-:W-:Y:S02]  /*db30*/  @!P3 LEA.HI.X R77, R84, R79, R85, 0x1, P6 ;  /* 0x0000004f544db211 */ /* 0x000fe400030f0c55 */
[----:B------:R-:W-:-:S03]  /*db40*/  @!P2 LEA R78, P6, R86, R81, 0x1 ;  /* 0x00000051564ea211 */ /* 0x000fc600078c08ff */
[----:B------:R0:W-:Y:S01]  /*db50*/  @!P3 ST.E.128 desc[UR8][R76.64], R44 ;  /* 0x0000002c4c00b985 */ /* 0x0001e2000c101d08 */
[----:B------:R-:W-:-:S05]  /*db60*/  @!P2 LEA.HI.X R79, R86, R79, R87, 0x1, P6 ;  /* 0x0000004f564fa211 */ /* 0x000fca00030f0c57 */
[----:B------:R0:W-:Y:S04]  /*db70*/  @!P2 ST.E.128 desc[UR8][R78.64], R60 ;  /* 0x0000003c4e00a985 */ /* 0x0001e8000c101d08 */
.L_x_213:
[----:B------:R-:W-:Y:S05]  /*db80*/  BSYNC B1 ;  /* 0x0000000000017941 */ /* 0x000fea0003800000 */
.L_x_212:
[----:B0-----:R0:W3:Y:S01]  /*db90*/  SHFL.IDX PT, R21, R22, 0x1, 0x181f ;  /* 0x00381f0016157f89 */ /* 0x0010e200000e0000 */
[----:B------:R-:W-:Y:S03]  /*dba0*/  BSSY B1, `(.L_x_214) ;  /* 0x0000015000017945 */ /* 0x000fe60003800000 */
[----:B-----5:R0:W4:Y:S01]  /*dbb0*/  SHFL.IDX PT, R7, R18, 0x1, 0x181f ;  /* 0x00381f0012077f89 */ /* 0x02012200000e0000 */
[----:B------:R-:W-:Y:S05]  /*dbc0*/  @P1 BRA `(.L_x_215) ;  /* 0x0000000000481947 */ /* 0x000fea0003800000 */
[----:B------:R-:W-:Y:S01]  /*dbd0*/  ULDC UR4, c[0x0][0xac8] ;  /* 0x0002b20000047ab9 */ /* 0x000fe20000000800 */
[----:B------:R-:W-:Y:S01]  /*dbe0*/  ULDC.64 UR8, c[0x0][0x208] ;  /* 0x0000820000087ab9 */ /* 0x000fe20000000a00 */
[----:B------:R-:W-:Y:S02]  /*dbf0*/  ISETP.GE.AND P4, PT, R0, UR4, PT ;  /* 0x0000000400007c0c */ /* 0x000fe4000bf86270 */
[----:B------:R-:W-:Y:S02]  /*dc00*/  ISETP.GE.AND P3, PT, R82, UR4, PT ;  /* 0x0000000452007c0c */ /* 0x000fe4000bf66270 */
[----:B------:R-:W-:Y:S02]  /*dc10*/  ISETP.GE.AND P2, PT, R84, UR4, PT ;  /* 0x0000000454007c0c */ /* 0x000fe4000bf46270 */
[----:B------:R-:W-:-:S07]  /*dc20*/  ISETP.GE.AND P1, PT, R86, UR4, PT ;  /* 0x0000000456007c0c */ /* 0x000fce000bf26270 */
[-C--:B----4-:R-:W-:Y:S02]  /*dc30*/  @!P4 LEA R2, P6, R0, R7.reuse, 0x1 ;  /* 0x000000070002c211 */ /* 0x090fe400078c08ff */
[----:B------:R-:W-:Y:S02]  /*dc40*/  @!P3 LEA R4, P5, R82, R7, 0x1 ;  /* 0x000000075204b211 */ /* 0x000fe400078a08ff */
[----:B---3--:R-:W-:Y:S02]  /*dc50*/  @!P4 LEA.HI.X R3, R0, R21, R88, 0x1, P6 ;  /* 0x000000150003c211 */ /* 0x008fe400030f0c58 */
[----:B------:R-:W-:Y:S02]  /*dc60*/  @!P2 LEA R6, P6, R84, R7, 0x1 ;  /* 0x000000075406a211 */ /* 0x000fe400078c08ff */
[----:B------:R-:W-:Y:S01]  /*dc70*/  @!P3 LEA.HI.X R5, R82, R21, R83, 0x1, P5 ;  /* 0x000000155205b211 */ /* 0x000fe200028f0c53 */
[----:B------:R3:W-:Y:S01]  /*dc80*/  @!P4 ST.E.128 desc[UR8][R2.64], R8 ;  /* 0x000000080200c985 */ /* 0x0007e2000c101d08 */
[----:B------:R-:W-:-:S02]  /*dc90*/  @!P1 LEA R20, P5, R86, R7, 0x1 ;  /* 0x0000000756149211 */ /* 0x000fc400078a08ff */
[-C--:B------:R-:W-:Y:S01]  /*dca0*/  @!P2 LEA.HI.X R7, R84, R21.reuse, R85, 0x1, P6 ;  /* 0x000000155407a211 */ /* 0x080fe200030f0c55 */
[----:B------:R3:W-:Y:S01]  /*dcb0*/  @!P3 ST.E.128 desc[UR8][R4.64], R32 ;  /* 0x000000200400b985 */ /* 0x0007e2000c101d08 */
[----:B------:R-:W-:-:S03]  /*dcc0*/  @!P1 LEA.HI.X R21, R86, R21, R87, 0x1, P5 ;  /* 0x0000001556159211 */ /* 0x000fc600028f0c57 */
[----:B------:R3:W-:Y:S04]  /*dcd0*/  @!P2 ST.E.128 desc[UR8][R6.64], R48 ;  /* 0x000000300600a985 */ /* 0x0007e8000c101d08 */
[----:B------:R3:W-:Y:S02]  /*dce0*/  @!P1 ST.E.128 desc[UR8][R20.64], R64 ;  /* 0x0000004014009985 */ /* 0x0007e4000c101d08 */
.L_x_215:
[----:B------:R-:W-:Y:S05]  /*dcf0*/  BSYNC B1 ;  /* 0x0000000000017941 */ /* 0x000fea0003800000 */
.L_x_214:
[----:B---3--:R3:W0:Y:S01]  /*dd00*/  SHFL.IDX PT, R9, R22, 0x2, 0x181f ;  /* 0x00581f0016097f89 */ /* 0x00862200000e0000 */
[----:B------:R-:W-:Y:S03]  /*dd10*/  BSSY B1, `(.L_x_216) ;  /* 0x0000015000017945 */ /* 0x000fe60003800000 */
[----:B------:R3:W0:Y:S01]  /*dd20*/  SHFL.IDX PT, R5, R18, 0x2, 0x181f ;  /* 0x00581f0012057f89 */ /* 0x00062200000e0000 */
[----:B------:R-:W-:Y:S05]  /*dd30*/  @P0 BRA `(.L_x_217) ;  /* 0x0000000000480947 */ /* 0x000fea0003800000 */
[----:B------:R-:W-:Y:S01]  /*dd40*/  ULDC UR4, c[0x0][0xac8] ;  /* 0x0002b20000047ab9 */ /* 0x000fe20000000800 */
[----:B------:R-:W-:Y:S01]  /*dd50*/  ULDC.64 UR8, c[0x0][0x208] ;  /* 0x0000820000087ab9 */ /* 0x000fe20000000a00 */
[----:B------:R-:W-:Y:S02]  /*dd60*/  ISETP.GE.AND P3, PT, R0, UR4, PT ;  /* 0x0000000400007c0c */ /* 0x000fe4000bf66270 */
[----:B------:R-:W-:Y:S02]  /*dd70*/  ISETP.GE.AND P2, PT, R82, UR4, PT ;  /* 0x0000000452007c0c */ /* 0x000fe4000bf46270 */
[----:B------:R-:W-:Y:S02]  /*dd80*/  ISETP.GE.AND P1, PT, R84, UR4, PT ;  /* 0x0000000454007c0c */ /* 0x000fe4000bf26270 */
[----:B------:R-:W-:-:S07]  /*dd90*/  ISETP.GE.AND P0, PT, R86, UR4, PT ;  /* 0x0000000456007c0c */ /* 0x000fce000bf06270 */
[-C--:B0-----:R-:W-:Y:S02]  /*dda0*/  @!P3 LEA R2, P6, R0, R5.reuse, 0x1 ;  /* 0x000000050002b211 */ /* 0x081fe400078c08ff */
[-C--:B------:R-:W-:Y:S02]  /*ddb0*/  @!P2 LEA R4, P5, R82, R5.reuse, 0x1 ;  /* 0x000000055204a211 */ /* 0x080fe400078a08ff */
[----:B------:R-:W-:Y:S02]  /*ddc0*/  @!P1 LEA R6, P4, R84, R5, 0x1 ;  /* 0x0000000554069211 */ /* 0x000fe400078808ff */
[----:B------:R-:W-:Y:S02]  /*ddd0*/  @!P3 LEA.HI.X R3, R0, R9, R88, 0x1, P6 ;  /* 0x000000090003b211 */ /* 0x000fe400030f0c58 */
[----:B------:R-:W-:Y:S02]  /*dde0*/  @!P0 LEA R8, P6, R86, R5, 0x1 ;  /* 0x0000000556088211 */ /* 0x000fe400078c08ff */
[-C--:B------:R-:W-:Y:S01]  /*ddf0*/  @!P2 LEA.HI.X R5, R82, R9.reuse, R83, 0x1, P5 ;  /* 0x000000095205a211 */ /* 0x080fe200028f0c53 */
[----:B------:R0:W-:Y:S01]  /*de00*/  @!P3 ST.E.128 desc[UR8][R2.64], R12 ;  /* 0x0000000c0200b985 */ /* 0x0001e2000c101d08 */
[----:B----4-:R-:W-:-:S02]  /*de10*/  @!P1 LEA.HI.X R7, R84, R9, R85, 0x1, P4 ;  /* 0x0000000954079211 */ /* 0x010fc400020f0c55 */
[----:B------:R-:W-:Y:S01]  /*de20*/  @!P0 LEA.HI.X R9, R86, R9, R87, 0x1, P6 ;  /* 0x0000000956098211 */ /* 0x000fe200030f0c57 */
[----:B------:R0:W-:Y:S04]  /*de30*/  @!P2 ST.E.128 desc[UR8][R4.64], R36 ;  /* 0x000000240400a985 */ /* 0x0001e8000c101d08 */
[----:B------:R0:W-:Y:S04]  /*de40*/  @!P1 ST.E.128 desc[UR8][R6.64], R52 ;  /* 0x0000003406009985 */ /* 0x0001e8000c101d08 */
[----:B------:R0:W-:Y:S02]  /*de50*/  @!P0 ST.E.128 desc[UR8][R8.64], R68 ;  /* 0x0000004408008985 */ /* 0x0001e4000c101d08 */
.L_x_217:
[----:B------:R-:W-:Y:S05]  /*de60*/  BSYNC B1 ;  /* 0x0000000000017941 */ /* 0x000fea0003800000 */
.L_x_216:
[----:B0-----:R-:W-:Y:S01]  /*de70*/  VIADD R2, R80, 0x60 ;  /* 0x0000006050027836 */ /* 0x001fe20000000000 */
[----:B------:R0:W0:Y:S04]  /*de80*/  SHFL.IDX PT, R9, R22, 0x3, 0x181f ;  /* 0x00781f0016097f89 */ /* 0x00002800000e0000 */
[----:B------:R-:W-:Y:S01]  /*de90*/  ISETP.GE.AND P0, PT, R2, UR12, PT ;  /* 0x0000000c02007c0c */ /* 0x000fe2000bf06270 */
[----:B------:R0:W0:-:S12]  /*dea0*/  SHFL.IDX PT, R11, R18, 0x3, 0x181f ;  /* 0x00781f00120b7f89 */ /* 0x00001800000e0000 */
[----:B------:R-:W-:Y:S05]  /*deb0*/  @P0 BRA `(.L_x_218) ;  /* 0x0000002800480947 */ /* 0x000fea0003800000 */
[----:B------:R-:W-:Y:S01]  /*dec0*/  ULDC UR4, c[0x0][0xac8] ;  /* 0x0002b20000047ab9 */ /* 0x000fe20000000800 */
[----:B------:R-:W-:Y:S01]  /*ded0*/  ULDC.64 UR8, c[0x0][0x208] ;  /* 0x0000820000087ab9 */ /* 0x000fe20000000a00 */
[----:B------:R-:W-:Y:S02]  /*dee0*/  ISETP.GE.AND P3, PT, R0, UR4, PT ;  /* 0x0000000400007c0c */ /* 0x000fe4000bf66270 */
[----:B------:R-:W-:Y:S02]  /*def0*/  ISETP.GE.AND P4, PT, R82, UR4, PT ;  /* 0x0000000452007c0c */ /* 0x000fe4000bf86270 */
[----:B------:R-:W-:-:S09]  /*df00*/  ISETP.GE.AND P5, PT, R84, UR4, PT ;  /* 0x0000000454007c0c */ /* 0x000fd2000bfa6270 */
[-C--:B0-----:R-:W-:Y:S02]  /*df10*/  @!P3 LEA R2, P0, R0, R11.reuse, 0x1 ;  /* 0x0000000b0002b211 */ /* 0x081fe400078008ff */
[----:B------:R-:W-:Y:S02]  /*df20*/  @!P4 LEA R4, P1, R82, R11, 0x1 ;  /* 0x0000000b5204c211 */ /* 0x000fe400078208ff */
[----:B------:R-:W-:Y:S02]  /*df30*/  @!P3 LEA.HI.X R3, R0, R9, R88, 0x1, P0 ;  /* 0x000000090003b211 */ /* 0x000fe400000f0c58 */
[----:B------:R-:W-:Y:S02]  /*df40*/  ISETP.GE.AND P0, PT, R86, UR4, PT ;  /* 0x0000000456007c0c */ /* 0x000fe4000bf06270 */
[----:B------:R-:W-:Y:S01]  /*df50*/  @!P5 LEA R6, P2, R84, R11, 0x1 ;  /* 0x0000000b5406d211 */ /* 0x000fe200078408ff */
[----:B------:R0:W-:Y:S01]  /*df60*/  @!P3 ST.E.128 desc[UR8][R2.64], R24 ;  /* 0x000000180200b985 */ /* 0x0001e2000c101d08 */
[----:B------:R-:W-:-:S02]  /*df70*/  @!P4 LEA.HI.X R5, R82, R9, R83, 0x1, P1 ;  /* 0x000000095205c211 */ /* 0x000fc400008f0c53 */
[----:B----4-:R-:W-:-:S03]  /*df80*/  @!P5 LEA.HI.X R7, R84, R9, R85, 0x1, P2 ;  /* 0x000000095407d211 */ /* 0x010fc600010f0c55 */
[----:B------:R0:W-:Y:S04]  /*df90*/  @!P4 ST.E.128 desc[UR8][R4.64], R40 ;  /* 0x000000280400c985 */ /* 0x0001e8000c101d08 */
[----:B------:R0:W-:Y:S01]  /*dfa0*/  @!P5 ST.E.128 desc[UR8][R6.64], R56 ;  /* 0x000000380600d985 */ /* 0x0001e2000c101d08 */
[----:B------:R-:W-:Y:S05]  /*dfb0*/  @P0 BRA `(.L_x_218) ;  /* 0x0000002800080947 */ /* 0x000fea0003800000 */
[----:B0-----:R-:W-:Y:S01]  /*dfc0*/  LEA R2, P0, R86, R11, 0x1 ;  /* 0x0000000b56027211 */ /* 0x001fe200078008ff */
[----:B------:R-:W-:-:S03]  /*dfd0*/  ULDC.64 UR8, c[0x0][0x208] ;  /* 0x0000820000087ab9 */ /* 0x000fc60000000a00 */
[----:B------:R-:W-:-:S05]  /*dfe0*/  LEA.HI.X R3, R86, R9, R87, 0x1, P0 ;  /* 0x0000000956037211 */ /* 0x000fca00000f0c57 */
[----:B------:R0:W-:Y:S01]  /*dff0*/  ST.E.128 desc[UR8][R2.64], R72 ;  /* 0x0000004802007985 */ /* 0x0001e2000c101d08 */
[----:B------:R-:W-:Y:S05]  /*e000*/  BRA `(.L_x_218) ;  /* 0x0000002400f47947 */ /* 0x000fea0003800000 */
.L_x_211:
[----:B------:R-:W-:Y:S01]  /*e010*/  ULDC.64 UR14, c[0x0][0xb08] ;  /* 0x0002c200000e7ab9 */ /* 0x000fe20000000a00 */
[----:B------:R-:W-:Y:S01]  /*e020*/  R2UR UR19, R213 ;  /* 0x00000000d51372ca */ /* 0x000fe200000e0000 */
[----:B------:R-:W-:Y:S01]  /*e030*/  UIMAD UR13, UR16, UR14, URZ ;  /* 0x0000000e100d72a4 */ /* 0x000fe2000f8e023f */
[----:B------:R-:W-:Y:S01]  /*e040*/  R2UR UR18, R212 ;  /* 0x00000000d41272ca */ /* 0x000fe200000e0000 */
[----:B------:R-:W-:Y:S01]  /*e050*/  UIMAD.WIDE.U32 UR10, UR4, UR14, URZ ;  /* 0x0000000e040a72a5 */ /* 0x000fe2000f8e003f */
[----:B------:R-:W-:Y:S01]  /*e060*/  IMAD.MOV.U32 R5, RZ, RZ, R8 ;  /* 0x000000ffff057224 */ /* 0x000fe200078e0008 */
[----:B------:R-:W-:Y:S01]  /*e070*/  UIMAD UR13, UR4, UR15, UR13 ;  /* 0x0000000f040d72a4 */ /* 0x000fe2000f8e020d */
[----:B------:R-:W-:Y:S01]  /*e080*/  ISETP.GE.AND P0, PT, R12, UR12, PT ;  /* 0x0000000c0c007c0c */ /* 0x000fe2000bf06270 */
[----:B------:R-:W-:Y:S01]  /*e090*/  USHF.R.S32.HI UR4, URZ, 0x1f, UR9 ;  /* 0x0000001f3f047899 */ /* 0x000fe20008011409 */
[C---:B------:R-:W-:Y:S01]  /*e0a0*/  VIADD R175, R19.reuse, 0x20 ;  /* 0x0000002013af7836 */ /* 0x040fe20000000000 */
[----:B------:R-:W-:Y:S01]  /*e0b0*/  UIADD3 UR11, UR11, UR13, URZ ;  /* 0x0000000d0b0b7290 */ /* 0x000fe2000fffe03f */
[C---:B------:R-:W-:Y:S01]  /*e0c0*/  VIADD R177, R19.reuse, 0x18 ;  /* 0x0000001813b17836 */ /* 0x040fe20000000000 */
[----:B------:R-:W-:Y:S01]  /*e0d0*/  ULDC.64 UR14, c[0x0][0xb38] ;  /* 0x0002ce00000e7ab9 */ /* 0x000fe20000000a00 */
[----:B------:R-:W-:Y:S01]  /*e0e0*/  ULDC.64 UR16, c[0x0][0xb40] ;  /* 0x0002d00000107ab9 */ /* 0x000fe20000000a00 */
[----:B------:R-:W-:Y:S01]  /*e0f0*/  UIMAD.WIDE.U32 UR10, UR19, UR14, UR10 ;  /* 0x0000000e130a72a5 */ /* 0x000fe2000f8e000a */
[C---:B------:R-:W-:Y:S01]  /*e100*/  VIADD R179, R19.reuse, 0x10 ;  /* 0x0000001013b37836 */ /* 0x040fe20000000000 */
[----:B------:R-:W-:Y:S01]  /*e110*/  UIMAD UR4, UR4, UR16, URZ ;  /* 0x00000010040472a4 */ /* 0x000fe2000f8e023f */
[----:B------:R-:W-:Y:S01]  /*e120*/  VIADD R181, R19, 0x8 ;  /* 0x0000000813b57836 */ /* 0x000fe20000000000 */
[----:B------:R-:W-:Y:S01]  /*e130*/  UIMAD UR11, UR19, UR15, UR11 ;  /* 0x0000000f130b72a4 */ /* 0x000fe2000f8e020b */
[----:B------:R-:W-:Y:S01]  /*e140*/  BSSY B1, `(.L_x_219) ;  /* 0x00000cc000017945 */ /* 0x000fe20003800000 */
[----:B------:R-:W-:Y:S01]  /*e150*/  UIMAD UR4, UR9, UR17, UR4 ;  /* 0x00000011090472a4 */ /* 0x000fe2000f8e0204 */
[----:B------:R-:W-:Y:S01]  /*e160*/  SHF.R.S32.HI R22, RZ, 0x1f, R214 ;  /* 0x0000001fff167819 */ /* 0x000fe200000114d6 */
[----:B------:R-:W-:Y:S01]  /*e170*/  UIMAD.WIDE.U32 UR10, UR9, UR16, UR10 ;  /* 0x00000010090a72a5 */ /* 0x000fe2000f8e000a */
[----:B------:R-:W-:Y:S01]  /*e180*/  SHF.R.S32.HI R152, RZ, 0x1f, R215 ;  /* 0x0000001fff987819 */ /* 0x000fe200000114d7 */
[----:B------:R-:W-:Y:S01]  /*e190*/  ULDC.64 UR14, c[0x0][0xb48] ;  /* 0x0002d200000e7ab9 */ /* 0x000fe20000000a00 */
[----:B------:R-:W-:Y:S01]  /*e1a0*/  @UP1 ULDC UR9, c[0x0][0xbec] ;  /* 0x0002fb0000091ab9 */ /* 0x000fe20000000800 */
[----:B------:R-:W-:Y:S01]  /*e1b0*/  UIADD3 UR11, UR11, UR4, URZ ;  /* 0x000000040b0b7290 */ /* 0x000fe2000fffe03f */
[----:B------:R-:W-:Y:S01]  /*e1c0*/  @P1 IMAD.HI.U32 R0, R8, UR9, RZ ;  /* 0x0000000908001c27 */ /* 0x000fe2000f8e00ff */
[----:B------:R-:W-:Y:S01]  /*e1d0*/  UIADD3 UR8, UR8, 0x38820, URZ ;  /* 0x0003882008087890 */ /* 0x000fe2000fffe03f */
[----:B------:R-:W-:Y:S01]  /*e1e0*/  SHF.R.S32.HI R153, RZ, 0x1f, R216 ;  /* 0x0000001fff997819 */ /* 0x000fe200000114d8 */
[----:B------:R-:W-:Y:S01]  /*e1f0*/  @UP1 ULDC UR4, c[0x0][0xbf0] ;  /* 0x0002fc0000041ab9 */ /* 0x000fe20000000800 */
[----:B------:R-:W-:Y:S01]  /*e200*/  UIMAD.WIDE.U32 UR10, UR18, UR14, UR10 ;  /* 0x0000000e120a72a5 */ /* 0x000fe2000f8e000a */
[----:B------:R-:W-:Y:S01]  /*e210*/  @P1 SHF.R.U32.HI R5, RZ, UR4, R0 ;  /* 0x00000004ff051c19 */ /* 0x000fe20008011600 */
[----:B------:R-:W-:Y:S01]  /*e220*/  UPRMT UR8, URZ, 0x654, UR8 ;  /* 0x000006543f087896 */ /* 0x000fe20008000008 */
[----:B------:R-:W-:Y:S01]  /*e230*/  SHF.R.S32.HI R154, RZ, 0x1f, R217 ;  /* 0x0000001fff9a7819 */ /* 0x000fe200000114d9 */
[----:B------:R-:W-:Y:S01]  /*e240*/  UIMAD UR4, UR18, UR15, UR11 ;  /* 0x0000000f120472a4 */ /* 0x000fe2000f8e020b */
[--C-:B------:R-:W-:Y:S01]  /*e250*/  SHF.R.S32.HI R0, RZ, 0x1f, R5.reuse ;  /* 0x0000001fff007819 */ /* 0x100fe20000011405 */
[----:B------:R-:W-:Y:S01]  /*e260*/  IMAD.MOV R7, RZ, RZ, -R5 ;  /* 0x000000ffff077224 */ /* 0x000fe200078e0a05 */
[----:B------:R-:W-:Y:S01]  /*e270*/  ULDC.64 UR14, c[0x0][0xb30] ;  /* 0x0002cc00000e7ab9 */ /* 0x000fe20000000a00 */
[----:B------:R-:W-:Y:S01]  /*e280*/  IMAD.U32 R3, RZ, RZ, UR11 ;  /* 0x0000000bff037e24 */ /* 0x000fe2000f8e00ff */
[----:B------:R-:W-:Y:S01]  /*e290*/  SHF.R.S32.HI R155, RZ, 0x1f, R218 ;  /* 0x0000001fff9b7819 */ /* 0x000fe200000114da */
[----:B------:R-:W-:Y:S01]  /*e2a0*/  IMAD R7, R7, UR20, R8 ;  /* 0x0000001407077c24 */ /* 0x000fe2000f8e0208 */
[----:B------:R-:W-:Y:S01]  /*e2b0*/  SYNCS.ARRIVE.TRANS64.RED.A1T0 RZ, [UR8], RZ ;  /* 0x000000ffffff79a7 */ /* 0x000fe20008100408 */
[----:B------:R-:W-:Y:S01]  /*e2c0*/  IMAD R0, R0, UR14, RZ ;  /* 0x0000000e00007c24 */ /* 0x000fe2000f8e02ff */
[----:B------:R-:W-:Y:S01]  /*e2d0*/  SHF.R.S32.HI R156, RZ, 0x1f, R219 ;  /* 0x0000001fff9c7819 */ /* 0x000fe200000114db */
[----:B------:R-:W-:Y:S01]  /*e2e0*/  IMAD.U32 R2, RZ, RZ, UR10 ;  /* 0x0000000aff027e24 */ /* 0x000fe2000f8e00ff */
[----:B------:R-:W-:Y:S01]  /*e2f0*/  ULDC.64 UR10, c[0x0][0xb28] ;  /* 0x0002ca00000a7ab9 */ /* 0x000fe20000000a00 */
[----:B------:R-:W-:Y:S01]  /*e300*/  IMAD.U32 R3, RZ, RZ, UR4 ;  /* 0x00000004ff037e24 */ /* 0x000fe2000f8e00ff */
[----:B------:R-:W-:Y:S01]  /*e310*/  SHF.R.S32.HI R157, RZ, 0x1f, R220 ;  /* 0x0000001fff9d7819 */ /* 0x000fe200000114dc */
[C---:B------:R-:W-:Y:S01]  /*e320*/  IMAD R9, R5.reuse, UR15, R0 ;  /* 0x0000000f05097c24 */ /* 0x040fe2000f8e0200 */
[----:B------:R-:W-:Y:S01]  /*e330*/  SHF.R.S32.HI R0, RZ, 0x1f, R7 ;  /* 0x0000001fff007819 */ /* 0x000fe20000011407 */
[----:B------:R-:W-:Y:S01]  /*e340*/  IMAD.WIDE.U32 R2, R5, UR14, R2 ;  /* 0x0000000e05027c25 */ /* 0x000fe2000f8e0002 */
[----:B------:R-:W-:-:S02]  /*e350*/  SHF.R.S32.HI R158, RZ, 0x1f, R221 ;  /* 0x0000001fff9e7819 */ /* 0x000fc400000114dd */
[----:B------:R-:W-:Y:S01]  /*e360*/  SHF.R.S32.HI R159, RZ, 0x1f, R222 ;  /* 0x0000001fff9f7819 */ /* 0x000fe200000114de */
[----:B------:R-:W-:Y:S01]  /*e370*/  IMAD R0, R0, UR10, RZ ;  /* 0x0000000a00007c24 */ /* 0x000fe2000f8e02ff */
[----:B------:R-:W-:Y:S01]  /*e380*/  SHF.R.S32.HI R160, RZ, 0x1f, R223 ;  /* 0x0000001fffa07819 */ /* 0x000fe200000114df */
[----:B------:R-:W-:Y:S01]  /*e390*/  IMAD.IADD R3, R3, 0x1, R9 ;  /* 0x0000000103037824 */ /* 0x000fe200078e0209 */
[----:B------:R-:W-:Y:S01]  /*e3a0*/  SHF.R.S32.HI R161, RZ, 0x1f, R224 ;  /* 0x0000001fffa17819 */ /* 0x000fe200000114e0 */
[C---:B------:R-:W-:Y:S01]  /*e3b0*/  IMAD R11, R7.reuse, UR11, R0 ;  /* 0x0000000b070b7c24 */ /* 0x040fe2000f8e0200 */
[----:B------:R-:W-:Y:S01]  /*e3c0*/  SHF.R.S32.HI R162, RZ, 0x1f, R225 ;  /* 0x0000001fffa27819 */ /* 0x000fe200000114e1 */
[----:B------:R-:W-:Y:S01]  /*e3d0*/  IMAD.WIDE.U32 R2, R7, UR10, R2 ;  /* 0x0000000a07027c25 */ /* 0x000fe2000f8e0002 */
[----:B------:R-:W-:Y:S01]  /*e3e0*/  ULDC.64 UR10, c[0x0][0xb00] ;  /* 0x0002c000000a7ab9 */ /* 0x000fe20000000a00 */
[----:B------:R-:W-:Y:S02]  /*e3f0*/  SHF.R.S32.HI R163, RZ, 0x1f, R226 ;  /* 0x0000001fffa37819 */ /* 0x000fe400000114e2 */
[----:B------:R-:W-:Y:S01]  /*e400*/  IMAD.IADD R11, R3, 0x1, R11 ;  /* 0x00000001030b7824 */ /* 0x000fe200078e020b */
[C---:B------:R-:W-:Y:S01]  /*e410*/  LEA R0, P1, R2.reuse, UR10, 0x2 ;  /* 0x0000000a02007c11 */ /* 0x040fe2000f8210ff */
[C---:B------:R-:W-:Y:S01]  /*e420*/  VIADD R174, R19.reuse, 0x20 ;  /* 0x0000002013ae7836 */ /* 0x040fe20000000000 */
[----:B------:R-:W-:Y:S01]  /*e430*/  SHF.R.S32.HI R164, RZ, 0x1f, R227 ;  /* 0x0000001fffa47819 */ /* 0x000fe200000114e3 */
[C---:B------:R-:W-:Y:S01]  /*e440*/  VIADD R176, R19.reuse, 0x18 ;  /* 0x0000001813b07836 */ /* 0x040fe20000000000 */
[----:B------:R-:W-:Y:S01]  /*e450*/  LEA.HI.X R11, R2, UR11, R11, 0x2, P1 ;  /* 0x0000000b020b7c11 */ /* 0x000fe200088f140b */
[C---:B------:R-:W-:Y:S01]  /*e460*/  VIADD R178, R19.reuse, 0x10 ;  /* 0x0000001013b27836 */ /* 0x040fe20000000000 */
[----:B------:R0:W1:Y:S01]  /*e470*/  SHFL.IDX PT, R2, R0, RZ, 0x1c1f ;  /* 0x001c1fff00027589 */ /* 0x00006200000e0000 */
[----:B------:R-:W-:Y:S01]  /*e480*/  SHF.R.S32.HI R165, RZ, 0x1f, R228 ;  /* 0x0000001fffa57819 */ /* 0x000fe200000114e4 */
[----:B------:R-:W-:Y:S01]  /*e490*/  VIADD R180, R19, 0x8 ;  /* 0x0000000813b47836 */ /* 0x000fe20000000000 */
[----:B------:R-:W-:Y:S01]  /*e4a0*/  SHF.R.S32.HI R166, RZ, 0x1f, R229 ;  /* 0x0000001fffa67819 */ /* 0x000fe200000114e5 */
[----:B------:R0:W2:Y:S01]  /*e4b0*/  SHFL.IDX PT, R3, R11, RZ, 0x1c1f ;  /* 0x001c1fff0b037589 */ /* 0x0000a200000e0000 */
[----:B------:R-:W-:-:S02]  /*e4c0*/  SHF.R.S32.HI R167, RZ, 0x1f, R230 ;  /* 0x0000001fffa77819 */ /* 0x000fc400000114e6 */
[----:B------:R-:W-:Y:S02]  /*e4d0*/  SHF.R.S32.HI R168, RZ, 0x1f, R231 ;  /* 0x0000001fffa87819 */ /* 0x000fe400000114e7 */
[----:B------:R-:W-:Y:S02]  /*e4e0*/  SHF.R.S32.HI R169, RZ, 0x1f, R232 ;  /* 0x0000001fffa97819 */ /* 0x000fe400000114e8 */
[----:B------:R-:W-:Y:S02]  /*e4f0*/  SHF.R.S32.HI R170, RZ, 0x1f, R233 ;  /* 0x0000001fffaa7819 */ /* 0x000fe400000114e9 */
[----:B------:R-:W-:Y:S02]  /*e500*/  SHF.R.S32.HI R171, RZ, 0x1f, R234 ;  /* 0x0000001fffab7819 */ /* 0x000fe400000114ea */
[----:B------:R-:W-:Y:S02]  /*e510*/  SHF.R.S32.HI R172, RZ, 0x1f, R235 ;  /* 0x0000001fffac7819 */ /* 0x000fe400000114eb */
[----:B------:R-:W-:-:S02]  /*e520*/  SHF.R.S32.HI R173, RZ, 0x1f, R236 ;  /* 0x0000001fffad7819 */ /* 0x000fc400000114ec */
[----:B------:R-:W-:Y:S02]  /*e530*/  SHF.R.S32.HI R175, RZ, 0x1f, R175 ;  /* 0x0000001fffaf7819 */ /* 0x000fe400000114af */
[----:B------:R-:W-:Y:S02]  /*e540*/  SHF.R.S32.HI R177, RZ, 0x1f, R177 ;  /* 0x0000001fffb17819 */ /* 0x000fe400000114b1 */
[----:B------:R-:W-:Y:S02]  /*e550*/  SHF.R.S32.HI R179, RZ, 0x1f, R179 ;  /* 0x0000001fffb37819 */ /* 0x000fe400000114b3 */
[----:B------:R-:W-:Y:S01]  /*e560*/  SHF.R.S32.HI R181, RZ, 0x1f, R181 ;  /* 0x0000001fffb57819 */ /* 0x000fe200000114b5 */
[----:B01----:R-:W-:Y:S06]  /*e570*/  @P0 BRA `(.L_x_220) ;  /* 0x0000000800200947 */ /* 0x003fec0003800000 */
[----:B------:R-:W-:Y:S01]  /*e580*/  ULDC UR4, c[0x0][0xac8] ;  /* 0x0002b20000047ab9 */ /* 0x000fe20000000800 */
[----:B------:R-:W-:Y:S01]  /*e590*/  ULDC.64 UR8, c[0x0][0x208] ;  /* 0x0000820000087ab9 */ /* 0x000fe20000000a00 */
[----:B------:R-:W-:Y:S02]  /*e5a0*/  ISETP.GE.AND P4, PT, R180, UR4, PT ;  /* 0x00000004b4007c0c */ /* 0x000fe4000bf86270 */
[----:B------:R-:W-:Y:S02]  /*e5b0*/  ISETP.GE.AND P3, PT, R178, UR4, PT ;  /* 0x00000004b2007c0c */ /* 0x000fe4000bf66270 */
[----:B------:R-:W-:Y:S02]  /*e5c0*/  ISETP.GE.AND P5, PT, R19, UR4, PT ;  /* 0x0000000413007c0c */ /* 0x000fe4000bfa6270 */
[----:B------:R-:W-:Y:S02]  /*e5d0*/  ISETP.GE.AND P1, PT, R174, UR4, PT ;  /* 0x00000004ae007c0c */ /* 0x000fe4000bf26270 */
[----:B------:R-:W-:-:S05]  /*e5e0*/  ISETP.GE.AND P0, PT, R176, UR4, PT ;  /* 0x00000004b0007c0c */ /* 0x000fca000bf06270 */
[-C--:B------:R-:W-:Y:S02]  /*e5f0*/  @!P4 LEA R4, P2, R180, R2.reuse, 0x2 ;  /* 0x00000002b404c211 */ /* 0x080fe400078410ff */
[----:B------:R-:W-:Y:S02]  /*e600*/  @!P3 LEA R6, P6, R178, R2, 0x2 ;  /* 0x00000002b206b211 */ /* 0x000fe400078c10ff */
[----:B--2---:R-:W-:Y:S01]  /*e610*/  @!P5 IMAD.WIDE R8, R19, 0x4, R2 ;  /* 0x000000041308d825 */ /* 0x004fe200078e0202 */
[-C--:B------:R-:W-:Y:S02]  /*e620*/  @!P4 LEA.HI.X R5, R180, R3.reuse, R181, 0x2, P2 ;  /* 0x00000003b405c211 */ /* 0x080fe400010f14b5 */
[----:B------:R-:W-:Y:S02]  /*e630*/  ISETP.GE.AND P2, PT, R236, UR4, PT ;  /* 0x00000004ec007c0c */ /* 0x000fe4000bf46270 */
[----:B------:R-:W-:Y:S01]  /*e640*/  @!P3 LEA.HI.X R7, R178, R3, R179, 0x2, P6 ;  /* 0x00000003b207b211 */ /* 0x000fe200030f14b3 */
[----:B------:R-:W-:Y:S04]  /*e650*/  @!P5 ST.E.64 desc[UR8][R8.64], R24 ;  /* 0x000000180800d985 */ /* 0x000fe8000c101b08 */
[----:B------:R0:W-:Y:S01]  /*e660*/  @!P4 ST.E.64 desc[UR8][R4.64], R28 ;  /* 0x0000001c0400c985 */ /* 0x0001e2000c101b08 */
[----:B------:R-:W-:-:S03]  /*e670*/  ISETP.GE.AND P4, PT, R234, UR4, PT ;  /* 0x00000004ea007c0c */ /* 0x000fc6000bf86270 */
[----:B------:R1:W-:Y:S01]  /*e680*/  @!P3 ST.E.64 desc[UR8][R6.64], R32 ;  /* 0x000000200600b985 */ /* 0x0003e2000c101b08 */
[----:B------:R-:W-:Y:S02]  /*e690*/  ISETP.GE.AND P3, PT, R235, UR4, PT ;  /* 0x00000004eb007c0c */ /* 0x000fe4000bf66270 */
[-C--:B0-----:R-:W-:Y:S02]  /*e6a0*/  @!P0 LEA R4, P6, R176, R2.reuse, 0x2 ;  /* 0x00000002b0048211 */ /* 0x081fe400078c10ff */
[-C--:B-1----:R-:W-:Y:S01]  /*e6b0*/  @!P1 LEA R6, P5, R174, R2.reuse, 0x2 ;  /* 0x00000002ae069211 */ /* 0x082fe200078a10ff */
[----:B------:R-:W-:Y:S01]  /*e6c0*/  VIADD R33, R19, 0xe8 ;  /* 0x000000e813217836 */ /* 0x000fe20000000000 */
[-C--:B------:R-:W-:Y:S02]  /*e6d0*/  @!P0 LEA.HI.X R5, R176, R3.reuse, R177, 0x2, P6 ;  /* 0x00000003b0058211 */ /* 0x080fe400030f14b1 */
[----:B------:R-:W-:Y:S02]  /*e6e0*/  @!P1 LEA.HI.X R7, R174, R3, R175, 0x2, P5 ;  /* 0x00000003ae079211 */ /* 0x000fe400028f14af */
[----:B------:R-:W-:Y:S01]  /*e6f0*/  ISETP.GE.AND P5, PT, R233, UR4, PT ;  /* 0x00000004e9007c0c */ /* 0x000fe2000bfa6270 */
[----:B------:R0:W-:Y:S01]  /*e700*/  @!P0 ST.E.64 desc[UR8][R4.64], R36 ;  /* 0x0000002404008985 */ /* 0x0001e2000c101b08 */
[----:B------:R-:W-:-:S02]  /*e710*/  @!P2 LEA R8, P6, R236, R2, 0x2 ;  /* 0x00000002ec08a211 */ /* 0x000fc400078c10ff */
[----:B------:R-:W-:Y:S01]  /*e720*/  ISETP.GE.AND P0, PT, R232, UR4, PT ;  /* 0x00000004e8007c0c */ /* 0x000fe2000bf06270 */
[----:B------:R1:W-:Y:S01]  /*e730*/  @!P1 ST.E.64 desc[UR8][R6.64], R40 ;  /* 0x0000002806009985 */ /* 0x0003e2000c101b08 */
[----:B------:R-:W-:Y:S02]  /*e740*/  @!P2 LEA.HI.X R9, R236, R3, R173, 0x2, P6 ;  /* 0x00000003ec09a211 */ /* 0x000fe400030f14ad */
[----:B------:R-:W-:-:S03]  /*e750*/  ISETP.GE.AND P1, PT, R231, UR4, PT ;  /* 0x00000004e7007c0c */ /* 0x000fc6000bf26270 */
[----:B------:R2:W-:Y:S01]  /*e760*/  @!P2 ST.E.64 desc[UR8][R8.64], R44 ;  /* 0x0000002c0800a985 */ /* 0x0005e2000c101b08 */
[CC--:B0-----:R-:W-:Y:S02]  /*e770*/  @!P3 LEA R4, P6, R235.reuse, R2.reuse, 0x2 ;  /* 0x00000002eb04b211 */ /* 0x0c1fe400078c10ff */
[CC--:B-1----:R-:W-:Y:S02]  /*e780*/  @!P4 LEA R6, P2, R234.reuse, R2.reuse, 0x2 ;  /* 0x00000002ea06c211 */ /* 0x0c2fe400078410ff */
[-C--:B------:R-:W-:Y:S02]  /*e790*/  @!P3 LEA.HI.X R5, R235, R3.reuse, R172, 0x2, P6 ;  /* 0x00000003eb05b211 */ /* 0x080fe400030f14ac */
[----:B------:R-:W-:Y:S02]  /*e7a0*/  @!P4 LEA.HI.X R7, R234, R3, R171, 0x2, P2 ;  /* 0x00000003ea07c211 */ /* 0x000fe400010f14ab */
[----:B--2---:R-:W-:Y:S01]  /*e7b0*/  @!P5 LEA R8, P6, R233, R2, 0x2 ;  /* 0x00000002e908d211 */ /* 0x004fe200078c10ff */
[----:B------:R0:W-:Y:S01]  /*e7c0*/  @!P3 ST.E.64 desc[UR8][R4.64], R48 ;  /* 0x000000300400b985 */ /* 0x0001e2000c101b08 */
[----:B------:R-:W-:-:S02]  /*e7d0*/  ISETP.GE.AND P2, PT, R230, UR4, PT ;  /* 0x00000004e6007c0c */ /* 0x000fc4000bf46270 */
[----:B------:R-:W-:Y:S01]  /*e7e0*/  @!P5 LEA.HI.X R9, R233, R3, R170, 0x2, P6 ;  /* 0x00000003e909d211 */ /* 0x000fe200030f14aa */
[----:B------:R1:W-:Y:S01]  /*e7f0*/  @!P4 ST.E.64 desc[UR8][R6.64], R52 ;  /* 0x000000340600c985 */ /* 0x0003e2000c101b08 */
[----:B------:R-:W-:-:S03]  /*e800*/  ISETP.GE.AND P3, PT, R229, UR4, PT ;  /* 0x00000004e5007c0c */ /* 0x000fc6000bf66270 */
[----:B------:R2:W-:Y:S01]  /*e810*/  @!P5 ST.E.64 desc[UR8][R8.64], R56 ;  /* 0x000000380800d985 */ /* 0x0005e2000c101b08 */
[CC--:B0-----:R-:W-:Y:S02]  /*e820*/  @!P0 LEA R4, P4, R232.reuse, R2.reuse, 0x2 ;  /* 0x00000002e8048211 */ /* 0x0c1fe400078810ff */
[C---:B-1----:R-:W-:Y:S02]  /*e830*/  @!P1 LEA R6, P5, R231.reuse, R2, 0x2 ;  /* 0x00000002e7069211 */ /* 0x042fe400078a10ff */
[-C--:B------:R-:W-:Y:S02]  /*e840*/  @!P0 LEA.HI.X R5, R232, R3.reuse, R169, 0x2, P4 ;  /* 0x00000003e8058211 */ /* 0x080fe400020f14a9 */
[----:B------:R-:W-:Y:S02]  /*e850*/  ISETP.GE.AND P4, PT, R228, UR4, PT ;  /* 0x00000004e4007c0c */ /* 0x000fe4000bf86270 */
[----:B------:R-:W-:Y:S01]  /*e860*/  @!P1 LEA.HI.X R7, R231, R3, R168, 0x2, P5 ;  /* 0x00000003e7079211 */ /* 0x000fe200028f14a8 */
[----:B------:R0:W-:Y:S01]  /*e870*/  @!P0 ST.E.64 desc[UR8][R4.64], R60 ;  /* 0x0000003c04008985 */ /* 0x0001e2000c101b08 */
[----:B------:R-:W-:-:S02]  /*e880*/  ISETP.GE.AND P5, PT, R227, UR4, PT ;  /* 0x00000004e3007c0c */ /* 0x000fc4000bfa6270 */
[C---:B--2---:R-:W-:Y:S01]  /*e890*/  @!P2 LEA R8, P6, R230.reuse, R2, 0x2 ;  /* 0x00000002e608a211 */ /* 0x044fe200078c10ff */
[----:B------:R1:W-:Y:S01]  /*e8a0*/  @!P1 ST.E.64 desc[UR8][R6.64], R64 ;  /* 0x0000004006009985 */ /* 0x0003e2000c101b08 */
[----:B------:R-:W-:Y:S02]  /*e8b0*/  ISETP.GE.AND P1, PT, R225, UR4, PT ;  /* 0x00000004e1007c0c */ /* 0x000fe4000bf26270 */
[----:B------:R-:W-:Y:S02]  /*e8c0*/  @!P2 LEA.HI.X R9, R230, R3, R167, 0x2, P6 ;  /* 0x00000003e609a211 */ /* 0x000fe400030f14a7 */
[----:B------:R-:W-:-:S03]  /*e8d0*/  ISETP.GE.AND P0, PT, R226, UR4, PT ;  /* 0x00000004e2007c0c */ /* 0x000fc6000bf06270 */
[----:B------:R2:W-:Y:S01]  /*e8e0*/  @!P2 ST.E.64 desc[UR8][R8.64], R68 ;  /* 0x000000440800a985 */ /* 0x0005e2000c101b08 */
[CC--:B0-----:R-:W-:Y:S02]  /*e8f0*/  @!P3 LEA R4, P6, R229.reuse, R2.reuse, 0x2 ;  /* 0x00000002e504b211 */ /* 0x0c1fe400078c10ff */
[CC--:B-1----:R-:W-:Y:S02]  /*e900*/  @!P4 LEA R6, P2, R228.reuse, R2.reuse, 0x2 ;  /* 0x00000002e406c211 */ /* 0x0c2fe400078410ff */
[-C--:B------:R-:W-:Y:S02]  /*e910*/  @!P3 LEA.HI.X R5, R229, R3.reuse, R166, 0x2, P6 ;  /* 0x00000003e505b211 */ /* 0x080fe400030f14a6 */
[----:B------:R-:W-:Y:S02]  /*e920*/  @!P4 LEA.HI.X R7, R228, R3, R165, 0x2, P2 ;  /* 0x00000003e407c211 */ /* 0x000fe400010f14a5 */
[----:B------:R-:W-:Y:S01]  /*e930*/  ISETP.GE.AND P2, PT, R224, UR4, PT ;  /* 0x00000004e0007c0c */ /* 0x000fe2000bf46270 */
[----:B------:R0:W-:Y:S01]  /*e940*/  @!P3 ST.E.64 desc[UR8][R4.64], R72 ;  /* 0x000000480400b985 */ /* 0x0001e2000c101b08 */
[----:B--2---:R-:W-:-:S03]  /*e950*/  @!P5 LEA R8, P6, R227, R2, 0x2 ;  /* 0x00000002e308d211 */ /* 0x004fc600078c10ff */
[----:B------:R1:W-:Y:S01]  /*e960*/  @!P4 ST.E.64 desc[UR8][R6.64], R76 ;  /* 0x0000004c0600c985 */ /* 0x0003e2000c101b08 */
[----:B------:R-:W-:Y:S02]  /*e970*/  @!P5 LEA.HI.X R9, R227, R3, R164, 0x2, P6 ;  /* 0x00000003e309d211 */ /* 0x000fe400030f14a4 */
[----:B------:R-:W-:-:S03]  /*e980*/  ISETP.GE.AND P4, PT, R222, UR4, PT ;  /* 0x00000004de007c0c */ /* 0x000fc6000bf86270 */
[----:B------:R2:W-:Y:S01]  /*e990*/  @!P5 ST.E.64 desc[UR8][R8.64], R80 ;  /* 0x000000500800d985 */ /* 0x0005e2000c101b08 */
[----:B------:R-:W-:Y:S02]  /*e9a0*/  ISETP.GE.AND P5, PT, R223, UR4, PT ;  /* 0x00000004df007c0c */ /* 0x000fe4000bfa6270 */
        /* <DEDUP_REMOVED lines=8> */
[----:B------:R-:W-:-:S05]  /*ea30*/  @!P2 LEA.HI.X R9, R224, R3, R161, 0x2, P6 ;  /* 0x00000003e009a211 */ /* 0x000fca00030f14a1 */
[----:B------:R2:W-:Y:S01]  /*ea40*/  @!P2 ST.E.64 desc[UR8][R8.64], R92 ;  /* 0x0000005c0800a985 */ /* 0x0005e2000c101b08 */
[----:B------:R-:W-:Y:S02]  /*ea50*/  ISETP.GE.AND P2, PT, R220, UR4, PT ;  /* 0x00000004dc007c0c */ /* 0x000fe4000bf46270 */
[CC--:B0-----:R-:W-:Y:S02]  /*ea60*/  @!P5 LEA R4, P1, R223.reuse, R2.reuse, 0x2 ;  /* 0x00000002df04d211 */ /* 0x0c1fe400078210ff */
[CC--:B-1----:R-:W-:Y:S02]  /*ea70*/  @!P4 LEA R6, P0, R222.reuse, R2.reuse, 0x2 ;  /* 0x00000002de06c211 */ /* 0x0c2fe400078010ff */
[-C--:B------:R-:W-:Y:S02]  /*ea80*/  @!P5 LEA.HI.X R5, R223, R3.reuse, R160, 0x2, P1 ;  /* 0x00000003df05d211 */ /* 0x080fe400008f14a0 */
[----:B------:R-:W-:Y:S02]  /*ea90*/  ISETP.GE.AND P1, PT, R219, UR4, PT ;  /* 0x00000004db007c0c */ /* 0x000fe4000bf26270 */
[----:B--2---:R-:W-:Y:S01]  /*eaa0*/  @!P3 LEA R8, P6, R221, R2, 0x2 ;  /* 0x00000002dd08b211 */ /* 0x004fe200078c10ff */
[----:B------:R-:W-:Y:S01]  /*eab0*/  @!P5 ST.E.64 desc[UR8][R4.64], R96 ;  /* 0x000000600400d985 */ /* 0x000fe2000c101b08 */
[----:B------:R-:W-:-:S02]  /*eac0*/  @!P4 LEA.HI.X R7, R222, R3, R159, 0x2, P0 ;  /* 0x00000003de07c211 */ /* 0x000fc400000f149f */
[----:B------:R-:W-:Y:S02]  /*ead0*/  @!P3 LEA.HI.X R9, R221, R3, R158, 0x2, P6 ;  /* 0x00000003dd09b211 */ /* 0x000fe400030f149e */
[----:B------:R-:W-:Y:S01]  /*eae0*/  ISETP.GE.AND P0, PT, R218, UR4, PT ;  /* 0x00000004da007c0c */ /* 0x000fe2000bf06270 */
[----:B------:R-:W-:Y:S01]  /*eaf0*/  @!P4 ST.E.64 desc[UR8][R6.64], R100 ;  /* 0x000000640600c985 */ /* 0x000fe2000c101b08 */
[-C--:B------:R-:W-:Y:S02]  /*eb00*/  @!P2 LEA R12, P6, R220, R2.reuse, 0x2 ;  /* 0x00000002dc0ca211 */ /* 0x080fe400078c10ff */
[----:B------:R-:W-:Y:S01]  /*eb10*/  ISETP.GE.AND P4, PT, R216, UR4, PT ;  /* 0x00000004d8007c0c */ /* 0x000fe2000bf86270 */
[----:B------:R0:W-:Y:S01]  /*eb20*/  @!P3 ST.E.64 desc[UR8][R8.64], R104 ;  /* 0x000000680800b985 */ /* 0x0001e2000c101b08 */
[----:B------:R-:W-:Y:S02]  /*eb30*/  ISETP.GE.AND P3, PT, R217, UR4, PT ;  /* 0x00000004d9007c0c */ /* 0x000fe4000bf66270 */
[----:B------:R-:W-:-:S02]  /*eb40*/  @!P1 LEA R14, P5, R219, R2, 0x2 ;  /* 0x00000002db0e9211 */ /* 0x000fc400078a10ff */
[-C--:B------:R-:W-:Y:S02]  /*eb50*/  @!P2 LEA.HI.X R13, R220, R3.reuse, R157, 0x2, P6 ;  /* 0x00000003dc0da211 */ /* 0x080fe400030f149d */
[-C--:B------:R-:W-:Y:S02]  /*eb60*/  @!P1 LEA.HI.X R15, R219, R3.reuse, R156, 0x2, P5 ;  /* 0x00000003db0f9211 */ /* 0x080fe400028f149c */
[CC--:B------:R-:W-:Y:S01]  /*eb70*/  @!P0 LEA R20, P6, R218.reuse, R2.reuse, 0x2 ;  /* 0x00000002da148211 */ /* 0x0c0fe200078c10ff */
[----:B------:R-:W-:Y:S01]  /*eb80*/  @!P2 ST.E.64 desc[UR8][R12.64], R108 ;  /* 0x0000006c0c00a985 */ /* 0x000fe2000c101b08 */
[----:B------:R-:W-:Y:S02]  /*eb90*/  ISETP.GE.AND P2, PT, R215, UR4, PT ;  /* 0x00000004d7007c0c */ /* 0x000fe4000bf46270 */
[----:B------:R-:W-:Y:S01]  /*eba0*/  @!P0 LEA.HI.X R21, R218, R3, R155, 0x2, P6 ;  /* 0x00000003da158211 */ /* 0x000fe200030f149b */
[----:B------:R1:W-:Y:S01]  /*ebb0*/  @!P1 ST.E.64 desc[UR8][R14.64], R112 ;  /* 0x000000700e009985 */ /* 0x0003e2000c101b08 */
[----:B------:R-:W-:-:S02]  /*ebc0*/  @!P3 LEA R24, P1, R217, R2, 0x2 ;  /* 0x00000002d918b211 */ /* 0x000fc400078210ff */
[-C--:B------:R-:W-:Y:S01]  /*ebd0*/  @!P4 LEA R28, P5, R216, R2.reuse, 0x2 ;  /* 0x00000002d81cc211 */ /* 0x080fe200078a10ff */
[----:B------:R2:W-:Y:S01]  /*ebe0*/  @!P0 ST.E.64 desc[UR8][R20.64], R116 ;  /* 0x0000007414008985 */ /* 0x0005e2000c101b08 */
[-C--:B------:R-:W-:Y:S02]  /*ebf0*/  @!P3 LEA.HI.X R25, R217, R3.reuse, R154, 0x2, P1 ;  /* 0x00000003d919b211 */ /* 0x080fe400008f149a */
[----:B------:R-:W-:Y:S02]  /*ec00*/  ISETP.GE.AND P1, PT, R214, UR4, PT ;  /* 0x00000004d6007c0c */ /* 0x000fe4000bf26270 */
[-C--:B------:R-:W-:Y:S01]  /*ec10*/  @!P4 LEA.HI.X R29, R216, R3.reuse, R153, 0x2, P5 ;  /* 0x00000003d81dc211 */ /* 0x080fe200028f1499 */
[----:B------:R3:W-:Y:S01]  /*ec20*/  @!P3 ST.E.64 desc[UR8][R24.64], R120 ;  /* 0x000000781800b985 */ /* 0x0007e2000c101b08 */
[----:B------:R-:W-:Y:S02]  /*ec30*/  ISETP.GE.AND P0, PT, R23, UR4, PT ;  /* 0x0000000417007c0c */ /* 0x000fe4000bf06270 */
[----:B0-----:R-:W-:Y:S01]  /*ec40*/  @!P2 LEA R8, P5, R215, R2, 0x2 ;  /* 0x00000002d708a211 */ /* 0x001fe200078a10ff */
[----:B------:R3:W-:Y:S01]  /*ec50*/  @!P4 ST.E.64 desc[UR8][R28.64], R124 ;  /* 0x0000007c1c00c985 */ /* 0x0007e2000c101b08 */
[----:B------:R-:W-:Y:S01]  /*ec60*/  ISETP.GE.AND P4, PT, R33, UR4, PT ;  /* 0x0000000421007c0c */ /* 0x000fe2000bf86270 */
[----:B-1----:R-:W-:Y:S01]  /*ec70*/  VIADD R15, R19, 0xf0 ;  /* 0x000000f0130f7836 */ /* 0x002fe20000000000 */
[----:B------:R-:W-:Y:S01]  /*ec80*/  @!P2 LEA.HI.X R9, R215, R3, R152, 0x2, P5 ;  /* 0x00000003d709a211 */ /* 0x000fe200028f1498 */
[----:B--2---:R-:W-:Y:S01]  /*ec90*/  VIADD R21, R19, 0xf8 ;  /* 0x000000f813157836 */ /* 0x004fe20000000000 */
[----:B------:R-:W-:-:S02]  /*eca0*/  SHF.R.S32.HI R5, RZ, 0x1f, R23 ;  /* 0x0000001fff057819 */ /* 0x000fc40000011417 */
[CC--:B------:R-:W-:Y:S01]  /*ecb0*/  @!P1 LEA R6, P6, R214.reuse, R2.reuse, 0x2 ;  /* 0x00000002d6069211 */ /* 0x0c0fe200078c10ff */
[----:B------:R3:W-:Y:S01]  /*ecc0*/  @!P2 ST.E.64 desc[UR8][R8.64], R128 ;  /* 0x000000800800a985 */ /* 0x0007e2000c101b08 */
[----:B------:R-:W-:Y:S02]  /*ecd0*/  ISETP.GE.AND P3, PT, R15, UR4, PT ;  /* 0x000000040f007c0c */ /* 0x000fe4000bf66270 */
[----:B------:R-:W-:Y:S02]  /*ece0*/  @!P0 LEA R4, P5, R23, R2, 0x2 ;  /* 0x0000000217048211 */ /* 0x000fe400078a10ff */
[-C--:B------:R-:W-:Y:S02]  /*ecf0*/  @!P1 LEA.HI.X R7, R214, R3.reuse, R22, 0x2, P6 ;  /* 0x00000003d6079211 */ /* 0x080fe400030f1416 */
[----:B------:R-:W-:Y:S02]  /*ed00*/  ISETP.GE.AND P6, PT, R21, UR4, PT ;  /* 0x0000000415007c0c */ /* 0x000fe4000bfc6270 */
[----:B------:R-:W-:Y:S01]  /*ed10*/  @!P0 LEA.HI.X R5, R23, R3, R5, 0x2, P5 ;  /* 0x0000000317058211 */ /* 0x000fe200028f1405 */
[----:B------:R3:W-:Y:S01]  /*ed20*/  @!P1 ST.E.64 desc[UR8][R6.64], R132 ;  /* 0x0000008406009985 */ /* 0x0007e2000c101b08 */
[----:B------:R-:W-:-:S02]  /*ed30*/  SHF.R.S32.HI R13, RZ, 0x1f, R33 ;  /* 0x0000001fff0d7819 */ /* 0x000fc40000011421 */
[CC--:B------:R-:W-:Y:S01]  /*ed40*/  @!P4 LEA R12, P5, R33.reuse, R2.reuse, 0x2 ;  /* 0x00000002210cc211 */ /* 0x0c0fe200078a10ff */
[----:B------:R3:W-:Y:S01]  /*ed50*/  @!P0 ST.E.64 desc[UR8][R4.64], R136 ;  /* 0x0000008804008985 */ /* 0x0007e2000c101b08 */
[----:B------:R-:W-:Y:S02]  /*ed60*/  SHF.R.S32.HI R18, RZ, 0x1f, R15 ;  /* 0x0000001fff127819 */ /* 0x000fe4000001140f */
[----:B------:R-:W-:Y:S02]  /*ed70*/  @!P4 LEA.HI.X R13, R33, R3, R13, 0x2, P5 ;  /* 0x00000003210dc211 */ /* 0x000fe400028f140d */
[----:B------:R-:W-:-:S03]  /*ed80*/  @!P3 LEA R14, P5, R15, R2, 0x2 ;  /* 0x000000020f0eb211 */ /* 0x000fc600078a10ff */
[----:B------:R3:W-:Y:S01]  /*ed90*/  @!P4 ST.E.64 desc[UR8][R12.64], R140 ;  /* 0x0000008c0c00c985 */ /* 0x0007e2000c101b08 */
[-C--:B------:R-:W-:Y:S02]  /*eda0*/  @!P3 LEA.HI.X R15, R15, R3.reuse, R18, 0x2, P5 ;  /* 0x000000030f0fb211 */ /* 0x080fe400028f1412 */
[----:B------:R-:W-:Y:S02]  /*edb0*/  SHF.R.S32.HI R18, RZ, 0x1f, R21 ;  /* 0x0000001fff127819 */ /* 0x000fe40000011415 */
[C---:B------:R-:W-:Y:S01]  /*edc0*/  @!P6 LEA R2, P5, R21.reuse, R2, 0x2 ;  /* 0x000000021502e211 */ /* 0x040fe200078a10ff */
[----:B------:R3:W-:Y:S03]  /*edd0*/  @!P3 ST.E.64 desc[UR8][R14.64], R144 ;  /* 0x000000900e00b985 */ /* 0x0007e6000c101b08 */
[----:B------:R-:W-:-:S05]  /*ede0*/  @!P6 LEA.HI.X R3, R21, R3, R18, 0x2, P5 ;  /* 0x000000031503e211 */ /* 0x000fca00028f1412 */
[----:B------:R3:W-:Y:S04]  /*edf0*/  @!P6 ST.E.64 desc[UR8][R2.64], R148 ;  /* 0x000000940200e985 */ /* 0x0007e8000c101b08 */
.L_x_220:
[----:B------:R-:W-:Y:S05]  /*ee00*/  BSYNC B1 ;  /* 0x0000000000017941 */ /* 0x000fea0003800000 */
.L_x_219:
[----:B------:R-:W-:Y:S01]  /*ee10*/  ISETP.GE.AND P0, PT, R10, UR12, PT ;  /* 0x0000000c0a007c0c */ /* 0x000fe2000bf06270 */
[----:B--23--:R0:W1:Y:S04]  /*ee20*/  SHFL.IDX PT, R3, R11, 0x1, 0x1c1f ;  /* 0x003c1f000b037f89 */ /* 0x00c06800000e0000 */
[----:B------:R0:W2:Y:S08]  /*ee30*/  SHFL.IDX PT, R2, R0, 0x1, 0x1c1f ;  /* 0x003c1f0000027f89 */ /* 0x0000b000000e0000 */
[----:B0-----:R-:W-:Y:S05]  /*ee40*/  @P0 BRA `(.L_x_218) ;  /* 0x0000001800640947 */ /* 0x001fea0003800000 */
[----:B------:R-:W-:Y:S01]  /*ee50*/  ULDC UR4, c[0x0][0xac8] ;  /* 0x0002b20000047ab9 */ /* 0x000fe20000000800 */
[----:B------:R-:W-:Y:S01]  /*ee60*/  ULDC.64 UR8, c[0x0][0x208] ;  /* 0x0000820000087ab9 */ /* 0x000fe20000000a00 */
[----:B------:R-:W-:Y:S01]  /*ee70*/  ISETP.GE.AND P5, PT, R180, UR4, PT ;  /* 0x00000004b4007c0c */ /* 0x000fe2000bfa6270 */
[C---:B------:R-:W-:Y:S01]  /*ee80*/  VIADD R25, R19.reuse, 0xe8 ;  /* 0x000000e813197836 */ /* 0x040fe20000000000 */
[C---:B------:R-:W-:Y:S01]  /*ee90*/  ISETP.GE.AND P4, PT, R19.reuse, UR4, PT ;  /* 0x0000000413007c0c */ /* 0x040fe2000bf86270 */
[----:B------:R-:W-:Y:S01]  /*eea0*/  VIADD R21, R19, 0xf0 ;  /* 0x000000f013157836 */ /* 0x000fe20000000000 */
[----:B------:R-:W-:Y:S02]  /*eeb0*/  ISETP.GE.AND P2, PT, R178, UR4, PT ;  /* 0x00000004b2007c0c */ /* 0x000fe4000bf46270 */
[----:B------:R-:W-:Y:S02]  /*eec0*/  ISETP.GE.AND P1, PT, R176, UR4, PT ;  /* 0x00000004b0007c0c */ /* 0x000fe4000bf26270 */
[----:B------:R-:W-:-:S02]  /*eed0*/  ISETP.GE.AND P0, PT, R174, UR4, PT ;  /* 0x00000004ae007c0c */ /* 0x000fc4000bf06270 */
[----:B------:R-:W-:-:S03]  /*eee0*/  SHF.R.S32.HI R0, RZ, 0x1f, R25 ;  /* 0x0000001fff007819 */ /* 0x000fc60000011419 */
[CC--:B--2---:R-:W-:Y:S02]  /*eef0*/  @!P5 LEA R6, P3, R180.reuse, R2.reuse, 0x2 ;  /* 0x00000002b406d211 */ /* 0x0c4fe400078610ff */
[----:B-1----:R-:W-:Y:S02]  /*ef00*/  @!P4 IMAD.WIDE R4, R19, 0x4, R2 ;  /* 0x000000041304c825 */ /* 0x002fe400078e0202 */
[-C--:B------:R-:W-:Y:S02]  /*ef10*/  @!P5 LEA.HI.X R7, R180, R3.reuse, R181, 0x2, P3 ;  /* 0x00000003b407d211 */ /* 0x080fe400018f14b5 */
[-C--:B------:R-:W-:Y:S01]  /*ef20*/  @!P2 LEA R8, P6, R178, R2.reuse, 0x2 ;  /* 0x00000002b208a211 */ /* 0x080fe200078c10ff */
[----:B------:R0:W-:Y:S01]  /*ef30*/  @!P4 ST.E.64 desc[UR8][R4.64], R26 ;  /* 0x0000001a0400c985 */ /* 0x0001e2000c101b08 */
[----:B------:R-:W-:Y:S02]  /*ef40*/  ISETP.GE.AND P3, PT, R236, UR4, PT ;  /* 0x00000004ec007c0c */ /* 0x000fe4000bf66270 */
[----:B------:R-:W-:Y:S01]  /*ef50*/  @!P2 LEA.HI.X R9, R178, R3, R179, 0x2, P6 ;  /* 0x00000003b209a211 */ /* 0x000fe200030f14b3 */
[----:B------:R1:W-:Y:S01]  /*ef60*/  @!P5 ST.E.64 desc[UR8][R6.64], R30 ;  /* 0x0000001e0600d985 */ /* 0x0003e2000c101b08 */
[----:B------:R-:W-:-:S02]  /*ef70*/  @!P1 LEA R10, P5, R176, R2, 0x2 ;  /* 0x00000002b00a9211 */ /* 0x000fc400078a10ff */
[----:B------:R-:W-:Y:S01]  /*ef80*/  ISETP.GE.AND P4, PT, R235, UR4, PT ;  /* 0x00000004eb007c0c */ /* 0x000fe2000bf86270 */
[----:B------:R2:W-:Y:S01]  /*ef90*/  @!P2 ST.E.64 desc[UR8][R8.64], R34 ;  /* 0x000000220800a985 */ /* 0x0005e2000c101b08 */
[-C--:B------:R-:W-:Y:S02]  /*efa0*/  @!P0 LEA R12, P6, R174, R2.reuse, 0x2 ;  /* 0x00000002ae0c8211 */ /* 0x080fe400078c10ff */
[-C--:B------:R-:W-:Y:S02]  /*efb0*/  @!P1 LEA.HI.X R11, R176, R3.reuse, R177, 0x2, P5 ;  /* 0x00000003b00b9211 */ /* 0x080fe400028f14b1 */
[----:B------:R-:W-:Y:S02]  /*efc0*/  ISETP.GE.AND P5, PT, R234, UR4, PT ;  /* 0x00000004ea007c0c */ /* 0x000fe4000bfa6270 */
[----:B------:R-:W-:Y:S01]  /*efd0*/  @!P0 LEA.HI.X R13, R174, R3, R175, 0x2, P6 ;  /* 0x00000003ae0d8211 */ /* 0x000fe200030f14af */
[----:B------:R3:W-:Y:S01]  /*efe0*/  @!P1 ST.E.64 desc[UR8][R10.64], R38 ;  /* 0x000000260a009985 */ /* 0x0007e2000c101b08 */
[----:B0-----:R-:W-:-:S02]  /*eff0*/  @!P3 LEA R4, P6, R236, R2, 0x2 ;  /* 0x00000002ec04b211 */ /* 0x001fc400078c10ff */
[----:B------:R-:W-:Y:S01]  /*f000*/  ISETP.GE.AND P1, PT, R232, UR4, PT ;  /* 0x00000004e8007c0c */ /* 0x000fe2000bf26270 */
[----:B------:R0:W-:Y:S01]  /*f010*/  @!P0 ST.E.64 desc[UR8][R12.64], R42 ;  /* 0x0000002a0c008985 */ /* 0x0001e2000c101b08 */
[----:B------:R-:W-:Y:S02]  /*f020*/  ISETP.GE.AND P0, PT, R233, UR4, PT ;  /* 0x00000004e9007c0c */ /* 0x000fe4000bf06270 */
[CC--:B-1----:R-:W-:Y:S02]  /*f030*/  @!P4 LEA R6, P2, R235.reuse, R2.reuse, 0x2 ;  /* 0x00000002eb06c211 */ /* 0x0c2fe400078410ff */
[-C--:B------:R-:W-:Y:S02]  /*f040*/  @!P3 LEA.HI.X R5, R236, R3.reuse, R173, 0x2, P6 ;  /* 0x00000003ec05b211 */ /* 0x080fe400030f14ad */
[----:B------:R-:W-:Y:S02]  /*f050*/  @!P5 LEA R14, P6, R234, R2, 0x2 ;  /* 0x00000002ea0ed211 */ /* 0x000fe400078c10ff */
[----:B------:R-:W-:Y:S01]  /*f060*/  @!P4 LEA.HI.X R7, R235, R3, R172, 0x2, P2 ;  /* 0x00000003eb07c211 */ /* 0x000fe200010f14ac */
[----:B------:R1:W-:Y:S01]  /*f070*/  @!P3 ST.E.64 desc[UR8][R4.64], R46 ;  /* 0x0000002e0400b985 */ /* 0x0003e2000c101b08 */
[----:B------:R-:W-:-:S02]  /*f080*/  ISETP.GE.AND P2, PT, R231, UR4, PT ;  /* 0x00000004e7007c0c */ /* 0x000fc4000bf46270 */
[-C--:B------:R-:W-:Y:S01]  /*f090*/  @!P5 LEA.HI.X R15, R234, R3.reuse, R171, 0x2, P6 ;  /* 0x00000003ea0fd211 */ /* 0x080fe200030f14ab */
[----:B------:R4:W-:Y:S01]  /*f0a0*/  @!P4 ST.E.64 desc[UR8][R6.64], R50 ;  /* 0x000000320600c985 */ /* 0x0009e2000c101b08 */
[CC--:B--2---:R-:W-:Y:S02]  /*f0b0*/  @!P0 LEA R8, P4, R233.reuse, R2.reuse, 0x2 ;  /* 0x00000002e9088211 */ /* 0x0c4fe400078810ff */
[----:B------:R-:W-:Y:S01]  /*f0c0*/  ISETP.GE.AND P3, PT, R230, UR4, PT ;  /* 0x00000004e6007c0c */ /* 0x000fe2000bf66270 */
[----:B------:R2:W-:Y:S01]  /*f0d0*/  @!P5 ST.E.64 desc[UR8][R14.64], R54 ;  /* 0x000000360e00d985 */ /* 0x0005e2000c101b08 */
[----:B---3--:R-:W-:Y:S02]  /*f0e0*/  @!P1 LEA R10, P5, R232, R2, 0x2 ;  /* 0x00000002e80a9211 */ /* 0x008fe400078a10ff */
[----:B------:R-:W-:Y:S02]  /*f0f0*/  @!P0 LEA.HI.X R9, R233, R3, R170, 0x2, P4 ;  /* 0x00000003e9098211 */ /* 0x000fe400020f14aa */
[----:B------:R-:W-:-:S02]  /*f100*/  ISETP.GE.AND P4, PT, R229, UR4, PT ;  /* 0x00000004e5007c0c */ /* 0x000fc4000bf86270 */
[-C--:B------:R-:W-:Y:S01]  /*f110*/  @!P1 LEA.HI.X R11, R232, R3.reuse, R169, 0x2, P5 ;  /* 0x00000003e80b9211 */ /* 0x080fe200028f14a9 */
[----:B------:R-:W-:Y:S01]  /*f120*/  @!P0 ST.E.64 desc[UR8][R8.64], R58 ;  /* 0x0000003a08008985 */ /* 0x000fe2000c101b08 */
[----:B------:R-:W-:Y:S02]  /*f130*/  ISETP.GE.AND P5, PT, R228, UR4, PT ;  /* 0x00000004e4007c0c */ /* 0x000fe4000bfa6270 */
[CC--:B0-----:R-:W-:Y:S01]  /*f140*/  @!P2 LEA R12, P6, R231.reuse, R2.reuse, 0x2 ;  /* 0x00000002e70ca211 */ /* 0x0c1fe200078c10ff */
[----:B------:R0:W-:Y:S01]  /*f150*/  @!P1 ST.E.64 desc[UR8][R10.64], R62 ;  /* 0x0000003e0a009985 */ /* 0x0001e2000c101b08 */
[----:B------:R-:W-:Y:S02]  /*f160*/  ISETP.GE.AND P1, PT, R226, UR4, PT ;  /* 0x00000004e2007c0c */ /* 0x000fe4000bf26270 */
[----:B------:R-:W-:Y:S02]  /*f170*/  @!P2 LEA.HI.X R13, R231, R3, R168, 0x2, P6 ;  /* 0x00000003e70da211 */ /* 0x000fe400030f14a8 */
[----:B-1----:R-:W-:-:S02]  /*f180*/  @!P3 LEA R4, P6, R230, R2, 0x2 ;  /* 0x00000002e604b211 */ /* 0x002fc400078c10ff */
[-C--:B----4-:R-:W-:Y:S01]  /*f190*/  @!P4 LEA R6, P0, R229, R2.reuse, 0x2 ;  /* 0x00000002e506c211 */ /* 0x090fe200078010ff */
[----:B------:R1:W-:Y:S01]  /*f1a0*/  @!P2 ST.E.64 desc[UR8][R12.64], R66 ;  /* 0x000000420c00a985 */ /* 0x0003e2000c101b08 */
[----:B------:R-:W-:Y:S02]  /*f1b0*/  ISETP.GE.AND P2, PT, R227, UR4, PT ;  /* 0x00000004e3007c0c */ /* 0x000fe4000bf46270 */
[-C--:B------:R-:W-:Y:S02]  /*f1c0*/  @!P3 LEA.HI.X R5, R230, R3.reuse, R167, 0x2, P6 ;  /* 0x00000003e605b211 */ /* 0x080fe400030f14a7 */
[----:B--2---:R-:W-:Y:S02]  /*f1d0*/  @!P5 LEA R14, P6, R228, R2, 0x2 ;  /* 0x00000002e40ed211 */ /* 0x004fe400078c10ff */
[----:B------:R-:W-:Y:S01]  /*f1e0*/  @!P4 LEA.HI.X R7, R229, R3, R166, 0x2, P0 ;  /* 0x00000003e507c211 */ /* 0x000fe200000f14a6 */
[----:B------:R2:W-:Y:S01]  /*f1f0*/  @!P3 ST.E.64 desc[UR8][R4.64], R70 ;  /* 0x000000460400b985 */ /* 0x0005e2000c101b08 */
[----:B------:R-:W-:-:S02]  /*f200*/  ISETP.GE.AND P0, PT, R225, UR4, PT ;  /* 0x00000004e1007c0c */ /* 0x000fc4000bf06270 */
[-C--:B------:R-:W-:Y:S01]  /*f210*/  @!P5 LEA.HI.X R15, R228, R3.reuse, R165, 0x2, P6 ;  /* 0x00000003e40fd211 */ /* 0x080fe200030f14a5 */
[----:B------:R3:W-:Y:S01]  /*f220*/  @!P4 ST.E.64 desc[UR8][R6.64], R74 ;  /* 0x0000004a0600c985 */ /* 0x0007e2000c101b08 */
[-C--:B0-----:R-:W-:Y:S02]  /*f230*/  @!P1 LEA R10, P3, R226, R2.reuse, 0x2 ;  /* 0x00000002e20a9211 */ /* 0x081fe400078610ff */
[----:B------:R-:W-:Y:S01]  /*f240*/  @!P2 LEA R8, P6, R227, R2, 0x2 ;  /* 0x00000002e308a211 */ /* 0x000fe200078c10ff */
[----:B------:R0:W-:Y:S01]  /*f250*/  @!P5 ST.E.64 desc[UR8][R14.64], R78 ;  /* 0x0000004e0e00d985 */ /* 0x0001e2000c101b08 */
[----:B------:R-:W-:Y:S02]  /*f260*/  ISETP.GE.AND P5, PT, R224, UR4, PT ;  /* 0x00000004e0007c0c */ /* 0x000fe4000bfa6270 */
[----:B------:R-:W-:Y:S02]  /*f270*/  ISETP.GE.AND P4, PT, R223, UR4, PT ;  /* 0x00000004df007c0c */ /* 0x000fe4000bf86270 */
[----:B------:R-:W-:-:S02]  /*f280*/  @!P2 LEA.HI.X R9, R227, R3, R164, 0x2, P6 ;  /* 0x00000003e309a211 */ /* 0x000fc400030f14a4 */
[CC--:B-1----:R-:W-:Y:S02]  /*f290*/  @!P0 LEA R12, P6, R225.reuse, R2.reuse, 0x2 ;  /* 0x00000002e10c8211 */ /* 0x0c2fe400078c10ff */
[-C--:B------:R-:W-:Y:S01]  /*f2a0*/  @!P1 LEA.HI.X R11, R226, R3.reuse, R163, 0x2, P3 ;  /* 0x00000003e20b9211 */ /* 0x080fe200018f14a3 */
[----:B------:R1:W-:Y:S01]  /*f2b0*/  @!P2 ST.E.64 desc[UR8][R8.64], R82 ;  /* 0x000000520800a985 */ /* 0x0003e2000c101b08 */
[----:B------:R-:W-:Y:S02]  /*f2c0*/  ISETP.GE.AND P3, PT, R222, UR4, PT ;  /* 0x00000004de007c0c */ /* 0x000fe4000bf66270 */
[----:B------:R-:W-:Y:S01]  /*f2d0*/  @!P0 LEA.HI.X R13, R225, R3, R162, 0x2, P6 ;  /* 0x00000003e10d8211 */ /* 0x000fe200030f14a2 */
[----:B------:R4:W-:Y:S01]  /*f2e0*/  @!P1 ST.E.64 desc[UR8][R10.64], R86 ;  /* 0x000000560a009985 */ /* 0x0009e2000c101b08 */
[-C--:B--2---:R-:W-:Y:S02]  /*f2f0*/  @!P5 LEA R4, P2, R224, R2.reuse, 0x2 ;  /* 0x00000002e004d211 */ /* 0x084fe400078410ff */
[----:B---3--:R-:W-:Y:S01]  /*f300*/  @!P4 LEA R6, P1, R223, R2, 0x2 ;  /* 0x00000002df06c211 */ /* 0x008fe200078210ff */
[----:B------:R2:W-:Y:S01]  /*f310*/  @!P0 ST.E.64 desc[UR8][R12.64], R90 ;  /* 0x0000005a0c008985 */ /* 0x0005e2000c101b08 */
[----:B------:R-:W-:-:S02]  /*f320*/  ISETP.GE.AND P0, PT, R221, UR4, PT ;  /* 0x00000004dd007c0c */ /* 0x000fc4000bf06270 */
[-C--:B------:R-:W-:Y:S02]  /*f330*/  @!P5 LEA.HI.X R5, R224, R3.reuse, R161, 0x2, P2 ;  /* 0x00000003e005d211 */ /* 0x080fe400010f14a1 */
[----:B------:R-:W-:Y:S02]  /*f340*/  ISETP.GE.AND P2, PT, R220, UR4, PT ;  /* 0x00000004dc007c0c */ /* 0x000fe4000bf46270 */
[-C--:B------:R-:W-:Y:S01]  /*f350*/  @!P4 LEA.HI.X R7, R223, R3.reuse, R160, 0x2, P1 ;  /* 0x00000003df07c211 */ /* 0x080fe200008f14a0 */
[----:B------:R3:W-:Y:S01]  /*f360*/  @!P5 ST.E.64 desc[UR8][R4.64], R94 ;  /* 0x0000005e0400d985 */ /* 0x0007e2000c101b08 */
[C---:B0-----:R-:W-:Y:S02]  /*f370*/  @!P3 LEA R14, P6, R222.reuse, R2, 0x2 ;  /* 0x00000002de0eb211 */ /* 0x041fe400078c10ff */
[----:B------:R-:W-:Y:S01]  /*f380*/  ISETP.GE.AND P1, PT, R219, UR4, PT ;  /* 0x00000004db007c0c */ /* 0x000fe2000bf26270 */
[----:B------:R0:W-:Y:S01]  /*f390*/  @!P4 ST.E.64 desc[UR8][R6.64], R98 ;  /* 0x000000620600c985 */ /* 0x0001e2000c101b08 */
[----:B------:R-:W-:-:S02]  /*f3a0*/  @!P3 LEA.HI.X R15, R222, R3, R159, 0x2, P6 ;  /* 0x00000003de0fb211 */ /* 0x000fc400030f149f */
[----:B------:R-:W-:Y:S02]  /*f3b0*/  ISETP.GE.AND P4, PT, R218, UR4, PT ;  /* 0x00000004da007c0c */ /* 0x000fe4000bf86270 */
[-C--:B-1----:R-:W-:Y:S01]  /*f3c0*/  @!P0 LEA R8, P6, R221, R2.reuse, 0x2 ;  /* 0x00000002dd088211 */ /* 0x082fe200078c10ff */
[----:B------:R1:W-:Y:S01]  /*f3d0*/  @!P3 ST.E.64 desc[UR8][R14.64], R102 ;  /* 0x000000660e00b985 */ /* 0x0003e2000c101b08 */
[C---:B----4-:R-:W-:Y:S02]  /*f3e0*/  @!P2 LEA R10, P3, R220.reuse, R2, 0x2 ;  /* 0x00000002dc0aa211 */ /* 0x050fe400078610ff */
[----:B------:R-:W-:Y:S02]  /*f3f0*/  ISETP.GE.AND P5, PT, R217, UR4, PT ;  /* 0x00000004d9007c0c */ /* 0x000fe4000bfa6270 */
[-C--:B------:R-:W-:Y:S02]  /*f400*/  @!P0 LEA.HI.X R9, R221, R3.reuse, R158, 0x2, P6 ;  /* 0x00000003dd098211 */ /* 0x080fe400030f149e */
[----:B------:R-:W-:-:S02]  /*f410*/  @!P2 LEA.HI.X R11, R220, R3, R157, 0x2, P3 ;  /* 0x00000003dc0ba211 */ /* 0x000fc400018f149d */
[----:B------:R-:W-:Y:S01]  /*f420*/  ISETP.GE.AND P3, PT, R216, UR4, PT ;  /* 0x00000004d8007c0c */ /* 0x000fe2000bf66270 */
[----:B------:R4:W-:Y:S01]  /*f430*/  @!P0 ST.E.64 desc[UR8][R8.64], R106 ;  /* 0x0000006a08008985 */ /* 0x0009e2000c101b08 */
[CC--:B--2---:R-:W-:Y:S02]  /*f440*/  @!P1 LEA R12, P6, R219.reuse, R2.reuse, 0x2 ;  /* 0x00000002db0c9211 */ /* 0x0c4fe400078c10ff */
[CC--:B---3--:R-:W-:Y:S01]  /*f450*/  @!P4 LEA R4, P0, R218.reuse, R2.reuse, 0x2 ;  /* 0x00000002da04c211 */ /* 0x0c8fe200078010ff */
[----:B------:R-:W-:Y:S01]  /*f460*/  @!P2 ST.E.64 desc[UR8][R10.64], R110 ;  /* 0x0000006e0a00a985 */ /* 0x000fe2000c101b08 */
[-C--:B------:R-:W-:Y:S02]  /*f470*/  @!P1 LEA.HI.X R13, R219, R3.reuse, R156, 0x2, P6 ;  /* 0x00000003db0d9211 */ /* 0x080fe400030f149c */
[----:B------:R-:W-:Y:S02]  /*f480*/  @!P4 LEA.HI.X R5, R218, R3, R155, 0x2, P0 ;  /* 0x00000003da05c211 */ /* 0x000fe400000f149b */
[----:B------:R-:W-:Y:S01]  /*f490*/  ISETP.GE.AND P0, PT, R215, UR4, PT ;  /* 0x00000004d7007c0c */ /* 0x000fe2000bf06270 */
[----:B------:R-:W-:Y:S01]  /*f4a0*/  @!P1 ST.E.64 desc[UR8][R12.64], R114 ;  /* 0x000000720c009985 */ /* 0x000fe2000c101b08 */
[----:B0-----:R-:W-:-:S02]  /*f4b0*/  @!P5 LEA R6, P6, R217, R2, 0x2 ;  /* 0x00000002d906d211 */ /* 0x001fc400078c10ff */
[----:B-1----:R-:W-:Y:S01]  /*f4c0*/  @!P3 LEA R14, P2, R216, R2, 0x2 ;  /* 0x00000002d80eb211 */ /* 0x002fe200078410ff */
[----:B------:R0:W-:Y:S01]  /*f4d0*/  @!P4 ST.E.64 desc[UR8][R4.64], R118 ;  /* 0x000000760400c985 */ /* 0x0001e2000c101b08 */
[-C--:B------:R-:W-:Y:S02]  /*f4e0*/  @!P5 LEA.HI.X R7, R217, R3.reuse, R154, 0x2, P6 ;  /* 0x00000003d907d211 */ /* 0x080fe400030f149a */
[----:B------:R-:W-:Y:S02]  /*f4f0*/  ISETP.GE.AND P4, PT, R214, UR4, PT ;  /* 0x00000004d6007c0c */ /* 0x000fe4000bf86270 */
[----:B------:R-:W-:Y:S01]  /*f500*/  ISETP.GE.AND P1, PT, R25, UR4, PT ;  /* 0x0000000419007c0c */ /* 0x000fe2000bf26270 */
[----:B------:R-:W-:Y:S01]  /*f510*/  @!P5 ST.E.64 desc[UR8][R6.64], R122 ;  /* 0x0000007a0600d985 */ /* 0x000fe2000c101b08 */
[----:B------:R-:W-:Y:S02]  /*f520*/  @!P3 LEA.HI.X R15, R216, R3, R153, 0x2, P2 ;  /* 0x00000003d80fb211 */ /* 0x000fe400010f1499 */
[----:B------:R-:W-:-:S02]  /*f530*/  ISETP.GE.AND P2, PT, R21, UR4, PT ;  /* 0x0000000415007c0c */ /* 0x000fc4000bf46270 */
[----:B------:R-:W-:Y:S01]  /*f540*/  ISETP.GE.AND P5, PT, R23, UR4, PT ;  /* 0x0000000417007c0c */ /* 0x000fe2000bfa6270 */
[----:B------:R1:W-:Y:S01]  /*f550*/  @!P3 ST.E.64 desc[UR8][R14.64], R126 ;  /* 0x0000007e0e00b985 */ /* 0x0003e2000c101b08 */
[----:B----4-:R-:W-:-:S04]  /*f560*/  @!P0 LEA R8, P6, R215, R2, 0x2 ;  /* 0x00000002d7088211 */ /* 0x010fc800078c10ff */
[-C--:B------:R-:W-:Y:S02]  /*f570*/  @!P0 LEA.HI.X R9, R215, R3.reuse, R152, 0x2, P6 ;  /* 0x00000003d7098211 */ /* 0x080fe400030f1498 */
[CC--:B0-----:R-:W-:Y:S02]  /*f580*/  @!P4 LEA R4, P6, R214.reuse, R2.reuse, 0x2 ;  /* 0x00000002d604c211 */ /* 0x0c1fe400078c10ff */
[CC--:B------:R-:W-:Y:S01]  /*f590*/  @!P1 LEA R10, P3, R25.reuse, R2.reuse, 0x2 ;  /* 0x00000002190a9211 */ /* 0x0c0fe200078610ff */
[----:B------:R0:W-:Y:S01]  /*f5a0*/  @!P0 ST.E.64 desc[UR8][R8.64], R130 ;  /* 0x0000008208008985 */ /* 0x0001e2000c101b08 */
[-C--:B------:R-:W-:Y:S02]  /*f5b0*/  @!P4 LEA.HI.X R5, R214, R3.reuse, R22, 0x2, P6 ;  /* 0x00000003d605c211 */ /* 0x080fe400030f1416 */
[----:B------:R-:W-:Y:S01]  /*f5c0*/  @!P1 LEA.HI.X R11, R25, R3, R0, 0x2, P3 ;  /* 0x00000003190b9211 */ /* 0x000fe200018f1400 */
[----:B-1----:R-:W-:Y:S01]  /*f5d0*/  VIADD R15, R19, 0xf8 ;  /* 0x000000f8130f7836 */ /* 0x002fe20000000000 */
[----:B------:R-:W-:Y:S01]  /*f5e0*/  SHF.R.S32.HI R7, RZ, 0x1f, R21 ;  /* 0x0000001fff077819 */ /* 0x000fe20000011415 */
[----:B------:R0:W-:Y:S01]  /*f5f0*/  @!P4 ST.E.64 desc[UR8][R4.64], R134 ;  /* 0x000000860400c985 */ /* 0x0001e2000c101b08 */
[----:B------:R-:W-:-:S02]  /*f600*/  @!P2 LEA R12, P6, R21, R2, 0x2 ;  /* 0x00000002150ca211 */ /* 0x000fc400078c10ff */
[----:B------:R-:W-:Y:S02]  /*f610*/  ISETP.GE.AND P0, PT, R15, UR4, PT ;  /* 0x000000040f007c0c */ /* 0x000fe4000bf06270 */
[----:B------:R-:W-:Y:S02]  /*f620*/  SHF.R.S32.HI R0, RZ, 0x1f, R23 ;  /* 0x0000001fff007819 */ /* 0x000fe40000011417 */
[----:B------:R-:W-:Y:S02]  /*f630*/  @!P5 LEA R6, P3, R23, R2, 0x2 ;  /* 0x000000021706d211 */ /* 0x000fe400078610ff */
[-C--:B------:R-:W-:Y:S02]  /*f640*/  @!P2 LEA.HI.X R13, R21, R3.reuse, R7, 0x2, P6 ;  /* 0x00000003150da211 */ /* 0x080fe400030f1407 */
[----:B------:R-:W-:-:S05]  /*f650*/  @!P5 LEA.HI.X R7, R23, R3, R0, 0x2, P3 ;  /* 0x000000031707d211 */ /* 0x000fca00018f1400 */
[----:B------:R0:W-:Y:S04]  /*f660*/  @!P5 ST.E.64 desc[UR8][R6.64], R138 ;  /* 0x0000008a0600d985 */ /* 0x0001e8000c101b08 */
[----:B------:R0:W-:Y:S04]  /*f670*/  @!P1 ST.E.64 desc[UR8][R10.64], R142 ;  /* 0x0000008e0a009985 */ /* 0x0001e8000c101b08 */
[----:B------:R0:W-:Y:S01]  /*f680*/  @!P2 ST.E.64 desc[UR8][R12.64], R146 ;  /* 0x000000920c00a985 */ /* 0x0001e2000c101b08 */
[----:B------:R-:W-:Y:S05]  /*f690*/  @P0 BRA `(.L_x_218) ;  /* 0x0000001000500947 */ /* 0x000fea0003800000 */
[----:B------:R-:W-:Y:S01]  /*f6a0*/  LEA R2, P0, R15, R2, 0x2 ;  /* 0x000000020f027211 */ /* 0x000fe200078010ff */
[----:B------:R-:W-:Y:S01]  /*f6b0*/  ULDC.64 UR8, c[0x0][0x208] ;  /* 0x0000820000087ab9 */ /* 0x000fe20000000a00 */
[----:B------:R-:W-:-:S04]  /*f6c0*/  SHF.R.S32.HI R0, RZ, 0x1f, R15 ;  /* 0x0000001fff007819 */ /* 0x000fc8000001140f */
[----:B------:R-:W-:-:S05]  /*f6d0*/  LEA.HI.X R3, R15, R3, R0, 0x2, P0 ;  /* 0x000000030f037211 */ /* 0x000fca00000f1400 */
[----:B------:R3:W-:Y:S01]  /*f6e0*/  ST.E.64 desc[UR8][R2.64], R150 ;  /* 0x0000009602007985 */ /* 0x0007e2000c101b08 */
[----:B------:R-:W-:Y:S05]  /*f6f0*/  BRA `(.L_x_218) ;  /* 0x0000001000387947 */ /* 0x000fea0003800000 */
.L_x_209:
[----:B------:R-:W2:Y:S01]  /*f700*/  LDL R8, [R1+0x14] ;  /* 0x0000140001087983 */ /* 0x000ea20000100800 */
[----:B------:R-:W-:Y:S01]  /*f710*/  ULDC.64 UR8, c[0x0][0xc00] ;  /* 0x0003000000087ab9 */ /* 0x000fe20000000a00 */
[----:B------:R-:W-:Y:S01]  /*f720*/  ULDC.64 UR12, c[0x0][0x208] ;  /* 0x00008200000c7ab9 */ /* 0x000fe20000000a00 */
[----:B------:R-:W-:Y:S01]  /*f730*/  UISETP.NE.U32.AND UP0, UPT, UR8, URZ, UPT ;  /* 0x0000003f0800728c */ /* 0x000fe2000bf05070 */
[----:B------:R-:W-:-:S03]  /*f740*/  R2UR UR10, R22 ;  /* 0x00000000160a72ca */ /* 0x000fc600000e0000 */
[----:B------:R-:W-:-:S03]  /*f750*/  UISETP.NE.AND.EX UP0, UPT, UR9, URZ, UPT, UP0 ;  /* 0x0000003f0900728c */ /* 0x000fc6000bf05300 */
[----:B------:R-:W-:-:S03]  /*f760*/  ULDC.64 UR8, c[0x0][0xc00] ;  /* 0x0003000000087ab9 */ /* 0x000fc60000000a00 */
[----:B------:R-:W-:Y:S02]  /*f770*/  PLOP3.LUT P1, PT, PT, PT, UP0, 0x80, 0x0 ;  /* 0x000000000000781c */ /* 0x000fe40003f2f008 */
[----:B--2---:R-:W-:-:S13]  /*f780*/  R2UR UR4, R8 ;  /* 0x00000000080472ca */ /* 0x004fda00000e0000 */
[----:B------:R-:W-:-:S06]  /*f790*/  UIMAD.WIDE UR8, UR4, 0x4, UR8 ;  /* 0x00000004040878a5 */ /* 0x000fcc000f8e0208 */
[----:B------:R-:W-:Y:S02]  /*f7a0*/  IMAD.U32 R2, RZ, RZ, UR8 ;  /* 0x00000008ff027e24 */ /* 0x000fe4000f8e00ff */
[----:B------:R-:W-:Y:S01]  /*f7b0*/  IMAD.U32 R3, RZ, RZ, UR9 ;  /* 0x00000009ff037e24 */ /* 0x000fe2000f8e00ff */
[----:B------:R-:W-:-:S04]  /*f7c0*/  ULDC.64 UR8, c[0x0][0xc08] ;  /* 0x0003020000087ab9 */ /* 0x000fc80000000a00 */
[----:B------:R-:W2:Y:S01]  /*f7d0*/  @P1 LDG.E R7, desc[UR12][R2.64] ;  /* 0x0000000c02071981 */ /* 0x000ea2000c1e1900 */
[----:B------:R-:W-:Y:S01]  /*f7e0*/  UISETP.NE.U32.AND UP1, UPT, UR8, URZ, UPT ;  /* 0x0000003f0800728c */ /* 0x000fe2000bf25070 */
[----:B------:R-:W0:Y:S03]  /*f7f0*/  S2R R6, SR_TID.X ;  /* 0x0000000000067919 */ /* 0x000e260000002100 */
[----:B------:R-:W-:-:S06]  /*f800*/  UISETP.NE.AND.EX UP1, UPT, UR9, URZ, UPT, UP1 ;  /* 0x0000003f0900728c */ /* 0x000fcc000bf25310 */
[----:B------:R-:W-:-:S05]  /*f810*/  PLOP3.LUT P2, PT, PT, PT, UP1, 0x80, 0x0 ;  /* 0x000000000000781c */ /* 0x000fca0003f4f018 */
[----:B------:R-:W-:Y:S02]  /*f820*/  @UP1 ULDC.64 UR8, c[0x0][0xc08] ;  /* 0x0003020000081ab9 */ /* 0x000fe40000000a00 */
[----:B------:R-:W-:-:S03]  /*f830*/  @UP1 UIMAD.WIDE UR8, UR4, 0x4, UR8 ;  /* 0x00000004040818a5 */ /* 0x000fc6000f8e0208 */
[----:B------:R-:W-:Y:S02]  /*f840*/  ULDC UR4, c[0x0][0xa88] ;  /* 0x0002a20000047ab9 */ /* 0x000fe40000000800 */
[----:B------:R-:W-:Y:S01]  /*f850*/  IMAD.U32 R0, RZ, RZ, UR4 ;  /* 0x00000004ff007e24 */ /* 0x000fe2000f8e00ff */
[----:B------:R-:W-:Y:S01]  /*f860*/  UMOV UR4, URZ ;  /* 0x0000003f00047c82 */ /* 0x000fe20008000000 */
[----:B------:R-:W-:Y:S01]  /*f870*/  UISETP.NE.AND UP1, UPT, UR10, URZ, UPT ;  /* 0x0000003f0a00728c */ /* 0x000fe2000bf25270 */
[----:B------:R-:W-:Y:S02]  /*f880*/  IMAD.U32 R4, RZ, RZ, UR8 ;  /* 0x00000008ff047e24 */ /* 0x000fe4000f8e00ff */
[----:B------:R-:W-:-:S05]  /*f890*/  IMAD.U32 R5, RZ, RZ, UR9 ;  /* 0x00000009ff057e24 */ /* 0x000fca000f8e00ff */
[----:B------:R1:W5:Y:S01]  /*f8a0*/  @P2 LDG.E R0, desc[UR12][R4.64] ;  /* 0x0000000c04002981 */ /* 0x000362000c1e1900 */
[----:B0-----:R-:W-:Y:S02]  /*f8b0*/  VIADD R6, R6, 0xffffff80 ;  /* 0xffffff8006067836 */ /* 0x001fe40000000000 */
[----:B------:R-:W-:Y:S02]  /*f8c0*/  @!UP1 ULDC UR10, c[0x0][0xad4] ;  /* 0x0002b500000a9ab9 */ /* 0x000fe40000000800 */
[----:B------:R-:W-:Y:S01]  /*f8d0*/  IMAD.U32 R22, RZ, RZ, UR10 ;  /* 0x0000000aff167e24 */ /* 0x000fe2000f8e00ff */
[----:B------:R-:W-:Y:S02]  /*f8e0*/  ISETP.GT.AND P0, PT, R6, 0x7f, PT ;  /* 0x0000007f0600780c */ /* 0x000fe40003f04270 */
[----:B--2---:R-:W-:-:S13]  /*f8f0*/  @P1 R2UR UR4, R7 ;  /* 0x00000000070412ca */ /* 0x004fda00000e0000 */
[----:B------:R-:W-:Y:S01]  /*f900*/  USHF.R.S32.HI UR21, URZ, 0x1f, UR4 ;  /* 0x0000001f3f157899 */ /* 0x000fe20008011404 */
[----:B-1----:R-:W-:Y:S11]  /*f910*/  @P2 BRA `(.L_x_221) ;  /* 0x0000000000142947 */ /* 0x002ff60003800000 */
[----:B------:R-:W-:Y:S05]  /*f920*/  @!P1 BRA `(.L_x_221) ;  /* 0x0000000000109947 */ /* 0x000fea0003800000 */
[----:B------:R-:W-:Y:S02]  /*f930*/  ULDC.64 UR8, c[0x0][0x208] ;  /* 0x0000820000087ab9 */ /* 0x000fe40000000a00 */
[----:B------:R-:W2:Y:S04]  /*f940*/  LDG.E R5, desc[UR8][R2.64] ;  /* 0x0000000802057981 */ /* 0x000ea8000c1e1900 */
[----:B-----5:R-:W2:Y:S02]  /*f950*/  LDG.E R0, desc[UR8][R2.64+0x4] ;  /* 0x0000040802007981 */ /* 0x020ea4000c1e1900 */
[----:B--2---:R-:W-:-:S07]  /*f960*/  IMAD.IADD R0, R0, 0x1, -R5 ;  /* 0x0000000100007824 */ /* 0x004fce00078e0a05 */
.L_x_221:
[----:B------:R-:W2:Y:S01]  /*f970*/  LDL.LU R2, [R1+0x1c] ;  /* 0x00001c0001027983 */ /* 0x000ea20000300800 */
[----:B------:R-:W-:Y:S01]  /*f980*/  R2UR UR8, R8 ;  /* 0x00000000080872ca */ /* 0x000fe200000e0000 */
[----:B------:R-:W-:-:S12]  /*f990*/  BSSY B1, `(.L_x_222) ;  /* 0x0000041000017945 */ /* 0x000fd80003800000 */
[----:B------:R-:W-:Y:S01]  /*f9a0*/  USEL UR8, UR8, URZ, !UP0 ;  /* 0x0000003f08087287 */ /* 0x000fe2000c000000 */
[----:B--2---:R-:W-:-:S13]  /*f9b0*/  R2UR UR9, R2 ;  /* 0x00000000020972ca */ /* 0x004fda00000e0000 */
[----:B------:R-:W-:Y:S01]  /*f9c0*/  USEL UR9, UR9, URZ, !UP0 ;  /* 0x0000003f09097287 */ /* 0x000fe2000c000000 */
[----:B------:R-:W-:Y:S11]  /*f9d0*/  @P0 BRA `(.L_x_223) ;  /* 0x0000000000f00947 */ /* 0x000ff60003800000 */
[----:B------:R-:W2:Y:S01]  /*f9e0*/  LDL R2, [R1+0x10] ;  /* 0x0000100001027983 */ /* 0x000ea20000100800 */
[----:B------:R-:W0:Y:S01]  /*f9f0*/  LDC R9, c[0x0][0xbe8] ;  /* 0x0002fa00ff097b82 */ /* 0x000e220000000800 */
[----:B--2---:R-:W-:Y:S02]  /*fa00*/  R2UR UR10, R2 ;  /* 0x00000000020a72ca */ /* 0x004fe400000e0000 */
[----:B------:R-:W1:Y:S11]  /*fa10*/  S2R R2, SR_TID.X ;  /* 0x0000000000027919 */ /* 0x000e760000002100 */
[----:B------:R-:W-:-:S04]  /*fa20*/  IMAD.U32 R3, RZ, RZ, UR10 ;  /* 0x0000000aff037e24 */ /* 0x000fc8000f8e00ff */
[----:B-1----:R-:W-:Y:S02]  /*fa30*/  IMAD R2, R3, 0x80, R2 ;  /* 0x0000008003027824 */ /* 0x002fe400078e0202 */
[----:B0----5:R-:W-:Y:S02]  /*fa40*/  IMAD R3, R0, R9, RZ ;  /* 0x0000000900037224 */ /* 0x021fe400078e02ff */
[----:B------:R-:W-:-:S05]  /*fa50*/  VIADD R4, R2, 0xffffff80 ;  /* 0xffffff8002047836 */ /* 0x000fca0000000000 */
[----:B------:R-:W-:-:S13]  /*fa60*/  ISETP.GE.AND P0, PT, R4, R3, PT ;  /* 0x000000030400720c */ /* 0x000fda0003f06270 */
[----:B------:R-:W-:Y:S05]  /*fa70*/  @P0 BRA `(.L_x_223) ;  /* 0x0000000000c80947 */ /* 0x000fea0003800000 */
[----:B------:R-:W-:Y:S01]  /*fa80*/  ISETP.NE.AND P0, PT, R9, 0x1, PT ;  /* 0x000000010900780c */ /* 0x000fe20003f05270 */
[----:B------:R-:W-:Y:S01]  /*fa90*/  UMOV UR19, 0x9b8 ;  /* 0x000009b800137882 */ /* 0x000fe20000000000 */
[----:B------:R-:W-:Y:S01]  /*faa0*/  R2UR UR11, R22 ;  /* 0x00000000160b72ca */ /* 0x000fe200000e0000 */
[----:B------:R-:W-:Y:S01]  /*fab0*/  IMAD.MOV.U32 R5, RZ, RZ, R4 ;  /* 0x000000ffff057224 */ /* 0x000fe200078e0004 */
[----:B------:R-:W-:Y:S01]  /*fac0*/  R2UR UR10, R212 ;  /* 0x00000000d40a72ca */ /* 0x000fe200000e0000 */
[----:B------:R-:W-:Y:S01]  /*fad0*/  ULDC.64 UR24, c[0x0][0x208] ;  /* 0x0000820000187ab9 */ /* 0x000fe20000000a00 */
[----:B------:R-:W-:-:S07]  /*fae0*/  R2UR UR20, R213 ;  /* 0x00000000d51472ca */ /* 0x000fce00000e0000 */
[----:B------:R-:W0:Y:S02]  /*faf0*/  @P0 LDC R3, c[0x0][0xbec] ;  /* 0x0002fb00ff030b82 */ /* 0x000e240000000800 */
[----:B------:R-:W-:-:S04]  /*fb00*/  UISETP.GT.AND UP0, UPT, UR11, 0x1, UPT ;  /* 0x000000010b00788c */ /* 0x000fc8000bf04270 */
[----:B------:R-:W-:Y:S02]  /*fb10*/  USEL UR19, UR19, 0x978, UP0 ;  /* 0x0000097813137887 */ /* 0x000fe40008000000 */
[----:B------:R-:W1:Y:S01]  /*fb20*/  @P0 LDC R7, c[0x0][0xbf0] ;  /* 0x0002fc00ff070b82 */ /* 0x000e620000000800 */
[----:B------:R-:W-:-:S09]  /*fb30*/  USEL UR18, UR10, URZ, UP0 ;  /* 0x0000003f0a127287 */ /* 0x000fd20008000000 */
[----:B------:R-:W-:Y:S01]  /*fb40*/  ULDC.64 UR12, c[0x0][UR19+0x220] ;  /* 0x00008800130c7abb */ /* 0x000fe20008000a00 */
[----:B------:R-:W-:Y:S01]  /*fb50*/  ULDC.64 UR10, c[0x0][UR19+0x218] ;  /* 0x00008600130a7abb */ /* 0x000fe20008000a00 */
[----:B------:R-:W-:Y:S01]  /*fb60*/  ULDC.64 UR14, c[0x0][UR19+0x228] ;  /* 0x00008a00130e7abb */ /* 0x000fe20008000a00 */
[----:B------:R-:W-:Y:S02]  /*fb70*/  UIMAD UR13, UR13, UR8, URZ ;  /* 0x000000080d0d72a4 */ /* 0x000fe4000f8e023f */
[----:B------:R-:W-:Y:S01]  /*fb80*/  UIMAD.WIDE.U32 UR16, UR10, UR20, URZ ;  /* 0x000000140a1072a5 */ /* 0x000fe2000f8e003f */
[----:B0-----:R-:W-:Y:S01]  /*fb90*/  @P0 IMAD.HI.U32 R2, R4, R3, RZ ;  /* 0x0000000304020227 */ /* 0x001fe200078e00ff */
[----:B------:R-:W-:Y:S02]  /*fba0*/  UIMAD UR20, UR11, UR20, URZ ;  /* 0x000000140b1472a4 */ /* 0x000fe4000f8e023f */
[----:B------:R-:W-:Y:S02]  /*fbb0*/  UIMAD.WIDE.U32 UR22, UR14, UR18, URZ ;  /* 0x000000120e1672a5 */ /* 0x000fe4000f8e003f */
[----:B------:R-:W-:-:S02]  /*fbc0*/  UIMAD.WIDE.U32 UR10, UR12, UR8, URZ ;  /* 0x000000080c0a72a5 */ /* 0x000fc4000f8e003f */
[----:B------:R-:W-:Y:S01]  /*fbd0*/  UIMAD UR14, UR15, UR18, URZ ;  /* 0x000000120f0e72a4 */ /* 0x000fe2000f8e023f */
[----:B-1----:R-:W-:Y:S01]  /*fbe0*/  @P0 SHF.R.U32.HI R5, RZ, R7, R2 ;  /* 0x00000007ff050219 */ /* 0x002fe20000011602 */
[----:B------:R-:W-:Y:S01]  /*fbf0*/  UIMAD UR13, UR12, UR9, UR13 ;  /* 0x000000090c0d72a4 */ /* 0x000fe2000f8e020d */
[----:B------:R-:W-:Y:S01]  /*fc00*/  IMAD.U32 R2, RZ, RZ, UR22 ;  /* 0x00000016ff027e24 */ /* 0x000fe2000f8e00ff */
[----:B------:R-:W-:Y:S01]  /*fc10*/  UIADD3 UR16, UP1, UP2, UR10, UR16, UR4 ;  /* 0x000000100a107290 */ /* 0x000fe2000fa3e004 */
[----:B------:R-:W-:Y:S01]  /*fc20*/  IMAD.U32 R3, RZ, RZ, UR23 ;  /* 0x00000017ff037e24 */ /* 0x000fe2000f8e00ff */
[----:B------:R-:W-:Y:S01]  /*fc30*/  UIADD3 UR14, UR23, UR14, URZ ;  /* 0x0000000e170e7290 */ /* 0x000fe2000fffe03f */
[--C-:B------:R-:W-:Y:S01]  /*fc40*/  IMAD.MOV R7, RZ, RZ, -R5.reuse ;  /* 0x000000ffff077224 */ /* 0x100fe200078e0a05 */
[----:B------:R-:W-:Y:S02]  /*fc50*/  UIADD3 UR20, UR17, UR20, URZ ;  /* 0x0000001411147290 */ /* 0x000fe4000fffe03f */
[----:B------:R-:W-:Y:S01]  /*fc60*/  UIADD3 UR12, UR11, UR13, URZ ;  /* 0x0000000d0b0c7290 */ /* 0x000fe2000fffe03f */
[----:B------:R-:W-:Y:S01]  /*fc70*/  IMAD R7, R9, R7, R4 ;  /* 0x0000000709077224 */ /* 0x000fe200078e0204 */
[----:B------:R-:W-:Y:S01]  /*fc80*/  IADD3 R2, P0, P1, R5, UR16, R2 ;  /* 0x0000001005027c10 */ /* 0x000fe2000f91e002 */
[----:B------:R-:W-:Y:S01]  /*fc90*/  IMAD.U32 R8, RZ, RZ, UR14 ;  /* 0x0000000eff087e24 */ /* 0x000fe2000f8e00ff */
[----:B------:R-:W-:Y:S01]  /*fca0*/  UIADD3.X UR12, UR12, UR20, UR21, UP1, UP2 ;  /* 0x000000140c0c7290 */ /* 0x000fe20008fe4415 */
[----:B------:R-:W-:Y:S01]  /*fcb0*/  SHF.R.S32.HI R5, RZ, 0x1f, R5 ;  /* 0x0000001fff057819 */ /* 0x000fe20000011405 */
[----:B------:R-:W-:Y:S01]  /*fcc0*/  ULDC.64 UR10, c[0x0][UR19+0x210] ;  /* 0x00008400130a7abb */ /* 0x000fe20008000a00 */
[----:B------:R-:W-:Y:S01]  /*fcd0*/  SHF.R.S32.HI R4, RZ, 0x1f, R7 ;  /* 0x0000001fff047819 */ /* 0x000fe20000011407 */
[----:B------:R-:W-:-:S02]  /*fce0*/  IMAD R9, R7, UR11, RZ ;  /* 0x0000000b07097c24 */ /* 0x000fc4000f8e02ff */
[----:B------:R-:W-:Y:S01]  /*fcf0*/  IADD3.X R3, R5, UR12, R8, P0, P1 ;  /* 0x0000000c05037c10 */ /* 0x000fe200087e2408 */
[----:B------:R-:W-:Y:S01]  /*fd00*/  ULDC.64 UR12, c[0x0][0xba8] ;  /* 0x0002ea00000c7ab9 */ /* 0x000fe20000000a00 */
[----:B------:R-:W-:Y:S01]  /*fd10*/  IMAD R9, R4, UR10, R9 ;  /* 0x0000000a04097c24 */ /* 0x000fe2000f8e0209 */
[----:B------:R-:W-:Y:S01]  /*fd20*/  @!UP0 ULDC UR12, c[0x0][0xb50] ;  /* 0x0002d400000c8ab9 */ /* 0x000fe20000000800 */
[----:B------:R-:W-:Y:S01]  /*fd30*/  @!UP0 ULDC UR13, c[0x0][0xb54] ;  /* 0x0002d500000d8ab9 */ /* 0x000fe20000000800 */
[----:B------:R-:W-:-:S04]  /*fd40*/  IMAD.WIDE.U32 R2, R7, UR10, R2 ;  /* 0x0000000a07027c25 */ /* 0x000fc8000f8e0002 */
[----:B------:R-:W-:Y:S01]  /*fd50*/  IMAD.IADD R3, R3, 0x1, R9 ;  /* 0x0000000103037824 */ /* 0x000fe200078e0209 */
[----:B------:R-:W-:-:S04]  /*fd60*/  LEA R4, P0, R2, UR12, 0x2 ;  /* 0x0000000c02047c11 */ /* 0x000fc8000f8010ff */
[----:B------:R-:W-:Y:S01]  /*fd70*/  LEA.HI.X R5, R2, UR13, R3, 0x2, P0 ;  /* 0x0000000d02057c11 */ /* 0x000fe200080f1403 */
[----:B------:R-:W-:-:S05]  /*fd80*/  IMAD.MOV.U32 R3, RZ, RZ, -0x800000 ;  /* 0xff800000ff037424 */ /* 0x000fca00078e00ff */
[----:B------:R0:W-:Y:S03]  /*fd90*/  STG.E desc[UR24][R4.64], R3 ;  /* 0x0000000304007986 */ /* 0x0001e6000c101918 */
.L_x_223:
[----:B------:R-:W-:Y:S05]  /*fda0*/  BSYNC B1 ;  /* 0x0000000000017941 */ /* 0x000fea0003800000 */
.L_x_222:
[----:B------:R-:W-:-:S13]  /*fdb0*/  R2UR UR10, R22 ;  /* 0x00000000160a72ca */ /* 0x000fda00000e0000 */
[----:B------:R-:W-:-:S06]  /*fdc0*/  UISETP.GT.AND UP0, UPT, UR10, 0x1, UPT ;  /* 0x000000010a00788c */ /* 0x000fcc000bf04270 */
[----:B------:R-:W-:-:S13]  /*fdd0*/  PLOP3.LUT P0, PT, PT, PT, UP0, 0x80, 0x0 ;  /* 0x000000000000781c */ /* 0x000fda0003f0f008 */
[----:B------:R-:W-:Y:S05]  /*fde0*/  @P0 BRA `(.L_x_218) ;  /* 0x00000008007c0947 */ /* 0x000fea0003800000 */
[----:B------:R-:W2:Y:S01]  /*fdf0*/  LDL.LU R2, [R1+0x10] ;  /* 0x0000100001027983 */ /* 0x000ea20000300800 */
[----:B------:R-:W1:Y:S01]  /*fe00*/  LDC R11, c[0x0][0xbe8] ;  /* 0x0002fa00ff0b7b82 */ /* 0x000e620000000800 */
[----:B0-----:R-:W-:Y:S01]  /*fe10*/  SHF.R.S32.HI R3, RZ, 0x1f, R6 ;  /* 0x0000001fff037819 */ /* 0x001fe20000011406 */
[----:B------:R-:W-:Y:S01]  /*fe20*/  ULDC.64 UR12, c[0x0][0xaa0] ;  /* 0x0002a800000c7ab9 */ /* 0x000fe20000000a00 */
[----:B------:R-:W-:Y:S01]  /*fe30*/  R2UR UR15, R213 ;  /* 0x00000000d50f72ca */ /* 0x000fe200000e0000 */
[----:B------:R-:W-:Y:S01]  /*fe40*/  UIMAD.WIDE.U32 UR10, UR4, UR12, URZ ;  /* 0x0000000c040a72a5 */ /* 0x000fe2000f8e003f */
[----:B------:R-:W-:Y:S01]  /*fe50*/  BSSY B1, `(.L_x_224) ;  /* 0x0000053000017945 */ /* 0x000fe20003800000 */
[----:B------:R-:W-:-:S04]  /*fe60*/  UIMAD UR12, UR21, UR12, URZ ;  /* 0x0000000c150c72a4 */ /* 0x000fc8000f8e023f */
[----:B------:R-:W-:-:S04]  /*fe70*/  UIMAD UR12, UR4, UR13, UR12 ;  /* 0x0000000d040c72a4 */ /* 0x000fc8000f8e020c */
[----:B------:R-:W-:-:S03]  /*fe80*/  UIADD3 UR11, UR11, UR12, URZ ;  /* 0x0000000c0b0b7290 */ /* 0x000fc6000fffe03f */
[----:B------:R-:W-:Y:S02]  /*fe90*/  ULDC.64 UR12, c[0x0][0xae8] ;  /* 0x0002ba00000c7ab9 */ /* 0x000fe40000000a00 */
[----:B------:R-:W-:-:S04]  /*fea0*/  UIMAD.WIDE.U32 UR10, UR15, UR12, UR10 ;  /* 0x0000000c0f0a72a5 */ /* 0x000fc8000f8e000a */
[----:B------:R-:W-:Y:S01]  /*feb0*/  UIMAD UR11, UR15, UR13, UR11 ;  /* 0x0000000d0f0b72a4 */ /* 0x000fe2000f8e020b */
[----:B-1----:R-:W-:Y:S02]  /*fec0*/  ISETP.NE.AND P0, PT, R11, 0x1, PT ;  /* 0x000000010b00780c */ /* 0x002fe40003f05270 */
[----:B------:R-:W-:Y:S02]  /*fed0*/  ULDC.64 UR12, c[0x0][0xaf0] ;  /* 0x0002bc00000c7ab9 */ /* 0x000fe40000000a00 */
[----:B------:R-:W-:-:S04]  /*fee0*/  UIMAD UR9, UR9, UR12, URZ ;  /* 0x0000000c090972a4 */ /* 0x000fc8000f8e023f */
[----:B------:R-:W-:Y:S02]  /*fef0*/  UIMAD UR4, UR8, UR13, UR9 ;  /* 0x0000000d080472a4 */ /* 0x000fe4000f8e0209 */
[----:B------:R-:W-:-:S03]  /*ff00*/  UIMAD.WIDE.U32 UR8, UR8, UR12, UR10 ;  /* 0x0000000c080872a5 */ /* 0x000fc6000f8e000a */
[----:B------:R-:W0:Y:S01]  /*ff10*/  @P0 LDC R7, c[0x0][0xbf0] ;  /* 0x0002fc00ff070b82 */ /* 0x000e220000000800 */
[----:B------:R-:W-:Y:S01]  /*ff20*/  UIADD3 UR4, UR9, UR4, URZ ;  /* 0x0000000409047290 */ /* 0x000fe2000fffe03f */
[----:B------:R-:W-:Y:S01]  /*ff30*/  ULDC.64 UR10, c[0x0][0xae0] ;  /* 0x0002b800000a7ab9 */ /* 0x000fe20000000a00 */
[----:B--2---:R-:W-:Y:S02]  /*ff40*/  R2UR UR14, R2 ;  /* 0x00000000020e72ca */ /* 0x004fe400000e0000 */
[----:B------:R-:W-:-:S03]  /*ff50*/  LEA.HI R2, R3, R6, RZ, 0x3 ;  /* 0x0000000603027211 */ /* 0x000fc600078f18ff */
[----:B------:R-:W1:Y:S01]  /*ff60*/  @P0 LDC R3, c[0x0][0xbec] ;  /* 0x0002fb00ff030b82 */ /* 0x000e620000000800 */
[----:B------:R-:W-:Y:S02]  /*ff70*/  LOP3.LUT R5, R2, 0xfffffff8, RZ, 0xc0, !PT ;  /* 0xfffffff802057812 */ /* 0x000fe400078ec0ff */
[----:B------:R-:W-:-:S03]  /*ff80*/  SHF.R.S32.HI R13, RZ, 0x3, R2 ;  /* 0x00000003ff0d7819 */ /* 0x000fc60000011402 */
[----:B------:R-:W-:Y:S02]  /*ff90*/  IMAD.IADD R8, R6, 0x1, -R5 ;  /* 0x0000000106087824 */ /* 0x000fe400078e0a05 */
[----:B------:R-:W-:Y:S02]  /*ffa0*/  IMAD.U32 R5, RZ, RZ, UR14 ;  /* 0x0000000eff057e24 */ /* 0x000fe4000f8e00ff */
[----:B------:R-:W-:-:S04]  /*ffb0*/  IMAD R2, R8, 0x20, R13 ;  /* 0x0000002008027824 */ /* 0x000fc800078e020d */
[----:B------:R-:W-:-:S04]  /*ffc0*/  IMAD R6, R5, 0x80, R2 ;  /* 0x0000008005067824 */ /* 0x000fc800078e0202 */
[----:B------:R-:W-:Y:S02]  /*ffd0*/  IMAD.MOV.U32 R5, RZ, RZ, R6 ;  /* 0x000000ffff057224 */ /* 0x000fe400078e0006 */
[----:B-1----:R-:W-:-:S04]  /*ffe0*/  @P0 IMAD.HI.U32 R2, R6, R3, RZ ;  /* 0x0000000306020227 */ /* 0x002fc800078e00ff */
[----:B------:R-:W-:Y:S01]  /*fff0*/  IMAD.U32 R3, RZ, RZ, UR9 ;  /* 0x00000009ff037e24 */ /* 0x000fe2000f8e00ff */
[----:B0-----:R-:W-:Y:S01]  /*10000*/  @P0 SHF.R.U32.HI R5, RZ, R7, R2 ;  /* 0x00000007ff050219 */ /* 0x001fe20000011602 */
[----:B------:R-:W-:Y:S01]  /*10010*/  IMAD.U32 R2, RZ, RZ, UR8 ;  /* 0x00000008ff027e24 */ /* 0x000fe2000f8e00ff */
[----:B------:R-:W-:Y:S01]  /*10020*/  ULDC.64 UR8, c[0x0][0xad8] ;  /* 0x0002b60000087ab9 */ /* 0x000fe20000000a00 */
[----:B------:R-:W-:Y:S01]  /*10030*/  IMAD.U32 R3, RZ, RZ, UR4 ;  /* 0x00000004ff037e24 */ /* 0x000fe2000f8e00ff */
[--C-:B------:R-:W-:Y:S01]  /*10040*/  SHF.R.S32.HI R4, RZ, 0x1f, R5.reuse ;  /* 0x0000001fff047819 */ /* 0x100fe20000011405 */
[----:B------:R-:W-:Y:S02]  /*10050*/  IMAD.MOV R7, RZ, RZ, -R5 ;  /* 0x000000ffff077224 */ /* 0x000fe400078e0a05 */
[----:B------:R-:W-:-:S04]  /*10060*/  IMAD.WIDE.U32 R2, R5, UR10, R2 ;  /* 0x0000000a05027c25 */ /* 0x000fc8000f8e0002 */
[----:B------:R-:W-:Y:S02]  /*10070*/  IMAD R7, R11, R7, R6 ;  /* 0x000000070b077224 */ /* 0x000fe400078e0206 */
[----:B------:R-:W-:Y:S02]  /*10080*/  IMAD R4, R4, UR10, RZ ;  /* 0x0000000a04047c24 */ /* 0x000fe4000f8e02ff */
[----:B------:R-:W-:Y:S02]  /*10090*/  IMAD.U32 R6, RZ, RZ, UR14 ;  /* 0x0000000eff067e24 */ /* 0x000fe4000f8e00ff */
[----:B------:R-:W-:Y:S01]  /*100a0*/  IMAD R9, R5, UR11, R4 ;  /* 0x0000000b05097c24 */ /* 0x000fe2000f8e0204 */
[----:B------:R-:W-:Y:S01]  /*100b0*/  SHF.R.S32.HI R4, RZ, 0x1f, R7 ;  /* 0x0000001fff047819 */ /* 0x000fe20000011407 */
[----:B------:R-:W-:Y:S02]  /*100c0*/  IMAD R6, R6, 0x80, R13 ;  /* 0x0000008006067824 */ /* 0x000fe400078e020d */
[----:B------:R-:W-:-:S02]  /*100d0*/  IMAD.IADD R3, R3, 0x1, R9 ;  /* 0x0000000103037824 */ /* 0x000fc400078e0209 */
[----:B------:R-:W-:Y:S02]  /*100e0*/  IMAD R4, R4, UR8, RZ ;  /* 0x0000000804047c24 */ /* 0x000fe4000f8e02ff */
[----:B------:R-:W-:-:S04]  /*100f0*/  IMAD.WIDE.U32 R2, R7, UR8, R2 ;  /* 0x0000000807027c25 */ /* 0x000fc8000f8e0002 */
[----:B------:R-:W-:Y:S01]  /*10100*/  IMAD R5, R7, UR9, R4 ;  /* 0x0000000907057c24 */ /* 0x000fe2000f8e0204 */
[----:B------:R-:W-:Y:S01]  /*10110*/  ULDC.64 UR8, c[0x0][0xa80] ;  /* 0x0002a00000087ab9 */ /* 0x000fe20000000a00 */
[----:B-----5:R-:W-:Y:S02]  /*10120*/  IMAD R11, R0, R11, RZ ;  /* 0x0000000b000b7224 */ /* 0x020fe400078e02ff */
[----:B------:R-:W-:Y:S02]  /*10130*/  VIADD R4, R6, 0x40 ;  /* 0x0000004006047836 */ /* 0x000fe40000000000 */
[----:B------:R-:W-:Y:S01]  /*10140*/  IMAD.IADD R3, R3, 0x1, R5 ;  /* 0x0000000103037824 */ /* 0x000fe200078e0205 */
[----:B------:R-:W-:Y:S01]  /*10150*/  LEA R5, P2, R2, UR8, 0x1 ;  /* 0x0000000802057c11 */ /* 0x000fe2000f8408ff */
[----:B------:R-:W-:Y:S01]  /*10160*/  VIADD R0, R6, 0x20 ;  /* 0x0000002006007836 */ /* 0x000fe20000000000 */
[----:B------:R-:W-:Y:S01]  /*10170*/  ISETP.GE.AND P0, PT, R4, R11, PT ;  /* 0x0000000b0400720c */ /* 0x000fe20003f06270 */
[----:B------:R-:W-:Y:S01]  /*10180*/  IMAD.SHL.U32 R7, R8, 0x8, RZ ;  /* 0x0000000808077824 */ /* 0x000fe200078e00ff */
[----:B------:R-:W-:-:S02]  /*10190*/  LEA.HI.X R4, R2, UR9, R3, 0x1, P2 ;  /* 0x0000000902047c11 */ /* 0x000fc400090f0c03 */
[-C--:B------:R-:W-:Y:S01]  /*101a0*/  ISETP.GE.AND P2, PT, R6, R11.reuse, PT ;  /* 0x0000000b0600720c */ /* 0x080fe20003f46270 */
[C---:B------:R-:W-:Y:S01]  /*101b0*/  VIADD R15, R7.reuse, 0x80 ;  /* 0x00000080070f7836 */ /* 0x040fe20000000000 */
[----:B------:R-:W-:Y:S01]  /*101c0*/  ISETP.GE.AND P1, PT, R0, R11, PT ;  /* 0x0000000b0000720c */ /* 0x000fe20003f26270 */
[C---:B------:R-:W-:Y:S01]  /*101d0*/  VIADD R13, R7.reuse, 0x40 ;  /* 0x00000040070d7836 */ /* 0x040fe20000000000 */
[----:B------:R0:W1:Y:S01]  /*101e0*/  SHFL.IDX PT, R2, R5, RZ, 0x181f ;  /* 0x00181fff05027589 */ /* 0x00006200000e0000 */
[----:B------:R-:W-:Y:S01]  /*101f0*/  VIADD R9, R7, 0xc0 ;  /* 0x000000c007097836 */ /* 0x000fe20000000000 */
[----:B------:R-:W-:Y:S02]  /*10200*/  SHF.R.S32.HI R8, RZ, 0x1f, R7 ;  /* 0x0000001fff087819 */ /* 0x000fe40000011407 */
[----:B------:R0:W2:Y:S01]  /*10210*/  SHFL.IDX PT, R0, R4, RZ, 0x181f ;  /* 0x00181fff04007589 */ /* 0x0000a200000e0000 */
[----:B------:R-:W-:Y:S02]  /*10220*/  SHF.R.S32.HI R10, RZ, 0x1f, R15 ;  /* 0x0000001fff0a7819 */ /* 0x000fe4000001140f */
[----:B------:R-:W-:-:S02]  /*10230*/  SHF.R.S32.HI R12, RZ, 0x1f, R13 ;  /* 0x0000001fff0c7819 */ /* 0x000fc4000001140d */
[----:B------:R-:W-:Y:S01]  /*10240*/  SHF.R.S32.HI R14, RZ, 0x1f, R9 ;  /* 0x0000001fff0e7819 */ /* 0x000fe20000011409 */
[----:B------:R-:W-:Y:S06]  /*10250*/  @P2 BRA `(.L_x_225) ;  /* 0x0000000000482947 */ /* 0x000fec0003800000 */
        /* <DEDUP_REMOVED lines=9> */
[----:B------:R3:W-:Y:S01]  /*102f0*/  @!P5 ST.E.128 desc[UR8][R20.64], RZ ;  /* 0x000000ff1400d985 */ /* 0x0007e2000c101d08 */
[----:B------:R-:W-:Y:S02]  /*10300*/  @!P4 LEA.HI.X R25, R13, R0, R12, 0x1, P6 ;  /* 0x000000000d19c211 */ /* 0x000fe400030f0c0c */
[----:B------:R-:W-:-:S03]  /*10310*/  @!P3 LEA R26, P6, R15, R2, 0x1 ;  /* 0x000000020f1ab211 */ /* 0x000fc600078c08ff */
[----:B------:R3:W-:Y:S01]  /*10320*/  @!P4 ST.E.128 desc[UR8][R24.64], RZ ;  /* 0x000000ff1800c985 */ /* 0x0007e2000c101d08 */
[----:B------:R-:W-:Y:S02]  /*10330*/  @!P3 LEA.HI.X R27, R15, R0, R10, 0x1, P6 ;  /* 0x000000000f1bb211 */ /* 0x000fe400030f0c0a */
[----:B------:R-:W-:-:S03]  /*10340*/  @!P2 LEA R2, P6, R9, R2, 0x1 ;  /* 0x000000020902a211 */ /* 0x000fc600078c08ff */
[----:B------:R3:W-:Y:S01]  /*10350*/  @!P3 ST.E.128 desc[UR8][R26.64], RZ ;  /* 0x000000ff1a00b985 */ /* 0x0007e2000c101d08 */
[----:B------:R-:W-:-:S05]  /*10360*/  @!P2 LEA.HI.X R3, R9, R0, R14, 0x1, P6 ;  /* 0x000000000903a211 */ /* 0x000fca00030f0c0e */
[----:B------:R3:W-:Y:S04]  /*10370*/  @!P2 ST.E.128 desc[UR8][R2.64], RZ ;  /* 0x000000ff0200a985 */ /* 0x0007e8000c101d08 */
.L_x_225:
[----:B------:R-:W-:Y:S05]  /*10380*/  BSYNC B1 ;  /* 0x0000000000017941 */ /* 0x000fea0003800000 */
.L_x_224:
[----:B--2---:R2:W4:Y:S01]  /*10390*/  SHFL.IDX PT, R0, R4, 0x1, 0x181f ;  /* 0x00381f0004007f89 */ /* 0x00452200000e0000 */
[----:B------:R-:W-:Y:S03]  /*103a0*/  BSSY B1, `(.L_x_226) ;  /* 0x0000015000017945 */ /* 0x000fe60003800000 */
[----:B-1-3--:R2:W1:Y:S01]  /*103b0*/  SHFL.IDX PT, R2, R5, 0x1, 0x181f ;  /* 0x00381f0005027f89 */ /* 0x00a46200000e0000 */
[----:B------:R-:W-:Y:S05]  /*103c0*/  @P1 BRA `(.L_x_227) ;  /* 0x0000000000481947 */ /* 0x000fea0003800000 */
[----:B------:R-:W-:Y:S01]  /*103d0*/  ULDC UR4, c[0x0][0xac8] ;  /* 0x0002b20000047ab9 */ /* 0x000fe20000000800 */
[----:B------:R-:W-:Y:S01]  /*103e0*/  ULDC.64 UR8, c[0x0][0x208] ;  /* 0x0000820000087ab9 */ /* 0x000fe20000000a00 */
[----:B------:R-:W-:Y:S02]  /*103f0*/  ISETP.GE.AND P4, PT, R7, UR4, PT ;  /* 0x0000000407007c0c */ /* 0x000fe4000bf86270 */
[----:B------:R-:W-:Y:S02]  /*10400*/  ISETP.GE.AND P3, PT, R13, UR4, PT ;  /* 0x000000040d007c0c */ /* 0x000fe4000bf66270 */
[----:B------:R-:W-:Y:S02]  /*10410*/  ISETP.GE.AND P2, PT, R15, UR4, PT ;  /* 0x000000040f007c0c */ /* 0x000fe4000bf46270 */
[----:B------:R-:W-:-:S07]  /*10420*/  ISETP.GE.AND P1, PT, R9, UR4, PT ;  /* 0x0000000409007c0c */ /* 0x000fce000bf26270 */
[-C--:B-1----:R-:W-:Y:S02]  /*10430*/  @!P4 LEA R20, P6, R7, R2.reuse, 0x1 ;  /* 0x000000020714c211 */ /* 0x082fe400078c08ff */
[----:B------:R-:W-:Y:S02]  /*10440*/  @!P3 LEA R24, P5, R13, R2, 0x1 ;  /* 0x000000020d18b211 */ /* 0x000fe400078a08ff */
[----:B----4-:R-:W-:Y:S02]  /*10450*/  @!P4 LEA.HI.X R21, R7, R0, R8, 0x1, P6 ;  /* 0x000000000715c211 */ /* 0x010fe400030f0c08 */
[----:B------:R-:W-:Y:S02]  /*10460*/  @!P2 LEA R26, P6, R15, R2, 0x1 ;  /* 0x000000020f1aa211 */ /* 0x000fe400078c08ff */
[----:B------:R-:W-:Y:S01]  /*10470*/  @!P3 LEA.HI.X R25, R13, R0, R12, 0x1, P5 ;  /* 0x000000000d19b211 */ /* 0x000fe200028f0c0c */
[----:B------:R3:W-:Y:S01]  /*10480*/  @!P4 ST.E.128 desc[UR8][R20.64], RZ ;  /* 0x000000ff1400c985 */ /* 0x0007e2000c101d08 */
[----:B------:R-:W-:-:S02]  /*10490*/  @!P1 LEA R2, P5, R9, R2, 0x1 ;  /* 0x0000000209029211 */ /* 0x000fc400078a08ff */
[-C--:B------:R-:W-:Y:S01]  /*104a0*/  @!P2 LEA.HI.X R27, R15, R0.reuse, R10, 0x1, P6 ;  /* 0x000000000f1ba211 */ /* 0x080fe200030f0c0a */
[----:B------:R3:W-:Y:S01]  /*104b0*/  @!P3 ST.E.128 desc[UR8][R24.64], RZ ;  /* 0x000000ff1800b985 */ /* 0x0007e2000c101d08 */
[----:B------:R-:W-:-:S03]  /*104c0*/  @!P1 LEA.HI.X R3, R9, R0, R14, 0x1, P5 ;  /* 0x0000000009039211 */ /* 0x000fc600028f0c0e */
[----:B------:R3:W-:Y:S04]  /*104d0*/  @!P2 ST.E.128 desc[UR8][R26.64], RZ ;  /* 0x000000ff1a00a985 */ /* 0x0007e8000c101d08 */
[----:B------:R3:W-:Y:S02]  /*104e0*/  @!P1 ST.E.128 desc[UR8][R2.64], RZ ;  /* 0x000000ff02009985 */ /* 0x0007e4000c101d08 */
.L_x_227:
[----:B------:R-:W-:Y:S05]  /*104f0*/  BSYNC B1 ;  /* 0x0000000000017941 */ /* 0x000fea0003800000 */
.L_x_226:
[----:B----4-:R4:W0:Y:S01]  /*10500*/  SHFL.IDX PT, R0, R4, 0x2, 0x181f ;  /* 0x00581f0004007f89 */ /* 0x01082200000e0000 */
        /* <DEDUP_REMOVED lines=10> */
[-C--:B------:R-:W-:Y:S02]  /*105b0*/  @!P2 LEA R24, P5, R13, R2.reuse, 0x1 ;  /* 0x000000020d18a211 */ /* 0x080fe400078a08ff */
[----:B------:R-:W-:Y:S02]  /*105c0*/  @!P1 LEA R26, P4, R15, R2, 0x1 ;  /* 0x000000020f1a9211 */ /* 0x000fe400078808ff */
[----:B0-----:R-:W-:Y:S02]  /*105d0*/  @!P3 LEA.HI.X R21, R7, R0, R8, 0x1, P6 ;  /* 0x000000000715b211 */ /* 0x001fe400030f0c08 */
[----:B------:R-:W-:Y:S02]  /*105e0*/  @!P0 LEA R2, P6, R9, R2, 0x1 ;  /* 0x0000000209028211 */ /* 0x000fe400078c08ff */
[-C--:B------:R-:W-:Y:S01]  /*105f0*/  @!P2 LEA.HI.X R25, R13, R0.reuse, R12, 0x1, P5 ;  /* 0x000000000d19a211 */ /* 0x080fe200028f0c0c */
[----:B------:R3:W-:Y:S01]  /*10600*/  @!P3 ST.E.128 desc[UR8][R20.64], RZ ;  /* 0x000000ff1400b985 */ /* 0x0007e2000c101d08 */
[----:B------:R-:W-:-:S02]  /*10610*/  @!P1 LEA.HI.X R27, R15, R0, R10, 0x1, P4 ;  /* 0x000000000f1b9211 */ /* 0x000fc400020f0c0a */
[----:B------:R-:W-:Y:S01]  /*10620*/  @!P0 LEA.HI.X R3, R9, R0, R14, 0x1, P6 ;  /* 0x0000000009038211 */ /* 0x000fe200030f0c0e */
[----:B------:R3:W-:Y:S04]  /*10630*/  @!P2 ST.E.128 desc[UR8][R24.64], RZ ;  /* 0x000000ff1800a985 */ /* 0x0007e8000c101d08 */
[----:B------:R3:W-:Y:S04]  /*10640*/  @!P1 ST.E.128 desc[UR8][R26.64], RZ ;  /* 0x000000ff1a009985 */ /* 0x0007e8000c101d08 */
[----:B------:R3:W-:Y:S02]  /*10650*/  @!P0 ST.E.128 desc[UR8][R2.64], RZ ;  /* 0x000000ff02008985 */ /* 0x0007e4000c101d08 */
.L_x_229:
[----:B------:R-:W-:Y:S05]  /*10660*/  BSYNC B1 ;  /* 0x0000000000017941 */ /* 0x000fea0003800000 */
.L_x_228:
[----:B0-----:R-:W-:Y:S01]  /*10670*/  VIADD R0, R6, 0x60 ;  /* 0x0000006006007836 */ /* 0x001fe20000000000 */
[----:B--2-4-:R-:W0:Y:S04]  /*10680*/  SHFL.IDX PT, R4, R4, 0x3, 0x181f ;  /* 0x00781f0004047f89 */ /* 0x014e2800000e0000 */
[----:B------:R-:W-:Y:S01]  /*10690*/  ISETP.GE.AND P0, PT, R0, R11, PT ;  /* 0x0000000b0000720c */ /* 0x000fe20003f06270 */
[----:B-1-3--:R1:W2:-:S12]  /*106a0*/  SHFL.IDX PT, R2, R5, 0x3, 0x181f ;  /* 0x00781f0005027f89 */ /* 0x00a29800000e0000 */
[----:B-1----:R-:W-:Y:S05]  /*106b0*/  @P0 BRA `(.L_x_218) ;  /* 0x0000000000480947 */ /* 0x002fea0003800000 */
[----:B------:R-:W-:Y:S01]  /*106c0*/  ULDC UR4, c[0x0][0xac8] ;  /* 0x0002b20000047ab9 */ /* 0x000fe20000000800 */
[----:B------:R-:W-:Y:S01]  /*106d0*/  ULDC.64 UR8, c[0x0][0x208] ;  /* 0x0000820000087ab9 */ /* 0x000fe20000000a00 */
[----:B------:R-:W-:Y:S02]  /*106e0*/  ISETP.GE.AND P3, PT, R7, UR4, PT ;  /* 0x0000000407007c0c */ /* 0x000fe4000bf66270 */
[----:B------:R-:W-:Y:S02]  /*106f0*/  ISETP.GE.AND P2, PT, R13, UR4, PT ;  /* 0x000000040d007c0c */ /* 0x000fe4000bf46270 */
[----:B------:R-:W-:Y:S02]  /*10700*/  ISETP.GE.AND P1, PT, R15, UR4, PT ;  /* 0x000000040f007c0c */ /* 0x000fe4000bf26270 */
[----:B------:R-:W-:-:S07]  /*10710*/  ISETP.GE.AND P0, PT, R9, UR4, PT ;  /* 0x0000000409007c0c */ /* 0x000fce000bf06270 */
[----:B--2---:R-:W-:-:S04]  /*10720*/  @!P3 LEA R6, P4, R7, R2, 0x1 ;  /* 0x000000020706b211 */ /* 0x004fc800078808ff */
[----:B0-----:R-:W-:Y:S02]  /*10730*/  @!P3 LEA.HI.X R7, R7, R4, R8, 0x1, P4 ;  /* 0x000000040707b211 */ /* 0x001fe400020f0c08 */
[-C--:B------:R-:W-:Y:S02]  /*10740*/  @!P2 LEA R20, P4, R13, R2.reuse, 0x1 ;  /* 0x000000020d14a211 */ /* 0x080fe400078808ff */
[-C--:B------:R-:W-:Y:S01]  /*10750*/  @!P1 LEA R24, P5, R15, R2.reuse, 0x1 ;  /* 0x000000020f189211 */ /* 0x080fe200078a08ff */
[----:B------:R0:W-:Y:S01]  /*10760*/  @!P3 ST.E.128 desc[UR8][R6.64], RZ ;  /* 0x000000ff0600b985 */ /* 0x0001e2000c101d08 */
[----:B------:R-:W-:Y:S02]  /*10770*/  @!P0 LEA R2, P6, R9, R2, 0x1 ;  /* 0x0000000209028211 */ /* 0x000fe400078c08ff */
[-C--:B------:R-:W-:Y:S02]  /*10780*/  @!P2 LEA.HI.X R21, R13, R4.reuse, R12, 0x1, P4 ;  /* 0x000000040d15a211 */ /* 0x080fe400020f0c0c */
[----:B------:R-:W-:-:S02]  /*10790*/  @!P1 LEA.HI.X R25, R15, R4, R10, 0x1, P5 ;  /* 0x000000040f199211 */ /* 0x000fc400028f0c0a */
[----:B------:R-:W-:Y:S01]  /*107a0*/  @!P0 LEA.HI.X R3, R9, R4, R14, 0x1, P6 ;  /* 0x0000000409038211 */ /* 0x000fe200030f0c0e */
[----:B------:R0:W-:Y:S04]  /*107b0*/  @!P2 ST.E.128 desc[UR8][R20.64], RZ ;  /* 0x000000ff1400a985 */ /* 0x0001e8000c101d08 */
[----:B------:R0:W-:Y:S04]  /*107c0*/  @!P1 ST.E.128 desc[UR8][R24.64], RZ ;  /* 0x000000ff18009985 */ /* 0x0001e8000c101d08 */
[----:B------:R0:W-:Y:S02]  /*107d0*/  @!P0 ST.E.128 desc[UR8][R2.64], RZ ;  /* 0x000000ff02008985 */ /* 0x0001e4000c101d08 */
.L_x_218:
[----:B------:R-:W-:Y:S05]  /*107e0*/  BSYNC B0 ;  /* 0x0000000000007941 */ /* 0x000fea0003800000 */
.L_x_208:
[----:B------:R-:W-:Y:S02]  /*107f0*/  ULDC UR4, c[0x0][0xc3c] ;  /* 0x00030f0000047ab9 */ /* 0x000fe40000000800 */
[----:B------:R-:W-:-:S06]  /*10800*/  UISETP.GE.AND UP0, UPT, UR7, UR4, UPT ;  /* 0x000000040700728c */ /* 0x000fcc000bf06270 */
[----:B------:R-:W-:-:S13]  /*10810*/  PLOP3.LUT P0, PT, PT, PT, UP0, 0x80, 0x0 ;  /* 0x000000000000781c */ /* 0x000fda0003f0f008 */
[----:B------:R-:W-:Y:S05]  /*10820*/  @!P0 BRA `(.L_x_230) ;  /* 0xffffff0800488947 */ /* 0x000fea000383ffff */
[----:B------:R-:W-:Y:S05]  /*10830*/  EXIT ;  /* 0x000000000000794d */ /* 0x000fea0003800000 */
.L_x_182:
[----:B------:R-:W-:-:S08]  /*10840*/  NOP ;  /* 0x0000000000007918 */ /* 0x000fd00000000000 */
[----:B0-----:R-:W0:-:S00]  /*10850*/  USETMAXREG.DEALLOC.CTAPOOL 0x18 ;  /* 0x00000018000079c8 */ /* 0x001e0000080e0500 */
[----:B0-----:R-:W-:Y:S01]  /*10860*/  LOP3.LUT R0, R0, 0x3, RZ, 0xc0, !PT ;  /* 0x0000000300007812 */ /* 0x001fe200078ec0ff */
[----:B------:R-:W-:-:S05]  /*10870*/  IMAD.MOV.U32 R7, RZ, RZ, RZ ;  /* 0x000000ffff077224 */ /* 0x000fca00078e00ff */
[----:B------:R-:W0:Y:S02]  /*10880*/  SHFL.IDX PT, R0, R0, RZ, 0x1f ;  /* 0x00001fff00007589 */ /* 0x000e2400000e0000 */
[----:B0-----:R-:W-:-:S04]  /*10890*/  ISETP.NE.AND P0, PT, R0, RZ, PT ;  /* 0x000000ff0000720c */ /* 0x001fc80003f05270 */
[----:B------:R-:W-:-:S05]  /*108a0*/  P2R R0, PR, RZ, 0x1 ;  /* 0x00000001ff007803 */ /* 0x000fca0000000000 */
[----:B------:R0:W-:Y:S04]  /*108b0*/  STL [R1+0x5c], R0 ;  /* 0x00005c0001007387 */ /* 0x0001e80000100800 */
[----:B------:R-:W-:Y:S05]  /*108c0*/  @!P0 BRA `(.L_x_231) ;  /* 0x0000000000248947 */ /* 0x000fea0003800000 */
[----:B------:R-:W1:Y:S08]  /*108d0*/  S2UR UR5, SR_CgaCtaId ;  /* 0x00000000000579c3 */ /* 0x000e700000008800 */
[----:B------:R-:W-:Y:S06]  /*108e0*/  BAR.SYNC.DEFER_BLOCKING 0x5, 0x180 ;  /* 0x0146000000007b1d */ /* 0x000fec0000010000 */
[----:B------:R-:W-:-:S02]  /*108f0*/  UMOV UR4, 0x400 ;  /* 0x0000040000047882 */ /* 0x000fc40000000000 */
[----:B-1----:R-:W-:-:S09]  /*10900*/  ULEA UR4, UR5, UR4, 0x18 ;  /* 0x0000000405047291 */ /* 0x002fd2000f8ec03f */
[----:B------:R-:W1:Y:S04]  /*10910*/  LDS.128 R8, [UR4+0x388d0] ;  /* 0x0388d004ff087984 */ /* 0x000e680008000c00 */
[----:B-1----:R2:W-:Y:S04]  /*10920*/  STL.64 [R1], R8 ;  /* 0x0000000801007387 */ /* 0x0025e80000100a00 */
[----:B------:R2:W-:Y:S01]  /*10930*/  STL.64 [R1+0x8], R10 ;  /* 0x0000080a01007387 */ /* 0x0005e20000100a00 */
[----:B------:R-:W-:Y:S06]  /*10940*/  BAR.ARV 0x4, 0x180 ;  /* 0x0106000000007b1d */ /* 0x000fec0000002000 */
[----:B------:R-:W-:Y:S05]  /*10950*/  BRA `(.L_x_232) ;  /* 0x0000000800ac7947 */ /* 0x000fea0003800000 */
.L_x_231:
[----:B0-----:R-:W-:Y:S01]  /*10960*/  LOP3.LUT R0, R6, 0x1f, RZ, 0xc0, !PT ;  /* 0x0000001f06007812 */ /* 0x001fe200078ec0ff */
[----:B------:R-:W-:Y:S01]  /*10970*/  ULDC UR4, c[0x0][0xc3c] ;  /* 0x00030f0000047ab9 */ /* 0x000fe20000000800 */
[----:B------:R-:W-:Y:S01]  /*10980*/  ULDC.64 UR6, c[0x0][0x208] ;  /* 0x0000820000067ab9 */ /* 0x000fe20000000a00 */
[----:B------:R-:W-:Y:S01]  /*10990*/  IMAD.MOV.U32 R10, RZ, RZ, RZ ;  /* 0x000000ffff0a7224 */ /* 0x000fe200078e00ff */
[----:B------:R-:W-:Y:S01]  /*109a0*/  ISETP.NE.AND P0, PT, R0, 0x1f, PT ;  /* 0x0000001f0000780c */ /* 0x000fe20003f05270 */
[----:B------:R-:W-:-:S03]  /*109b0*/  ULDC UR5, c[0x0][0xc38] ;  /* 0x00030e0000057ab9 */ /* 0x000fc60000000800 */
[----:B------:R-:W-:-:S13]  /*109c0*/  ISETP.GE.OR P1, PT, R0, UR4, !P0 ;  /* 0x0000000400007c0c */ /* 0x000fda000c726670 */
[----:B------:R-:W0:Y:S08]  /*109d0*/  @!P1 LDC.64 R2, c[0x0][0xc80] ;  /* 0x00032000ff029b82 */ /* 0x000e300000000a00 */
[----:B------:R-:W1:Y:S01]  /*109e0*/  @!P1 LDC.64 R4, c[0x0][0xc78] ;  /* 0x00031e00ff049b82 */ /* 0x000e620000000a00 */
[----:B0-----:R-:W-:-:S05]  /*109f0*/  @!P1 IMAD.WIDE.U32 R2, R0, 0x4, R2 ;  /* 0x0000000400029825 */ /* 0x001fca00078e0002 */
[----:B------:R1:W2:Y:S02]  /*10a00*/  @!P1 LDG.E R7, desc[UR6][R2.64] ;  /* 0x0000000602079981 */ /* 0x0002a4000c1e1900 */
[----:B-1----:R-:W-:-:S05]  /*10a10*/  @!P1 IMAD.WIDE.U32 R2, R0, 0x4, R4 ;  /* 0x0000000400029825 */ /* 0x002fca00078e0004 */
[----:B------:R-:W2:Y:S01]  /*10a20*/  @!P1 LDG.E R10, desc[UR6][R2.64] ;  /* 0x00000006020a9981 */ /* 0x000ea2000c1e1900 */
[C---:B------:R-:W-:Y:S01]  /*10a30*/  ISETP.NE.AND P1, PT, R0.reuse, RZ, PT ;  /* 0x000000ff0000720c */ /* 0x040fe20003f25270 */
[----:B------:R-:W0:Y:S01]  /*10a40*/  S2UR UR6, SR_CTAID.X ;  /* 0x00000000000679c3 */ /* 0x000e220000002500 */
[C---:B------:R-:W-:Y:S01]  /*10a50*/  ISETP.GE.U32.AND P2, PT, R0.reuse, 0x2, PT ;  /* 0x000000020000780c */ /* 0x040fe20003f46070 */
[----:B------:R-:W-:Y:S01]  /*10a60*/  UMOV UR4, URZ ;  /* 0x0000003f00047c82 */ /* 0x000fe20008000000 */
[C---:B------:R-:W-:Y:S02]  /*10a70*/  ISETP.GE.U32.AND P3, PT, R0.reuse, 0x4, PT ;  /* 0x000000040000780c */ /* 0x040fe40003f66070 */
[C---:B------:R-:W-:Y:S02]  /*10a80*/  ISETP.GE.U32.AND P4, PT, R0.reuse, 0x8, PT ;  /* 0x000000080000780c */ /* 0x040fe40003f86070 */
[----:B------:R-:W-:Y:S01]  /*10a90*/  ISETP.GE.U32.AND P5, PT, R0, 0x10, PT ;  /* 0x000000100000780c */ /* 0x000fe20003fa6070 */
[----:B--2---:R-:W-:-:S05]  /*10aa0*/  IMAD R4, R7, R10, RZ ;  /* 0x0000000a07047224 */ /* 0x004fca00078e02ff */
[----:B------:R-:W1:Y:S02]  /*10ab0*/  SHFL.UP PT, R5, R4, 0x1, RZ ;  /* 0x0420000004057989 */ /* 0x000e6400000e00ff */
[----:B-1----:R-:W-:-:S05]  /*10ac0*/  SEL R5, R5, RZ, P1 ;  /* 0x000000ff05057207 */ /* 0x002fca0000800000 */
[----:B------:R-:W-:-:S05]  /*10ad0*/  IMAD.IADD R5, R4, 0x1, R5 ;  /* 0x0000000104057824 */ /* 0x000fca00078e0205 */
        /* <DEDUP_REMOVED lines=12> */
[----:B------:R-:W1:Y:S02]  /*10ba0*/  SHFL.IDX PT, R8, R2, 0x1f, 0x1f ;  /* 0x03e01f0002087f89 */ /* 0x000e6400000e0000 */
[----:B-1----:R-:W-:-:S04]  /*10bb0*/  IMAD R8, R8, UR5, RZ ;  /* 0x0000000508087c24 */ /* 0x002fc8000f8e02ff */
[----:B------:R-:W-:Y:S01]  /*10bc0*/  IMAD.MOV.U32 R11, RZ, RZ, R8 ;  /* 0x000000ffff0b7224 */ /* 0x000fe200078e0008 */
[----:B0-----:R-:W-:-:S13]  /*10bd0*/  ISETP.GT.AND P6, PT, R8, UR6, PT ;  /* 0x0000000608007c0c */ /* 0x001fda000bfc4270 */
[----:B------:R-:W-:Y:S05]  /*10be0*/  @P6 BRA `(.L_x_233) ;  /* 0x0000000000a86947 */ /* 0x000fea0003800000 */
[----:B------:R-:W-:Y:S01]  /*10bf0*/  IMAD.MOV.U32 R8, RZ, RZ, R11 ;  /* 0x000000ffff087224 */ /* 0x000fe200078e000b */
[----:B------:R-:W-:Y:S01]  /*10c00*/  UMOV UR4, URZ ;  /* 0x0000003f00047c82 */ /* 0x000fe20008000000 */
[----:B------:R-:W-:-:S05]  /*10c10*/  ULDC UR5, c[0x0][0xc38] ;  /* 0x00030e0000057ab9 */ /* 0x000fca0000000800 */
.L_x_235:
[----:B------:R-:W0:Y:S01]  /*10c20*/  LDC R2, c[0x0][0xc3c] ;  /* 0x00030f00ff027b82 */ /* 0x000e220000000800 */
[----:B------:R-:W-:Y:S01]  /*10c30*/  ULDC UR7, c[0x0][0xc3c] ;  /* 0x00030f0000077ab9 */ /* 0x000fe20000000800 */
[----:B------:R-:W-:Y:S01]  /*10c40*/  UIADD3 UR4, UR4, 0x1f, URZ ;  /* 0x0000001f04047890 */ /* 0x000fe2000fffe03f */
[----:B------:R-:W-:-:S05]  /*10c50*/  IMAD.U32 R3, RZ, RZ, UR7 ;  /* 0x00000007ff037e24 */ /* 0x000fca000f8e00ff */
[----:B------:R1:W-:Y:S01]  /*10c60*/  STL [R1+0xc], R3 ;  /* 0x00000c0301007387 */ /* 0x0003e20000100800 */
[----:B0-----:R-:W-:-:S13]  /*10c70*/  ISETP.LE.AND P6, PT, R2, UR4, PT ;  /* 0x0000000402007c0c */ /* 0x001fda000bfc3270 */
[----:B-1----:R-:W-:Y:S05]  /*10c80*/  @P6 BRA `(.L_x_234) ;  /* 0x0000000400a86947 */ /* 0x002fea0003800000 */
[----:B------:R-:W-:Y:S01]  /*10c90*/  VIADD R9, R0, UR4 ;  /* 0x0000000400097c36 */ /* 0x000fe20008000000 */
[----:B------:R-:W-:Y:S01]  /*10ca0*/  ULDC.64 UR8, c[0x0][0x208] ;  /* 0x0000820000087ab9 */ /* 0x000fe20000000a00 */
[----:B------:R-:W-:-:S03]  /*10cb0*/  IMAD.MOV.U32 R7, RZ, RZ, RZ ;  /* 0x000000ffff077224 */ /* 0x000fc600078e00ff */
[----:B------:R-:W-:-:S13]  /*10cc0*/  ISETP.GE.OR P6, PT, R9, R2, !P0 ;  /* 0x000000020900720c */ /* 0x000fda00047c6670 */
[----:B------:R-:W0:Y:S08]  /*10cd0*/  @!P6 LDC.64 R2, c[0x0][0xc80] ;  /* 0x00032000ff02eb82 */ /* 0x000e300000000a00 */
[----:B------:R-:W1:Y:S01]  /*10ce0*/  @!P6 LDC.64 R4, c[0x0][0xc78] ;  /* 0x00031e00ff04eb82 */ /* 0x000e620000000a00 */
[----:B------:R-:W-:Y:S02]  /*10cf0*/  IMAD.MOV.U32 R10, RZ, RZ, RZ ;  /* 0x000000ffff0a7224 */ /* 0x000fe400078e00ff */
[----:B0-----:R-:W-:-:S05]  /*10d00*/  @!P6 IMAD.WIDE R2, R9, 0x4, R2 ;  /* 0x000000040902e825 */ /* 0x001fca00078e0202 */
[----:B------:R1:W2:Y:S02]  /*10d10*/  @!P6 LDG.E R7, desc[UR8][R2.64] ;  /* 0x000000080207e981 */ /* 0x0002a4000c1e1900 */
[----:B-1----:R-:W-:-:S05]  /*10d20*/  @!P6 IMAD.WIDE R2, R9, 0x4, R4 ;  /* 0x000000040902e825 */ /* 0x002fca00078e0204 */
[----:B------:R-:W2:Y:S02]  /*10d30*/  @!P6 LDG.E R10, desc[UR8][R2.64] ;  /* 0x00000008020ae981 */ /* 0x000ea4000c1e1900 */
[----:B--2---:R-:W-:-:S05]  /*10d40*/  IMAD R11, R7, R10, RZ ;  /* 0x0000000a070b7224 */ /* 0x004fca00078e02ff */
[----:B------:R-:W0:Y:S02]  /*10d50*/  SHFL.UP PT, R4, R11, 0x1, RZ ;  /* 0x042000000b047989 */ /* 0x000e2400000e00ff */
[----:B0-----:R-:W-:-:S05]  /*10d60*/  SEL R4, R4, RZ, P1 ;  /* 0x000000ff04047207 */ /* 0x001fca0000800000 */
[----:B------:R-:W-:-:S05]  /*10d70*/  IMAD.IADD R4, R11, 0x1, R4 ;  /* 0x000000010b047824 */ /* 0x000fca00078e0204 */
        /* <DEDUP_REMOVED lines=12> */
[----:B------:R-:W0:Y:S02]  /*10e40*/  SHFL.IDX PT, R4, R2, 0x1f, 0x1f ;  /* 0x03e01f0002047f89 */ /* 0x000e2400000e0000 */
[----:B0-----:R-:W-:-:S04]  /*10e50*/  IMAD R11, R4, UR5, RZ ;  /* 0x00000005040b7c24 */ /* 0x001fc8000f8e02ff */
[----:B------:R-:W-:-:S05]  /*10e60*/  IMAD.IADD R8, R11, 0x1, R8 ;  /* 0x000000010b087824 */ /* 0x000fca00078e0208 */
[----:B------:R-:W-:-:S13]  /*10e70*/  ISETP.GT.AND P6, PT, R8, UR6, PT ;  /* 0x0000000608007c0c */ /* 0x000fda000bfc4270 */
[----:B------:R-:W-:Y:S05]  /*10e80*/  @!P6 BRA `(.L_x_235) ;  /* 0xfffffffc0064e947 */ /* 0x000fea000383ffff */
.L_x_233:
[----:B------:R-:W-:Y:S02]  /*10e90*/  IMAD.IADD R11, R8, 0x1, -R11 ;  /* 0x00000001080b7824 */ /* 0x000fe400078e0a0b */
[----:B------:R-:W-:Y:S02]  /*10ea0*/  IMAD.MOV.U32 R14, RZ, RZ, RZ ;  /* 0x000000ffff0e7224 */ /* 0x000fe400078e00ff */
[----:B------:R-:W-:-:S05]  /*10eb0*/  IMAD R3, R2, UR5, R11 ;  /* 0x0000000502037c24 */ /* 0x000fca000f8e020b */
[----:B------:R-:W-:-:S13]  /*10ec0*/  ISETP.GT.AND P0, PT, R3, UR6, PT ;  /* 0x0000000603007c0c */ /* 0x000fda000bf04270 */
[----:B------:R-:W-:-:S04]  /*10ed0*/  VOTE.ANY R12, PT, !P0 ;  /* 0x00000000000c7806 */ /* 0x000fc800040e0100 */
[----:B------:R-:W0:Y:S01]  /*10ee0*/  POPC R4, R12 ;  /* 0x0000000c00047309 */ /* 0x000e220000000000 */
[----:B------:R-:W-:Y:S01]  /*10ef0*/  ISETP.NE.AND P0, PT, R12, RZ, PT ;  /* 0x000000ff0c00720c */ /* 0x000fe20003f05270 */
[----:B0-----:R-:W0:Y:S04]  /*10f00*/  SHFL.IDX PT, R7, R7, R4, 0x1f ;  /* 0x00001f0407077589 */ /* 0x001e2800000e0000 */
[----:B------:R-:W1:Y:S01]  /*10f10*/  SHFL.IDX PT, R9, R10, R4, 0x1f ;  /* 0x00001f040a097589 */ /* 0x000e6200000e0000 */
[----:B0-----:R-:W-:-:S04]  /*10f20*/  IABS R5, R7 ;  /* 0x0000000700057213 */ /* 0x001fc80000000000 */
[----:B------:R-:W0:Y:S01]  /*10f30*/  I2F.RP R13, R5 ;  /* 0x00000005000d7306 */ /* 0x000e220000209400 */
[----:B-1----:R-:W-:-:S07]  /*10f40*/  IABS R8, R9 ;  /* 0x0000000900087213 */ /* 0x002fce0000000000 */
[----:B------:R-:W-:Y:S08]  /*10f50*/  I2F.RP R12, R8 ;  /* 0x00000008000c7306 */ /* 0x000ff00000209400 */
[----:B0-----:R-:W0:Y:S02]  /*10f60*/  MUFU.RCP R13, R13 ;  /* 0x0000000d000d7308 */ /* 0x001e240000001000 */
[----:B0-----:R-:W-:-:S06]  /*10f70*/  VIADD R3, R13, 0xffffffe ;  /* 0x0ffffffe0d037836 */ /* 0x001fcc0000000000 */
[----:B------:R-:W0:Y:S02]  /*10f80*/  F2I.FTZ.U32.TRUNC.NTZ R3, R3 ;  /* 0x0000000300037305 */ /* 0x000e24000021f000 */
[----:B0-----:R-:W-:Y:S01]  /*10f90*/  IMAD.MOV R16, RZ, RZ, -R3 ;  /* 0x000000ffff107224 */ /* 0x001fe200078e0a03 */
[----:B------:R-:W-:Y:S06]  /*10fa0*/  @!P0 BRA `(.L_x_236) ;  /* 0x0000000000088947 */ /* 0x000fec0003800000 */
[----:B------:R-:W-:-:S05]  /*10fb0*/  VIADD R13, R4, 0xffffffff ;  /* 0xffffffff040d7836 */ /* 0x000fca0000000000 */
[----:B------:R0:W1:Y:S02]  /*10fc0*/  SHFL.IDX PT, R14, R2, R13, 0x1f ;  /* 0x00001f0d020e7589 */ /* 0x00006400000e0000 */
.L_x_236:
[----:B-1----:R-:W-:Y:S01]  /*10fd0*/  IMAD R10, R14, UR5, R11 ;  /* 0x000000050e0a7c24 */ /* 0x002fe2000f8e020b */
[----:B------:R-:W1:Y:S01]  /*10fe0*/  MUFU.RCP R12, R12 ;  /* 0x0000000c000c7308 */ /* 0x000e620000001000 */
[----:B------:R-:W-:Y:S02]  /*10ff0*/  IMAD R11, R16, R5, RZ ;  /* 0x00000005100b7224 */ /* 0x000fe400078e02ff */
[----:B0-----:R-:W-:Y:S01]  /*11000*/  IMAD.MOV.U32 R2, RZ, RZ, RZ ;  /* 0x000000ffff027224 */ /* 0x001fe200078e00ff */
[----:B------:R0:W-:Y:S03]  /*11010*/  STL [R1], R10 ;  /* 0x0000000a01007387 */ /* 0x0001e60000100800 */
[----:B------:R-:W-:Y:S01]  /*11020*/  IMAD.HI.U32 R2, R3, R11, R2 ;  /* 0x0000000b03027227 */ /* 0x000fe200078e0002 */
[----:B------:R-:W-:-:S05]  /*11030*/  IABS R11, R7 ;  /* 0x00000007000b7213 */ /* 0x000fca0000000000 */
[----:B------:R-:W-:Y:S01]  /*11040*/  IMAD.MOV R14, RZ, RZ, -R11 ;  /* 0x000000ffff0e7224 */ /* 0x000fe200078e0a0b */
[----:B0-----:R-:W-:-:S04]  /*11050*/  IADD3 R10, -R10, UR6, RZ ;  /* 0x000000060a0a7c10 */ /* 0x001fc8000fffe1ff */
[----:B------:R-:W-:-:S05]  /*11060*/  IABS R3, R10 ;  /* 0x0000000a00037213 */ /* 0x000fca0000000000 */
[----:B------:R-:W-:-:S04]  /*11070*/  IMAD.HI.U32 R11, R2, R3, RZ ;  /* 0x00000003020b7227 */ /* 0x000fc800078e00ff */
[----:B------:R-:W-:Y:S02]  /*11080*/  IMAD R2, R11, R14, R3 ;  /* 0x0000000e0b027224 */ /* 0x000fe400078e0203 */
[----:B-1----:R-:W-:-:S03]  /*11090*/  VIADD R3, R12, 0xffffffe ;  /* 0x0ffffffe0c037836 */ /* 0x002fc60000000000 */
[----:B------:R-:W-:-:S03]  /*110a0*/  ISETP.GT.U32.AND P1, PT, R5, R2, PT ;  /* 0x000000020500720c */ /* 0x000fc60003f24070 */
[----:B------:R-:W0:Y:S10]  /*110b0*/  F2I.FTZ.U32.TRUNC.NTZ R3, R3 ;  /* 0x0000000300037305 */ /* 0x000e34000021f000 */
[----:B------:R-:W-:-:S02]  /*110c0*/  @!P1 IMAD.IADD R2, R2, 0x1, -R5 ;  /* 0x0000000102029824 */ /* 0x000fc400078e0a05 */
[----:B------:R-:W-:Y:S01]  /*110d0*/  @!P1 VIADD R11, R11, 0x1 ;  /* 0x000000010b0b9836 */ /* 0x000fe20000000000 */
[----:B------:R-:W-:Y:S02]  /*110e0*/  ISETP.NE.AND P1, PT, R7, RZ, PT ;  /* 0x000000ff0700720c */ /* 0x000fe40003f25270 */
[----:B------:R-:W-:Y:S01]  /*110f0*/  ISETP.GE.U32.AND P0, PT, R2, R5, PT ;  /* 0x000000050200720c */ /* 0x000fe20003f06070 */
[----:B0-----:R-:W-:Y:S02]  /*11100*/  IMAD.MOV R5, RZ, RZ, -R3 ;  /* 0x000000ffff057224 */ /* 0x001fe400078e0a03 */
[----:B------:R-:W-:Y:S02]  /*11110*/  IMAD.MOV.U32 R2, RZ, RZ, RZ ;  /* 0x000000ffff027224 */ /* 0x000fe400078e00ff */
[----:B------:R-:W-:-:S04]  /*11120*/  IMAD R5, R5, R8, RZ ;  /* 0x0000000805057224 */ /* 0x000fc800078e02ff */
[----:B------:R-:W-:Y:S01]  /*11130*/  IMAD.HI.U32 R5, R3, R5, R2 ;  /* 0x0000000503057227 */ /* 0x000fe200078e0002 */
[----:B------:R-:W-:Y:S02]  /*11140*/  LOP3.LUT R2, R10, R7, RZ, 0x3c, !PT ;  /* 0x000000070a027212 */ /* 0x000fe400078e3cff */
[----:B------:R-:W-:Y:S01]  /*11150*/  IABS R3, R9 ;  /* 0x0000000900037213 */ /* 0x000fe20000000000 */
[----:B------:R-:W-:Y:S01]  /*11160*/  @P0 VIADD R11, R11, 0x1 ;  /* 0x000000010b0b0836 */ /* 0x000fe20000000000 */
[----:B------:R-:W-:-:S03]  /*11170*/  ISETP.GE.AND P2, PT, R2, RZ, PT ;  /* 0x000000ff0200720c */ /* 0x000fc60003f46270 */
[----:B------:R-:W-:-:S10]  /*11180*/  IMAD.MOV R3, RZ, RZ, -R3 ;  /* 0x000000ffff037224 */ /* 0x000fd400078e0a03 */
[----:B------:R-:W-:Y:S01]  /*11190*/  @!P2 IMAD.MOV R11, RZ, RZ, -R11 ;  /* 0x000000ffff0ba224 */ /* 0x000fe200078e0a0b */
[----:B------:R-:W-:-:S04]  /*111a0*/  @!P1 LOP3.LUT R11, RZ, R7, RZ, 0x33, !PT ;  /* 0x00000007ff0b9212 */ /* 0x000fc800078e33ff */
[-C--:B------:R-:W-:Y:S01]  /*111b0*/  IABS R2, R11.reuse ;  /* 0x0000000b00027213 */ /* 0x080fe20000000000 */
[----:B------:R-:W-:-:S04]  /*111c0*/  IMAD R7, R7, R11, RZ ;  /* 0x0000000b07077224 */ /* 0x000fc800078e02ff */
[----:B------:R-:W-:-:S04]  /*111d0*/  IMAD.HI.U32 R5, R5, R2, RZ ;  /* 0x0000000205057227 */ /* 0x000fc800078e00ff */
[----:B------:R-:W-:Y:S01]  /*111e0*/  IMAD R3, R5, R3, R2 ;  /* 0x0000000305037224 */ /* 0x000fe200078e0202 */
[----:B------:R-:W-:-:S04]  /*111f0*/  LOP3.LUT R2, R11, R9, RZ, 0x3c, !PT ;  /* 0x000000090b027212 */ /* 0x000fc800078e3cff */
[----:B------:R-:W-:Y:S02]  /*11200*/  ISETP.GT.U32.AND P1, PT, R8, R3, PT ;  /* 0x000000030800720c */ /* 0x000fe40003f24070 */
[----:B------:R-:W-:-:S11]  /*11210*/  ISETP.GE.AND P2, PT, R2, RZ, PT ;  /* 0x000000ff0200720c */ /* 0x000fd60003f46270 */
[----:B------:R-:W-:Y:S02]  /*11220*/  @!P1 IMAD.IADD R3, R3, 0x1, -R8 ;  /* 0x0000000103039824 */ /* 0x000fe400078e0a08 */
[----:B------:R-:W-:Y:S01]  /*11230*/  @!P1 VIADD R5, R5, 0x1 ;  /* 0x0000000105059836 */ /* 0x000fe20000000000 */
[----:B------:R-:W-:Y:S02]  /*11240*/  ISETP.NE.AND P1, PT, R9, RZ, PT ;  /* 0x000000ff0900720c */ /* 0x000fe40003f25270 */
[----:B------:R-:W-:-:S13]  /*11250*/  ISETP.GE.U32.AND P0, PT, R3, R8, PT ;  /* 0x000000080300720c */ /* 0x000fda0003f06070 */
[----:B------:R-:W-:-:S04]  /*11260*/  @P0 VIADD R5, R5, 0x1 ;  /* 0x0000000105050836 */ /* 0x000fc80000000000 */
[----:B------:R-:W-:Y:S01]  /*11270*/  @!P2 IMAD.MOV R5, RZ, RZ, -R5 ;  /* 0x000000ffff05a224 */ /* 0x000fe200078e0a05 */
[----:B------:R-:W-:-:S05]  /*11280*/  @!P1 LOP3.LUT R5, RZ, R9, RZ, 0x33, !PT ;  /* 0x00000009ff059212 */ /* 0x000fca00078e33ff */
[----:B------:R-:W-:-:S04]  /*11290*/  IMAD.MOV R2, RZ, RZ, -R5 ;  /* 0x000000ffff027224 */ /* 0x000fc800078e0a05 */
[C---:B------:R-:W-:Y:S02]  /*112a0*/  IMAD R11, R9.reuse, R2, R11 ;  /* 0x00000002090b7224 */ /* 0x040fe400078e020b */
[----:B------:R-:W-:Y:S02]  /*112b0*/  IMAD R2, R9, 0x1000000, R5 ;  /* 0x0100000009027824 */ /* 0x000fe400078e0205 */
[----:B------:R-:W-:Y:S02]  /*112c0*/  IMAD.IADD R5, R10, 0x1, -R7 ;  /* 0x000000010a057824 */ /* 0x000fe400078e0a07 */
[----:B------:R-:W-:Y:S02]  /*112d0*/  IMAD R3, R11, 0x10000, R2 ;  /* 0x000100000b037824 */ /* 0x000fe400078e0202 */
[----:B------:R-:W-:Y:S01]  /*112e0*/  VIADD R2, R4, UR4 ;  /* 0x0000000404027c36 */ /* 0x000fe20008000000 */
[----:B------:R1:W-:Y:S04]  /*112f0*/  STL [R1+0x4], R5 ;  /* 0x0000040501007387 */ /* 0x0003e80000100800 */
[----:B------:R1:W-:Y:S04]  /*11300*/  STL [R1+0xc], R2 ;  /* 0x00000c0201007387 */ /* 0x0003e80000100800 */
[----:B------:R1:W-:Y:S01]  /*11310*/  STL [R1+0x8], R3 ;  /* 0x0000080301007387 */ /* 0x0003e20000100800 */
[----:B------:R-:W-:Y:S05]  /*11320*/  BRA `(.L_x_237) ;  /* 0x0000000000107947 */ /* 0x000fea0003800000 */
.L_x_234:
[----:B------:R-:W-:Y:S01]  /*11330*/  IMAD.U32 R2, RZ, RZ, UR6 ;  /* 0x00000006ff027e24 */ /* 0x000fe2000f8e00ff */
[----:B------:R0:W-:Y:S04]  /*11340*/  STL [R1+0x4], RZ ;  /* 0x000004ff01007387 */ /* 0x0001e80000100800 */
[----:B------:R0:W-:Y:S04]  /*11350*/  STL [R1+0x8], RZ ;  /* 0x000008ff01007387 */ /* 0x0001e80000100800 */
[----:B------:R0:W-:Y:S02]  /*11360*/  STL [R1], R2 ;  /* 0x0000000201007387 */ /* 0x0001e40000100800 */
.L_x_237:
[----:B------:R-:W2:Y:S04]  /*11370*/  LDL R8, [R1] ;  /* 0x0000000001087983 */ /* 0x000ea80000100800 */
[----:B------:R-:W2:Y:S04]  /*11380*/  LDL R9, [R1+0x4] ;  /* 0x0000040001097983 */ /* 0x000ea80000100800 */
[----:B------:R-:W2:Y:S04]  /*11390*/  LDL R10, [R1+0x8] ;  /* 0x00000800010a7983 */ /* 0x000ea80000100800 */
[----:B------:R-:W2:Y:S01]  /*113a0*/  LDL R11, [R1+0xc] ;  /* 0x00000c00010b7983 */ /* 0x000ea20000100800 */
[----:B------:R-:W-:-:S13]  /*113b0*/  ISETP.NE.AND P0, PT, R0, RZ, PT ;  /* 0x000000ff0000720c */ /* 0x000fda0003f05270 */
[----:B-1----:R-:W1:Y:S01]  /*113c0*/  @!P0 S2R R3, SR_CgaCtaId ;  /* 0x0000000000038919 */ /* 0x002e620000008800 */
[----:B------:R-:W-:-:S04]  /*113d0*/  @!P0 MOV R0, 0x400 ;  /* 0x0000040000008802 */ /* 0x000fc80000000f00 */
[----:B-1----:R-:W-:-:S05]  /*113e0*/  @!P0 LEA R0, R3, R0, 0x18 ;  /* 0x0000000003008211 */ /* 0x002fca00078ec0ff */
[----:B--2---:R1:W-:Y:S01]  /*113f0*/  @!P0 STS.128 [R0+0x388d0], R8 ;  /* 0x0388d00800008388 */ /* 0x0043e20000000c00 */
[----:B------:R-:W-:Y:S06]  /*11400*/  BAR.ARV 0x5, 0x180 ;  /* 0x0146000000007b1d */ /* 0x000fec0000002000 */
.L_x_232:
[----:B01----:R-:W3:Y:S01]  /*11410*/  LDL R0, [R1+0xc] ;  /* 0x00000c0001007983 */ /* 0x003ee20000100800 */
[----:B------:R-:W-:Y:S01]  /*11420*/  ULDC UR4, c[0x0][0xc3c] ;  /* 0x00030f0000047ab9 */ /* 0x000fe20000000800 */
[----:B------:R-:W-:Y:S02]  /*11430*/  IMAD.MOV.U32 R19, RZ, RZ, RZ ;  /* 0x000000ffff137224 */ /* 0x000fe400078e00ff */
[----:B------:R0:W-:Y:S01]  /*11440*/  STL [R1+0x48], RZ ;  /* 0x000048ff01007387 */ /* 0x0001e20000100800 */
[----:B---3--:R-:W-:Y:S01]  /*11450*/  ISETP.GE.AND P0, PT, R0, UR4, PT ;  /* 0x0000000400007c0c */ /* 0x008fe2000bf06270 */
[----:B------:R-:W-:-:S05]  /*11460*/  IMAD.MOV.U32 R0, RZ, RZ, 0x1 ;  /* 0x00000001ff007424 */ /* 0x000fca00078e00ff */
[----:B------:R0:W-:Y:S07]  /*11470*/  STL [R1+0x14], R0 ;  /* 0x0000140001007387 */ /* 0x0001ee0000100800 */
[----:B------:R-:W-:Y:S05]  /*11480*/  @P0 BRA `(.L_x_238) ;  /* 0x0000006400100947 */ /* 0x000fea0003800000 */
[----:B------:R-:W1:Y:S01]  /*11490*/  S2UR UR5, SR_CgaCtaId ;  /* 0x00000000000579c3 */ /* 0x000e620000008800 */
[C---:B0-----:R-:W-:Y:S01]  /*114a0*/  IMAD.SHL.U32 R0, R6.reuse, 0x8, RZ ;  /* 0x0000000806007824 */ /* 0x041fe200078e00ff */
[----:B------:R-:W-:Y:S01]  /*114b0*/  LOP3.LUT R4, R6, 0x7f, RZ, 0xc0, !PT ;  /* 0x0000007f06047812 */ /* 0x000fe200078ec0ff */
[----:B------:R-:W-:Y:S01]  /*114c0*/  UMOV UR4, 0x400 ;  /* 0x0000040000047882 */ /* 0x000fe20000000000 */
[----:B------:R-:W-:Y:S01]  /*114d0*/  BSSY B8, `(.L_x_238) ;  /* 0x000063f000087945 */ /* 0x000fe20003800000 */
[----:B------:R-:W-:Y:S01]  /*114e0*/  IMAD.MOV.U32 R19, RZ, RZ, RZ ;  /* 0x000000ffff137224 */ /* 0x000fe200078e00ff */
[----:B------:R-:W-:Y:S01]  /*114f0*/  LOP3.LUT R3, R0, 0x1f8, RZ, 0xc0, !PT ;  /* 0x000001f800037812 */ /* 0x000fe200078ec0ff */
[----:B------:R-:W-:Y:S01]  /*11500*/  IMAD.SHL.U32 R2, R4, 0x8, RZ ;  /* 0x0000000804027824 */ /* 0x000fe200078e00ff */
[----:B------:R-:W-:Y:S01]  /*11510*/  LOP3.LUT R0, R0, 0x38, RZ, 0xc0, !PT ;  /* 0x0000003800007812 */ /* 0x000fe200078ec0ff */
[----:B------:R-:W-:Y:S01]  /*11520*/  ULDC UR38, c[0x0][0xc] ;  /* 0x0000030000267ab9 */ /* 0x000fe20000000800 */
[----:B------:R-:W-:Y:S01]  /*11530*/  LOP3.LUT R3, R3, 0x38, R6, 0x78, !PT ;  /* 0x0000003803037812 */ /* 0x000fe200078e7806 */
[----:B------:R-:W-:Y:S01]  /*11540*/  IMAD.SHL.U32 R6, R6, 0x10, RZ ;  /* 0x0000001006067824 */ /* 0x000fe200078e00ff */
[----:B------:R-:W-:-:S02]  /*11550*/  ULDC.64 UR36, c[0x0][0x198] ;  /* 0x0000660000247ab9 */ /* 0x000fc40000000a00 */
[----:B------:R-:W-:Y:S02]  /*11560*/  LOP3.LUT R3, R3, 0x200, R2, 0xf8, !PT ;  /* 0x0000020003037812 */ /* 0x000fe400078ef802 */
[----:B------:R-:W-:-:S04]  /*11570*/  SHF.R.U32.HI R2, RZ, 0x3, R4 ;  /* 0x00000003ff027819 */ /* 0x000fc80000011604 */
[----:B------:R-:W-:Y:S01]  /*11580*/  LOP3.LUT R4, R2, 0x70, R6, 0xf8, !PT ;  /* 0x0000007002047812 */ /* 0x000fe200078ef806 */
[----:B------:R-:W-:Y:S01]  /*11590*/  IMAD.MOV.U32 R2, RZ, RZ, 0x1 ;  /* 0x00000001ff027424 */ /* 0x000fe200078e00ff */
[----:B-1----:R-:W-:-:S06]  /*115a0*/  ULEA UR4, UR5, UR4, 0x18 ;  /* 0x0000000405047291 */ /* 0x002fcc000f8ec03f */
[----:B------:R-:W-:-:S04]  /*115b0*/  IMAD.U32 R18, RZ, RZ, UR4 ;  /* 0x00000004ff127e24 */ /* 0x000fc8000f8e00ff */
[----:B------:R-:W-:-:S05]  /*115c0*/  IMAD R3, R3, 0x2, R18 ;  /* 0x0000000203037824 */ /* 0x000fca00078e0212 */
[----:B------:R0:W-:Y:S04]  /*115d0*/  STL [R1+0x24], R3 ;  /* 0x0000240301007387 */ /* 0x0001e80000100800 */
[----:B------:R1:W-:Y:S04]  /*115e0*/  STL [R1+0x14], R2 ;  /* 0x0000140201007387 */ /* 0x0003e80000100800 */
[----:B------:R3:W-:Y:S01]  /*115f0*/  STL [R1+0x48], RZ ;  /* 0x000048ff01007387 */ /* 0x0007e20000100800 */
[C---:B0-----:R-:W-:Y:S02]  /*11600*/  LOP3.LUT R3, R0.reuse, 0x40, RZ, 0xfc, !PT ;  /* 0x0000004000037812 */ /* 0x041fe400078efcff */
[----:B-1----:R-:W-:-:S02]  /*11610*/  LOP3.LUT R2, R0, 0x80, RZ, 0xfc, !PT ;  /* 0x0000008000027812 */ /* 0x002fc400078efcff */
[----:B---3--:R-:W-:-:S07]  /*11620*/  LOP3.LUT R0, R0, 0xc0, RZ, 0xfc, !PT ;  /* 0x000000c000007812 */ /* 0x008fce00078efcff */
.L_x_351:
[----:B------:R-:W3:Y:S01]  /*11630*/  LDL R0, [R1+0xc] ;  /* 0x00000c0001007983 */ /* 0x000ee20000100800 */
[----:B------:R-:W3:Y:S01]  /*11640*/  LDC.64 R2, c[0x0][0xc88] ;  /* 0x00032200ff027b82 */ /* 0x000ee20000000a00 */
[----:B------:R-:W-:Y:S01]  /*11650*/  ULDC.64 UR4, c[0x0][0x208] ;  /* 0x0000820000047ab9 */ /* 0x000fe20000000a00 */
[----:B---3--:R-:W-:-:S05]  /*11660*/  IMAD.WIDE R2, R0, 0x4, R2 ;  /* 0x0000000400027825 */ /* 0x008fca00078e0202 */
[----:B--2---:R-:W2:Y:S01]  /*11670*/  LDG.E R10, desc[UR4][R2.64] ;  /* 0x00000004020a7981 */ /* 0x004ea2000c1e1900 */
[----:B------:R-:W-:Y:S05]  /*11680*/  YIELD ;  /* 0x0000000000007946 */ /* 0x000fea0003800000 */
[----:B------:R-:W-:Y:S01]  /*11690*/  ULDC.64 UR4, c[0x0][0xa28] ;  /* 0x00028a0000047ab9 */ /* 0x000fe20000000a00 */
[----:B------:R-:W-:Y:S01]  /*116a0*/  IMAD.MOV.U32 R0, RZ, RZ, RZ ;  /* 0x000000ffff007224 */ /* 0x000fe200078e00ff */
[----:B------:R-:W-:Y:S01]  /*116b0*/  ISETP.NE.U32.AND P0, PT, RZ, UR4, PT ;  /* 0x00000004ff007c0c */ /* 0x000fe2000bf05070 */
[----:B------:R-:W-:Y:S01]  /*116c0*/  ULDC.64 UR10, c[0x0][0x208] ;  /* 0x00008200000a7ab9 */ /* 0x000fe20000000a00 */
[----:B-1----:R-:W-:Y:S01]  /*116d0*/  IMAD.MOV.U32 R6, RZ, RZ, RZ ;  /* 0x000000ffff067224 */ /* 0x002fe200078e00ff */
[----:B------:R-:W-:Y:S01]  /*116e0*/  ULDC.64 UR6, c[0x0][0xa18] ;  /* 0x0002860000067ab9 */ /* 0x000fe20000000a00 */
[----:B------:R-:W-:Y:S01]  /*116f0*/  ISETP.NE.AND.EX P0, PT, RZ, UR5, PT, P0 ;  /* 0x00000005ff007c0c */ /* 0x000fe2000bf05300 */
[----:B------:R-:W-:Y:S01]  /*11700*/  ULDC.64 UR8, c[0x0][0xa08] ;  /* 0x0002820000087ab9 */ /* 0x000fe20000000a00 */
[----:B--2---:R-:W-:Y:S01]  /*11710*/  SHF.R.S32.HI R4, RZ, 0x1f, R10 ;  /* 0x0000001fff047819 */ /* 0x004fe2000001140a */
[----:B------:R-:W-:-:S10]  /*11720*/  IMAD.SHL.U32 R17, R10, 0x4, RZ ;  /* 0x000000040a117824 */ /* 0x000fd400078e00ff */
[C---:B------:R-:W-:Y:S01]  /*11730*/  @P0 LEA R2, P1, R10.reuse, UR4, 0x2 ;  /* 0x000000040a020c11 */ /* 0x040fe2000f8210ff */
[----:B------:R-:W-:Y:S03]  /*11740*/  STL [R1+0x2c], R10 ;  /* 0x00002c0a01007387 */ /* 0x000fe60000100800 */
[C-C-:B------:R-:W-:Y:S01]  /*11750*/  @P0 LEA.HI.X R3, R10.reuse, UR5, R4.reuse, 0x2, P1 ;  /* 0x000000050a030c11 */ /* 0x140fe200088f1404 */
[----:B------:R-:W-:Y:S01]  /*11760*/  ULDC.64 UR4, c[0x0][0xa00] ;  /* 0x0002800000047ab9 */ /* 0x000fe20000000a00 */
[----:B------:R-:W-:Y:S01]  /*11770*/  SHF.L.U64.HI R9, R10, 0x2, R4 ;  /* 0x000000020a097819 */ /* 0x000fe20000010204 */
[----:B0-----:R0:W-:Y:S01]  /*11780*/  STL [R1+0x3c], R4 ;  /* 0x00003c0401007387 */ /* 0x0011e20000100800 */
[----:B------:R-:W-:-:S03]  /*11790*/  ISETP.NE.U32.AND P1, PT, RZ, UR4, PT ;  /* 0x00000004ff007c0c */ /* 0x000fc6000bf25070 */
[----:B------:R1:W5:Y:S01]  /*117a0*/  @P0 LDG.E R0, desc[UR10][R2.64] ;  /* 0x0000000a02000981 */ /* 0x000362000c1e1900 */
[----:B------:R-:W-:Y:S01]  /*117b0*/  ISETP.NE.AND.EX P1, PT, RZ, UR5, PT, P1 ;  /* 0x00000005ff007c0c */ /* 0x000fe2000bf25310 */
[----:B------:R-:W-:Y:S01]  /*117c0*/  IMAD.MOV.U32 R8, RZ, RZ, RZ ;  /* 0x000000ffff087224 */ /* 0x000fe200078e00ff */
[----:B------:R-:W-:Y:S01]  /*117d0*/  ISETP.NE.U32.AND P2, PT, RZ, UR6, PT ;  /* 0x00000006ff007c0c */ /* 0x000fe2000bf45070 */
[----:B------:R-:W-:Y:S01]  /*117e0*/  STL [R1+0x1c], R9 ;  /* 0x00001c0901007387 */ /* 0x000fe20000100800 */
[----:B------:R-:W-:Y:S02]  /*117f0*/  ISETP.NE.U32.AND P0, PT, RZ, UR8, PT ;  /* 0x00000008ff007c0c */ /* 0x000fe4000bf05070 */
[C---:B0-----:R-:W-:Y:S02]  /*11800*/  IADD3 R4, P4, R17.reuse, UR8, RZ ;  /* 0x0000000811047c10 */ /* 0x041fe4000ff9e0ff */
[----:B-1----:R-:W-:Y:S02]  /*11810*/  IADD3 R2, P3, R17, UR4, RZ ;  /* 0x0000000411027c10 */ /* 0x002fe4000ff7e0ff */
[----:B------:R-:W-:-:S02]  /*11820*/  ISETP.NE.AND.EX P2, PT, RZ, UR7, PT, P2 ;  /* 0x00000007ff007c0c */ /* 0x000fc4000bf45320 */
[C---:B------:R-:W-:Y:S02]  /*11830*/  IADD3.X R3, R9.reuse, UR5, RZ, P3, !PT ;  /* 0x0000000509037c10 */ /* 0x040fe40009ffe4ff */
[----:B------:R-:W-:Y:S02]  /*11840*/  ISETP.NE.AND.EX P0, PT, RZ, UR9, PT, P0 ;  /* 0x00000009ff007c0c */ /* 0x000fe4000bf05300 */
[----:B------:R-:W-:Y:S01]  /*11850*/  IADD3.X R5, R9, UR9, RZ, P4, !PT ;  /* 0x0000000909057c10 */ /* 0x000fe2000a7fe4ff */
[----:B------:R-:W2:Y:S01]  /*11860*/  @P1 LDG.E R6, desc[UR10][R2.64] ;  /* 0x0000000a02061981 */ /* 0x000ea2000c1e1900 */
[----:B------:R-:W-:Y:S02]  /*11870*/  ULDC UR4, c[0x0][0x288] ;  /* 0x0000a20000047ab9 */ /* 0x000fe40000000800 */
[----:B------:R-:W-:Y:S01]  /*11880*/  IMAD.U32 R11, RZ, RZ, UR4 ;  /* 0x00000004ff0b7e24 */ /* 0x000fe2000f8e00ff */
[----:B------:R-:W-:-:S06]  /*11890*/  ULDC.64 UR4, c[0x0][0x418] ;  /* 0x0001060000047ab9 */ /* 0x000fcc0000000a00 */
[----:B------:R-:W5:Y:S04]  /*118a0*/  @P0 LDG.E R8, desc[UR10][R4.64] ;  /* 0x0000000a04080981 */ /* 0x000f68000c1e1900 */
[----:B--2---:R0:W-:Y:S02]  /*118b0*/  STL [R1+0x30], R6 ;  /* 0x0000300601007387 */ /* 0x0041e40000100800 */
[----:B0-----:R-:W-:-:S04]  /*118c0*/  @P2 IADD3 R6, P3, R17, UR6, RZ ;  /* 0x0000000611062c10 */ /* 0x001fc8000ff7e0ff */
[----:B------:R-:W-:-:S05]  /*118d0*/  @P2 IADD3.X R7, R9, UR7, RZ, P3, !PT ;  /* 0x0000000709072c10 */ /* 0x000fca0009ffe4ff */
[----:B------:R0:W2:Y:S01]  /*118e0*/  @P2 LDG.E R11, desc[UR10][R6.64] ;  /* 0x0000000a060b2981 */ /* 0x0000a2000c1e1900 */
[----:B------:R-:W-:-:S03]  /*118f0*/  UISETP.NE.U32.AND UP0, UPT, UR4, URZ, UPT ;  /* 0x0000003f0400728c */ /* 0x000fc6000bf05070 */
[----:B------:R-:W-:Y:S01]  /*11900*/  ULDC UR4, c[0x0][0x424] ;  /* 0x0001090000047ab9 */ /* 0x000fe20000000800 */
[----:B------:R-:W-:-:S03]  /*11910*/  UISETP.NE.AND.EX UP0, UPT, UR5, URZ, UPT, UP0 ;  /* 0x0000003f0500728c */ /* 0x000fc6000bf05300 */
[----:B------:R-:W-:Y:S01]  /*11920*/  ULDC UR5, c[0x0][0x2f0] ;  /* 0x0000bc0000057ab9 */ /* 0x000fe20000000800 */
[----:B------:R-:W-:-:S04]  /*11930*/  USEL UR4, UR4, 0x1, UP0 ;  /* 0x0000000104047887 */ /* 0x000fc80008000000 */
[----:B------:R-:W-:-:S06]  /*11940*/  UIMAD UR4, UR4, UR5, URZ ;  /* 0x00000005040472a4 */ /* 0x000fcc000f8e023f */
[----:B0-----:R-:W-:Y:S01]  /*11950*/  IMAD.U32 R6, RZ, RZ, UR4 ;  /* 0x00000004ff067e24 */ /* 0x001fe2000f8e00ff */
[----:B--2---:R0:W-:Y:S01]  /*11960*/  STL [R1+0x40], R11 ;  /* 0x0000400b01007387 */ /* 0x0041e20000100800 */
[----:B------:R-:W-:Y:S05]  /*11970*/  @P2 BRA `(.L_x_239) ;  /* 0x0000000000182947 */ /* 0x000fea0003800000 */
[----:B------:R-:W-:Y:S05]  /*11980*/  @!P1 BRA `(.L_x_239) ;  /* 0x0000000000149947 */ /* 0x000fea0003800000 */
[----:B------:R-:W-:Y:S02]  /*11990*/  ULDC.64 UR4, c[0x0][0x208] ;  /* 0x0000820000047ab9 */ /* 0x000fe40000000a00 */
[----:B------:R-:W2:Y:S04]  /*119a0*/  LDG.E R7, desc[UR4][R2.64] ;  /* 0x0000000402077981 */ /* 0x000ea8000c1e1900 */
[----:B------:R-:W2:Y:S02]  /*119b0*/  LDG.E R2, desc[UR4][R2.64+0x4] ;  /* 0x0000040402027981 */ /* 0x000ea4000c1e1900 */
[----:B--2---:R-:W-:-:S05]  /*119c0*/  IMAD.IADD R2, R2, 0x1, -R7 ;  /* 0x0000000102027824 */ /* 0x004fca00078e0a07 */
[----:B------:R1:W-:Y:S02]  /*119d0*/  STL [R1+0x40], R2 ;  /* 0x0000400201007387 */ /* 0x0003e40000100800 */
.L_x_239:
[----:B------:R-:W1:Y:S01]  /*119e0*/  LDL.LU R7, [R1+0x8] ;  /* 0x0000080001077983 */ /* 0x000e620000300800 */
[----:B------:R-:W-:Y:S02]  /*119f0*/  ULDC.64 UR4, c[0x0][0xa20] ;  /* 0x0002880000047ab9 */ /* 0x000fe40000000a00 */
[----:B------:R-:W-:-:S04]  /*11a00*/  ISETP.NE.U32.AND P1, PT, RZ, UR4, PT ;  /* 0x00000004ff007c0c */ /* 0x000fc8000bf25070 */
[----:B------:R-:W-:Y:S02]  /*11a10*/  ISETP.NE.AND.EX P1, PT, RZ, UR5, PT, P1 ;  /* 0x00000005ff007c0c */ /* 0x000fe4000bf25310 */
[C---:B-1----:R-:W-:Y:S02]  /*11a20*/  LOP3.LUT R2, R7.reuse, 0xff000000, RZ, 0xc0, !PT ;  /* 0xff00000007027812 */ /* 0x042fe400078ec0ff */
[C---:B------:R-:W-:Y:S02]  /*11a30*/  LOP3.LUT R3, R7.reuse, 0xff0000, RZ, 0xc0, !PT ;  /* 0x00ff000007037812 */ /* 0x040fe400078ec0ff */
[----:B------:R-:W-:Y:S02]  /*11a40*/  SHF.R.U32.HI R2, RZ, 0x8, R2 ;  /* 0x00000008ff027819 */ /* 0x000fe40000011602 */
[----:B------:R-:W-:Y:S01]  /*11a50*/  LOP3.LUT R16, R7, 0xffff, RZ, 0xc0, !PT ;  /* 0x0000ffff07107812 */ /* 0x000fe200078ec0ff */
[----:B-----5:R-:W-:Y:S01]  /*11a60*/  IMAD.IADD R7, R8, 0x1, R0 ;  /* 0x0000000108077824 */ /* 0x020fe200078e0200 */
[----:B------:R-:W-:Y:S01]  /*11a70*/  LEA.HI R2, R3, R2, RZ, 0x10 ;  /* 0x0000000203027211 */ /* 0x000fe200078f80ff */
[----:B------:R-:W-:-:S05]  /*11a80*/  IMAD.MOV.U32 R3, RZ, RZ, R10 ;  /* 0x000000ffff037224 */ /* 0x000fca00078e000a */
[----:B------:R1:W-:Y:S04]  /*11a90*/  STL [R1+0x10], R3 ;  /* 0x0000100301007387 */ /* 0x0003e80000100800 */
[----:B------:R1:W-:Y:S01]  /*11aa0*/  STL [R1+0x18], R7 ;  /* 0x0000180701007387 */ /* 0x0003e20000100800 */
[----:B------:R-:W-:Y:S05]  /*11ab0*/  @!P1 BRA `(.L_x_240) ;  /* 0x0000000000149947 */ /* 0x000fea0003800000 */
[----:B------:R-:W-:Y:S01]  /*11ac0*/  IADD3 R6, P0, R17, UR4, RZ ;  /* 0x0000000411067c10 */ /* 0x000fe2000ff1e0ff */
[----:B------:R-:W-:-:S03]  /*11ad0*/  ULDC.64 UR6, c[0x0][0x208] ;  /* 0x0000820000067ab9 */ /* 0x000fc60000000a00 */
[----:B-1----:R-:W-:-:S05]  /*11ae0*/  IADD3.X R7, R9, UR5, RZ, P0, !PT ;  /* 0x0000000509077c10 */ /* 0x002fca00087fe4ff */
[----:B------:R2:W5:Y:S01]  /*11af0*/  LDG.E R6, desc[UR6][R6.64] ;  /* 0x0000000606067981 */ /* 0x000562000c1e1900 */
[----:B------:R-:W-:Y:S05]  /*11b00*/  BRA `(.L_x_241) ;  /* 0x0000000000147947 */ /* 0x000fea0003800000 */
.L_x_240:
[----:B------:R-:W-:Y:S05]  /*11b10*/  @!P0 BRA `(.L_x_241) ;  /* 0x0000000000108947 */ /* 0x000fea0003800000 */
[----:B------:R-:W-:Y:S02]  /*11b20*/  ULDC.64 UR4, c[0x0][0x208] ;  /* 0x0000820000047ab9 */ /* 0x000fe40000000a00 */
[----:B------:R-:W2:Y:S04]  /*11b30*/  LDG.E R6, desc[UR4][R4.64] ;  /* 0x0000000404067981 */ /* 0x000ea8000c1e1900 */
[----:B------:R-:W2:Y:S02]  /*11b40*/  LDG.E R4, desc[UR4][R4.64+0x4] ;  /* 0x0000040404047981 */ /* 0x000ea4000c1e1900 */
[----:B--2---:R-:W-:-:S07]  /*11b50*/  IMAD.IADD R6, R4, 0x1, -R6 ;  /* 0x0000000104067824 */ /* 0x004fce00078e0a06 */
.L_x_241:
[----:B-----5:R-:W-:Y:S01]  /*11b60*/  IMAD.IADD R6, R6, 0x1, -R0 ;  /* 0x0000000106067824 */ /* 0x020fe200078e0a00 */
[----:B------:R-:W-:Y:S01]  /*11b70*/  LOP3.LUT R9, R2, 0xff, RZ, 0xc0, !PT ;  /* 0x000000ff02097812 */ /* 0x000fe200078ec0ff */
[----:B------:R-:W-:Y:S01]  /*11b80*/  IMAD.MOV.U32 R4, RZ, RZ, RZ ;  /* 0x000000ffff047224 */ /* 0x000fe200078e00ff */
[----:B------:R-:W-:Y:S01]  /*11b90*/  BSSY B0, `(.L_x_242) ;  /* 0x000002a000007945 */ /* 0x000fe20003800000 */
[C---:B------:R-:W-:Y:S01]  /*11ba0*/  VIADD R0, R6.reuse, 0x4f ;  /* 0x0000004f06007836 */ /* 0x040fe20000000000 */
[----:B------:R-:W-:Y:S01]  /*11bb0*/  ISETP.GE.AND P0, PT, R6, 0x1, PT ;  /* 0x000000010600780c */ /* 0x000fe20003f06270 */
[----:B------:R-:W-:Y:S01]  /*11bc0*/  IMAD.MOV.U32 R10, RZ, RZ, R4 ;  /* 0x000000ffff0a7224 */ /* 0x000fe200078e0004 */
[----:B------:R3:W-:Y:S01]  /*11bd0*/  STL [R1+0x34], R4 ;  /* 0x0000340401007387 */ /* 0x0007e20000100800 */
[----:B------:R-:W-:-:S05]  /*11be0*/  IMAD.HI R0, R0, 0x66666667, RZ ;  /* 0x6666666700007827 */ /* 0x000fca00078e02ff */
[----:B-1----:R-:W-:-:S04]  /*11bf0*/  SHF.R.U32.HI R3, RZ, 0x1f, R0 ;  /* 0x0000001fff037819 */ /* 0x002fc80000011600 */
[----:B------:R-:W-:-:S05]  /*11c00*/  LEA.HI.SX32 R8, R0, R3, 0x1b ;  /* 0x0000000300087211 */ /* 0x000fca00078fdaff */
[----:B------:R3:W-:Y:S04]  /*11c10*/  STL [R1+0x44], R8 ;  /* 0x0000440801007387 */ /* 0x0007e80000100800 */
[----:B------:R3:W-:Y:S01]  /*11c20*/  STL [R1+0x58], R9 ;  /* 0x0000580901007387 */ /* 0x0007e20000100800 */
[----:B------:R-:W-:Y:S05]  /*11c30*/  @!P0 BRA `(.L_x_243) ;  /* 0x00000000007c8947 */ /* 0x000fea0003800000 */
[----:B------:R-:W-:-:S04]  /*11c40*/  SHF.R.U32.HI R0, RZ, 0x10, R2 ;  /* 0x00000010ff007819 */ /* 0x000fc80000011602 */
[----:B------:R-:W-:-:S13]  /*11c50*/  ISETP.NE.AND P0, PT, R0, RZ, PT ;  /* 0x000000ff0000720c */ /* 0x000fda0003f05270 */
[----:B------:R-:W3:Y:S02]  /*11c60*/  @!P0 LDC R0, c[0x0][0x9f0] ;  /* 0x00027c00ff008b82 */ /* 0x000ee40000000800 */
[----:B---3--:R-:W-:-:S04]  /*11c70*/  IABS R4, R0 ;  /* 0x0000000000047213 */ /* 0x008fc80000000000 */
[----:B------:R-:W1:Y:S08]  /*11c80*/  I2F.RP R2, R4 ;  /* 0x0000000400027306 */ /* 0x000e700000209400 */
[----:B-1----:R-:W1:Y:S02]  /*11c90*/  MUFU.RCP R2, R2 ;  /* 0x0000000200027308 */ /* 0x002e640000001000 */
[----:B-1----:R-:W-:-:S06]  /*11ca0*/  VIADD R2, R2, 0xffffffe ;  /* 0x0ffffffe02027836 */ /* 0x002fcc0000000000 */
[----:B------:R-:W1:Y:S02]  /*11cb0*/  F2I.FTZ.U32.TRUNC.NTZ R3, R2 ;  /* 0x0000000200037305 */ /* 0x000e64000021f000 */
[----:B-1----:R-:W-:-:S04]  /*11cc0*/  IMAD.MOV R2, RZ, RZ, -R3 ;  /* 0x000000ffff027224 */ /* 0x002fc800078e0a03 */
[----:B------:R-:W-:Y:S02]  /*11cd0*/  IMAD R5, R2, R4, RZ ;  /* 0x0000000402057224 */ /* 0x000fe400078e02ff */
[----:B------:R-:W-:-:S04]  /*11ce0*/  IMAD.MOV.U32 R2, RZ, RZ, RZ ;  /* 0x000000ffff027224 */ /* 0x000fc800078e00ff */
[----:B--2---:R-:W-:Y:S01]  /*11cf0*/  IMAD.HI.U32 R7, R3, R5, R2 ;  /* 0x0000000503077227 */ /* 0x004fe200078e0002 */
[----:B------:R-:W-:Y:S02]  /*11d00*/  IABS R2, R0 ;  /* 0x0000000000027213 */ /* 0x000fe40000000000 */
[----:B------:R-:W-:-:S03]  /*11d10*/  IADD3 R5, R0, -0x1, R8 ;  /* 0xffffffff00057810 */ /* 0x000fc60007ffe008 */
[----:B------:R-:W-:Y:S01]  /*11d20*/  IMAD.MOV R2, RZ, RZ, -R2 ;  /* 0x000000ffff027224 */ /* 0x000fe200078e0a02 */
[----:B------:R-:W-:Y:S02]  /*11d30*/  IABS R3, R5 ;  /* 0x0000000500037213 */ /* 0x000fe40000000000 */
[----:B------:R-:W-:Y:S01]  /*11d40*/  LOP3.LUT R5, R5, R0, RZ, 0x3c, !PT ;  /* 0x0000000005057212 */ /* 0x000fe200078e3cff */
[----:B------:R-:W-:Y:S02]  /*11d50*/  IMAD.MOV.U32 R6, RZ, RZ, R2 ;  /* 0x000000ffff067224 */ /* 0x000fe400078e0002 */
[----:B------:R-:W-:Y:S01]  /*11d60*/  IMAD.HI.U32 R2, R7, R3, RZ ;  /* 0x0000000307027227 */ /* 0x000fe200078e00ff */
[----:B------:R-:W-:-:S03]  /*11d70*/  ISETP.GE.AND P2, PT, R5, RZ, PT ;  /* 0x000000ff0500720c */ /* 0x000fc60003f46270 */
[----:B------:R-:W-:-:S05]  /*11d80*/  IMAD R3, R2, R6, R3 ;  /* 0x0000000602037224 */ /* 0x000fca00078e0203 */
[----:B------:R-:W-:-:S13]  /*11d90*/  ISETP.GT.U32.AND P1, PT, R4, R3, PT ;  /* 0x000000030400720c */ /* 0x000fda0003f24070 */
[----:B------:R-:W-:Y:S02]  /*11da0*/  @!P1 IMAD.IADD R3, R3, 0x1, -R4 ;  /* 0x0000000103039824 */ /* 0x000fe400078e0a04 */
[----:B------:R-:W-:Y:S01]  /*11db0*/  @!P1 VIADD R2, R2, 0x1 ;  /* 0x0000000102029836 */ /* 0x000fe20000000000 */
[----:B------:R-:W-:Y:S02]  /*11dc0*/  ISETP.NE.AND P1, PT, R0, RZ, PT ;  /* 0x000000ff0000720c */ /* 0x000fe40003f25270 */
[----:B------:R-:W-:-:S13]  /*11dd0*/  ISETP.GE.U32.AND P0, PT, R3, R4, PT ;  /* 0x000000040300720c */ /* 0x000fda0003f06070 */
[----:B------:R-:W-:-:S04]  /*11de0*/  @P0 VIADD R2, R2, 0x1 ;  /* 0x0000000102020836 */ /* 0x000fc80000000000 */
[----:B------:R-:W-:Y:S01]  /*11df0*/  @!P2 IMAD.MOV R2, RZ, RZ, -R2 ;  /* 0x000000ffff02a224 */ /* 0x000fe200078e0a02 */
[----:B------:R-:W-:-:S05]  /*11e00*/  @!P1 LOP3.LUT R2, RZ, R0, RZ, 0x33, !PT ;  /* 0x00000000ff029212 */ /* 0x000fca00078e33ff */
[----:B------:R-:W-:-:S05]  /*11e10*/  IMAD.MOV.U32 R10, RZ, RZ, R2 ;  /* 0x000000ffff0a7224 */ /* 0x000fca00078e0002 */
[----:B------:R1:W-:Y:S02]  /*11e20*/  STL [R1+0x34], R10 ;  /* 0x0000340a01007387 */ /* 0x0003e40000100800 */
.L_x_243:
[----:B------:R-:W-:Y:S05]  /*11e30*/  BSYNC B0 ;  /* 0x0000000000007941 */ /* 0x000fea0003800000 */
.L_x_242:
[----:B------:R-:W-:Y:S01]  /*11e40*/  IMAD.MOV.U32 R0, RZ, RZ, R10 ;  /* 0x000000ffff007224 */ /* 0x000fe200078e000a */
[----:B------:R-:W-:Y:S03]  /*11e50*/  BSSY B7, `(.L_x_244) ;  /* 0x00004ca000077945 */ /* 0x000fe60003800000 */
[----:B------:R-:W-:-:S05]  /*11e60*/  IMAD R2, R9, R0, RZ ;  /* 0x0000000009027224 */ /* 0x000fca00078e02ff */
[----:B------:R-:W-:Y:S01]  /*11e70*/  VIADDMNMX R0, R2, R0, R8, PT ;  /* 0x0000000002007246 */ /* 0x000fe20003800108 */
[----:B------:R4:W-:Y:S03]  /*11e80*/  STL [R1+0x28], R2 ;  /* 0x0000280201007387 */ /* 0x0009e60000100800 */
[----:B------:R-:W-:Y:S01]  /*11e90*/  ISETP.GT.AND P0, PT, R0, R2, PT ;  /* 0x000000020000720c */ /* 0x000fe20003f04270 */
[----:B------:R4:W-:-:S12]  /*11ea0*/  STL [R1+0x38], R0 ;  /* 0x0000380001007387 */ /* 0x0009d80000100800 */
[----:B----4-:R-:W-:Y:S05]  /*11eb0*/  @P0 BRA `(.L_x_245) ;  /* 0x00000000004c0947 */ /* 0x010fea0003800000 */
[----:B------:R-:W4:Y:S02]  /*11ec0*/  S2R R0, SR_TID.X ;  /* 0x0000000000007919 */ /* 0x000f240000002100 */
[----:B----4-:R-:W-:-:S04]  /*11ed0*/  LOP3.LUT R0, R0, 0x7f, RZ, 0xc0, !PT ;  /* 0x0000007f00007812 */ /* 0x010fc800078ec0ff */
[----:B------:R-:W-:-:S13]  /*11ee0*/  ISETP.NE.AND P0, PT, R0, RZ, PT ;  /* 0x000000ff0000720c */ /* 0x000fda0003f05270 */
[----:B------:R-:W-:Y:S05]  /*11ef0*/  @P0 BRA `(.L_x_246) ;  /* 0x0000004800fc0947 */ /* 0x000fea0003800000 */
[----:B------:R-:W4:Y:S01]  /*11f00*/  S2R R3, SR_LANEID ;  /* 0x0000000000037919 */ /* 0x000f220000000000 */
[----:B------:R-:W-:Y:S01]  /*11f10*/  VOTEU.ANY UR4, UPT, PT ;  /* 0x0000000000047886 */ /* 0x000fe200038e0100 */
[----:B------:R-:W-:Y:S01]  /*11f20*/  ULDC.64 UR6, c[0x0][0x208] ;  /* 0x0000820000067ab9 */ /* 0x000fe20000000a00 */
[----:B------:R-:W4:Y:S08]  /*11f30*/  FLO.U32 R0, UR4 ;  /* 0x0000000400007d00 */ /* 0x000f3000080e0000 */
[----:B------:R-:W5:Y:S01]  /*11f40*/  POPC R5, UR4 ;  /* 0x0000000400057d09 */ /* 0x000f620008000000 */
[----:B----4-:R-:W-:-:S02]  /*11f50*/  ISETP.EQ.U32.AND P0, PT, R0, R3, PT ;  /* 0x000000030000720c */ /* 0x010fc40003f02070 */
[----:B------:R-:W5:Y:S11]  /*11f60*/  LDC.64 R2, c[0x0][0xc60] ;  /* 0x00031800ff027b82 */ /* 0x000f760000000a00 */
[----:B-----5:R-:W4:Y:S01]  /*11f70*/  @P0 ATOMG.E.ADD.STRONG.GPU PT, R3, desc[UR6][R2.64], R5 ;  /* 0x00000005020309a8 */ /* 0x020f2200081ee1c6 */
[----:B---3--:R-:W3:Y:S02]  /*11f80*/  S2R R4, SR_LTMASK ;  /* 0x0000000000047919 */ /* 0x008ee40000003900 */
[----:B---3--:R-:W-:-:S04]  /*11f90*/  LOP3.LUT R4, R4, UR4, RZ, 0xc0, !PT ;  /* 0x0000000404047c12 */ /* 0x008fc8000f8ec0ff */
[----:B--2---:R-:W2:Y:S01]  /*11fa0*/  POPC R7, R4 ;  /* 0x0000000400077309 */ /* 0x004ea20000000000 */
[----:B----4-:R-:W2:Y:S02]  /*11fb0*/  SHFL.IDX PT, R0, R3, R0, 0x1f ;  /* 0x00001f0003007589 */ /* 0x010ea400000e0000 */
[----:B--2---:R-:W-:-:S05]  /*11fc0*/  IADD3 R0, R0, UR38, R7 ;  /* 0x0000002600007c10 */ /* 0x004fca000fffe007 */
[----:B------:R4:W-:Y:S01]  /*11fd0*/  STL [R1], R0 ;  /* 0x0000000001007387 */ /* 0x0009e20000100800 */
[----:B------:R-:W-:Y:S05]  /*11fe0*/  BRA `(.L_x_246) ;  /* 0x0000004800c07947 */ /* 0x000fea0003800000 */
.L_x_245:
[----:B------:R-:W-:Y:S01]  /*11ff0*/  VIADD R0, R18, 0x24400 ;  /* 0x0002440012007836 */ /* 0x000fe20000000000 */
[----:B------:R-:W-:Y:S04]  /*12000*/  BSSY B6, `(.L_x_247) ;  /* 0x0000013000067945 */ /* 0x000fe80003800000 */
[----:B------:R-:W-:-:S13]  /*12010*/  LOP3.LUT P0, RZ, R0, 0x3ff, RZ, 0xc0, !PT ;  /* 0x000003ff00ff7812 */ /* 0x000fda000780c0ff */
[----:B------:R-:W-:Y:S05]  /*12020*/  @!P0 BRA `(.L_x_248) ;  /* 0x0000000000408947 */ /* 0x000fea0003800000 */
[----:B------:R-:W-:Y:S01]  /*12030*/  MOV R2, 0x0 ;  /* 0x0000000000027802 */ /* 0x000fe20000000f00 */
[----:B------:R-:W-:Y:S01]  /*12040*/  ULDC.64 UR6, c[0x4][0xa8] ;  /* 0x01002a0000067ab9 */ /* 0x000fe20000000a00 */
[----:B------:R-:W-:Y:S01]  /*12050*/  ULDC.64 UR8, c[0x4][0xb0] ;  /* 0x01002c0000087ab9 */ /* 0x000fe20000000a00 */
[----:B------:R-:W-:Y:S01]  /*12060*/  ULDC.64 UR4, c[0x4][0x8] ;  /* 0x0100020000047ab9 */ /* 0x000fe20000000a00 */
[----:B---3--:R-:W-:Y:S02]  /*12070*/  IMAD.U32 R4, RZ, RZ, UR6 ;  /* 0x00000006ff047e24 */ /* 0x008fe4000f8e00ff */
[----:B------:R-:W3:Y:S01]  /*12080*/  LDC.64 R2, c[0x4][R2] ;  /* 0x0100000002027b82 */ /* 0x000ee20000000a00 */
[----:B------:R-:W-:Y:S02]  /*12090*/  IMAD.U32 R5, RZ, RZ, UR7 ;  /* 0x00000007ff057e24 */ /* 0x000fe4000f8e00ff */
[----:B------:R-:W-:Y:S02]  /*120a0*/  IMAD.U32 R6, RZ, RZ, UR8 ;  /* 0x00000008ff067e24 */ /* 0x000fe4000f8e00ff */
[----:B--2---:R-:W-:-:S02]  /*120b0*/  IMAD.U32 R7, RZ, RZ, UR9 ;  /* 0x00000009ff077e24 */ /* 0x004fc4000f8e00ff */
[----:B-1----:R-:W-:Y:S02]  /*120c0*/  IMAD.U32 R10, RZ, RZ, UR4 ;  /* 0x00000004ff0a7e24 */ /* 0x002fe4000f8e00ff */
[----:B0-----:R-:W-:Y:S02]  /*120d0*/  IMAD.U32 R11, RZ, RZ, UR5 ;  /* 0x00000005ff0b7e24 */ /* 0x001fe4000f8e00ff */
[----:B------:R-:W-:Y:S02]  /*120e0*/  IMAD.MOV.U32 R8, RZ, RZ, 0x70 ;  /* 0x00000070ff087424 */ /* 0x000fe400078e00ff */
[----:B------:R-:W-:Y:S02]  /*120f0*/  IMAD.MOV.U32 R12, RZ, RZ, 0x1 ;  /* 0x00000001ff0c7424 */ /* 0x000fe400078e00ff */
[----:B------:R-:W-:-:S07]  /*12100*/  IMAD.MOV.U32 R13, RZ, RZ, RZ ;  /* 0x000000ffff0d7224 */ /* 0x000fce00078e00ff */
[----:B------:R-:W-:-:S07]  /*12110*/  LEPC R20, `(.L_x_248) ;  /* 0x000000001014794e */ /* 0x000fce0000000000 */
[----:B---3--:R-:W-:Y:S05]  /*12120*/  CALL.ABS.NOINC R2 ;  /* 0x0000000002007343 */ /* 0x008fea0003c00000 */
.L_x_248:
[----:B------:R-:W-:Y:S05]  /*12130*/  BSYNC B6 ;  /* 0x0000000000067941 */ /* 0x000fea0003800000 */
.L_x_247:
        /* <DEDUP_REMOVED lines=8> */
[----:B------:R4:W4:Y:S01]  /*121c0*/  LDC.64 R2, c[0x4][R0] ;  /* 0x0100000000027b82 */ /* 0x0009220000000a00 */
[----:B---3--:R-:W-:Y:S02]  /*121d0*/  IMAD.U32 R4, RZ, RZ, UR6 ;  /* 0x00000006ff047e24 */ /* 0x008fe4000f8e00ff */
        /* <DEDUP_REMOVED lines=9> */
[----:B----4-:R-:W-:Y:S05]  /*12270*/  CALL.ABS.NOINC R2 ;  /* 0x0000000002007343 */ /* 0x010fea0003c00000 */
.L_x_251:
[----:B------:R-:W-:Y:S01]  /*12280*/  MOV R2, 0x0 ;  /* 0x0000000000027802 */ /* 0x000fe20000000f00 */
[----:B------:R-:W-:Y:S01]  /*12290*/  ULDC.64 UR6, c[0x4][0xa8] ;  /* 0x01002a0000067ab9 */ /* 0x000fe20000000a00 */
[----:B------:R-:W-:Y:S01]  /*122a0*/  ULDC.64 UR8, c[0x4][0xb0] ;  /* 0x01002c0000087ab9 */ /* 0x000fe20000000a00 */
[----:B------:R-:W-:Y:S01]  /*122b0*/  ULDC.64 UR4, c[0x4][0x18] ;  /* 0x0100060000047ab9 */ /* 0x000fe20000000a00 */
[----:B------:R-:W-:Y:S02]  /*122c0*/  IMAD.U32 R4, RZ, RZ, UR6 ;  /* 0x00000006ff047e24 */ /* 0x000fe4000f8e00ff */
[----:B------:R-:W0:Y:S01]  /*122d0*/  LDC.64 R2, c[0x4][R2] ;  /* 0x0100000002027b82 */ /* 0x000e220000000a00 */
[----:B------:R-:W-:Y:S02]  /*122e0*/  IMAD.U32 R5, RZ, RZ, UR7 ;  /* 0x00000007ff057e24 */ /* 0x000fe4000f8e00ff */
[----:B------:R-:W-:Y:S02]  /*122f0*/  IMAD.U32 R6, RZ, RZ, UR8 ;  /* 0x00000008ff067e24 */ /* 0x000fe4000f8e00ff */
[----:B------:R-:W-:-:S02]  /*12300*/  IMAD.U32 R7, RZ, RZ, UR9 ;  /* 0x00000009ff077e24 */ /* 0x000fc4000f8e00ff */
[----:B------:R-:W-:Y:S02]  /*12310*/  IMAD.U32 R10, RZ, RZ, UR4 ;  /* 0x00000004ff0a7e24 */ /* 0x000fe4000f8e00ff */
[----:B------:R-:W-:Y:S02]  /*12320*/  IMAD.U32 R11, RZ, RZ, UR5 ;  /* 0x00000005ff0b7e24 */ /* 0x000fe4000f8e00ff */
[----:B------:R-:W-:Y:S02]  /*12330*/  IMAD.MOV.U32 R8, RZ, RZ, 0x70 ;  /* 0x00000070ff087424 */ /* 0x000fe400078e00ff */
[----:B------:R-:W-:Y:S02]  /*12340*/  IMAD.MOV.U32 R12, RZ, RZ, 0x1 ;  /* 0x00000001ff0c7424 */ /* 0x000fe400078e00ff */
[----:B------:R-:W-:-:S07]  /*12350*/  IMAD.MOV.U32 R13, RZ, RZ, RZ ;  /* 0x000000ffff0d7224 */ /* 0x000fce00078e00ff */
[----:B------:R-:W-:-:S07]  /*12360*/  LEPC R20, `(.L_x_250) ;  /* 0x000000001014794e */ /* 0x000fce0000000000 */
[----:B0-----:R-:W-:Y:S05]  /*12370*/  CALL.ABS.NOINC R2 ;  /* 0x0000000002007343 */ /* 0x001fea0003c00000 */
.L_x_250:
[----:B------:R-:W-:Y:S05]  /*12380*/  BSYNC B6 ;  /* 0x0000000000067941 */ /* 0x000fea0003800000 */
.L_x_249:
[----:B---3--:R-:W3:Y:S01]  /*12390*/  LDL.LU R4, [R1+0x1c] ;  /* 0x00001c0001047983 */ /* 0x008ee20000300800 */
[----:B------:R-:W-:-:S03]  /*123a0*/  ULDC.64 UR4, c[0x0][0x9f8] ;  /* 0x00027e0000047ab9 */ /* 0x000fc60000000a00 */
[----:B--2---:R-:W2:Y:S01]  /*123b0*/  LDL R7, [R1+0x10] ;  /* 0x0000100001077983 */ /* 0x004ea20000100800 */
[----:B------:R-:W-:Y:S01]  /*123c0*/  ISETP.NE.U32.AND P0, PT, RZ, UR4, PT ;  /* 0x00000004ff007c0c */ /* 0x000fe2000bf05070 */
[----:B------:R-:W-:Y:S02]  /*123d0*/  ULDC.64 UR6, c[0x0][0x208] ;  /* 0x0000820000067ab9 */ /* 0x000fe40000000a00 */
[----:B------:R-:W4:Y:S01]  /*123e0*/  LDL R0, [R1+0x38] ;  /* 0x0000380001007983 */ /* 0x000f220000100800 */
[----:B------:R-:W-:-:S13]  /*123f0*/  ISETP.NE.AND.EX P0, PT, RZ, UR5, PT, P0 ;  /* 0x00000005ff007c0c */ /* 0x000fda000bf05300 */
[----:B------:R-:W-:-:S04]  /*12400*/  @P0 IADD3 R2, P1, R17, UR4, RZ ;  /* 0x0000000411020c10 */ /* 0x000fc8000ff3e0ff */
[----:B---3--:R-:W-:Y:S01]  /*12410*/  @P0 IADD3.X R3, R4, UR5, RZ, P1, !PT ;  /* 0x0000000504030c10 */ /* 0x008fe20008ffe4ff */
[----:B------:R-:W-:-:S04]  /*12420*/  ULDC.64 UR4, c[0x0][0xa08] ;  /* 0x0002820000047ab9 */ /* 0x000fc80000000a00 */
[----:B--2---:R2:W3:Y:S02]  /*12430*/  @P0 LDG.E R7, desc[UR6][R2.64] ;  /* 0x0000000602070981 */ /* 0x0044e4000c1e1900 */
[----:B--2---:R-:W2:Y:S01]  /*12440*/  LDC.64 R2, c[0x0][0x418] ;  /* 0x00010600ff027b82 */ /* 0x004ea20000000a00 */
[----:B----4-:R-:W-:Y:S01]  /*12450*/  VIADD R0, R0, 0xffffffff ;  /* 0xffffffff00007836 */ /* 0x010fe20000000000 */
[----:B---3--:R-:W-:Y:S01]  /*12460*/  SHF.R.S32.HI R8, RZ, 0x1f, R7 ;  /* 0x0000001fff087819 */ /* 0x008fe20000011407 */
[----:B------:R3:W-:Y:S04]  /*12470*/  @P0 STL [R1+0x10], R7 ;  /* 0x0000100701000387 */ /* 0x0007e80000100800 */
[----:B------:R3:W-:Y:S01]  /*12480*/  STL [R1+0x1c], R8 ;  /* 0x00001c0801007387 */ /* 0x0007e20000100800 */
[----:B--2---:R-:W-:Y:S01]  /*12490*/  LOP3.LUT P0, RZ, R2, UR4, RZ, 0xfc, !PT ;  /* 0x0000000402ff7c12 */ /* 0x004fe2000f80fcff */
[----:B------:R-:W-:-:S03]  /*124a0*/  UMOV UR4, 0xffffffff ;  /* 0xffffffff00047882 */ /* 0x000fc60000000000 */
[----:B------:R-:W-:-:S04]  /*124b0*/  LOP3.LUT P0, RZ, R3, UR5, RZ, 0xfc, P0 ;  /* 0x0000000503ff7c12 */ /* 0x000fc8000800fcff */
[----:B------:R-:W-:Y:S01]  /*124c0*/  SEL R17, R7, RZ, !P0 ;  /* 0x000000ff07117207 */ /* 0x000fe20004000000 */
[----:B---3--:R-:W-:Y:S08]  /*124d0*/  BRA.DIV UR4, `(.L_x_252) ;  /* 0x0000005a045c7947 */ /* 0x008ff0000b800000 */
[----:B------:R-:W2:Y:S02]  /*124e0*/  S2R R4, SR_TID.X ;  /* 0x0000000000047919 */ /* 0x000ea40000002100 */
[----:B--2---:R-:W-:-:S04]  /*124f0*/  SHF.R.U32.HI R4, RZ, 0x5, R4 ;  /* 0x00000005ff047819 */ /* 0x004fc80000011604 */
[----:B------:R-:W-:-:S05]  /*12500*/  LOP3.LUT R4, R4, 0x3, RZ, 0xc0, !PT ;  /* 0x0000000304047812 */ /* 0x000fca00078ec0ff */
[----:B------:R2:W3:Y:S02]  /*12510*/  SHFL.IDX PT, R14, R4, RZ, 0x1f ;  /* 0x00001fff040e7589 */ /* 0x0004e400000e0000 */
.L_x_367:
[----:B------:R-:W-:Y:S01]  /*12520*/  PLOP3.LUT P1, PT, PT, PT, PT, 0x8, 0x0 ;  /* 0x000000000000781c */ /* 0x000fe20003f2e170 */
[----:B------:R4:W-:Y:S01]  /*12530*/  STL [R1+0x8], R0 ;  /* 0x0000080001007387 */ /* 0x0009e20000100800 */
[----:B---3--:R-:W-:Y:S02]  /*12540*/  ISETP.NE.AND P0, PT, R14, RZ, PT ;  /* 0x000000ff0e00720c */ /* 0x008fe40003f05270 */
[----:B--2---:R-:W-:-:S05]  /*12550*/  P2R R4, PR, RZ, 0x2 ;  /* 0x00000002ff047803 */ /* 0x004fca0000000000 */
[----:B------:R4:W-:Y:S06]  /*12560*/  STL [R1+0x20], R4 ;  /* 0x0000200401007387 */ /* 0x0009ec0000100800 */
[----:B------:R-:W-:Y:S05]  /*12570*/  @P0 BRA `(.L_x_253) ;  /* 0x0000000400440947 */ /* 0x000fea0003800000 */
[----:B------:R-:W-:-:S03]  /*12580*/  UMOV UR4, 0xffffffff ;  /* 0xffffffff00047882 */ /* 0x000fc60000000000 */
[----:B------:R-:W-:Y:S05]  /*12590*/  BRA.DIV UR4, `(.L_x_254) ;  /* 0x0000005a04607947 */ /* 0x000fea000b800000 */
[----:B------:R-:W-:-:S13]  /*125a0*/  ELECT P6, URZ, PT ;  /* 0x00000000003f782f */ /* 0x000fda00038c0000 */
.L_x_370:
[----:B------:R-:W-:Y:S05]  /*125b0*/  @!P6 BRA `(.L_x_253) ;  /* 0x000000040034e947 */ /* 0x000fea0003800000 */
[----:B------:R-:W-:-:S04]  /*125c0*/  ISETP.NE.U32.AND P0, PT, R2, RZ, PT ;  /* 0x000000ff0200720c */ /* 0x000fc80003f05070 */
[----:B------:R-:W-:-:S13]  /*125d0*/  ISETP.NE.AND.EX P0, PT, R3, RZ, PT, P0 ;  /* 0x000000ff0300720c */ /* 0x000fda0003f05300 */
[----:B------:R-:W-:Y:S05]  /*125e0*/  @!P0 BRA `(.L_x_255) ;  /* 0x0000000000548947 */ /* 0x000fea0003800000 */
[----:B------:R-:W2:Y:S01]  /*125f0*/  LDC R6, c[0x0][0x43c] ;  /* 0x00010f00ff067b82 */ /* 0x000ea20000000800 */
[----:B------:R-:W-:Y:S01]  /*12600*/  IMAD.MOV.U32 R9, RZ, RZ, R0 ;  /* 0x000000ffff097224 */ /* 0x000fe200078e0000 */
[----:B------:R-:W-:Y:S01]  /*12610*/  ULDC.64 UR4, c[0x0][0x428] ;  /* 0x00010a0000047ab9 */ /* 0x000fe20000000a00 */
[----:B------:R-:W-:Y:S02]  /*12620*/  ULDC.64 UR6, c[0x0][0x208] ;  /* 0x0000820000067ab9 */ /* 0x000fe40000000a00 */
[----:B----4-:R-:W-:Y:S01]  /*12630*/  IMAD.MOV.U32 R0, RZ, RZ, R9 ;  /* 0x000000ffff007224 */ /* 0x010fe200078e0009 */
[----:B--2---:R-:W-:-:S13]  /*12640*/  ISETP.NE.AND P0, PT, R6, 0x1, PT ;  /* 0x000000010600780c */ /* 0x004fda0003f05270 */
[----:B------:R-:W2:Y:S02]  /*12650*/  @P0 LDC.64 R4, c[0x0][0x440] ;  /* 0x00011000ff040b82 */ /* 0x000ea40000000a00 */
[----:B--2---:R-:W-:-:S05]  /*12660*/  @P0 IMAD.HI.U32 R4, R9, R4, RZ ;  /* 0x0000000409040227 */ /* 0x004fca00078e00ff */
[----:B------:R-:W-:-:S04]  /*12670*/  @P0 SHF.R.U32.HI R0, RZ, R5, R4 ;  /* 0x00000005ff000219 */ /* 0x000fc80000011604 */
[--C-:B------:R-:W-:Y:S01]  /*12680*/  SHF.R.S32.HI R5, RZ, 0x1f, R0.reuse ;  /* 0x0000001fff057819 */ /* 0x100fe20000011400 */
[----:B------:R-:W-:-:S04]  /*12690*/  IMAD.MOV R4, RZ, RZ, -R0 ;  /* 0x000000ffff047224 */ /* 0x000fc800078e0a00 */
[----:B------:R-:W-:Y:S02]  /*126a0*/  IMAD R9, R6, R4, R9 ;  /* 0x0000000406097224 */ /* 0x000fe400078e0209 */
[----:B------:R-:W-:Y:S02]  /*126b0*/  IMAD R6, R8, UR4, RZ ;  /* 0x0000000408067c24 */ /* 0x000fe4000f8e02ff */
[----:B------:R-:W-:Y:S01]  /*126c0*/  IMAD.MOV.U32 R4, RZ, RZ, R0 ;  /* 0x000000ffff047224 */ /* 0x000fe200078e0000 */
[----:B------:R2:W-:Y:S01]  /*126d0*/  STL [R1+0x8], R9 ;  /* 0x0000080901007387 */ /* 0x0005e20000100800 */
[C---:B------:R-:W-:Y:S02]  /*126e0*/  IMAD R0, R7.reuse, UR5, R6 ;  /* 0x0000000507007c24 */ /* 0x040fe4000f8e0206 */
[----:B------:R-:W-:-:S04]  /*126f0*/  IMAD.WIDE.U32 R4, R7, UR4, R4 ;  /* 0x0000000407047c25 */ /* 0x000fc8000f8e0004 */
[----:B------:R-:W-:Y:S01]  /*12700*/  IMAD.IADD R0, R5, 0x1, R0 ;  /* 0x0000000105007824 */ /* 0x000fe200078e0200 */
[----:B------:R-:W-:-:S04]  /*12710*/  LEA R2, P0, R4, R2, 0x2 ;  /* 0x0000000204027211 */ /* 0x000fc800078010ff */
[----:B------:R-:W-:-:S05]  /*12720*/  LEA.HI.X R3, R4, R3, R0, 0x2, P0 ;  /* 0x0000000304037211 */ /* 0x000fca00000f1400 */
[----:B------:R2:W5:Y:S04]  /*12730*/  LDG.E R17, desc[UR6][R2.64] ;  /* 0x0000000602117981 */ /* 0x000568000c1e1900 */
.L_x_255:
[----:B--2---:R-:W2:Y:S01]  /*12740*/  LDL R2, [R1+0x14] ;  /* 0x0000140001027983 */ /* 0x004ea20000100800 */
[----:B----4-:R-:W-:Y:S01]  /*12750*/  IMAD R0, R19, 0x8, R18 ;  /* 0x0000000813007824 */ /* 0x010fe200078e0212 */
[----:B--2---:R-:W-:-:S04]  /*12760*/  SHF.L.U32 R2, R2, 0x1f, RZ ;  /* 0x0000001f02027819 */ /* 0x004fc800000006ff */
[----:B------:R-:W2:Y:S02]  /*12770*/  SYNCS.PHASECHK.TRANS64.TRYWAIT P0, [R0+URZ+0x38840], R2 ;  /* 0x03884002000075a7 */ /* 0x000ea4000800017f */
[----:B--2---:R-:W-:Y:S05]  /*12780*/  @!P0 BRA `(.L_x_256) ;  /* 0x0000005800048947 */ /* 0x004fea0003800000 */
.L_x_371:
[----:B------:R-:W3:Y:S02]  /*12790*/  S2R R3, SR_TID.X ;  /* 0x0000000000037919 */ /* 0x000ee40000002100 */
[----:B---3--:R-:W-:-:S04]  /*127a0*/  LOP3.LUT R3, R3, 0x7f, RZ, 0xc0, !PT ;  /* 0x0000007f03037812 */ /* 0x008fc800078ec0ff */
[----:B------:R-:W-:-:S13]  /*127b0*/  ISETP.NE.AND P0, PT, R3, RZ, PT ;  /* 0x000000ff0300720c */ /* 0x000fda0003f05270 */
[----:B------:R-:W-:Y:S05]  /*127c0*/  @P0 BRA `(.L_x_257) ;  /* 0x00000000001c0947 */ /* 0x000fea0003800000 */
[----:B------:R-:W3:Y:S01]  /*127d0*/  S2R R3, SR_TID.X ;  /* 0x0000000000037919 */ /* 0x000ee20000002100 */
[----:B--2---:R-:W-:-:S04]  /*127e0*/  IMAD.MOV.U32 R2, RZ, RZ, 0xa000 ;  /* 0x0000a000ff027424 */ /* 0x004fc800078e00ff */
[----:B------:R4:W-:Y:S01]  /*127f0*/  SYNCS.ARRIVE.TRANS64 RZ, [R0+URZ+0x38830], R2 ;  /* 0x0388300200ff79a7 */ /* 0x0009e2000800003f */
[----:B---3--:R-:W-:-:S04]  /*12800*/  LOP3.LUT R3, R3, 0x1f, RZ, 0xc0, !PT ;  /* 0x0000001f03037812 */ /* 0x008fc800078ec0ff */
[----:B------:R-:W-:-:S13]  /*12810*/  ISETP.NE.AND P0, PT, R3, RZ, PT ;  /* 0x000000ff0300720c */ /* 0x000fda0003f05270 */
[----:B----4-:R-:W-:Y:S05]  /*12820*/  @!P0 BRA `(.L_x_257) ;  /* 0x0000000000048947 */ /* 0x010fea0003800000 */
[----:B------:R-:W-:Y:S01]  /*12830*/  BPT.TRAP 0x1 ;  /* 0x000000040000795c */ /* 0x000fe20000300000 */
.L_x_257:
[----:B------:R-:W3:Y:S04]  /*12840*/  LDL R3, [R1+0x8] ;  /* 0x0000080001037983 */ /* 0x000ee80000100800 */
[----:B--2---:R-:W2:Y:S01]  /*12850*/  LDL R2, [R1+0x18] ;  /* 0x0000180001027983 */ /* 0x004ea20000100800 */
[----:B------:R-:W-:Y:S01]  /*12860*/  R2UR UR9, R0 ;  /* 0x00000000000972ca */ /* 0x000fe200000e0000 */
[----:B------:R-:W-:Y:S01]  /*12870*/  IMAD R0, R19, 0xa000, R18 ;  /* 0x0000a00013007824 */ /* 0x000fe200078e0212 */
[----:B------:R-:W-:Y:S01]  /*12880*/  UIADD3 UR4, UP0, UR36, 0x370, URZ ;  /* 0x0000037024047890 */ /* 0x000fe2000ff1e03f */
[----:B------:R-:W-:Y:S01]  /*12890*/  R2UR UR12, R16 ;  /* 0x00000000100c72ca */ /* 0x000fe200000e0000 */
[----:B------:R-:W-:Y:S01]  /*128a0*/  UMOV UR10, URZ ;  /* 0x0000003f000a7c82 */ /* 0x000fe20008000000 */
[----:B-----5:R-:W-:Y:S01]  /*128b0*/  R2UR UR13, R17 ;  /* 0x00000000110d72ca */ /* 0x020fe200000e0000 */
[----:B------:R-:W-:Y:S01]  /*128c0*/  UMOV UR6, 0x0 ;  /* 0x0000000000067882 */ /* 0x000fe20000000000 */
[----:B------:R-:W-:Y:S01]  /*128d0*/  R2UR UR14, R0 ;  /* 0x00000000000e72ca */ /* 0x000fe200000e0000 */
[----:B------:R-:W-:Y:S01]  /*128e0*/  UMOV UR7, 0x14f00000 ;  /* 0x14f0000000077882 */ /* 0x000fe20000000000 */
[----:B------:R-:W-:Y:S01]  /*128f0*/  UMOV UR16, 0x40 ;  /* 0x0000004000107882 */ /* 0x000fe20000000000 */
[----:B------:R-:W-:-:S03]  /*12900*/  PLOP3.LUT P0, PT, PT, PT, PT, 0x80, 0x0 ;  /* 0x000000000000781c */ /* 0x000fc60003f0f070 */
[----:B------:R-:W-:Y:S01]  /*12910*/  UIADD3 UR9, UR9, 0x38830, URZ ;  /* 0x0003883009097890 */ /* 0x000fe2000fffe03f */
[----:B------:R-:W-:-:S05]  /*12920*/  P2R R0, PR, RZ, 0x1 ;  /* 0x00000001ff007803 */ /* 0x000fca0000000000 */
[----:B------:R4:W-:Y:S01]  /*12930*/  STL [R1+0x20], R0 ;  /* 0x0000200001007387 */ /* 0x0009e20000100800 */
[----:B------:R-:W-:Y:S02]  /*12940*/  UIADD3 UR8, UR14, 0x24400, URZ ;  /* 0x000244000e087890 */ /* 0x000fe4000fffe03f */
[----:B------:R-:W-:Y:S02]  /*12950*/  UIADD3 UR15, UR14, 0x26c00, URZ ;  /* 0x00026c000e0f7890 */ /* 0x000fe4000fffe03f */
[----:B------:R-:W-:Y:S02]  /*12960*/  UIADD3 UR17, UR14, 0x29400, URZ ;  /* 0x000294000e117890 */ /* 0x000fe4000fffe03f */
[----:B------:R-:W-:-:S03]  /*12970*/  UIADD3 UR18, UR14, 0x2bc00, URZ ;  /* 0x0002bc000e127890 */ /* 0x000fc6000fffe03f */
[----:B------:R-:W-:Y:S01]  /*12980*/  UMOV UR14, 0x80 ;  /* 0x00000080000e7882 */ /* 0x000fe20000000000 */
[----:B---3--:R-:W-:Y:S02]  /*12990*/  R2UR UR11, R3 ;  /* 0x00000000030b72ca */ /* 0x008fe400000e0000 */
[----:B--2---:R-:W-:-:S13]  /*129a0*/  R2UR UR5, R2 ;  /* 0x00000000020572ca */ /* 0x004fda00000e0000 */
[----:B------:R-:W-:Y:S02]  /*129b0*/  UIMAD UR11, UR11, 0x50, UR5 ;  /* 0x000000500b0b78a4 */ /* 0x000fe4000f8e0205 */
[----:B------:R-:W-:-:S09]  /*129c0*/  UIADD3.X UR5, URZ, UR37, URZ, UP0, !UPT ;  /* 0x000000253f057290 */ /* 0x000fd200087fe43f */
[----:B------:R2:W-:Y:S02]  /*129d0*/  UTMALDG.4D [UR8], [UR4], desc[UR6] ;  /* 0x00000608040075b4 */ /* 0x0005e40008019000 */
[----:B--2---:R-:W-:Y:S01]  /*129e0*/  UMOV UR8, UR15 ;  /* 0x0000000f00087c82 */ /* 0x004fe20008000000 */
[----:B------:R-:W-:Y:S02]  /*129f0*/  UMOV UR10, UR16 ;  /* 0x00000010000a7c82 */ /* 0x000fe40008000000 */
[----:B------:R2:W-:Y:S02]  /*12a00*/  UTMALDG.4D [UR8], [UR4], desc[UR6] ;  /* 0x00000608040075b4 */ /* 0x0005e40008019000 */
[----:B--2---:R-:W-:Y:S01]  /*12a10*/  UMOV UR8, UR17 ;  /* 0x0000001100087c82 */ /* 0x004fe20008000000 */
[----:B------:R-:W-:Y:S01]  /*12a20*/  UMOV UR10, UR14 ;  /* 0x0000000e000a7c82 */ /* 0x000fe20008000000 */
[----:B------:R-:W-:Y:S01]  /*12a30*/  UMOV UR14, 0xc0 ;  /* 0x000000c0000e7882 */ /* 0x000fe20000000000 */
[----:B------:R2:W-:Y:S02]  /*12a40*/  UTMALDG.4D [UR8], [UR4], desc[UR6] ;  /* 0x00000608040075b4 */ /* 0x0005e40008019000 */
[----:B--2---:R-:W-:Y:S01]  /*12a50*/  UMOV UR8, UR18 ;  /* 0x0000001200087c82 */ /* 0x004fe20008000000 */
[----:B------:R-:W-:-:S02]  /*12a60*/  UMOV UR10, UR14 ;  /* 0x0000000e000a7c82 */ /* 0x000fc40008000000 */
[----:B------:R4:W-:Y:S02]  /*12a70*/  UTMALDG.4D [UR8], [UR4], desc[UR6] ;  /* 0x00000608040075b4 */ /* 0x0009e40008019000 */
[----:B----4-:R-:W-:Y:S01]  /*12a80*/  NOP ;  /* 0x0000000000007918 */ /* 0x010fe20000000000 */
.L_x_253:
[----:B------:R-:W2:Y:S04]  /*12a90*/  LDL.LU R3, [R1+0x30] ;  /* 0x0000300001037983 */ /* 0x000ea80000300800 */
[----:B------:R-:W3:Y:S04]  /*12aa0*/  LDL.LU R5, [R1+0x2c] ;  /* 0x00002c0001057983 */ /* 0x000ee80000300800 */
[----:B----4-:R-:W4:Y:S01]  /*12ab0*/  LDL.LU R4, [R1+0x3c] ;  /* 0x00003c0001047983 */ /* 0x010f220000300800 */
[----:B------:R-:W-:Y:S05]  /*12ac0*/  WARPSYNC.ALL ;  /* 0x0000000000007948 */ /* 0x000fea0003800000 */
[----:B------:R-:W-:Y:S01]  /*12ad0*/  ULDC.64 UR6, c[0x0][0xa00] ;  /* 0x0002800000067ab9 */ /* 0x000fe20000000a00 */
[----:B------:R-:W-:Y:S01]  /*12ae0*/  ULDC.64 UR4, c[0x0][0x298] ;  /* 0x0000a60000047ab9 */ /* 0x000fe20000000a00 */
[----:B------:R-:W-:Y:S01]  /*12af0*/  BAR.SYNC.DEFER_BLOCKING 0x8, 0x180 ;  /* 0x0206000000007b1d */ /* 0x000fe20000010000 */
[----:B------:R-:W-:Y:S01]  /*12b00*/  ISETP.NE.U32.AND P0, PT, RZ, UR6, PT ;  /* 0x00000006ff007c0c */ /* 0x000fe2000bf05070 */
[----:B------:R-:W-:-:S03]  /*12b10*/  VIADD R2, R18, 0x14400 ;  /* 0x0001440012027836 */ /* 0x000fc60000000000 */
[----:B------:R-:W-:Y:S01]  /*12b20*/  ISETP.NE.AND.EX P0, PT, RZ, UR7, PT, P0 ;  /* 0x00000007ff007c0c */ /* 0x000fe2000bf05300 */
[----:B------:R-:W-:Y:S01]  /*12b30*/  BSSY B6, `(.L_x_258) ;  /* 0x000001e000067945 */ /* 0x000fe20003800000 */
[----:B------:R-:W-:Y:S02]  /*12b40*/  LOP3.LUT P1, RZ, R2, 0x3ff, RZ, 0xc0, !PT ;  /* 0x000003ff02ff7812 */ /* 0x000fe4000782c0ff */
[----:B--2---:R-:W-:Y:S02]  /*12b50*/  SHF.R.S32.HI R0, RZ, 0x1f, R3 ;  /* 0x0000001fff007819 */ /* 0x004fe40000011403 */
[----:B---3--:R-:W-:-:S03]  /*12b60*/  SEL R5, R5, RZ, !P0 ;  /* 0x000000ff05057207 */ /* 0x008fc60004000000 */
[----:B------:R-:W-:Y:S01]  /*12b70*/  IMAD R0, R0, UR4, RZ ;  /* 0x0000000400007c24 */ /* 0x000fe2000f8e02ff */
[----:B----4-:R-:W-:-:S03]  /*12b80*/  SEL R4, R4, RZ, !P0 ;  /* 0x000000ff04047207 */ /* 0x010fc60004000000 */
[C---:B------:R-:W-:Y:S02]  /*12b90*/  IMAD R0, R3.reuse, UR5, R0 ;  /* 0x0000000503007c24 */ /* 0x040fe4000f8e0200 */
[----:B------:R-:W-:-:S04]  /*12ba0*/  IMAD.WIDE.U32 R2, R3, UR4, RZ ;  /* 0x0000000403027c25 */ /* 0x000fc8000f8e00ff */
[----:B------:R-:W-:Y:S01]  /*12bb0*/  IMAD.IADD R0, R3, 0x1, R0 ;  /* 0x0000000103007824 */ /* 0x000fe200078e0200 */
[----:B------:R2:W-:Y:S04]  /*12bc0*/  STL.64 [R1+0x50], R2 ;  /* 0x0000500201007387 */ /* 0x0005e80000100a00 */
[----:B------:R2:W-:Y:S04]  /*12bd0*/  STL [R1+0x2c], R5 ;  /* 0x00002c0501007387 */ /* 0x0005e80000100800 */
[----:B------:R2:W-:Y:S04]  /*12be0*/  STL [R1+0x3c], R4 ;  /* 0x00003c0401007387 */ /* 0x0005e80000100800 */
[----:B------:R2:W-:Y:S01]  /*12bf0*/  STL [R1+0x30], R0 ;  /* 0x0000300001007387 */ /* 0x0005e20000100800 */
[----:B------:R-:W-:Y:S05]  /*12c00*/  @!P1 BRA `(.L_x_259) ;  /* 0x0000000000409947 */ /* 0x000fea0003800000 */
[----:B--2---:R-:W-:Y:S01]  /*12c10*/  MOV R2, 0x0 ;  /* 0x0000000000027802 */ /* 0x004fe20000000f00 */
[----:B------:R-:W-:Y:S01]  /*12c20*/  ULDC.64 UR6, c[0x4][0xa8] ;  /* 0x01002a0000067ab9 */ /* 0x000fe20000000a00 */
[----:B------:R-:W-:Y:S01]  /*12c30*/  ULDC.64 UR8, c[0x4][0xb0] ;  /* 0x01002c0000087ab9 */ /* 0x000fe20000000a00 */
[----:B------:R-:W-:Y:S01]  /*12c40*/  ULDC.64 UR4, c[0x4][0x20] ;  /* 0x0100080000047ab9 */ /* 0x000fe20000000a00 */
[----:B------:R-:W-:Y:S02]  /*12c50*/  IMAD.U32 R4, RZ, RZ, UR6 ;  /* 0x00000006ff047e24 */ /* 0x000fe4000f8e00ff */
[----:B------:R-:W2:Y:S01]  /*12c60*/  LDC.64 R2, c[0x4][R2] ;  /* 0x0100000002027b82 */ /* 0x000ea20000000a00 */
[----:B------:R-:W-:Y:S02]  /*12c70*/  IMAD.U32 R5, RZ, RZ, UR7 ;  /* 0x00000007ff057e24 */ /* 0x000fe4000f8e00ff */
[----:B------:R-:W-:Y:S02]  /*12c80*/  IMAD.U32 R6, RZ, RZ, UR8 ;  /* 0x00000008ff067e24 */ /* 0x000fe4000f8e00ff */
[----:B------:R-:W-:-:S02]  /*12c90*/  IMAD.U32 R7, RZ, RZ, UR9 ;  /* 0x00000009ff077e24 */ /* 0x000fc4000f8e00ff */
[----:B-1----:R-:W-:Y:S02]  /*12ca0*/  IMAD.U32 R10, RZ, RZ, UR4 ;  /* 0x00000004ff0a7e24 */ /* 0x002fe4000f8e00ff */
[----:B0-----:R-:W-:Y:S02]  /*12cb0*/  IMAD.U32 R11, RZ, RZ, UR5 ;  /* 0x00000005ff0b7e24 */ /* 0x001fe4000f8e00ff */
[----:B------:R-:W-:Y:S02]  /*12cc0*/  IMAD.MOV.U32 R8, RZ, RZ, 0x70 ;  /* 0x00000070ff087424 */ /* 0x000fe400078e00ff */
[----:B------:R-:W-:Y:S02]  /*12cd0*/  IMAD.MOV.U32 R12, RZ, RZ, 0x1 ;  /* 0x00000001ff0c7424 */ /* 0x000fe400078e00ff */
[----:B------:R-:W-:-:S07]  /*12ce0*/  IMAD.MOV.U32 R13, RZ, RZ, RZ ;  /* 0x000000ffff0d7224 */ /* 0x000fce00078e00ff */
[----:B------:R-:W-:-:S07]  /*12cf0*/  LEPC R20, `(.L_x_259) ;  /* 0x000000001014794e */ /* 0x000fce0000000000 */
[----:B--2---:R-:W-:Y:S05]  /*12d00*/  CALL.ABS.NOINC R2 ;  /* 0x0000000002007343 */ /* 0x004fea0003c00000 */
.L_x_259:
[----:B------:R-:W-:Y:S05]  /*12d10*/  BSYNC B6 ;  /* 0x0000000000067941 */ /* 0x000fea0003800000 */
.L_x_258:
[----:B--2---:R-:W2:Y:S01]  /*12d20*/  LDL.LU R0, [R1+0x3c] ;  /* 0x00003c0001007983 */ /* 0x004ea20000300800 */
[----:B------:R-:W-:Y:S01]  /*12d30*/  ULDC.64 UR4, c[0x0][0x2d8] ;  /* 0x0000b60000047ab9 */ /* 0x000fe20000000a00 */
[----:B------:R-:W3:Y:S01]  /*12d40*/  LDC R8, c[0x0][0x448] ;  /* 0x00011200ff087b82 */ /* 0x000ee20000000800 */
[----:B------:R-:W-:Y:S01]  /*12d50*/  ULDC.64 UR6, c[0x0][0x280] ;  /* 0x0000a00000067ab9 */ /* 0x000fe20000000a00 */
[----:B------:R-:W4:Y:S04]  /*12d60*/  LDL.LU R5, [R1+0x30] ;  /* 0x0000300001057983 */ /* 0x000f280000300800 */
[----:B------:R-:W4:Y:S04]  /*12d70*/  LDL.LU.64 R2, [R1+0x50] ;  /* 0x0000500001027983 */ /* 0x000f280000300a00 */
[----:B------:R-:W2:Y:S01]  /*12d80*/  LDL.LU R4, [R1+0x2c] ;  /* 0x00002c0001047983 */ /* 0x000ea20000300800 */
[----:B---3--:R-:W-:Y:S01]  /*12d90*/  ISETP.NE.AND P0, PT, R8, 0x1, PT ;  /* 0x000000010800780c */ /* 0x008fe20003f05270 */
[----:B------:R-:W3:-:S12]  /*12da0*/  S2R R9, SR_TID.X ;  /* 0x0000000000097919 */ /* 0x000ed80000002100 */
[----:B------:R-:W0:Y:S01]  /*12db0*/  @P0 LDC R7, c[0x0][0x450] ;  /* 0x00011400ff070b82 */ /* 0x000e220000000800 */
[----:B----4-:R-:W-:Y:S02]  /*12dc0*/  IMAD.MOV.U32 R3, RZ, RZ, R5 ;  /* 0x000000ffff037224 */ /* 0x010fe400078e0005 */
[----:B------:R-:W4:Y:S01]  /*12dd0*/  LDL.LU R5, [R1+0x4] ;  /* 0x0000040001057983 */ /* 0x000f220000300800 */
[----:B---3--:R-:W-:Y:S02]  /*12de0*/  IMAD.SHL.U32 R9, R9, 0x8, RZ ;  /* 0x0000000809097824 */ /* 0x008fe400078e00ff */
[C---:B------:R-:W-:Y:S01]  /*12df0*/  IMAD.WIDE.U32 R2, R16.reuse, UR4, R2 ;  /* 0x0000000410027c25 */ /* 0x040fe2000f8e0002 */
[----:B-1----:R-:W1:Y:S02]  /*12e00*/  S2R R10, SR_TID.X ;  /* 0x00000000000a7919 */ /* 0x002e640000002100 */
[----:B------:R-:W-:Y:S01]  /*12e10*/  LOP3.LUT R9, R9, 0x38, RZ, 0xc0, !PT ;  /* 0x0000003809097812 */ /* 0x000fe200078ec0ff */
[----:B------:R-:W-:Y:S01]  /*12e20*/  IMAD R3, R16, UR5, R3 ;  /* 0x0000000510037c24 */ /* 0x000fe2000f8e0203 */
[----:B------:R-:W-:-:S02]  /*12e30*/  ULDC.64 UR4, c[0x0][0x2e0] ;  /* 0x0000b80000047ab9 */ /* 0x000fc40000000a00 */
[----:B--2---:R-:W-:Y:S01]  /*12e40*/  IMAD R0, R0, UR4, RZ ;  /* 0x0000000400007c24 */ /* 0x004fe2000f8e02ff */
[C---:B------:R-:W-:Y:S01]  /*12e50*/  LOP3.LUT R12, R9.reuse, 0x40, RZ, 0xfc, !PT ;  /* 0x00000040090c7812 */ /* 0x040fe200078efcff */
[C---:B------:R-:W-:Y:S01]  /*12e60*/  IMAD.WIDE.U32 R2, R4.reuse, UR4, R2 ;  /* 0x0000000404027c25 */ /* 0x040fe2000f8e0002 */
[C---:B0-----:R-:W-:Y:S02]  /*12e70*/  LOP3.LUT R11, R9.reuse, 0x80, RZ, 0xfc, !PT ;  /* 0x00000080090b7812 */ /* 0x041fe400078efcff */
[----:B------:R-:W-:Y:S01]  /*12e80*/  LOP3.LUT R9, R9, 0xc0, RZ, 0xfc, !PT ;  /* 0x000000c009097812 */ /* 0x000fe200078efcff */
[----:B------:R-:W-:Y:S01]  /*12e90*/  IMAD R0, R4, UR5, R0 ;  /* 0x0000000504007c24 */ /* 0x000fe2000f8e0200 */
[----:B------:R-:W-:Y:S01]  /*12ea0*/  ULDC.64 UR4, c[0x0][0x2d0] ;  /* 0x0000b40000047ab9 */ /* 0x000fe20000000a00 */
[----:B------:R-:W0:Y:S02]  /*12eb0*/  S2R R4, SR_TID.X ;  /* 0x0000000000047919 */ /* 0x000e240000002100 */
[----:B------:R-:W-:-:S02]  /*12ec0*/  IMAD.IADD R3, R3, 0x1, R0 ;  /* 0x0000000103037824 */ /* 0x000fc400078e0200 */
[----:B-1----:R-:W-:-:S05]  /*12ed0*/  IMAD.SHL.U32 R10, R10, 0x8, RZ ;  /* 0x000000080a0a7824 */ /* 0x002fca00078e00ff */
[----:B------:R-:W-:Y:S02]  /*12ee0*/  LOP3.LUT R10, R10, 0x38, RZ, 0xc0, !PT ;  /* 0x000000380a0a7812 */ /* 0x000fe400078ec0ff */
[----:B0-----:R-:W-:-:S04]  /*12ef0*/  LOP3.LUT R4, R4, 0x7f, RZ, 0xc0, !PT ;  /* 0x0000007f04047812 */ /* 0x001fc800078ec0ff */
[----:B------:R-:W-:Y:S02]  /*12f00*/  SHF.R.U32.HI R6, RZ, 0x3, R4 ;  /* 0x00000003ff067819 */ /* 0x000fe40000011604 */
[----:B------:R-:W0:Y:S02]  /*12f10*/  S2R R4, SR_TID.X ;  /* 0x0000000000047919 */ /* 0x000e240000002100 */
[----:B0-----:R-:W-:-:S05]  /*12f20*/  IMAD.SHL.U32 R4, R4, 0x10, RZ ;  /* 0x0000001004047824 */ /* 0x001fca00078e00ff */
[----:B------:R-:W-:Y:S02]  /*12f30*/  LOP3.LUT R4, R6, 0x70, R4, 0xf8, !PT ;  /* 0x0000007006047812 */ /* 0x000fe400078ef804 */
[----:B------:R-:W0:Y:S01]  /*12f40*/  @P0 LDC R6, c[0x0][0x44c] ;  /* 0x00011300ff060b82 */ /* 0x000e220000000800 */
[----:B----4-:R-:W-:-:S05]  /*12f50*/  IMAD.SHL.U32 R5, R5, 0x80, RZ ;  /* 0x0000008005057824 */ /* 0x010fca00078e00ff */
[----:B------:R-:W-:-:S05]  /*12f60*/  LOP3.LUT R0, R4, R5, RZ, 0xfc, !PT ;  /* 0x0000000504007212 */ /* 0x000fca00078efcff */
[----:B0-----:R-:W-:-:S04]  /*12f70*/  @P0 IMAD.HI.U32 R6, R0, R6, RZ ;  /* 0x0000000600060227 */ /* 0x001fc800078e00ff */
[----:B------:R-:W-:Y:S01]  /*12f80*/  IMAD.MOV.U32 R4, RZ, RZ, R0 ;  /* 0x000000ffff047224 */ /* 0x000fe200078e0000 */
[----:B------:R-:W-:-:S05]  /*12f90*/  @P0 SHF.R.U32.HI R4, RZ, R7, R6 ;  /* 0x00000007ff040219 */ /* 0x000fca0000011606 */
[----:B------:R-:W-:Y:S02]  /*12fa0*/  IMAD.MOV R6, RZ, RZ, -R4 ;  /* 0x000000ffff067224 */ /* 0x000fe400078e0a04 */
[----:B------:R-:W-:-:S04]  /*12fb0*/  IMAD.WIDE.U32 R2, R4, UR4, R2 ;  /* 0x0000000404027c25 */ /* 0x000fc8000f8e0002 */
[----:B------:R-:W-:Y:S01]  /*12fc0*/  IMAD R0, R8, R6, R0 ;  /* 0x0000000608007224 */ /* 0x000fe200078e0200 */
[----:B------:R-:W-:-:S05]  /*12fd0*/  SHF.R.S32.HI R6, RZ, 0x1f, R4 ;  /* 0x0000001fff067819 */ /* 0x000fca0000011404 */
[----:B------:R-:W-:-:S04]  /*12fe0*/  IMAD R6, R6, UR4, RZ ;  /* 0x0000000406067c24 */ /* 0x000fc8000f8e02ff */
[----:B------:R-:W-:Y:S01]  /*12ff0*/  IMAD R4, R4, UR5, R6 ;  /* 0x0000000504047c24 */ /* 0x000fe2000f8e0206 */
[----:B------:R-:W-:-:S03]  /*13000*/  ULDC.64 UR4, c[0x0][0x2c8] ;  /* 0x0000b20000047ab9 */ /* 0x000fc60000000a00 */
[----:B------:R-:W-:Y:S01]  /*13010*/  IMAD.IADD R3, R3, 0x1, R4 ;  /* 0x0000000103037824 */ /* 0x000fe200078e0204 */
[----:B------:R-:W-:Y:S01]  /*13020*/  SHF.R.S32.HI R4, RZ, 0x1f, R0 ;  /* 0x0000001fff047819 */ /* 0x000fe20000011400 */
[----:B------:R-:W-:-:S04]  /*13030*/  IMAD.WIDE.U32 R2, R0, UR4, R2 ;  /* 0x0000000400027c25 */ /* 0x000fc8000f8e0002 */
[----:B------:R-:W-:Y:S01]  /*13040*/  IMAD R4, R4, UR4, RZ ;  /* 0x0000000404047c24 */ /* 0x000fe2000f8e02ff */
[----:B------:R-:W-:Y:S02]  /*13050*/  ULDC UR4, c[0x0][0x2b8] ;  /* 0x0000ae0000047ab9 */ /* 0x000fe40000000800 */
[----:B------:R-:W-:Y:S01]  /*13060*/  ISETP.GE.AND P3, PT, R9, UR4, PT ;  /* 0x0000000409007c0c */ /* 0x000fe2000bf66270 */
[----:B------:R-:W-:Y:S01]  /*13070*/  IMAD R0, R0, UR5, R4 ;  /* 0x0000000500007c24 */ /* 0x000fe2000f8e0204 */
[----:B------:R0:W5:Y:S01]  /*13080*/  LDL R9, [R1+0x24] ;  /* 0x0000240001097983 */ /* 0x0001620000100800 */
[----:B------:R-:W-:Y:S02]  /*13090*/  LEA R4, P4, R2, UR6, 0x1 ;  /* 0x0000000602047c11 */ /* 0x000fe4000f8808ff */
[----:B------:R-:W-:Y:S01]  /*130a0*/  IMAD.IADD R0, R3, 0x1, R0 ;  /* 0x0000000103007824 */ /* 0x000fe200078e0200 */
[----:B------:R-:W-:Y:S02]  /*130b0*/  ISETP.GE.AND P0, PT, R10, UR4, PT ;  /* 0x000000040a007c0c */ /* 0x000fe4000bf06270 */
[----:B------:R-:W-:-:S02]  /*130c0*/  ISETP.GE.AND P1, PT, R12, UR4, PT ;  /* 0x000000040c007c0c */ /* 0x000fc4000bf26270 */
[----:B------:R-:W-:Y:S01]  /*130d0*/  ISETP.GE.AND P2, PT, R11, UR4, PT ;  /* 0x000000040b007c0c */ /* 0x000fe2000bf46270 */
[----:B------:R-:W-:Y:S01]  /*130e0*/  UMOV UR4, 0xffffffff ;  /* 0xffffffff00047882 */ /* 0x000fe20000000000 */
[----:B------:R-:W-:Y:S02]  /*130f0*/  LEA.HI.X R3, R2, UR7, R0, 0x1, P4 ;  /* 0x0000000702037c11 */ /* 0x000fe4000a0f0c00 */
[----:B0-----:R-:W-:Y:S09]  /*13100*/  BRA.DIV UR4, `(.L_x_260) ;  /* 0x0000004e04b87947 */ /* 0x001ff2000b800000 */
[----:B------:R-:W2:Y:S01]  /*13110*/  LDL.LU R6, [R1+0x40] ;  /* 0x0000400001067983 */ /* 0x000ea20000300800 */
[----:B------:R-:W0:Y:S02]  /*13120*/  S2R R7, SR_TID.X ;  /* 0x0000000000077919 */ /* 0x000e240000002100 */
[----:B0-----:R-:W-:-:S04]  /*13130*/  LOP3.LUT R7, R7, 0x7f, RZ, 0xc0, !PT ;  /* 0x0000007f07077812 */ /* 0x001fc800078ec0ff */
[----:B------:R-:W-:Y:S02]  /*13140*/  SHF.R.U32.HI R11, RZ, 0x3, R7 ;  /* 0x00000003ff0b7819 */ /* 0x000fe40000011607 */
[----:B------:R-:W0:Y:S03]  /*13150*/  SHFL.IDX PT, R7, R4, RZ, 0x181f ;  /* 0x00181fff04077589 */ /* 0x000e2600000e0000 */
[----:B------:R-:W-:Y:S01]  /*13160*/  IMAD.IADD R0, R11, 0x1, R5 ;  /* 0x000000010b007824 */ /* 0x000fe200078e0205 */
[----:B------:R-:W-:-:S03]  /*13170*/  ULDC.64 UR4, c[0x0][0x208] ;  /* 0x0000820000047ab9 */ /* 0x000fc60000000a00 */
[----:B------:R-:W-:Y:S02]  /*13180*/  VIADD R5, R0, 0x10 ;  /* 0x0000001000057836 */ /* 0x000fe40000000000 */
[----:B--2---:R-:W-:Y:S02]  /*13190*/  IMAD R2, R6, R8, RZ ;  /* 0x0000000806027224 */ /* 0x004fe400078e02ff */
[----:B------:R-:W1:Y:S03]  /*131a0*/  SHFL.IDX PT, R6, R3, RZ, 0x181f ;  /* 0x00181fff03067589 */ /* 0x000e6600000e0000 */
[----:B------:R-:W-:-:S13]  /*131b0*/  ISETP.GE.AND P5, PT, R0, R2, PT ;  /* 0x000000020000720c */ /* 0x000fda0003fa6270 */
[----:B0-----:R-:W-:-:S05]  /*131c0*/  @!P5 LEA R7, P4, R10, R7, 0x1 ;  /* 0x000000070a07d211 */ /* 0x001fca00078808ff */
[----:B-1----:R-:W-:-:S05]  /*131d0*/  @!P5 IMAD.X R6, RZ, RZ, R6, P4 ;  /* 0x000000ffff06d224 */ /* 0x002fca00020e0606 */
[----:B------:R-:W-:-:S04]  /*131e0*/  @!P5 LOP3.LUT R7, R7, R6, RZ, 0x3c, !PT ;  /* 0x000000060707d212 */ /* 0x000fc800078e3cff */
[----:B------:R-:W-:-:S04]  /*131f0*/  @!P5 LOP3.LUT R6, R7, R6, RZ, 0x3c, !PT ;  /* 0x000000060706d212 */ /* 0x000fc800078e3cff */
[----:B------:R-:W-:-:S05]  /*13200*/  @!P5 LOP3.LUT R7, R7, R6, RZ, 0x3c, !PT ;  /* 0x000000060707d212 */ /* 0x000fca00078e3cff */
[----:B------:R-:W-:Y:S01]  /*13210*/  @!PT LDS RZ, [RZ] ;  /* 0x00000000fffff984 */ /* 0x000fe20000000800 */
[----:B-----5:R-:W-:Y:S04]  /*13220*/  @!P5 LDGSTS.E.BYPASS.LTC128B.128 [R9+0x14400], desc[UR4][R6.64], !P0 ;  /* 0x144000000609dfae */ /* 0x020fe8000c101d44 */
[----:B------:R-:W-:Y:S04]  /*13230*/  @!P5 LDGSTS.E.BYPASS.LTC128B.128 [R9+0x18400], desc[UR4][R6.64+0x80], !P1 ;  /* 0x184000800609dfae */ /* 0x000fe8000c901d44 */
[----:B------:R-:W-:Y:S04]  /*13240*/  @!P5 LDGSTS.E.BYPASS.LTC128B.128 [R9+0x1c400], desc[UR4][R6.64+0x100], !P2 ;  /* 0x1c4001000609dfae */ /* 0x000fe8000d101d44 */
[----:B------:R0:W-:Y:S01]  /*13250*/  @!P5 LDGSTS.E.BYPASS.LTC128B.128 [R9+0x20400], desc[UR4][R6.64+0x180], !P3 ;  /* 0x204001800609dfae */ /* 0x0001e2000d901d44 */
[----:B------:R-:W-:-:S03]  /*13260*/  ISETP.GE.AND P5, PT, R5, R2, PT ;  /* 0x000000020500720c */ /* 0x000fc60003fa6270 */
[----:B------:R-:W1:Y:S04]  /*13270*/  SHFL.IDX PT, R5, R4, 0x1, 0x181f ;  /* 0x00381f0004057f89 */ /* 0x000e6800000e0000 */
[----:B0-----:R-:W0:Y:S06]  /*13280*/  SHFL.IDX PT, R6, R3, 0x1, 0x181f ;  /* 0x00381f0003067f89 */ /* 0x001e2c00000e0000 */
[----:B-1----:R-:W-:-:S05]  /*13290*/  @!P5 LEA R5, P4, R10, R5, 0x1 ;  /* 0x000000050a05d211 */ /* 0x002fca00078808ff */
[----:B0-----:R-:W-:-:S04]  /*132a0*/  @!P5 IMAD.X R6, RZ, RZ, R6, P4 ;  /* 0x000000ffff06d224 */ /* 0x001fc800020e0606 */
[----:B------:R-:W-:Y:S02]  /*132b0*/  @!P5 IMAD.MOV.U32 R7, RZ, RZ, R6 ;  /* 0x000000ffff07d224 */ /* 0x000fe400078e0006 */
[----:B------:R-:W-:Y:S02]  /*132c0*/  @!P5 IMAD.MOV.U32 R6, RZ, RZ, R5 ;  /* 0x000000ffff06d224 */ /* 0x000fe400078e0005 */
[----:B------:R-:W-:-:S03]  /*132d0*/  VIADD R5, R0, 0x20 ;  /* 0x0000002000057836 */ /* 0x000fc60000000000 */
[----:B------:R-:W-:Y:S04]  /*132e0*/  @!P5 LDGSTS.E.BYPASS.LTC128B.128 [R9+0x14c00], desc[UR4][R6.64], !P0 ;  /* 0x14c000000609dfae */ /* 0x000fe8000c101d44 */
        /* <DEDUP_REMOVED lines=53> */
[----:B------:R-:W0:Y:S06]  /*13640*/  SHFL.IDX PT, R8, R3, 0x6, 0x181f ;  /* 0x00d81f0003087f89 */ /* 0x000e2c00000e0000 */
[----:B-1----:R-:W-:-:S05]  /*13650*/  @!P5 LEA R5, P4, R10, R5, 0x1 ;  /* 0x000000050a05d211 */ /* 0x002fca00078808ff */
[----:B0-----:R-:W-:-:S04]  /*13660*/  @!P5 IMAD.X R6, RZ, RZ, R8, P4 ;  /* 0x000000ffff06d224 */ /* 0x001fc800020e0608 */
[----:B------:R-:W-:Y:S02]  /*13670*/  @!P5 IMAD.MOV.U32 R7, RZ, RZ, R6 ;  /* 0x000000ffff07d224 */ /* 0x000fe400078e0006 */
[----:B------:R-:W-:Y:S02]  /*13680*/  @!P5 IMAD.MOV.U32 R6, RZ, RZ, R5 ;  /* 0x000000ffff06d224 */ /* 0x000fe400078e0005 */
[----:B------:R0:W1:Y:S04]  /*13690*/  SHFL.IDX PT, R5, R3, 0x7, 0x181f ;  /* 0x00f81f0003057f89 */ /* 0x00006800000e0000 */
[----:B------:R0:W-:Y:S04]  /*136a0*/  @!P5 LDGSTS.E.BYPASS.LTC128B.128 [R9+0x17400], desc[UR4][R6.64], !P0 ;  /* 0x174000000609dfae */ /* 0x0001e8000c101d44 */
[----:B------:R0:W-:Y:S04]  /*136b0*/  @!P5 LDGSTS.E.BYPASS.LTC128B.128 [R9+0x1b400], desc[UR4][R6.64+0x80], !P1 ;  /* 0x1b4000800609dfae */ /* 0x0001e8000c901d44 */
[----:B------:R0:W-:Y:S04]  /*136c0*/  @!P5 LDGSTS.E.BYPASS.LTC128B.128 [R9+0x1f400], desc[UR4][R6.64+0x100], !P2 ;  /* 0x1f4001000609dfae */ /* 0x0001e8000d101d44 */
[----:B------:R0:W-:Y:S04]  /*136d0*/  @!P5 LDGSTS.E.BYPASS.LTC128B.128 [R9+0x23400], desc[UR4][R6.64+0x180], !P3 ;  /* 0x234001800609dfae */ /* 0x0001e8000d901d44 */
[----:B------:R0:W2:Y:S02]  /*136e0*/  SHFL.IDX PT, R3, R4, 0x7, 0x181f ;  /* 0x00f81f0004037f89 */ /* 0x0000a400000e0000 */
.L_x_388:
[----:B------:R-:W-:Y:S01]  /*136f0*/  VIADD R0, R0, 0x70 ;  /* 0x0000007000007836 */ /* 0x000fe20000000000 */
[----:B------:R-:W-:Y:S04]  /*13700*/  BSSY B0, `(.L_x_261) ;  /* 0x000000d000007945 */ /* 0x000fe80003800000 */
[----:B------:R-:W-:-:S13]  /*13710*/  ISETP.GE.AND P4, PT, R0, R2, PT ;  /* 0x000000020000720c */ /* 0x000fda0003f86270 */
[----:B------:R-:W-:Y:S05]  /*13720*/  @P4 BRA `(.L_x_262) ;  /* 0x0000000000284947 */ /* 0x000fea0003800000 */
[----:B--2---:R-:W-:Y:S01]  /*13730*/  LEA R2, P4, R10, R3, 0x1 ;  /* 0x000000030a027211 */ /* 0x004fe200078808ff */
[----:B------:R-:W-:-:S04]  /*13740*/  ULDC.64 UR4, c[0x0][0x208] ;  /* 0x0000820000047ab9 */ /* 0x000fc80000000a00 */
[----:B01----:R-:W-:-:S05]  /*13750*/  IMAD.X R3, RZ, RZ, R5, P4 ;  /* 0x000000ffff037224 */ /* 0x003fca00020e0605 */
[----:B------:R-:W-:Y:S01]  /*13760*/  @!PT LDS RZ, [RZ] ;  /* 0x00000000fffff984 */ /* 0x000fe20000000800 */
[----:B------:R-:W-:Y:S01]  /*13770*/  @!PT LDS RZ, [RZ] ;  /* 0x00000000fffff984 */ /* 0x000fe20000000800 */
[----:B------:R-:W-:Y:S01]  /*13780*/  @!PT LDS RZ, [RZ] ;  /* 0x00000000fffff984 */ /* 0x000fe20000000800 */
[----:B------:R3:W-:Y:S04]  /*13790*/  LDGSTS.E.BYPASS.LTC128B.128 [R9+0x17c00], desc[UR4][R2.64], !P0 ;  /* 0x17c0000002097fae */ /* 0x0007e8000c101d44 */
[----:B------:R3:W-:Y:S04]  /*137a0*/  LDGSTS.E.BYPASS.LTC128B.128 [R9+0x1bc00], desc[UR4][R2.64+0x80], !P1 ;  /* 0x1bc0008002097fae */ /* 0x0007e8000c901d44 */
[----:B------:R3:W-:Y:S04]  /*137b0*/  LDGSTS.E.BYPASS.LTC128B.128 [R9+0x1fc00], desc[UR4][R2.64+0x100], !P2 ;  /* 0x1fc0010002097fae */ /* 0x0007e8000d101d44 */
[----:B------:R3:W-:Y:S02]  /*137c0*/  LDGSTS.E.BYPASS.LTC128B.128 [R9+0x23c00], desc[UR4][R2.64+0x180], !P3 ;  /* 0x23c0018002097fae */ /* 0x0007e4000d901d44 */
.L_x_262:
[----:B------:R-:W-:Y:S05]  /*137d0*/  BSYNC B0 ;  /* 0x0000000000007941 */ /* 0x000fea0003800000 */
.L_x_261:
[----:B------:R-:W-:Y:S01]  /*137e0*/  NOP ;  /* 0x0000000000007918 */ /* 0x000fe20000000000 */
[----:B------:R-:W-:Y:S01]  /*137f0*/  PLOP3.LUT P0, PT, PT, PT, PT, 0x80, 0x0 ;  /* 0x000000000000781c */ /* 0x000fe20003f0f070 */
[----:B0-----:R-:W-:-:S12]  /*13800*/  VIADD R6, R18, 0x38800 ;  /* 0x0003880012067836 */ /* 0x001fd80000000000 */
.L_x_263:
[----:B------:R-:W-:Y:S02]  /*13810*/  PLOP3.LUT P1, PT, P1, P0, PT, 0xa2, 0x0 ;  /* 0x000000000000781c */ /* 0x000fe40000f21472 */
[----:B------:R-:W-:-:S08]  /*13820*/  @P0 R2UR P1, UR4, R18 ;  /* 0x00000000120402ca */ /* 0x000fd00000020000 */
[----:B------:R-:W-:-:S05]  /*13830*/  @P0 PLOP3.LUT P0, PT, P1, PT, PT, 0x80, 0x0 ;  /* 0x000000000000081c */ /* 0x000fca0000f0f070 */
[----:B------:R-:W-:Y:S01]  /*13840*/  @!P1 SYNCS.ARRIVE.TRANS64.RED.A0T1 RZ, [UR4+0x38800], RZ ;  /* 0x038800ffffff99a7 */ /* 0x000fe20008200404 */
[----:B------:R-:W-:Y:S07]  /*13850*/  @!P1 ARRIVES.LDGSTSBAR.64.TRANSCNT [UR4+0x38800] ;  /* 0x03880000ff0099b0 */ /* 0x000fee0008000a84 */
[----:B------:R-:W-:Y:S05]  /*13860*/  @P0 BRA.U.ANY `(.L_x_263) ;  /* 0xfffffffd00e80947 */ /* 0x000fea000393ffff */
[----:B---3--:R-:W3:Y:S02]  /*13870*/  LDL.LU R2, [R1+0x48] ;  /* 0x0000480001027983 */ /* 0x008ee40000300800 */
[----:B---3--:R-:W-:-:S05]  /*13880*/  VIADD R2, R2, 0x1 ;  /* 0x0000000102027836 */ /* 0x008fca0000000000 */
[----:B------:R0:W-:Y:S01]  /*13890*/  STL [R1+0x48], R2 ;  /* 0x0000480201007387 */ /* 0x0001e20000100800 */
[----:B------:R-:W-:-:S04]  /*138a0*/  LEA.HI R0, R2, R2, RZ, 0x1 ;  /* 0x0000000202007211 */ /* 0x000fc800078f08ff */
[----:B------:R-:W-:-:S05]  /*138b0*/  LOP3.LUT R0, R0, 0xfffffffe, RZ, 0xc0, !PT ;  /* 0xfffffffe00007812 */ /* 0x000fca00078ec0ff */
[----:B------:R-:W-:-:S05]  /*138c0*/  IMAD.IADD R0, R2, 0x1, -R0 ;  /* 0x0000000102007824 */ /* 0x000fca00078e0a00 */
[----:B------:R-:W-:Y:S01]  /*138d0*/  SHF.L.U32 R0, R0, 0x1f, RZ ;  /* 0x0000001f00007819 */ /* 0x000fe200000006ff */
[----:B------:R-:W-:Y:S01]  /*138e0*/  NOP ;  /* 0x0000000000007918 */ /* 0x000fe20000000000 */
[----:B------:R0:W-:Y:S01]  /*138f0*/  SYNCS.ARRIVE.TRANS64.A1T0 RZ, [R18+URZ+0x38800], RZ ;  /* 0x038800ff12ff79a7 */ /* 0x0001e2000810003f */
[----:B------:R-:W-:Y:S01]  /*13900*/  BSSY B0, `(.L_x_264) ;  /* 0x0000003000007945 */ /* 0x000fe20003800000 */
[----:B------:R-:W3:Y:S03]  /*13910*/  SYNCS.PHASECHK.TRANS64.TRYWAIT P0, [R18+URZ+0x38820], R0 ;  /* 0x03882000120075a7 */ /* 0x000ee6000800017f */
[----:B0--3--:R-:W-:Y:S05]  /*13920*/  @!P0 BRA `(.L_x_265) ;  /* 0x0000005000bc8947 */ /* 0x009fea0003800000 */
.L_x_389:
[----:B------:R-:W-:Y:S05]  /*13930*/  BSYNC B0 ;  /* 0x0000000000007941 */ /* 0x000fea0003800000 */
.L_x_264:
[----:B------:R-:W0:Y:S04]  /*13940*/  LDL R2, [R1+0x38] ;  /* 0x0000380001027983 */ /* 0x000e280000100800 */
[----:B--2---:R-:W2:Y:S01]  /*13950*/  LDL R3, [R1+0x28] ;  /* 0x0000280001037983 */ /* 0x004ea20000100800 */
[----:B------:R-:W-:Y:S01]  /*13960*/  BSSY B0, `(.L_x_266) ;  /* 0x00002a3000007945 */ /* 0x000fe20003800000 */
[----:B0-----:R-:W-:-:S05]  /*13970*/  VIADD R0, R2, 0xfffffffe ;  /* 0xfffffffe02007836 */ /* 0x001fca0000000000 */
[----:B--2---:R-:W-:-:S13]  /*13980*/  ISETP.GE.AND P0, PT, R0, R3, PT ;  /* 0x000000030000720c */ /* 0x004fda0003f06270 */
[----:B------:R-:W-:Y:S05]  /*13990*/  @!P0 BRA `(.L_x_267) ;  /* 0x00000028007c8947 */ /* 0x000fea0003800000 */
[----:B------:R-:W2:Y:S04]  /*139a0*/  LDL.LU R2, [R1+0x58] ;  /* 0x0000580001027983 */ /* 0x000ea80000300800 */
[----:B-1----:R-:W3:Y:S04]  /*139b0*/  LDL.LU R5, [R1+0x34] ;  /* 0x0000340001057983 */ /* 0x002ee80000300800 */
[----:B------:R-:W4:Y:S01]  /*139c0*/  LDL.LU R4, [R1+0x44] ;  /* 0x0000440001047983 */ /* 0x000f220000300800 */
[----:B------:R-:W-:Y:S01]  /*139d0*/  LOP3.LUT R10, RZ, R3, RZ, 0x33, !PT ;  /* 0x00000003ff0a7212 */ /* 0x000fe200078e33ff */
[----:B------:R-:W-:Y:S01]  /*139e0*/  BSSY B2, `(.L_x_268) ;  /* 0x00000e5000027945 */ /* 0x000fe20003800000 */
[----:B--2---:R-:W-:-:S04]  /*139f0*/  VIADD R2, R2, 0x1 ;  /* 0x0000000102027836 */ /* 0x004fc80000000000 */
[----:B---3--:R-:W-:-:S05]  /*13a00*/  IMAD R2, R2, R5, RZ ;  /* 0x0000000502027224 */ /* 0x008fca00078e02ff */
[----:B----4-:R-:W-:-:S05]  /*13a10*/  VIMNMX R8, R4, R2, PT ;  /* 0x0000000204087248 */ /* 0x010fca0003fe0100 */
[----:B------:R-:W-:-:S05]  /*13a20*/  IMAD.MOV R2, RZ, RZ, -R8 ;  /* 0x000000ffff027224 */ /* 0x000fca00078e0a08 */
[----:B------:R-:W-:-:S05]  /*13a30*/  VIADDMNMX R10, R2, 0x1, R10, !PT ;  /* 0x00000001020a7846 */ /* 0x000fca000780010a */
[----:B------:R-:W-:-:S05]  /*13a40*/  IMAD.IADD R2, R8, 0x1, R10 ;  /* 0x0000000108027824 */ /* 0x000fca00078e020a */
[----:B------:R-:W-:-:S04]  /*13a50*/  LOP3.LUT R2, R2, 0x1, RZ, 0xc0, !PT ;  /* 0x0000000102027812 */ /* 0x000fc800078ec0ff */
[----:B------:R-:W-:-:S13]  /*13a60*/  ISETP.NE.U32.AND P0, PT, R2, 0x1, PT ;  /* 0x000000010200780c */ /* 0x000fda0003f05070 */
[----:B------:R-:W-:Y:S05]  /*13a70*/  @P0 BRA `(.L_x_269) ;  /* 0x0000000c006c0947 */ /* 0x000fea0003800000 */
[----:B------:R-:W2:Y:S04]  /*13a80*/  LDL R4, [R1+0x20] ;  /* 0x0000200001047983 */ /* 0x000ea80000100800 */
[----:B------:R-:W3:Y:S01]  /*13a90*/  LDL R3, [R1+0x14] ;  /* 0x0000140001037983 */ /* 0x000ee20000100800 */
[----:B------:R-:W-:Y:S01]  /*13aa0*/  VIADD R9, R19, 0x1 ;  /* 0x0000000113097836 */ /* 0x000fe20000000000 */
[----:B------:R-:W-:Y:S04]  /*13ab0*/  BSSY B1, `(.L_x_270) ;  /* 0x00000d3000017945 */ /* 0x000fe80003800000 */
[----:B------:R-:W-:-:S04]  /*13ac0*/  ISETP.NE.AND P0, PT, R9, 0x2, PT ;  /* 0x000000020900780c */ /* 0x000fc80003f05270 */
[----:B------:R-:W-:Y:S02]  /*13ad0*/  SEL R11, RZ, 0x1, P0 ;  /* 0x00000001ff0b7807 */ /* 0x000fe40000000000 */
[----:B------:R-:W-:Y:S02]  /*13ae0*/  SEL R9, R9, RZ, P0 ;  /* 0x000000ff09097207 */ /* 0x000fe40000000000 */
[----:B--2---:R-:W-:Y:S02]  /*13af0*/  ISETP.NE.AND P1, PT, R4, RZ, PT ;  /* 0x000000ff0400720c */ /* 0x004fe40003f25270 */
[----:B---3--:R-:W-:-:S11]  /*13b00*/  LOP3.LUT R11, R3, R11, RZ, 0x3c, !PT ;  /* 0x0000000b030b7212 */ /* 0x008fd600078e3cff */
[----:B------:R-:W-:Y:S05]  /*13b10*/  @!P1 BRA `(.L_x_271) ;  /* 0x0000000c00309947 */ /* 0x000fea0003800000 */
[----:B------:R-:W-:Y:S01]  /*13b20*/  ULDC.64 UR4, c[0x0][0x418] ;  /* 0x0001060000047ab9 */ /* 0x000fe20000000a00 */
[----:B------:R-:W-:Y:S01]  /*13b30*/  IMAD.MOV.U32 R5, RZ, RZ, R17 ;  /* 0x000000ffff057224 */ /* 0x000fe200078e0011 */
[----:B------:R-:W-:-:S04]  /*13b40*/  ISETP.NE.U32.AND P0, PT, RZ, UR4, PT ;  /* 0x00000004ff007c0c */ /* 0x000fc8000bf05070 */
[----:B------:R-:W-:-:S13]  /*13b50*/  ISETP.NE.AND.EX P0, PT, RZ, UR5, PT, P0 ;  /* 0x00000005ff007c0c */ /* 0x000fda000bf05300 */
[----:B------:R-:W-:Y:S05]  /*13b60*/  @!P0 BRA `(.L_x_272) ;  /* 0x0000000000508947 */ /* 0x000fea0003800000 */
[----:B------:R-:W2:Y:S01]  /*13b70*/  LDL R12, [R1+0x1c] ;  /* 0x00001c00010c7983 */ /* 0x000ea20000100800 */
[----:B------:R-:W0:Y:S01]  /*13b80*/  LDC R5, c[0x0][0x43c] ;  /* 0x00010f00ff057b82 */ /* 0x000e220000000800 */
[----:B------:R-:W-:Y:S02]  /*13b90*/  ULDC.64 UR6, c[0x0][0x428] ;  /* 0x00010a0000067ab9 */ /* 0x000fe40000000a00 */
[----:B------:R-:W3:Y:S01]  /*13ba0*/  LDL R7, [R1+0x10] ;  /* 0x0000100001077983 */ /* 0x000ee20000100800 */
        /* <DEDUP_REMOVED lines=9> */
[----:B--2---:R-:W-:-:S04]  /*13c40*/  IMAD R4, R12, UR6, RZ ;  /* 0x000000060c047c24 */ /* 0x004fc8000f8e02ff */
[C---:B---3--:R-:W-:Y:S02]  /*13c50*/  IMAD R4, R7.reuse, UR7, R4 ;  /* 0x0000000707047c24 */ /* 0x048fe4000f8e0204 */
[----:B------:R-:W-:-:S04]  /*13c60*/  IMAD.WIDE.U32 R2, R7, UR6, R2 ;  /* 0x0000000607027c25 */ /* 0x000fc8000f8e0002 */
[----:B------:R-:W-:Y:S01]  /*13c70*/  IMAD.IADD R3, R4, 0x1, R3 ;  /* 0x0000000104037824 */ /* 0x000fe200078e0203 */
[----:B------:R-:W-:-:S04]  /*13c80*/  LEA R4, P0, R2, UR4, 0x2 ;  /* 0x0000000402047c11 */ /* 0x000fc8000f8010ff */
[----:B------:R-:W-:-:S06]  /*13c90*/  LEA.HI.X R5, R2, UR5, R3, 0x2, P0 ;  /* 0x0000000502057c11 */ /* 0x000fcc00080f1403 */
[----:B------:R0:W5:Y:S03]  /*13ca0*/  LDG.E R5, desc[UR8][R4.64] ;  /* 0x0000000804057981 */ /* 0x000166000c1e1900 */
.L_x_272:
[----:B------:R-:W-:Y:S01]  /*13cb0*/  IMAD R3, R9, 0x8, R18 ;  /* 0x0000000809037824 */ /* 0x000fe200078e0212 */
[----:B------:R-:W-:Y:S01]  /*13cc0*/  SHF.L.U32 R2, R11, 0x1f, RZ ;  /* 0x0000001f0b027819 */ /* 0x000fe200000006ff */
[----:B------:R-:W-:Y:S03]  /*13cd0*/  BSSY B3, `(.L_x_273) ;  /* 0x0000003000037945 */ /* 0x000fe60003800000 */
[----:B------:R-:W1:Y:S02]  /*13ce0*/  SYNCS.PHASECHK.TRANS64.TRYWAIT P0, [R3+URZ+0x38840], R2 ;  /* 0x03884002030075a7 */ /* 0x000e64000800017f */
[----:B-1----:R-:W-:Y:S05]  /*13cf0*/  @!P0 BRA `(.L_x_274) ;  /* 0x0000004c00dc8947 */ /* 0x002fea0003800000 */
.L_x_390:
[----:B------:R-:W-:Y:S05]  /*13d00*/  BSYNC B3 ;  /* 0x0000000000037941 */ /* 0x000fea0003800000 */
.L_x_273:
[----:B0-----:R-:W0:Y:S01]  /*13d10*/  S2R R4, SR_TID.X ;  /* 0x0000000000047919 */ /* 0x001e220000002100 */
[----:B------:R-:W-:Y:S01]  /*13d20*/  BSSY B3, `(.L_x_275) ;  /* 0x000000b000037945 */ /* 0x000fe20003800000 */
[----:B0-----:R-:W-:-:S04]  /*13d30*/  LOP3.LUT R4, R4, 0x7f, RZ, 0xc0, !PT ;  /* 0x0000007f04047812 */ /* 0x001fc800078ec0ff */
[----:B------:R-:W-:-:S13]  /*13d40*/  ISETP.NE.AND P1, PT, R4, RZ, PT ;  /* 0x000000ff0400720c */ /* 0x000fda0003f25270 */
[----:B------:R-:W-:Y:S05]  /*13d50*/  @P1 BRA `(.L_x_276) ;  /* 0x00000000001c1947 */ /* 0x000fea0003800000 */
[----:B------:R-:W0:Y:S01]  /*13d60*/  S2R R4, SR_TID.X ;  /* 0x0000000000047919 */ /* 0x000e220000002100 */
[----:B-1----:R-:W-:-:S04]  /*13d70*/  IMAD.MOV.U32 R2, RZ, RZ, 0xa000 ;  /* 0x0000a000ff027424 */ /* 0x002fc800078e00ff */
[----:B------:R2:W-:Y:S01]  /*13d80*/  SYNCS.ARRIVE.TRANS64 RZ, [R3+URZ+0x38830], R2 ;  /* 0x0388300203ff79a7 */ /* 0x0005e2000800003f */
[----:B0-----:R-:W-:-:S04]  /*13d90*/  LOP3.LUT R4, R4, 0x1f, RZ, 0xc0, !PT ;  /* 0x0000001f04047812 */ /* 0x001fc800078ec0ff */
[----:B------:R-:W-:-:S13]  /*13da0*/  ISETP.NE.AND P0, PT, R4, RZ, PT ;  /* 0x000000ff0400720c */ /* 0x000fda0003f05270 */
[----:B--2---:R-:W-:Y:S05]  /*13db0*/  @!P0 BRA `(.L_x_276) ;  /* 0x0000000000048947 */ /* 0x004fea0003800000 */
[----:B------:R-:W-:Y:S01]  /*13dc0*/  BPT.TRAP 0x1 ;  /* 0x000000040000795c */ /* 0x000fe20000300000 */
.L_x_276:
[----:B------:R-:W-:Y:S05]  /*13dd0*/  BSYNC B3 ;  /* 0x0000000000037941 */ /* 0x000fea0003800000 */
.L_x_275:
[----:B-1----:R-:W2:Y:S01]  /*13de0*/  LDL R2, [R1+0x18] ;  /* 0x0000180001027983 */ /* 0x002ea20000100800 */
[----:B------:R-:W-:Y:S01]  /*13df0*/  IMAD.MOV.U32 R14, RZ, RZ, RZ ;  /* 0x000000ffff0e7224 */ /* 0x000fe200078e00ff */
[----:B------:R-:W-:Y:S01]  /*13e00*/  UIADD3 UR4, UP0, UR36, 0x370, URZ ;  /* 0x0000037024047890 */ /* 0x000fe2000ff1e03f */
[----:B------:R-:W-:Y:S01]  /*13e10*/  IMAD R4, R9, 0xa000, R18 ;  /* 0x0000a00009047824 */ /* 0x000fe200078e0212 */
[----:B------:R-:W-:Y:S01]  /*13e20*/  PLOP3.LUT P0, PT, PT, PT, PT, 0x80, 0x0 ;  /* 0x000000000000781c */ /* 0x000fe20003f0f070 */
[----:B------:R-:W-:Y:S01]  /*13e30*/  VIADD R3, R3, 0x38830 ;  /* 0x0003883003037836 */ /* 0x000fe20000000000 */
[----:B------:R-:W-:Y:S01]  /*13e40*/  R2UR UR10, R14 ;  /* 0x000000000e0a72ca */ /* 0x000fe200000e0000 */
[----:B------:R-:W-:Y:S01]  /*13e50*/  VIADD R7, R4, 0x24400 ;  /* 0x0002440004077836 */ /* 0x000fe20000000000 */
[----:B------:R-:W-:Y:S01]  /*13e60*/  UIADD3.X UR5, URZ, UR37, URZ, UP0, !UPT ;  /* 0x000000253f057290 */ /* 0x000fe200087fe43f */
[----:B------:R-:W-:Y:S01]  /*13e70*/  UMOV UR6, 0x0 ;  /* 0x0000000000067882 */ /* 0x000fe20000000000 */
[----:B------:R-:W-:Y:S01]  /*13e80*/  UMOV UR7, 0x14f00000 ;  /* 0x14f0000000077882 */ /* 0x000fe20000000000 */
[----:B--2---:R-:W-:-:S10]  /*13e90*/  IMAD R2, R0, 0x50, R2 ;  /* 0x0000005000027824 */ /* 0x004fd400078e0202 */
.L_x_277:
[----:B------:R-:W-:-:S13]  /*13ea0*/  @P0 ELECT P2, URZ, PT ;  /* 0x00000000003f082f */ /* 0x000fda0003840000 */
[----:B-----5:R-:W-:Y:S02]  /*13eb0*/  @P2 R2UR UR13, R5 ;  /* 0x00000000050d22ca */ /* 0x020fe400000e0000 */
[----:B------:R-:W-:Y:S02]  /*13ec0*/  @P2 R2UR UR12, R16 ;  /* 0x00000000100c22ca */ /* 0x000fe400000e0000 */
[----:B------:R-:W-:Y:S02]  /*13ed0*/  @P2 R2UR UR11, R2 ;  /* 0x00000000020b22ca */ /* 0x000fe400000e0000 */
[----:B------:R-:W-:Y:S02]  /*13ee0*/  @P2 R2UR UR9, R3 ;  /* 0x00000000030922ca */ /* 0x000fe400000e0000 */
[----:B------:R-:W-:Y:S02]  /*13ef0*/  @P2 R2UR UR8, R7 ;  /* 0x00000000070822ca */ /* 0x000fe400000e0000 */
[----:B------:R-:W-:-:S02]  /*13f00*/  @P2 PLOP3.LUT P0, PT, P2, PT, PT, 0x8, 0x0 ;  /* 0x000000000000281c */ /* 0x000fc4000170e170 */
[----:B------:R-:W-:-:S09]  /*13f10*/  PLOP3.LUT P2, PT, PT, PT, PT, 0x8, 0x0 ;  /* 0x000000000000781c */ /* 0x000fd20003f4e170 */
[----:B------:R0:W-:Y:S02]  /*13f20*/  UTMALDG.4D [UR8], [UR4], desc[UR6] ;  /* 0x00000608040075b4 */ /* 0x0001e40008019000 */
[----:B0-----:R-:W-:Y:S05]  /*13f30*/  @P0 BRA.U.ANY `(.L_x_277) ;  /* 0xfffffffd00d80947 */ /* 0x001fea000393ffff */
[----:B------:R-:W-:Y:S01]  /*13f40*/  IMAD.MOV.U32 R21, RZ, RZ, 0x40 ;  /* 0x00000040ff157424 */ /* 0x000fe200078e00ff */
[----:B------:R-:W-:Y:S01]  /*13f50*/  PLOP3.LUT P0, PT, PT, PT, PT, 0x80, 0x0 ;  /* 0x000000000000781c */ /* 0x000fe20003f0f070 */
[----:B------:R-:W-:Y:S01]  /*13f60*/  VIADD R7, R4, 0x26c00 ;  /* 0x00026c0004077836 */ /* 0x000fe20000000000 */
[----:B------:R-:W-:Y:S01]  /*13f70*/  UMOV UR6, 0x0 ;  /* 0x0000000000067882 */ /* 0x000fe20000000000 */
[----:B------:R-:W-:Y:S01]  /*13f80*/  UMOV UR7, 0x14f00000 ;  /* 0x14f0000000077882 */ /* 0x000fe20000000000 */
[----:B------:R-:W-:-:S15]  /*13f90*/  R2UR UR10, R21 ;  /* 0x00000000150a72ca */ /* 0x000fde00000e0000 */
.L_x_278:
[----:B------:R-:W-:-:S13]  /*13fa0*/  @P0 ELECT P2, URZ, PT ;  /* 0x00000000003f082f */ /* 0x000fda0003840000 */
[----:B------:R-:W-:Y:S02]  /*13fb0*/  @P2 R2UR UR13, R5 ;  /* 0x00000000050d22ca */ /* 0x000fe400000e0000 */
        /* <DEDUP_REMOVED lines=14> */
.L_x_279:
        /* <DEDUP_REMOVED lines=16> */
.L_x_280:
        /* <DEDUP_REMOVED lines=10> */
[----:B------:R-:W2:Y:S01]  /*14240*/  LDL.LU R7, [R1+0x14] ;  /* 0x0000140001077983 */ /* 0x000ea20000300800 */
[----:B------:R-:W-:Y:S01]  /*14250*/  IMAD R3, R19, 0x8, R6 ;  /* 0x0000000813037824 */ /* 0x000fe200078e0206 */
[----:B------:R-:W-:Y:S01]  /*14260*/  BSSY B3, `(.L_x_281) ;  /* 0x0000004000037945 */ /* 0x000fe20003800000 */
[----:B--2---:R-:W-:-:S04]  /*14270*/  SHF.L.U32 R2, R7, 0x1f, RZ ;  /* 0x0000001f07027819 */ /* 0x004fc800000006ff */
[----:B------:R-:W0:Y:S02]  /*14280*/  SYNCS.PHASECHK.TRANS64.TRYWAIT P0, [R3+URZ+0x60], R2 ;  /* 0x00006002030075a7 */ /* 0x000e24000800017f */
[----:B0-----:R-:W-:Y:S05]  /*14290*/  @!P0 BRA `(.L_x_282) ;  /* 0x0000004800888947 */ /* 0x001fea0003800000 */
.L_x_391:
[----:B------:R-:W-:Y:S05]  /*142a0*/  BSYNC B3 ;  /* 0x0000000000037941 */ /* 0x000fea0003800000 */
.L_x_281:
[----:B------:R-:W-:Y:S01]  /*142b0*/  BSSY B3, `(.L_x_283) ;  /* 0x000000c000037945 */ /* 0x000fe20003800000 */
[----:B------:R-:W-:Y:S02]  /*142c0*/  IMAD.MOV.U32 R12, RZ, RZ, 0x0 ;  /* 0x00000000ff0c7424 */ /* 0x000fe400078e00ff */
[----:B------:R-:W-:Y:S01]  /*142d0*/  IMAD.MOV.U32 R13, RZ, RZ, 0x14f00000 ;  /* 0x14f00000ff0d7424 */ /* 0x000fe200078e00ff */
[----:B------:R-:W-:Y:S06]  /*142e0*/  @P1 BRA `(.L_x_284) ;  /* 0x0000000000201947 */ /* 0x000fec0003800000 */
[----:B------:R-:W1:Y:S01]  /*142f0*/  S2R R4, SR_TID.X ;  /* 0x0000000000047919 */ /* 0x000e620000002100 */
[----:B0-----:R-:W-:Y:S02]  /*14300*/  IMAD R2, R19, 0x8, R18 ;  /* 0x0000000813027824 */ /* 0x001fe400078e0212 */
[----:B------:R-:W-:-:S04]  /*14310*/  IMAD.MOV.U32 R3, RZ, RZ, 0xa000 ;  /* 0x0000a000ff037424 */ /* 0x000fc800078e00ff */
[----:B------:R2:W-:Y:S01]  /*14320*/  SYNCS.ARRIVE.TRANS64 RZ, [R2+URZ+0x38850], R3 ;  /* 0x0388500302ff79a7 */ /* 0x0005e2000800003f */
[----:B-1----:R-:W-:-:S04]  /*14330*/  LOP3.LUT R4, R4, 0x1f, RZ, 0xc0, !PT ;  /* 0x0000001f04047812 */ /* 0x002fc800078ec0ff */
[----:B------:R-:W-:-:S13]  /*14340*/  ISETP.NE.AND P0, PT, R4, RZ, PT ;  /* 0x000000ff0400720c */ /* 0x000fda0003f05270 */
[----:B--2---:R-:W-:Y:S05]  /*14350*/  @!P0 BRA `(.L_x_284) ;  /* 0x0000000000048947 */ /* 0x004fea0003800000 */
[----:B------:R-:W-:Y:S01]  /*14360*/  BPT.TRAP 0x1 ;  /* 0x000000040000795c */ /* 0x000fe20000300000 */
.L_x_284:
[----:B------:R-:W-:Y:S05]  /*14370*/  BSYNC B3 ;  /* 0x0000000000037941 */ /* 0x000fea0003800000 */
.L_x_283:
[----:B------:R-:W2:Y:S04]  /*14380*/  LDL R7, [R1+0x18] ;  /* 0x0000180001077983 */ /* 0x000ea80000100800 */
[----:B------:R-:W2:Y:S01]  /*14390*/  LDL.LU R4, [R1+0x8] ;  /* 0x0000080001047983 */ /* 0x000ea20000300800 */
[----:B------:R-:W-:Y:S01]  /*143a0*/  R2UR UR10, R14 ;  /* 0x000000000e0a72ca */ /* 0x000fe200000e0000 */
[C-C-:B0-----:R-:W-:Y:S01]  /*143b0*/  IMAD R3, R19.reuse, 0x8, R18.reuse ;  /* 0x0000000813037824 */ /* 0x141fe200078e0212 */
[----:B------:R-:W-:Y:S01]  /*143c0*/  R2UR UR6, R12 ;  /* 0x000000000c0672ca */ /* 0x000fe200000e0000 */
[----:B------:R-:W-:Y:S01]  /*143d0*/  IMAD R2, R19, 0xa000, R18 ;  /* 0x0000a00013027824 */ /* 0x000fe200078e0212 */
[----:B------:R-:W-:Y:S01]  /*143e0*/  R2UR UR7, R13 ;  /* 0x000000000d0772ca */ /* 0x000fe200000e0000 */
[----:B------:R-:W-:Y:S01]  /*143f0*/  UIADD3 UR4, UP0, UR36, 0x470, URZ ;  /* 0x0000047024047890 */ /* 0x000fe2000ff1e03f */
[----:B------:R-:W-:Y:S01]  /*14400*/  PLOP3.LUT P0, PT, PT, PT, PT, 0x80, 0x0 ;  /* 0x000000000000781c */ /* 0x000fe20003f0f070 */
[----:B------:R-:W-:-:S02]  /*14410*/  VIADD R3, R3, 0x38850 ;  /* 0x0003885003037836 */ /* 0x000fc40000000000 */
[----:B------:R-:W-:Y:S01]  /*14420*/  UIADD3.X UR5, URZ, UR37, URZ, UP0, !UPT ;  /* 0x000000253f057290 */ /* 0x000fe200087fe43f */
[----:B--2---:R-:W-:Y:S02]  /*14430*/  IMAD R4, R4, 0x50, R7 ;  /* 0x0000005004047824 */ /* 0x004fe400078e0207 */
[----:B------:R-:W-:-:S09]  /*14440*/  VIADD R7, R2, 0x400 ;  /* 0x0000040002077836 */ /* 0x000fd20000000000 */
.L_x_285:
        /* <DEDUP_REMOVED lines=10> */
[----:B------:R-:W-:Y:S01]  /*144f0*/  R2UR UR10, R21 ;  /* 0x00000000150a72ca */ /* 0x000fe200000e0000 */
[----:B------:R-:W-:Y:S01]  /*14500*/  VIADD R7, R2, 0x2c00 ;  /* 0x00002c0002077836 */ /* 0x000fe20000000000 */
[----:B------:R-:W-:Y:S02]  /*14510*/  R2UR UR6, R12 ;  /* 0x000000000c0672ca */ /* 0x000fe400000e0000 */
[----:B------:R-:W-:Y:S02]  /*14520*/  R2UR UR7, R13 ;  /* 0x000000000d0772ca */ /* 0x000fe400000e0000 */
[----:B------:R-:W-:-:S13]  /*14530*/  PLOP3.LUT P0, PT, PT, PT, PT, 0x80, 0x0 ;  /* 0x000000000000781c */ /* 0x000fda0003f0f070 */
.L_x_286:
        /* <DEDUP_REMOVED lines=15> */
.L_x_287:
        /* <DEDUP_REMOVED lines=15> */
.L_x_288:
        /* <DEDUP_REMOVED lines=10> */
[----:B------:R0:W-:Y:S01]  /*147c0*/  STL [R1+0x8], R0 ;  /* 0x0000080001007387 */ /* 0x0001e20000100800 */
[----:B------:R-:W-:-:S07]  /*147d0*/  IMAD.MOV.U32 R17, RZ, RZ, R5 ;  /* 0x000000ffff117224 */ /* 0x000fce00078e0005 */
.L_x_271:
[----:B------:R-:W-:Y:S05]  /*147e0*/  BSYNC B1 ;  /* 0x0000000000017941 */ /* 0x000fea0003800000 */
.L_x_270:
[----:B0-----:R-:W2:Y:S01]  /*147f0*/  LDL.LU R0, [R1+0x38] ;  /* 0x0000380001007983 */ /* 0x001ea20000300800 */
[----:B------:R-:W-:-:S03]  /*14800*/  IMAD.MOV.U32 R19, RZ, RZ, R9 ;  /* 0x000000ffff137224 */ /* 0x000fc600078e0009 */
[----:B------:R0:W-:Y:S02]  /*14810*/  STL [R1+0x14], R11 ;  /* 0x0000140b01007387 */ /* 0x0001e40000100800 */
[----:B0-2---:R-:W-:-:S07]  /*14820*/  VIADD R0, R0, 0xfffffffd ;  /* 0xfffffffd00007836 */ /* 0x005fce0000000000 */
.L_x_269:
[----:B------:R-:W-:Y:S05]  /*14830*/  BSYNC B2 ;  /* 0x0000000000027941 */ /* 0x000fea0003800000 */
.L_x_268:
[----:B------:R-:W-:Y:S01]  /*14840*/  VIADD R10, R10, 0xfffffffe ;  /* 0xfffffffe0a0a7836 */ /* 0x000fe20000000000 */
[----:B------:R-:W-:-:S04]  /*14850*/  LOP3.LUT R8, RZ, R8, RZ, 0x33, !PT ;  /* 0x00000008ff087212 */ /* 0x000fc800078e33ff */
[----:B------:R-:W-:-:S13]  /*14860*/  ISETP.NE.AND P0, PT, R10, R8, PT ;  /* 0x000000080a00720c */ /* 0x000fda0003f05270 */
[----:B------:R-:W-:Y:S05]  /*14870*/  @!P0 BRA `(.L_x_267) ;  /* 0x0000001800c48947 */ /* 0x000fea0003800000 */
[----:B------:R-:W-:-:S07]  /*14880*/  IMAD.MOV.U32 R9, RZ, RZ, R17 ;  /* 0x000000ffff097224 */ /* 0x000fce00078e0011 */
.L_x_327:
[----:B------:R-:W2:Y:S04]  /*14890*/  LDL R3, [R1+0x20] ;  /* 0x0000200001037983 */ /* 0x000ea80000100800 */
[----:B------:R-:W3:Y:S01]  /*148a0*/  LDL R2, [R1+0x14] ;  /* 0x0000140001027983 */ /* 0x000ee20000100800 */
[----:B------:R-:W-:Y:S01]  /*148b0*/  VIADD R4, R19, 0x1 ;  /* 0x0000000113047836 */ /* 0x000fe20000000000 */
[----:B------:R-:W-:Y:S05]  /*148c0*/  YIELD ;  /* 0x0000000000007946 */ /* 0x000fea0003800000 */
[----:B------:R-:W-:Y:S01]  /*148d0*/  ISETP.NE.AND P0, PT, R4, 0x2, PT ;  /* 0x000000020400780c */ /* 0x000fe20003f05270 */
[----:B------:R-:W-:Y:S03]  /*148e0*/  BSSY B1, `(.L_x_289) ;  /* 0x00000d0000017945 */ /* 0x000fe60003800000 */
[----:B------:R-:W-:-:S02]  /*148f0*/  SEL R5, RZ, 0x1, P0 ;  /* 0x00000001ff057807 */ /* 0x000fc40000000000 */
[----:B------:R-:W-:Y:S02]  /*14900*/  SEL R4, R4, RZ, P0 ;  /* 0x000000ff04047207 */ /* 0x000fe40000000000 */
[----:B--2---:R-:W-:Y:S02]  /*14910*/  ISETP.NE.AND P1, PT, R3, RZ, PT ;  /* 0x000000ff0300720c */ /* 0x004fe40003f25270 */
[----:B---3--:R-:W-:-:S11]  /*14920*/  LOP3.LUT R5, R2, R5, RZ, 0x3c, !PT ;  /* 0x0000000502057212 */ /* 0x008fd600078e3cff */
[----:B01----:R-:W-:Y:S05]  /*14930*/  @!P1 BRA `(.L_x_290) ;  /* 0x0000000c00289947 */ /* 0x003fea0003800000 */
        /* <DEDUP_REMOVED lines=14> */
[----:B------:R-:W-:-:S04]  /*14a20*/  @P0 SHF.R.U32.HI R2, RZ, R3, R7 ;  /* 0x00000003ff020219 */ /* 0x000fc80000011607 */
[--C-:B------:R-:W-:Y:S01]  /*14a30*/  SHF.R.S32.HI R3, RZ, 0x1f, R2.reuse ;  /* 0x0000001fff037819 */ /* 0x100fe20000011402 */
[----:B------:R-:W-:-:S04]  /*14a40*/  IMAD.MOV R7, RZ, RZ, -R2 ;  /* 0x000000ffff077224 */ /* 0x000fc800078e0a02 */
[----:B------:R-:W-:Y:S02]  /*14a50*/  IMAD R7, R8, R7, R0 ;  /* 0x0000000708077224 */ /* 0x000fe400078e0200 */
[----:B--2---:R-:W-:-:S04]  /*14a60*/  IMAD R8, R11, UR6, RZ ;  /* 0x000000060b087c24 */ /* 0x004fc8000f8e02ff */
[C---:B---3--:R-:W-:Y:S02]  /*14a70*/  IMAD R8, R10.reuse, UR7, R8 ;  /* 0x000000070a087c24 */ /* 0x048fe4000f8e0208 */
[----:B------:R-:W-:-:S04]  /*14a80*/  IMAD.WIDE.U32 R2, R10, UR6, R2 ;  /* 0x000000060a027c25 */ /* 0x000fc8000f8e0002 */
[----:B------:R-:W-:Y:S01]  /*14a90*/  IMAD.IADD R3, R8, 0x1, R3 ;  /* 0x0000000108037824 */ /* 0x000fe200078e0203 */
[----:B------:R-:W-:-:S04]  /*14aa0*/  LEA R8, P0, R2, UR4, 0x2 ;  /* 0x0000000402087c11 */ /* 0x000fc8000f8010ff */
[----:B------:R-:W-:-:S06]  /*14ab0*/  LEA.HI.X R9, R2, UR5, R3, 0x2, P0 ;  /* 0x0000000502097c11 */ /* 0x000fcc00080f1403 */
[----:B------:R0:W5:Y:S03]  /*14ac0*/  LDG.E R9, desc[UR8][R8.64] ;  /* 0x0000000808097981 */ /* 0x000166000c1e1900 */
.L_x_291:
[----:B------:R-:W-:Y:S01]  /*14ad0*/  IMAD R3, R4, 0x8, R18 ;  /* 0x0000000804037824 */ /* 0x000fe200078e0212 */
[----:B------:R-:W-:Y:S01]  /*14ae0*/  SHF.L.U32 R2, R5, 0x1f, RZ ;  /* 0x0000001f05027819 */ /* 0x000fe200000006ff */
[----:B------:R-:W-:Y:S03]  /*14af0*/  BSSY B2, `(.L_x_292) ;  /* 0x0000003000027945 */ /* 0x000fe60003800000 */
[----:B------:R-:W1:Y:S02]  /*14b00*/  SYNCS.PHASECHK.TRANS64.TRYWAIT P0, [R3+URZ+0x38840], R2 ;  /* 0x03884002030075a7 */ /* 0x000e64000800017f */
[----:B-1----:R-:W-:Y:S05]  /*14b10*/  @!P0 BRA `(.L_x_293) ;  /* 0x00000040007c8947 */ /* 0x002fea0003800000 */
.L_x_392:
[----:B------:R-:W-:Y:S05]  /*14b20*/  BSYNC B2 ;  /* 0x0000000000027941 */ /* 0x000fea0003800000 */
.L_x_292:
        /* <DEDUP_REMOVED lines=12> */
.L_x_295:
[----:B------:R-:W-:Y:S05]  /*14bf0*/  BSYNC B2 ;  /* 0x0000000000027941 */ /* 0x000fea0003800000 */
.L_x_294:
        /* <DEDUP_REMOVED lines=12> */
.L_x_296:
        /* <DEDUP_REMOVED lines=16> */
.L_x_297:
        /* <DEDUP_REMOVED lines=16> */
.L_x_298:
        /* <DEDUP_REMOVED lines=16> */
.L_x_299:
        /* <DEDUP_REMOVED lines=16> */
.L_x_393:
[----:B------:R-:W-:Y:S05]  /*150c0*/  BSYNC B2 ;  /* 0x0000000000027941 */ /* 0x000fea0003800000 */
.L_x_300:
[----:B------:R-:W-:Y:S01]  /*150d0*/  BSSY B2, `(.L_x_302) ;  /* 0x000000b000027945 */ /* 0x000fe20003800000 */
[----:B------:R-:W-:Y:S02]  /*150e0*/  IMAD.MOV.U32 R10, RZ, RZ, 0x0 ;  /* 0x00000000ff0a7424 */ /* 0x000fe400078e00ff */
[----:B------:R-:W-:Y:S01]  /*150f0*/  IMAD.MOV.U32 R11, RZ, RZ, 0x14f00000 ;  /* 0x14f00000ff0b7424 */ /* 0x000fe200078e00ff */
[----:B------:R-:W-:Y:S06]  /*15100*/  @P1 BRA `(.L_x_303) ;  /* 0x00000000001c1947 */ /* 0x000fec0003800000 */
[----:B------:R-:W1:Y:S01]  /*15110*/  S2R R8, SR_TID.X ;  /* 0x0000000000087919 */ /* 0x000e620000002100 */
[----:B0-----:R-:W-:-:S04]  /*15120*/  IMAD.MOV.U32 R3, RZ, RZ, 0xa000 ;  /* 0x0000a000ff037424 */ /* 0x001fc800078e00ff */
[----:B------:R2:W-:Y:S01]  /*15130*/  SYNCS.ARRIVE.TRANS64 RZ, [R2+URZ+0x50], R3 ;  /* 0x0000500302ff79a7 */ /* 0x0005e2000800003f */
[----:B-1----:R-:W-:-:S04]  /*15140*/  LOP3.LUT R8, R8, 0x1f, RZ, 0xc0, !PT ;  /* 0x0000001f08087812 */ /* 0x002fc800078ec0ff */
[----:B------:R-:W-:-:S13]  /*15150*/  ISETP.NE.AND P0, PT, R8, RZ, PT ;  /* 0x000000ff0800720c */ /* 0x000fda0003f05270 */
[----:B--2---:R-:W-:Y:S05]  /*15160*/  @!P0 BRA `(.L_x_303) ;  /* 0x0000000000048947 */ /* 0x004fea0003800000 */
[----:B------:R-:W-:Y:S01]  /*15170*/  BPT.TRAP 0x1 ;  /* 0x000000040000795c */ /* 0x000fe20000300000 */
.L_x_303:
[----:B------:R-:W-:Y:S05]  /*15180*/  BSYNC B2 ;  /* 0x0000000000027941 */ /* 0x000fea0003800000 */
.L_x_302:
[----:B------:R-:W2:Y:S04]  /*15190*/  LDL R8, [R1+0x18] ;  /* 0x0000180001087983 */ /* 0x000ea80000100800 */
[----:B0-----:R-:W2:Y:S01]  /*151a0*/  LDL.LU R3, [R1+0x8] ;  /* 0x0000080001037983 */ /* 0x001ea20000300800 */
[----:B------:R-:W-:Y:S01]  /*151b0*/  R2UR UR10, R12 ;  /* 0x000000000c0a72ca */ /* 0x000fe200000e0000 */
[----:B------:R-:W-:Y:S01]  /*151c0*/  IMAD R19, R19, 0xa000, R18 ;  /* 0x0000a00013137824 */ /* 0x000fe200078e0212 */
[----:B------:R-:W-:Y:S01]  /*151d0*/  R2UR UR6, R10 ;  /* 0x000000000a0672ca */ /* 0x000fe200000e0000 */
[----:B------:R-:W-:Y:S01]  /*151e0*/  UIADD3 UR4, UP0, UR36, 0x470, URZ ;  /* 0x0000047024047890 */ /* 0x000fe2000ff1e03f */
[----:B------:R-:W-:Y:S01]  /*151f0*/  R2UR UR7, R11 ;  /* 0x000000000b0772ca */ /* 0x000fe200000e0000 */
[----:B------:R-:W-:Y:S01]  /*15200*/  VIADD R2, R2, 0x50 ;  /* 0x0000005002027836 */ /* 0x000fe20000000000 */
[----:B------:R-:W-:Y:S01]  /*15210*/  PLOP3.LUT P0, PT, PT, PT, PT, 0x80, 0x0 ;  /* 0x000000000000781c */ /* 0x000fe20003f0f070 */
[----:B------:R-:W-:Y:S01]  /*15220*/  UIADD3.X UR5, URZ, UR37, URZ, UP0, !UPT ;  /* 0x000000253f057290 */ /* 0x000fe200087fe43f */
[----:B--2---:R-:W-:-:S02]  /*15230*/  IMAD R3, R3, 0x50, R8 ;  /* 0x0000005003037824 */ /* 0x004fc400078e0208 */
[----:B------:R-:W-:-:S09]  /*15240*/  VIADD R8, R19, 0x400 ;  /* 0x0000040013087836 */ /* 0x000fd20000000000 */
.L_x_304:
        /* <DEDUP_REMOVED lines=15> */
.L_x_305:
        /* <DEDUP_REMOVED lines=15> */
.L_x_306:
        /* <DEDUP_REMOVED lines=15> */
.L_x_307:
        /* <DEDUP_REMOVED lines=12> */
.L_x_290:
[----:B------:R-:W-:Y:S05]  /*155e0*/  BSYNC B1 ;  /* 0x0000000000017941 */ /* 0x000fea0003800000 */
.L_x_289:
[----:B------:R-:W2:Y:S01]  /*155f0*/  LDL R2, [R1+0x20] ;  /* 0x0000200001027983 */ /* 0x000ea20000100800 */
[----:B------:R-:W-:Y:S01]  /*15600*/  VIADD R19, R4, 0x1 ;  /* 0x0000000104137836 */ /* 0x000fe20000000000 */
[----:B------:R-:W-:Y:S01]  /*15610*/  BSSY B1, `(.L_x_308) ;  /* 0x00000d3000017945 */ /* 0x000fe20003800000 */
[----:B0-----:R-:W-:-:S03]  /*15620*/  VIADD R7, R0, 0xffffffff ;  /* 0xffffffff00077836 */ /* 0x001fc60000000000 */
[----:B------:R-:W-:-:S04]  /*15630*/  ISETP.NE.AND P0, PT, R19, 0x2, PT ;  /* 0x000000021300780c */ /* 0x000fc80003f05270 */
[----:B------:R-:W-:Y:S02]  /*15640*/  SEL R19, R19, RZ, P0 ;  /* 0x000000ff13137207 */ /* 0x000fe40000000000 */
[----:B--2---:R-:W-:Y:S02]  /*15650*/  ISETP.NE.AND P1, PT, R2, RZ, PT ;  /* 0x000000ff0200720c */ /* 0x004fe40003f25270 */
[----:B------:R-:W-:-:S04]  /*15660*/  SEL R2, RZ, 0x1, P0 ;  /* 0x00000001ff027807 */ /* 0x000fc80000000000 */
[----:B------:R-:W-:-:S05]  /*15670*/  LOP3.LUT R12, R5, R2, RZ, 0x3c, !PT ;  /* 0x00000002050c7212 */ /* 0x000fca00078e3cff */
[----:B------:R0:W-:Y:S02]  /*15680*/  STL [R1+0x14], R12 ;  /* 0x0000140c01007387 */ /* 0x0001e40000100800 */
[----:B------:R-:W-:Y:S05]  /*15690*/  @!P1 BRA `(.L_x_309) ;  /* 0x0000000c00289947 */ /* 0x000fea0003800000 */
[----:B------:R-:W-:Y:S01]  /*156a0*/  ULDC.64 UR4, c[0x0][0x418] ;  /* 0x0001060000047ab9 */ /* 0x000fe20000000a00 */
[----:B------:R-:W-:Y:S01]  /*156b0*/  IMAD.MOV.U32 R8, RZ, RZ, R7 ;  /* 0x000000ffff087224 */ /* 0x000fe200078e0007 */
[----:B------:R-:W-:-:S04]  /*156c0*/  ISETP.NE.U32.AND P0, PT, RZ, UR4, PT ;  /* 0x00000004ff007c0c */ /* 0x000fc8000bf05070 */
[----:B------:R-:W-:-:S13]  /*156d0*/  ISETP.NE.AND.EX P0, PT, RZ, UR5, PT, P0 ;  /* 0x00000005ff007c0c */ /* 0x000fda000bf05300 */
[----:B------:R-:W-:Y:S05]  /*156e0*/  @!P0 BRA `(.L_x_310) ;  /* 0x0000000000508947 */ /* 0x000fea0003800000 */
[----:B------:R-:W2:Y:S01]  /*156f0*/  LDL R11, [R1+0x1c] ;  /* 0x00001c00010b7983 */ /* 0x000ea20000100800 */
[----:B------:R-:W1:Y:S01]  /*15700*/  LDC R9, c[0x0][0x43c] ;  /* 0x00010f00ff097b82 */ /* 0x000e620000000800 */
[----:B------:R-:W-:Y:S02]  /*15710*/  ULDC.64 UR6, c[0x0][0x428] ;  /* 0x00010a0000067ab9 */ /* 0x000fe40000000a00 */
[----:B------:R-:W3:Y:S01]  /*15720*/  LDL R10, [R1+0x10] ;  /* 0x00001000010a7983 */ /* 0x000ee20000100800 */
[----:B------:R-:W-:Y:S01]  /*15730*/  ULDC.64 UR8, c[0x0][0x208] ;  /* 0x0000820000087ab9 */ /* 0x000fe20000000a00 */
[----:B-1----:R-:W-:-:S13]  /*15740*/  ISETP.NE.AND P0, PT, R9, 0x1, PT ;  /* 0x000000010900780c */ /* 0x002fda0003f05270 */
[----:B------:R-:W1:Y:S02]  /*15750*/  @P0 LDC.64 R2, c[0x0][0x440] ;  /* 0x00011000ff020b82 */ /* 0x000e640000000a00 */
[----:B-1----:R-:W-:-:S04]  /*15760*/  @P0 IMAD.HI.U32 R8, R7, R2, RZ ;  /* 0x0000000207080227 */ /* 0x002fc800078e00ff */
        /* <DEDUP_REMOVED lines=10> */
[----:B------:R-:W-:-:S05]  /*15810*/  LEA.HI.X R11, R2, UR5, R9, 0x2, P0 ;  /* 0x00000005020b7c11 */ /* 0x000fca00080f1409 */
[----:B------:R1:W5:Y:S04]  /*15820*/  LDG.E R9, desc[UR8][R10.64] ;  /* 0x000000080a097981 */ /* 0x000368000c1e1900 */
.L_x_310:
[----:B------:R-:W-:Y:S01]  /*15830*/  IMAD R2, R19, 0x8, R18 ;  /* 0x0000000813027824 */ /* 0x000fe200078e0212 */
[----:B------:R-:W-:Y:S01]  /*15840*/  SHF.L.U32 R3, R12, 0x1f, RZ ;  /* 0x0000001f0c037819 */ /* 0x000fe200000006ff */
[----:B------:R-:W-:Y:S03]  /*15850*/  BSSY B2, `(.L_x_311) ;  /* 0x0000003000027945 */ /* 0x000fe60003800000 */
[----:B------:R-:W2:Y:S02]  /*15860*/  SYNCS.PHASECHK.TRANS64.TRYWAIT P0, [R2+URZ+0x38840], R3 ;  /* 0x03884003020075a7 */ /* 0x000ea4000800017f */
[----:B--2---:R-:W-:Y:S05]  /*15870*/  @!P0 BRA `(.L_x_312) ;  /* 0x00000034004c8947 */ /* 0x004fea0003800000 */
.L_x_394:
[----:B------:R-:W-:Y:S05]  /*15880*/  BSYNC B2 ;  /* 0x0000000000027941 */ /* 0x000fea0003800000 */
.L_x_311:
[----:B-1----:R-:W1:Y:S01]  /*15890*/  S2R R10, SR_TID.X ;  /* 0x00000000000a7919 */ /* 0x002e620000002100 */
[----:B------:R-:W-:Y:S01]  /*158a0*/  BSSY B2, `(.L_x_313) ;  /* 0x000000b000027945 */ /* 0x000fe20003800000 */
[----:B-1----:R-:W-:-:S04]  /*158b0*/  LOP3.LUT R10, R10, 0x7f, RZ, 0xc0, !PT ;  /* 0x0000007f0a0a7812 */ /* 0x002fc800078ec0ff */
[----:B------:R-:W-:-:S13]  /*158c0*/  ISETP.NE.AND P1, PT, R10, RZ, PT ;  /* 0x000000ff0a00720c */ /* 0x000fda0003f25270 */
[----:B------:R-:W-:Y:S05]  /*158d0*/  @P1 BRA `(.L_x_314) ;  /* 0x00000000001c1947 */ /* 0x000fea0003800000 */
[----:B------:R-:W1:Y:S01]  /*158e0*/  S2R R10, SR_TID.X ;  /* 0x00000000000a7919 */ /* 0x000e620000002100 */
[----:B--2---:R-:W-:-:S04]  /*158f0*/  IMAD.MOV.U32 R3, RZ, RZ, 0xa000 ;  /* 0x0000a000ff037424 */ /* 0x004fc800078e00ff */
[----:B------:R3:W-:Y:S01]  /*15900*/  SYNCS.ARRIVE.TRANS64 RZ, [R2+URZ+0x38830], R3 ;  /* 0x0388300302ff79a7 */ /* 0x0007e2000800003f */
[----:B-1----:R-:W-:-:S04]  /*15910*/  LOP3.LUT R10, R10, 0x1f, RZ, 0xc0, !PT ;  /* 0x0000001f0a0a7812 */ /* 0x002fc800078ec0ff */
[----:B------:R-:W-:-:S13]  /*15920*/  ISETP.NE.AND P0, PT, R10, RZ, PT ;  /* 0x000000ff0a00720c */ /* 0x000fda0003f05270 */
[----:B---3--:R-:W-:Y:S05]  /*15930*/  @!P0 BRA `(.L_x_314) ;  /* 0x0000000000048947 */ /* 0x008fea0003800000 */
[----:B------:R-:W-:Y:S01]  /*15940*/  BPT.TRAP 0x1 ;  /* 0x000000040000795c */ /* 0x000fe20000300000 */
.L_x_314:
[----:B------:R-:W-:Y:S05]  /*15950*/  BSYNC B2 ;  /* 0x0000000000027941 */ /* 0x000fea0003800000 */
.L_x_313:
[----:B--2---:R-:W2:Y:S01]  /*15960*/  LDL R2, [R1+0x18] ;  /* 0x0000180001027983 */ /* 0x004ea20000100800 */
[----:B0-----:R-:W-:Y:S01]  /*15970*/  IMAD.MOV.U32 R12, RZ, RZ, RZ ;  /* 0x000000ffff0c7224 */ /* 0x001fe200078e00ff */
[----:B------:R-:W-:Y:S01]  /*15980*/  UIADD3 UR4, UP0, UR36, 0x370, URZ ;  /* 0x0000037024047890 */ /* 0x000fe2000ff1e03f */
[C---:B------:R-:W-:Y:S01]  /*15990*/  IMAD R3, R19.reuse, 0x8, R6 ;  /* 0x0000000813037824 */ /* 0x040fe200078e0206 */
[----:B------:R-:W-:Y:S01]  /*159a0*/  PLOP3.LUT P0, PT, PT, PT, PT, 0x80, 0x0 ;  /* 0x000000000000781c */ /* 0x000fe20003f0f070 */
[----:B------:R-:W-:Y:S01]  /*159b0*/  IMAD R10, R19, 0xa000, R18 ;  /* 0x0000a000130a7824 */ /* 0x000fe200078e0212 */
[----:B------:R-:W-:Y:S01]  /*159c0*/  R2UR UR10, R12 ;  /* 0x000000000c0a72ca */ /* 0x000fe200000e0000 */
[----:B------:R-:W-:Y:S01]  /*159d0*/  VIADD R3, R3, 0x30 ;  /* 0x0000003003037836 */ /* 0x000fe20000000000 */
[----:B------:R-:W-:Y:S01]  /*159e0*/  UIADD3.X UR5, URZ, UR37, URZ, UP0, !UPT ;  /* 0x000000253f057290 */ /* 0x000fe200087fe43f */
[----:B------:R-:W-:Y:S01]  /*159f0*/  VIADD R11, R10, 0x24400 ;  /* 0x000244000a0b7836 */ /* 0x000fe20000000000 */
[----:B------:R-:W-:Y:S01]  /*15a00*/  UMOV UR6, 0x0 ;  /* 0x0000000000067882 */ /* 0x000fe20000000000 */
[----:B------:R-:W-:Y:S01]  /*15a10*/  UMOV UR7, 0x14f00000 ;  /* 0x14f0000000077882 */ /* 0x000fe20000000000 */
[----:B--2---:R-:W-:-:S09]  /*15a20*/  IMAD R2, R8, 0x50, R2 ;  /* 0x0000005008027824 */ /* 0x004fd200078e0202 */
.L_x_315:
        /* <DEDUP_REMOVED lines=16> */
.L_x_316:
        /* <DEDUP_REMOVED lines=16> */
.L_x_317:
        /* <DEDUP_REMOVED lines=16> */
.L_x_318:
        /* <DEDUP_REMOVED lines=10> */
[----:B------:R-:W-:Y:S01]  /*15dd0*/  SHF.L.U32 R5, R5, 0x1f, RZ ;  /* 0x0000001f05057819 */ /* 0x000fe200000006ff */
[----:B------:R-:W-:Y:S01]  /*15de0*/  IMAD R2, R4, 0x8, R6 ;  /* 0x0000000804027824 */ /* 0x000fe200078e0206 */
[----:B------:R-:W-:Y:S03]  /*15df0*/  BSSY B2, `(.L_x_319) ;  /* 0x0000003000027945 */ /* 0x000fe60003800000 */
[----:B------:R-:W0:Y:S02]  /*15e00*/  SYNCS.PHASECHK.TRANS64.TRYWAIT P0, [R2+URZ+0x60], R5 ;  /* 0x00006005020075a7 */ /* 0x000e24000800017f */
[----:B0-----:R-:W-:Y:S05]  /*15e10*/  @!P0 BRA `(.L_x_320) ;  /* 0x0000002c00f88947 */ /* 0x001fea0003800000 */
.L_x_395:
[----:B------:R-:W-:Y:S05]  /*15e20*/  BSYNC B2 ;  /* 0x0000000000027941 */ /* 0x000fea0003800000 */
.L_x_319:
[----:B------:R-:W-:Y:S01]  /*15e30*/  BSSY B2, `(.L_x_321) ;  /* 0x000000b000027945 */ /* 0x000fe20003800000 */
[----:B------:R-:W-:Y:S02]  /*15e40*/  IMAD.MOV.U32 R10, RZ, RZ, 0x0 ;  /* 0x00000000ff0a7424 */ /* 0x000fe400078e00ff */
[----:B------:R-:W-:Y:S01]  /*15e50*/  IMAD.MOV.U32 R11, RZ, RZ, 0x14f00000 ;  /* 0x14f00000ff0b7424 */ /* 0x000fe200078e00ff */
[----:B------:R-:W-:Y:S06]  /*15e60*/  @P1 BRA `(.L_x_322) ;  /* 0x00000000001c1947 */ /* 0x000fec0003800000 */
[----:B0-----:R-:W0:Y:S01]  /*15e70*/  S2R R5, SR_TID.X ;  /* 0x0000000000057919 */ /* 0x001e220000002100 */
[----:B------:R-:W-:-:S04]  /*15e80*/  IMAD.MOV.U32 R3, RZ, RZ, 0xa000 ;  /* 0x0000a000ff037424 */ /* 0x000fc800078e00ff */
[----:B------:R1:W-:Y:S01]  /*15e90*/  SYNCS.ARRIVE.TRANS64 RZ, [R2+URZ+0x50], R3 ;  /* 0x0000500302ff79a7 */ /* 0x0003e2000800003f */
[----:B0-----:R-:W-:-:S04]  /*15ea0*/  LOP3.LUT R5, R5, 0x1f, RZ, 0xc0, !PT ;  /* 0x0000001f05057812 */ /* 0x001fc800078ec0ff */
[----:B------:R-:W-:-:S13]  /*15eb0*/  ISETP.NE.AND P0, PT, R5, RZ, PT ;  /* 0x000000ff0500720c */ /* 0x000fda0003f05270 */
[----:B-1----:R-:W-:Y:S05]  /*15ec0*/  @!P0 BRA `(.L_x_322) ;  /* 0x0000000000048947 */ /* 0x002fea0003800000 */
[----:B------:R-:W-:Y:S01]  /*15ed0*/  BPT.TRAP 0x1 ;  /* 0x000000040000795c */ /* 0x000fe20000300000 */
.L_x_322:
[----:B------:R-:W-:Y:S05]  /*15ee0*/  BSYNC B2 ;  /* 0x0000000000027941 */ /* 0x000fea0003800000 */
.L_x_321:
[----:B0-----:R-:W2:Y:S04]  /*15ef0*/  LDL R5, [R1+0x18] ;  /* 0x0000180001057983 */ /* 0x001ea80000100800 */
[----:B------:R-:W2:Y:S01]  /*15f00*/  LDL.LU R3, [R1+0x8] ;  /* 0x0000080001037983 */ /* 0x000ea20000300800 */
        /* <DEDUP_REMOVED lines=10> */
.L_x_323:
        /* <DEDUP_REMOVED lines=15> */
.L_x_324:
        /* <DEDUP_REMOVED lines=15> */
.L_x_325:
        /* <DEDUP_REMOVED lines=15> */
.L_x_326:
        /* <DEDUP_REMOVED lines=12> */
.L_x_309:
[----:B------:R-:W-:Y:S05]  /*16340*/  BSYNC B1 ;  /* 0x0000000000017941 */ /* 0x000fea0003800000 */
.L_x_308:
[----:B------:R-:W2:Y:S01]  /*16350*/  LDL R2, [R1+0x28] ;  /* 0x0000280001027983 */ /* 0x000ea20000100800 */
[----:B------:R-:W-:Y:S01]  /*16360*/  VIADD R0, R0, 0xfffffffe ;  /* 0xfffffffe00007836 */ /* 0x000fe20000000000 */
[----:B--2---:R-:W-:-:S13]  /*16370*/  ISETP.GT.AND P0, PT, R7, R2, PT ;  /* 0x000000020700720c */ /* 0x004fda0003f04270 */
[----:B------:R-:W-:Y:S05]  /*16380*/  @P0 BRA `(.L_x_327) ;  /* 0xffffffe400400947 */ /* 0x000fea000383ffff */
.L_x_267:
[----:B------:R-:W-:Y:S05]  /*16390*/  BSYNC B0 ;  /* 0x0000000000007941 */ /* 0x000fea0003800000 */
.L_x_266:
[----:B------:R-:W2:Y:S01]  /*163a0*/  S2R R3, SR_TID.X ;  /* 0x0000000000037919 */ /* 0x000ea20000002100 */
[----:B------:R-:W-:Y:S01]  /*163b0*/  BSSY B0, `(.L_x_328) ;  /* 0x0000012000007945 */ /* 0x000fe20003800000 */
[----:B--2---:R-:W-:-:S04]  /*163c0*/  LOP3.LUT R3, R3, 0x7f, RZ, 0xc0, !PT ;  /* 0x0000007f03037812 */ /* 0x004fc800078ec0ff */
[----:B------:R-:W-:-:S13]  /*163d0*/  ISETP.NE.AND P0, PT, R3, RZ, PT ;  /* 0x000000ff0300720c */ /* 0x000fda0003f05270 */
[----:B------:R-:W-:Y:S05]  /*163e0*/  @P0 BRA `(.L_x_329) ;  /* 0x0000000000380947 */ /* 0x000fea0003800000 */
[----:B------:R-:W2:Y:S01]  /*163f0*/  S2R R2, SR_LANEID ;  /* 0x0000000000027919 */ /* 0x000ea20000000000 */
[----:B------:R-:W-:Y:S01]  /*16400*/  VOTEU.ANY UR4, UPT, PT ;  /* 0x0000000000047886 */ /* 0x000fe200038e0100 */
[----:B-1----:R-:W1:Y:S01]  /*16410*/  LDC.64 R4, c[0x0][0xc60] ;  /* 0x00031800ff047b82 */ /* 0x002e620000000a00 */
[----:B------:R-:W2:Y:S01]  /*16420*/  FLO.U32 R0, UR4 ;  /* 0x0000000400007d00 */ /* 0x000ea200080e0000 */
[----:B------:R-:W-:Y:S01]  /*16430*/  ULDC.64 UR6, c[0x0][0x208] ;  /* 0x0000820000067ab9 */ /* 0x000fe20000000a00 */
[----:B--2---:R-:W-:-:S06]  /*16440*/  ISETP.EQ.U32.AND P0, PT, R0, R2, PT ;  /* 0x000000020000720c */ /* 0x004fcc0003f02070 */
[----:B------:R-:W1:Y:S07]  /*16450*/  POPC R2, UR4 ;  /* 0x0000000400027d09 */ /* 0x000e6e0008000000 */
[----:B-1----:R-:W2:Y:S04]  /*16460*/  @P0 ATOMG.E.ADD.STRONG.GPU PT, R2, desc[UR6][R4.64], R2 ;  /* 0x00000002040209a8 */ /* 0x002ea800081ee1c6 */
[----:B--2---:R1:W2:Y:S02]  /*16470*/  SHFL.IDX PT, R2, R2, R0, 0x1f ;  /* 0x00001f0002027589 */ /* 0x0042a400000e0000 */
[----:B-1----:R-:W1:Y:S02]  /*16480*/  S2R R0, SR_LTMASK ;  /* 0x0000000000007919 */ /* 0x002e640000003900 */
[----:B-1----:R-:W-:-:S06]  /*16490*/  LOP3.LUT R0, R0, UR4, RZ, 0xc0, !PT ;  /* 0x0000000400007c12 */ /* 0x002fcc000f8ec0ff */
[----:B------:R-:W2:Y:S02]  /*164a0*/  POPC R0, R0 ;  /* 0x0000000000007309 */ /* 0x000ea40000000000 */
[----:B--2---:R-:W-:-:S05]  /*164b0*/  IADD3 R0, R2, UR38, R0 ;  /* 0x0000002602007c10 */ /* 0x004fca000fffe000 */
[----:B------:R2:W-:Y:S02]  /*164c0*/  STL [R1], R0 ;  /* 0x0000000001007387 */ /* 0x0005e40000100800 */
.L_x_329:
[----:B------:R-:W-:Y:S05]  /*164d0*/  BSYNC B0 ;  /* 0x0000000000007941 */ /* 0x000fea0003800000 */
.L_x_328:
[----:B--2---:R-:W2:Y:S01]  /*164e0*/  LDL.LU R0, [R1+0x20] ;  /* 0x0000200001007983 */ /* 0x004ea20000300800 */
[----:B------:R-:W-:Y:S01]  /*164f0*/  BSSY B0, `(.L_x_330) ;  /* 0x0000058000007945 */ /* 0x000fe20003800000 */
[----:B--2---:R-:W-:-:S13]  /*16500*/  ISETP.NE.AND P0, PT, R0, RZ, PT ;  /* 0x000000ff0000720c */ /* 0x004fda0003f05270 */
[----:B------:R-:W-:Y:S05]  /*16510*/  @!P0 BRA `(.L_x_331) ;  /* 0x0000000400548947 */ /* 0x000fea0003800000 */
[----:B------:R-:W2:Y:S01]  /*16520*/  LDL R2, [R1+0x14] ;  /* 0x0000140001027983 */ /* 0x000ea20000100800 */
[----:B------:R-:W-:Y:S01]  /*16530*/  IMAD R0, R19, 0x8, R18 ;  /* 0x0000000813007824 */ /* 0x000fe200078e0212 */
[----:B------:R-:W-:Y:S01]  /*16540*/  BSSY B1, `(.L_x_332) ;  /* 0x0000005000017945 */ /* 0x000fe20003800000 */
[----:B------:R-:W-:Y:S02]  /*16550*/  ISETP.NE.AND P1, PT, R3, RZ, PT ;  /* 0x000000ff0300720c */ /* 0x000fe40003f25270 */
[----:B--2---:R-:W-:-:S04]  /*16560*/  SHF.L.U32 R2, R2, 0x1f, RZ ;  /* 0x0000001f02027819 */ /* 0x004fc800000006ff */
[----:B------:R-:W2:Y:S02]  /*16570*/  SYNCS.PHASECHK.TRANS64.TRYWAIT P0, [R0+URZ+0x38860], R2 ;  /* 0x03886002000075a7 */ /* 0x000ea4000800017f */
[----:B--2---:R-:W-:Y:S05]  /*16580*/  @!P0 BRA `(.L_x_333) ;  /* 0x0000002800308947 */ /* 0x004fea0003800000 */
.L_x_396:
[----:B------:R-:W-:Y:S05]  /*16590*/  BSYNC B1 ;  /* 0x0000000000017941 */ /* 0x000fea0003800000 */
.L_x_332:
[----:B------:R-:W-:Y:S04]  /*165a0*/  BSSY B1, `(.L_x_334) ;  /* 0x0000009000017945 */ /* 0x000fe80003800000 */
        /* <DEDUP_REMOVED lines=8> */
.L_x_335:
[----:B------:R-:W-:Y:S05]  /*16630*/  BSYNC B1 ;  /* 0x0000000000017941 */ /* 0x000fea0003800000 */
.L_x_334:
[----:B------:R-:W3:Y:S04]  /*16640*/  LDL.LU R3, [R1+0x18] ;  /* 0x0000180001037983 */ /* 0x000ee80000300800 */
[----:B--2---:R-:W3:Y:S01]  /*16650*/  LDL.LU R2, [R1+0x8] ;  /* 0x0000080001027983 */ /* 0x004ee20000300800 */
[----:B------:R-:W-:Y:S01]  /*16660*/  UIADD3 UR4, UP0, UR36, 0x470, URZ ;  /* 0x0000047024047890 */ /* 0x000fe2000ff1e03f */
[----:B------:R-:W-:Y:S01]  /*16670*/  PLOP3.LUT P0, PT, PT, PT, PT, 0x80, 0x0 ;  /* 0x000000000000781c */ /* 0x000fe20003f0f070 */
[----:B------:R-:W-:Y:S01]  /*16680*/  VIADD R0, R0, 0x38850 ;  /* 0x0003885000007836 */ /* 0x000fe20000000000 */
[----:B------:R-:W-:Y:S01]  /*16690*/  UMOV UR6, 0x0 ;  /* 0x0000000000067882 */ /* 0x000fe20000000000 */
[----:B------:R-:W-:Y:S01]  /*166a0*/  UIADD3.X UR5, URZ, UR37, URZ, UP0, !UPT ;  /* 0x000000253f057290 */ /* 0x000fe200087fe43f */
[----:B------:R-:W-:Y:S01]  /*166b0*/  UMOV UR7, 0x14f00000 ;  /* 0x14f0000000077882 */ /* 0x000fe20000000000 */
[----:B------:R-:W-:Y:S01]  /*166c0*/  UMOV UR10, URZ ;  /* 0x0000003f000a7c82 */ /* 0x000fe20008000000 */
[----:B---3--:R-:W-:-:S02]  /*166d0*/  IMAD R3, R2, 0x50, R3 ;  /* 0x0000005002037824 */ /* 0x008fc400078e0203 */
[----:B------:R-:W-:-:S04]  /*166e0*/  IMAD R2, R19, 0xa000, R18 ;  /* 0x0000a00013027824 */ /* 0x000fc800078e0212 */
[----:B------:R-:W-:-:S07]  /*166f0*/  VIADD R4, R2, 0x400 ;  /* 0x0000040002047836 */ /* 0x000fce0000000000 */
.L_x_336:
        /* <DEDUP_REMOVED lines=9> */
[----:B--2---:R-:W-:Y:S05]  /*16790*/  @P0 BRA.U.ANY `(.L_x_336) ;  /* 0xfffffffd00d80947 */ /* 0x004fea000393ffff */
[----:B------:R-:W-:Y:S01]  /*167a0*/  PLOP3.LUT P0, PT, PT, PT, PT, 0x80, 0x0 ;  /* 0x000000000000781c */ /* 0x000fe20003f0f070 */
[----:B------:R-:W-:Y:S01]  /*167b0*/  VIADD R4, R2, 0x2c00 ;  /* 0x00002c0002047836 */ /* 0x000fe20000000000 */
[----:B------:R-:W-:Y:S01]  /*167c0*/  UMOV UR6, 0x0 ;  /* 0x0000000000067882 */ /* 0x000fe20000000000 */
[----:B------:R-:W-:Y:S01]  /*167d0*/  UMOV UR7, 0x14f00000 ;  /* 0x14f0000000077882 */ /* 0x000fe20000000000 */
[----:B------:R-:W-:-:S09]  /*167e0*/  UMOV UR10, 0x40 ;  /* 0x00000040000a7882 */ /* 0x000fd20000000000 */
.L_x_337:
        /* <DEDUP_REMOVED lines=15> */
.L_x_338:
        /* <DEDUP_REMOVED lines=15> */
.L_x_339:
        /* <DEDUP_REMOVED lines=10> */
.L_x_331:
[----:B------:R-:W-:Y:S05]  /*16a70*/  BSYNC B0 ;  /* 0x0000000000007941 */ /* 0x000fea0003800000 */
.L_x_330:
[----:B------:R-:W2:Y:S01]  /*16a80*/  LDL.LU R4, [R1+0x14] ;  /* 0x0000140001047983 */ /* 0x000ea20000300800 */
[----:B------:R-:W-:-:S05]  /*16a90*/  VIADD R19, R19, 0x1 ;  /* 0x0000000113137836 */ /* 0x000fca0000000000 */
[----:B------:R-:W-:-:S04]  /*16aa0*/  ISETP.NE.AND P0, PT, R19, 0x2, PT ;  /* 0x000000021300780c */ /* 0x000fc80003f05270 */
[----:B------:R-:W-:Y:S02]  /*16ab0*/  SEL R0, RZ, 0x1, P0 ;  /* 0x00000001ff007807 */ /* 0x000fe40000000000 */
[----:B------:R-:W-:Y:S02]  /*16ac0*/  SEL R19, R19, RZ, P0 ;  /* 0x000000ff13137207 */ /* 0x000fe40000000000 */
[----:B--2---:R-:W-:-:S05]  /*16ad0*/  LOP3.LUT R4, R4, R0, RZ, 0x3c, !PT ;  /* 0x0000000004047212 */ /* 0x004fca00078e3cff */
[----:B------:R2:W-:Y:S02]  /*16ae0*/  STL [R1+0x14], R4 ;  /* 0x0000140401007387 */ /* 0x0005e40000100800 */
.L_x_246:
[----:B------:R-:W-:Y:S05]  /*16af0*/  BSYNC B7 ;  /* 0x0000000000077941 */ /* 0x000fea0003800000 */
.L_x_244:
[----:B----4-:R-:W4:Y:S02]  /*16b00*/  LDL R0, [R1+0x5c] ;  /* 0x00005c0001007983 */ /* 0x010f240000100800 */
[----:B----4-:R-:W-:-:S13]  /*16b10*/  ISETP.NE.AND P0, PT, R0, RZ, PT ;  /* 0x000000ff0000720c */ /* 0x010fda0003f05270 */
[----:B------:R-:W-:Y:S05]  /*16b20*/  @!P0 BRA `(.L_x_340) ;  /* 0x00000000002c8947 */ /* 0x000fea0003800000 */
[----:B------:R-:W-:Y:S05]  /*16b30*/  WARPSYNC.ALL ;  /* 0x0000000000007948 */ /* 0x000fea0003800000 */
[----:B------:R-:W4:Y:S08]  /*16b40*/  S2UR UR5, SR_CgaCtaId ;  /* 0x00000000000579c3 */ /* 0x000f300000008800 */
[----:B------:R-:W-:Y:S06]  /*16b50*/  BAR.SYNC.DEFER_BLOCKING 0x5, 0x180 ;  /* 0x0146000000007b1d */ /* 0x000fec0000010000 */
[----:B------:R-:W-:-:S02]  /*16b60*/  UMOV UR4, 0x400 ;  /* 0x0000040000047882 */ /* 0x000fc40000000000 */
[----:B----4-:R-:W-:-:S06]  /*16b70*/  ULEA UR4, UR5, UR4, 0x18 ;  /* 0x0000000405047291 */ /* 0x010fcc000f8ec03f */
[----:B------:R-:W-:-:S05]  /*16b80*/  IMAD.U32 R18, RZ, RZ, UR4 ;  /* 0x00000004ff127e24 */ /* 0x000fca000f8e00ff */
[----:B-123--:R-:W1:Y:S04]  /*16b90*/  LDS.128 R4, [R18+0x388d0] ;  /* 0x0388d00012047984 */ /* 0x00ee680000000c00 */
[----:B-1----:R1:W-:Y:S04]  /*16ba0*/  STL.64 [R1], R4 ;  /* 0x0000000401007387 */ /* 0x0023e80000100a00 */
[----:B------:R1:W-:Y:S01]  /*16bb0*/  STL.64 [R1+0x8], R6 ;  /* 0x0000080601007387 */ /* 0x0003e20000100a00 */
[----:B------:R-:W-:Y:S06]  /*16bc0*/  BAR.ARV 0x4, 0x180 ;  /* 0x0106000000007b1d */ /* 0x000fec0000002000 */
[----:B------:R-:W-:Y:S05]  /*16bd0*/  BRA `(.L_x_341) ;  /* 0x0000000c00287947 */ /* 0x000fea0003800000 */
.L_x_340:
[----:B------:R-:W4:Y:S01]  /*16be0*/  S2R R16, SR_TID.X ;  /* 0x0000000000107919 */ /* 0x000f220000002100 */
[----:B------:R-:W-:Y:S01]  /*16bf0*/  UMOV UR4, 0xffffffff ;  /* 0xffffffff00047882 */ /* 0x000fe20000000000 */
[----:B----4-:R-:W-:-:S04]  /*16c00*/  LOP3.LUT R16, R16, 0x1f, RZ, 0xc0, !PT ;  /* 0x0000001f10107812 */ /* 0x010fc800078ec0ff */
[----:B------:R-:W-:Y:S01]  /*16c10*/  ISETP.NE.AND P0, PT, R16, 0x1f, PT ;  /* 0x0000001f1000780c */ /* 0x000fe20003f05270 */
[----:B------:R-:W-:-:S12]  /*16c20*/  BRA.DIV UR4, `(.L_x_342) ;  /* 0x00000022049c7947 */ /* 0x000fd8000b800000 */
[----:B------:R-:W4:Y:S01]  /*16c30*/  LDL.LU R3, [R1] ;  /* 0x0000000001037983 */ /* 0x000f220000300800 */
[----:B------:R-:W-:-:S03]  /*16c40*/  ULDC UR4, c[0x0][0xc3c] ;  /* 0x00030f0000047ab9 */ /* 0x000fc60000000800 */
[----:B-1----:R-:W5:Y:S01]  /*16c50*/  LDL R5, [R1+0xc] ;  /* 0x00000c0001057983 */ /* 0x002f620000100800 */
[----:B------:R-:W-:Y:S01]  /*16c60*/  ULDC.64 UR6, c[0x0][0x208] ;  /* 0x0000820000067ab9 */ /* 0x000fe20000000a00 */
[----:B----4-:R-:W-:Y:S02]  /*16c70*/  IMAD.MOV.U32 R10, RZ, RZ, R3 ;  /* 0x000000ffff0a7224 */ /* 0x010fe400078e0003 */
[----:B-----5:R-:W-:-:S05]  /*16c80*/  IMAD.IADD R0, R5, 0x1, R16 ;  /* 0x0000000105007824 */ /* 0x020fca00078e0210 */
[----:B------:R-:W-:-:S13]  /*16c90*/  ISETP.GE.OR P1, PT, R0, UR4, !P0 ;  /* 0x0000000400007c0c */ /* 0x000fda000c726670 */
[----:B------:R-:W1:Y:S08]  /*16ca0*/  @!P1 LDC.64 R2, c[0x0][0xc80] ;  /* 0x00032000ff029b82 */ /* 0x000e700000000a00 */
[----:B--23--:R-:W2:Y:S01]  /*16cb0*/  @!P1 LDC.64 R4, c[0x0][0xc78] ;  /* 0x00031e00ff049b82 */ /* 0x00cea20000000a00 */
[----:B-1----:R-:W-:-:S05]  /*16cc0*/  @!P1 IMAD.WIDE R2, R0, 0x4, R2 ;  /* 0x0000000400029825 */ /* 0x002fca00078e0202 */
[----:B------:R2:W3:Y:S02]  /*16cd0*/  @!P1 LDG.E R7, desc[UR6][R2.64] ;  /* 0x0000000602079981 */ /* 0x0004e4000c1e1900 */
[----:B--2---:R-:W-:-:S06]  /*16ce0*/  @!P1 IMAD.WIDE R2, R0, 0x4, R4 ;  /* 0x0000000400029825 */ /* 0x004fcc00078e0204 */
[----:B------:R-:W2:Y:S01]  /*16cf0*/  @!P1 LDG.E R2, desc[UR6][R2.64] ;  /* 0x0000000602029981 */ /* 0x000ea2000c1e1900 */
[----:B------:R-:W-:Y:S01]  /*16d00*/  IMAD.MOV.U32 R6, RZ, RZ, RZ ;  /* 0x000000ffff067224 */ /* 0x000fe200078e00ff */
[C---:B------:R-:W-:Y:S01]  /*16d10*/  ISETP.GE.U32.AND P2, PT, R16.reuse, 0x2, PT ;  /* 0x000000021000780c */ /* 0x040fe20003f46070 */
[----:B------:R-:W-:Y:S01]  /*16d20*/  IMAD.MOV.U32 R4, RZ, RZ, RZ ;  /* 0x000000ffff047224 */ /* 0x000fe200078e00ff */
[C---:B------:R-:W-:Y:S01]  /*16d30*/  ISETP.GE.U32.AND P3, PT, R16.reuse, 0x4, PT ;  /* 0x000000041000780c */ /* 0x040fe20003f66070 */
[----:B------:R-:W-:Y:S01]  /*16d40*/  SHFL.IDX PT, R0, R10, RZ, 0x1f ;  /* 0x00001fff0a007589 */ /* 0x000fe200000e0000 */
[C---:B------:R-:W-:Y:S02]  /*16d50*/  ISETP.GE.U32.AND P4, PT, R16.reuse, 0x8, PT ;  /* 0x000000081000780c */ /* 0x040fe40003f86070 */
[----:B------:R-:W-:Y:S01]  /*16d60*/  ISETP.GE.U32.AND P5, PT, R16, 0x10, PT ;  /* 0x000000101000780c */ /* 0x000fe20003fa6070 */
[----:B------:R-:W-:Y:S01]  /*16d70*/  SHFL.IDX PT, R8, R10, 0x1, 0x1f ;  /* 0x00201f000a087f89 */ /* 0x000fe200000e0000 */
[----:B---3--:R-:W-:-:S02]  /*16d80*/  @!P1 IMAD.MOV.U32 R6, RZ, RZ, R7 ;  /* 0x000000ffff069224 */ /* 0x008fc400078e0007 */
[----:B------:R-:W-:Y:S02]  /*16d90*/  IMAD.MOV.U32 R7, RZ, RZ, RZ ;  /* 0x000000ffff077224 */ /* 0x000fe400078e00ff */
[----:B--2---:R-:W-:Y:S01]  /*16da0*/  @!P1 IMAD.MOV.U32 R7, RZ, RZ, R2 ;  /* 0x000000ffff079224 */ /* 0x004fe200078e0002 */
[----:B------:R-:W-:-:S03]  /*16db0*/  ISETP.NE.AND P1, PT, R16, RZ, PT ;  /* 0x000000ff1000720c */ /* 0x000fc60003f25270 */
[----:B------:R-:W-:-:S05]  /*16dc0*/  IMAD R2, R7, R6, RZ ;  /* 0x0000000607027224 */ /* 0x000fca00078e02ff */
        /* <DEDUP_REMOVED lines=15> */
[----:B------:R1:W2:Y:S02]  /*16ec0*/  SHFL.IDX PT, R9, R2, 0x1f, 0x1f ;  /* 0x03e01f0002097f89 */ /* 0x0002a400000e0000 */
.L_x_406:
[----:B------:R-:W-:Y:S02]  /*16ed0*/  ULDC UR4, c[0x0][0xc38] ;  /* 0x00030e0000047ab9 */ /* 0x000fe40000000800 */
[----:B------:R-:W-:-:S04]  /*16ee0*/  IMAD.U32 R3, RZ, RZ, UR4 ;  /* 0x00000004ff037e24 */ /* 0x000fc8000f8e00ff */
[----:B--2---:R-:W-:-:S04]  /*16ef0*/  IMAD R9, R9, R3, RZ ;  /* 0x0000000309097224 */ /* 0x004fc800078e02ff */
[----:B------:R-:W-:-:S05]  /*16f00*/  IMAD.IADD R5, R8, 0x1, R9 ;  /* 0x0000000108057824 */ /* 0x000fca00078e0209 */
[----:B------:R-:W-:-:S13]  /*16f10*/  ISETP.GT.AND P6, PT, R5, R0, PT ;  /* 0x000000000500720c */ /* 0x000fda0003fc4270 */
[----:B------:R-:W-:Y:S05]  /*16f20*/  @P6 BRA `(.L_x_343) ;  /* 0x0000000000b06947 */ /* 0x000fea0003800000 */
.L_x_346:
[----:B------:R-:W2:Y:S01]  /*16f30*/  LDL.LU R3, [R1+0xc] ;  /* 0x00000c0001037983 */ /* 0x000ea20000300800 */
[----:B-1----:R-:W1:Y:S01]  /*16f40*/  LDC R2, c[0x0][0xc3c] ;  /* 0x00030f00ff027b82 */ /* 0x002e620000000800 */
[----:B--2---:R-:W-:-:S05]  /*16f50*/  VIADD R3, R3, 0x1f ;  /* 0x0000001f03037836 */ /* 0x004fca0000000000 */
[----:B-1----:R-:W-:-:S13]  /*16f60*/  ISETP.GE.AND P6, PT, R3, R2, PT ;  /* 0x000000020300720c */ /* 0x002fda0003fc6270 */
[----:B------:R-:W-:Y:S05]  /*16f70*/  @P6 BRA `(.L_x_344) ;  /* 0x0000000400d86947 */ /* 0x000fea0003800000 */
[----:B------:R-:W1:Y:S01]  /*16f80*/  S2R R6, SR_TID.X ;  /* 0x0000000000067919 */ /* 0x000e620000002100 */
[----:B------:R-:W-:Y:S01]  /*16f90*/  ULDC.64 UR4, c[0x0][0x208] ;  /* 0x0000820000047ab9 */ /* 0x000fe20000000a00 */
[----:B------:R2:W-:Y:S01]  /*16fa0*/  STL [R1+0xc], R3 ;  /* 0x00000c0301007387 */ /* 0x0005e20000100800 */
[----:B-1----:R-:W-:-:S05]  /*16fb0*/  LOP3.LUT R6, R6, 0x1f, RZ, 0xc0, !PT ;  /* 0x0000001f06067812 */ /* 0x002fca00078ec0ff */
[----:B------:R-:W-:Y:S02]  /*16fc0*/  IMAD.IADD R7, R3, 0x1, R6 ;  /* 0x0000000103077824 */ /* 0x000fe400078e0206 */
[----:B------:R-:W-:-:S03]  /*16fd0*/  IMAD.MOV.U32 R6, RZ, RZ, RZ ;  /* 0x000000ffff067224 */ /* 0x000fc600078e00ff */
[----:B------:R-:W-:-:S13]  /*16fe0*/  ISETP.GE.OR P6, PT, R7, R2, !P0 ;  /* 0x000000020700720c */ /* 0x000fda00047c6670 */
[----:B--2---:R-:W1:Y:S02]  /*16ff0*/  @!P6 LDC.64 R2, c[0x0][0xc80] ;  /* 0x00032000ff02eb82 */ /* 0x004e640000000a00 */
[----:B-1----:R-:W-:-:S05]  /*17000*/  @!P6 IMAD.WIDE R2, R7, 0x4, R2 ;  /* 0x000000040702e825 */ /* 0x002fca00078e0202 */
[----:B------:R1:W2:Y:S02]  /*17010*/  @!P6 LDG.E R6, desc[UR4][R2.64] ;  /* 0x000000040206e981 */ /* 0x0002a4000c1e1900 */
[----:B-1----:R-:W1:Y:S02]  /*17020*/  @!P6 LDC.64 R2, c[0x0][0xc78] ;  /* 0x00031e00ff02eb82 */ /* 0x002e640000000a00 */
[----:B-1----:R-:W-:-:S04]  /*17030*/  @!P6 IMAD.WIDE R2, R7, 0x4, R2 ;  /* 0x000000040702e825 */ /* 0x002fc800078e0202 */
[----:B------:R-:W-:-:S06]  /*17040*/  IMAD.MOV.U32 R7, RZ, RZ, RZ ;  /* 0x000000ffff077224 */ /* 0x000fcc00078e00ff */
[----:B------:R-:W2:Y:S01]  /*17050*/  @!P6 LDG.E R7, desc[UR4][R2.64] ;  /* 0x000000040207e981 */ /* 0x000ea2000c1e1900 */
[----:B------:R-:W-:Y:S01]  /*17060*/  UMOV UR4, 0xffffffff ;  /* 0xffffffff00047882 */ /* 0x000fe20000000000 */
[----:B--2---:R-:W-:Y:S02]  /*17070*/  IMAD R2, R7, R6, RZ ;  /* 0x0000000607027224 */ /* 0x004fe400078e02ff */
[----:B------:R-:W-:Y:S05]  /*17080*/  BRA.DIV UR4, `(.L_x_345) ;  /* 0x0000002204e87947 */ /* 0x000fea000b800000 */
        /* <DEDUP_REMOVED lines=16> */
.L_x_414:
[----:B------:R-:W-:Y:S02]  /*17190*/  ULDC UR4, c[0x0][0xc38] ;  /* 0x00030e0000047ab9 */ /* 0x000fe40000000800 */
[----:B------:R-:W-:-:S04]  /*171a0*/  IMAD.U32 R3, RZ, RZ, UR4 ;  /* 0x00000004ff037e24 */ /* 0x000fc8000f8e00ff */
[----:B--2---:R-:W-:-:S04]  /*171b0*/  IMAD R9, R9, R3, RZ ;  /* 0x0000000309097224 */ /* 0x004fc800078e02ff */
[----:B------:R-:W-:-:S05]  /*171c0*/  IMAD.IADD R5, R9, 0x1, R5 ;  /* 0x0000000109057824 */ /* 0x000fca00078e0205 */
[----:B------:R-:W-:-:S13]  /*171d0*/  ISETP.GT.AND P6, PT, R5, R0, PT ;  /* 0x000000000500720c */ /* 0x000fda0003fc4270 */
[----:B------:R-:W-:Y:S05]  /*171e0*/  @!P6 BRA `(.L_x_346) ;  /* 0xfffffffc0050e947 */ /* 0x000fea000383ffff */
.L_x_343:
[----:B------:R-:W-:Y:S01]  /*171f0*/  IMAD.IADD R9, R5, 0x1, -R9 ;  /* 0x0000000105097824 */ /* 0x000fe200078e0a09 */
[----:B------:R-:W-:-:S03]  /*17200*/  UMOV UR4, 0xffffffff ;  /* 0xffffffff00047882 */ /* 0x000fc60000000000 */
[----:B------:R-:W-:-:S05]  /*17210*/  IMAD R5, R2, R3, R9 ;  /* 0x0000000302057224 */ /* 0x000fca00078e0209 */
[----:B------:R-:W-:Y:S01]  /*17220*/  ISETP.GT.AND P6, PT, R5, R0, PT ;  /* 0x000000000500720c */ /* 0x000fe20003fc4270 */
[----:B------:R-:W-:-:S12]  /*17230*/  BRA.DIV UR4, `(.L_x_347) ;  /* 0x0000002604547947 */ /* 0x000fd8000b800000 */
[----:B------:R-:W-:-:S04]  /*17240*/  VOTE.ANY R8, PT, !P6 ;  /* 0x0000000000087806 */ /* 0x000fc800070e0100 */
[----:B------:R-:W2:Y:S02]  /*17250*/  POPC R5, R8 ;  /* 0x0000000800057309 */ /* 0x000ea40000000000 */
[----:B--2---:R2:W3:Y:S04]  /*17260*/  SHFL.IDX PT, R6, R6, R5, 0x1f ;  /* 0x00001f0506067589 */ /* 0x0044e800000e0000 */
[----:B------:R2:W4:Y:S02]  /*17270*/  SHFL.IDX PT, R7, R7, R5, 0x1f ;  /* 0x00001f0507077589 */ /* 0x00052400000e0000 */
.L_x_419:
[----:B------:R-:W-:-:S13]  /*17280*/  ISETP.NE.AND P0, PT, R8, RZ, PT ;  /* 0x000000ff0800720c */ /* 0x000fda0003f05270 */
[----:B------:R-:W-:Y:S05]  /*17290*/  @!P0 BRA `(.L_x_348) ;  /* 0x0000000000148947 */ /* 0x000fea0003800000 */
[----:B------:R-:W-:Y:S01]  /*172a0*/  UMOV UR4, 0xffffffff ;  /* 0xffffffff00047882 */ /* 0x000fe20000000000 */
[----:B0-----:R-:W-:Y:S02]  /*172b0*/  VIADD R12, R5, 0xffffffff ;  /* 0xffffffff050c7836 */ /* 0x001fe40000000000 */
[----:B------:R-:W-:Y:S05]  /*172c0*/  BRA.DIV UR4, `(.L_x_349) ;  /* 0x00000026048c7947 */ /* 0x000fea000b800000 */
[----:B-1----:R0:W1:Y:S02]  /*172d0*/  SHFL.IDX PT, R2, R2, R12, 0x1f ;  /* 0x00001f0c02027589 */ /* 0x00206400000e0000 */
.L_x_422:
[----:B-1----:R-:W-:-:S07]  /*172e0*/  IMAD.MOV.U32 R4, RZ, RZ, R2 ;  /* 0x000000ffff047224 */ /* 0x002fce00078e0002 */
.L_x_348:
[----:B------:R-:W5:Y:S01]  /*172f0*/  LDL.LU R10, [R1+0xc] ;  /* 0x00000c00010a7983 */ /* 0x000f620000300800 */
[----:B------:R-:W-:Y:S01]  /*17300*/  IMAD R9, R4, R3, R9 ;  /* 0x0000000304097224 */ /* 0x000fe200078e0209 */
[----:B---3--:R-:W-:-:S03]  /*17310*/  IABS R4, R6 ;  /* 0x0000000600047213 */ /* 0x008fc60000000000 */
[----:B------:R-:W-:Y:S01]  /*17320*/  IMAD.IADD R0, R0, 0x1, -R9 ;  /* 0x0000000100007824 */ /* 0x000fe200078e0a09 */
[----:B-1----:R-:W1:Y:S01]  /*17330*/  I2F.RP R2, R4 ;  /* 0x0000000400027306 */ /* 0x002e620000209400 */
[----:B------:R3:W-:Y:S02]  /*17340*/  STL [R1], R9 ;  /* 0x0000000901007387 */ /* 0x0007e40000100800 */
[----:B---3--:R-:W-:-:S05]  /*17350*/  IABS R9, R6 ;  /* 0x0000000600097213 */ /* 0x008fca0000000000 */
[----:B-1----:R-:W1:Y:S01]  /*17360*/  MUFU.RCP R2, R2 ;  /* 0x0000000200027308 */ /* 0x002e620000001000 */
[----:B------:R-:W-:Y:S02]  /*17370*/  IMAD.MOV R9, RZ, RZ, -R9 ;  /* 0x000000ffff097224 */ /* 0x000fe400078e0a09 */
[----:B-1----:R-:W-:-:S05]  /*17380*/  VIADD R2, R2, 0xffffffe ;  /* 0x0ffffffe02027836 */ /* 0x002fca0000000000 */
[----:B------:R-:W1:Y:S02]  /*17390*/  F2I.FTZ.U32.TRUNC.NTZ R3, R2 ;  /* 0x0000000200037305 */ /* 0x000e64000021f000 */
[----:B-1----:R-:W-:-:S04]  /*173a0*/  IMAD.MOV R2, RZ, RZ, -R3 ;  /* 0x000000ffff027224 */ /* 0x002fc800078e0a03 */
[----:B------:R-:W-:Y:S02]  /*173b0*/  IMAD R8, R2, R4, RZ ;  /* 0x0000000402087224 */ /* 0x000fe400078e02ff */
[----:B------:R-:W-:-:S04]  /*173c0*/  IMAD.MOV.U32 R2, RZ, RZ, RZ ;  /* 0x000000ffff027224 */ /* 0x000fc800078e00ff */
[----:B------:R-:W-:Y:S01]  /*173d0*/  IMAD.HI.U32 R2, R3, R8, R2 ;  /* 0x0000000803027227 */ /* 0x000fe200078e0002 */
[----:B------:R-:W-:-:S05]  /*173e0*/  IABS R3, R0 ;  /* 0x0000000000037213 */ /* 0x000fca0000000000 */
[----:B------:R-:W-:-:S04]  /*173f0*/  IMAD.HI.U32 R8, R2, R3, RZ ;  /* 0x0000000302087227 */ /* 0x000fc800078e00ff */
[----:B------:R-:W-:-:S05]  /*17400*/  IMAD R3, R8, R9, R3 ;  /* 0x0000000908037224 */ /* 0x000fca00078e0203 */
[----:B------:R-:W-:-:S13]  /*17410*/  ISETP.GT.U32.AND P1, PT, R4, R3, PT ;  /* 0x000000030400720c */ /* 0x000fda0003f24070 */
[----:B------:R-:W-:Y:S02]  /*17420*/  @!P1 IMAD.IADD R3, R3, 0x1, -R4 ;  /* 0x0000000103039824 */ /* 0x000fe400078e0a04 */
[----:B------:R-:W-:Y:S01]  /*17430*/  @!P1 VIADD R8, R8, 0x1 ;  /* 0x0000000108089836 */ /* 0x000fe20000000000 */
[----:B------:R-:W-:Y:S02]  /*17440*/  ISETP.NE.AND P1, PT, R6, RZ, PT ;  /* 0x000000ff0600720c */ /* 0x000fe40003f25270 */
[----:B------:R-:W-:Y:S02]  /*17450*/  ISETP.GE.U32.AND P0, PT, R3, R4, PT ;  /* 0x000000040300720c */ /* 0x000fe40003f06070 */
[----:B----4-:R-:W-:-:S04]  /*17460*/  IABS R4, R7 ;  /* 0x0000000700047213 */ /* 0x010fc80000000000 */
[----:B------:R-:W1:Y:S07]  /*17470*/  I2F.RP R2, R4 ;  /* 0x0000000400027306 */ /* 0x000e6e0000209400 */
[----:B------:R-:W-:Y:S01]  /*17480*/  @P0 VIADD R8, R8, 0x1 ;  /* 0x0000000108080836 */ /* 0x000fe20000000000 */
[----:B-1----:R-:W1:Y:S02]  /*17490*/  MUFU.RCP R2, R2 ;  /* 0x0000000200027308 */ /* 0x002e640000001000 */
[----:B-1----:R-:W-:-:S06]  /*174a0*/  VIADD R2, R2, 0xffffffe ;  /* 0x0ffffffe02027836 */ /* 0x002fcc0000000000 */
[----:B------:R-:W1:Y:S02]  /*174b0*/  F2I.FTZ.U32.TRUNC.NTZ R3, R2 ;  /* 0x0000000200037305 */ /* 0x000e64000021f000 */
[----:B-1----:R-:W-:-:S04]  /*174c0*/  IMAD.MOV R2, RZ, RZ, -R3 ;  /* 0x000000ffff027224 */ /* 0x002fc800078e0a03 */
[----:B------:R-:W-:Y:S02]  /*174d0*/  IMAD R9, R2, R4, RZ ;  /* 0x0000000402097224 */ /* 0x000fe400078e02ff */
[----:B------:R-:W-:-:S04]  /*174e0*/  IMAD.MOV.U32 R2, RZ, RZ, RZ ;  /* 0x000000ffff027224 */ /* 0x000fc800078e00ff */
[----:B------:R-:W-:Y:S01]  /*174f0*/  IMAD.HI.U32 R2, R3, R9, R2 ;  /* 0x0000000903027227 */ /* 0x000fe200078e0002 */
[----:B------:R-:W-:Y:S02]  /*17500*/  LOP3.LUT R3, R0, R6, RZ, 0x3c, !PT ;  /* 0x0000000600037212 */ /* 0x000fe400078e3cff */
[----:B------:R-:W-:Y:S02]  /*17510*/  IABS R9, R7 ;  /* 0x0000000700097213 */ /* 0x000fe40000000000 */
[----:B------:R-:W-:-:S03]  /*17520*/  ISETP.GE.AND P2, PT, R3, RZ, PT ;  /* 0x000000ff0300720c */ /* 0x000fc60003f46270 */
[----:B------:R-:W-:-:S10]  /*17530*/  IMAD.MOV R9, RZ, RZ, -R9 ;  /* 0x000000ffff097224 */ /* 0x000fd400078e0a09 */
[----:B------:R-:W-:Y:S01]  /*17540*/  @!P2 IMAD.MOV R8, RZ, RZ, -R8 ;  /* 0x000000ffff08a224 */ /* 0x000fe200078e0a08 */
[----:B------:R-:W-:-:S04]  /*17550*/  @!P1 LOP3.LUT R8, RZ, R6, RZ, 0x33, !PT ;  /* 0x00000006ff089212 */ /* 0x000fc800078e33ff */
[-C--:B------:R-:W-:Y:S01]  /*17560*/  IABS R3, R8.reuse ;  /* 0x0000000800037213 */ /* 0x080fe20000000000 */
[----:B------:R-:W-:-:S04]  /*17570*/  IMAD R6, R6, R8, RZ ;  /* 0x0000000806067224 */ /* 0x000fc800078e02ff */
[----:B------:R-:W-:-:S04]  /*17580*/  IMAD.HI.U32 R2, R2, R3, RZ ;  /* 0x0000000302027227 */ /* 0x000fc800078e00ff */
[----:B------:R-:W-:-:S05]  /*17590*/  IMAD R3, R2, R9, R3 ;  /* 0x0000000902037224 */ /* 0x000fca00078e0203 */
[----:B------:R-:W-:-:S13]  /*175a0*/  ISETP.GT.U32.AND P1, PT, R4, R3, PT ;  /* 0x000000030400720c */ /* 0x000fda0003f24070 */
[----:B------:R-:W-:Y:S02]  /*175b0*/  @!P1 IMAD.IADD R3, R3, 0x1, -R4 ;  /* 0x0000000103039824 */ /* 0x000fe400078e0a04 */
[----:B------:R-:W-:Y:S01]  /*175c0*/  @!P1 VIADD R2, R2, 0x1 ;  /* 0x0000000102029836 */ /* 0x000fe20000000000 */
[----:B------:R-:W-:Y:S02]  /*175d0*/  ISETP.NE.AND P1, PT, R7, RZ, PT ;  /* 0x000000ff0700720c */ /* 0x000fe40003f25270 */
[----:B------:R-:W-:Y:S01]  /*175e0*/  ISETP.GE.U32.AND P0, PT, R3, R4, PT ;  /* 0x000000040300720c */ /* 0x000fe20003f06070 */
[----:B------:R-:W-:Y:S01]  /*175f0*/  IMAD.IADD R4, R0, 0x1, -R6 ;  /* 0x0000000100047824 */ /* 0x000fe200078e0a06 */
[----:B------:R-:W-:-:S04]  /*17600*/  LOP3.LUT R3, R8, R7, RZ, 0x3c, !PT ;  /* 0x0000000708037212 */ /* 0x000fc800078e3cff */
[----:B------:R-:W-:-:S07]  /*17610*/  ISETP.GE.AND P2, PT, R3, RZ, PT ;  /* 0x000000ff0300720c */ /* 0x000fce0003f46270 */
[----:B------:R-:W-:-:S06]  /*17620*/  @P0 VIADD R2, R2, 0x1 ;  /* 0x0000000102020836 */ /* 0x000fcc0000000000 */
[----:B------:R-:W-:Y:S01]  /*17630*/  @!P2 IMAD.MOV R2, RZ, RZ, -R2 ;  /* 0x000000ffff02a224 */ /* 0x000fe200078e0a02 */
[----:B------:R-:W-:-:S05]  /*17640*/  @!P1 LOP3.LUT R2, RZ, R7, RZ, 0x33, !PT ;  /* 0x00000007ff029212 */ /* 0x000fca00078e33ff */
[--C-:B------:R-:W-:Y:S02]  /*17650*/  IMAD.MOV R3, RZ, RZ, -R2.reuse ;  /* 0x000000ffff037224 */ /* 0x100fe400078e0a02 */
[C---:B------:R-:W-:Y:S02]  /*17660*/  IMAD R2, R7.reuse, 0x1000000, R2 ;  /* 0x0100000007027824 */ /* 0x040fe400078e0202 */
[----:B------:R-:W-:-:S04]  /*17670*/  IMAD R3, R7, R3, R8 ;  /* 0x0000000307037224 */ /* 0x000fc800078e0208 */
[----:B------:R-:W-:-:S05]  /*17680*/  IMAD R0, R3, 0x10000, R2 ;  /* 0x0001000003007824 */ /* 0x000fca00078e0202 */
[----:B------:R1:W-:Y:S01]  /*17690*/  STL [R1+0x8], R0 ;  /* 0x0000080001007387 */ /* 0x0003e20000100800 */
[----:B-----5:R-:W-:-:S05]  /*176a0*/  IMAD.IADD R10, R5, 0x1, R10 ;  /* 0x00000001050a7824 */ /* 0x020fca00078e020a */
[----:B------:R1:W-:Y:S04]  /*176b0*/  STL [R1+0xc], R10 ;  /* 0x00000c0a01007387 */ /* 0x0003e80000100800 */
[----:B------:R1:W-:Y:S01]  /*176c0*/  STL [R1+0x4], R4 ;  /* 0x0000040401007387 */ /* 0x0003e20000100800 */
[----:B------:R-:W-:Y:S05]  /*176d0*/  BRA `(.L_x_350) ;  /* 0x0000000000287947 */ /* 0x000fea0003800000 */
.L_x_344:
[----:B------:R-:W-:Y:S01]  /*176e0*/  UMOV UR4, URZ ;  /* 0x0000003f00047c82 */ /* 0x000fe20008000000 */
[----:B------:R-:W-:Y:S01]  /*176f0*/  ULDC UR6, c[0x0][0xc3c] ;  /* 0x00030f0000067ab9 */ /* 0x000fe20000000800 */
[----:B------:R-:W-:Y:S01]  /*17700*/  UMOV UR5, URZ ;  /* 0x0000003f00057c82 */ /* 0x000fe20008000000 */
[----:B------:R1:W-:Y:S01]  /*17710*/  STL [R1], R0 ;  /* 0x0000000001007387 */ /* 0x0003e20000100800 */
[----:B------:R-:W-:Y:S02]  /*17720*/  IMAD.U32 R3, RZ, RZ, UR4 ;  /* 0x00000004ff037e24 */ /* 0x000fe4000f8e00ff */
[----:B------:R-:W-:-:S03]  /*17730*/  IMAD.U32 R2, RZ, RZ, UR5 ;  /* 0x00000005ff027e24 */ /* 0x000fc6000f8e00ff */
[----:B------:R2:W-:Y:S01]  /*17740*/  STL [R1+0x4], R3 ;  /* 0x0000040301007387 */ /* 0x0005e20000100800 */
[----:B-1----:R-:W-:-:S05]  /*17750*/  IMAD.U32 R0, RZ, RZ, UR6 ;  /* 0x00000006ff007e24 */ /* 0x002fca000f8e00ff */
[----:B------:R2:W-:Y:S04]  /*17760*/  STL [R1+0xc], R0 ;  /* 0x00000c0001007387 */ /* 0x0005e80000100800 */
[----:B------:R2:W-:Y:S02]  /*17770*/  STL [R1+0x8], R2 ;  /* 0x0000080201007387 */ /* 0x0005e40000100800 */
.L_x_350:
[----:B--2---:R-:W2:Y:S04]  /*17780*/  LDL R2, [R1+0xc] ;  /* 0x00000c0001027983 */ /* 0x004ea80000100800 */
[----:B------:R-:W3:Y:S04]  /*17790*/  LDL R3, [R1+0x8] ;  /* 0x0000080001037983 */ /* 0x000ee80000100800 */
[----:B------:R-:W4:Y:S04]  /*177a0*/  LDL R5, [R1+0x4] ;  /* 0x0000040001057983 */ /* 0x000f280000100800 */
[----:B-1----:R-:W4:Y:S01]  /*177b0*/  LDL R4, [R1] ;  /* 0x0000000001047983 */ /* 0x002f220000100800 */
[----:B------:R-:W1:Y:S01]  /*177c0*/  S2R R0, SR_TID.X ;  /* 0x0000000000007919 */ /* 0x000e620000002100 */
[----:B------:R-:W-:Y:S05]  /*177d0*/  WARPSYNC.ALL ;  /* 0x0000000000007948 */ /* 0x000fea0003800000 */
[----:B-1----:R-:W-:Y:S01]  /*177e0*/  LOP3.LUT R0, R0, 0x1f, RZ, 0xc0, !PT ;  /* 0x0000001f00007812 */ /* 0x002fe200078ec0ff */
[----:B------:R-:W-:Y:S03]  /*177f0*/  BAR.SYNC.DEFER_BLOCKING 0x4, 0x180 ;  /* 0x0106000000007b1d */ /* 0x000fe60000010000 */
[----:B------:R-:W-:-:S13]  /*17800*/  ISETP.NE.AND P0, PT, R0, RZ, PT ;  /* 0x000000ff0000720c */ /* 0x000fda0003f05270 */
[----:B------:R-:W1:Y:S01]  /*17810*/  @!P0 S2R R0, SR_CgaCtaId ;  /* 0x0000000000008919 */ /* 0x000e620000008800 */
[----:B--2---:R-:W-:Y:S01]  /*17820*/  IMAD.MOV.U32 R7, RZ, RZ, R2 ;  /* 0x000000ffff077224 */ /* 0x004fe200078e0002 */
[----:B------:R-:W-:Y:S01]  /*17830*/  @!P0 MOV R2, 0x400 ;  /* 0x0000040000028802 */ /* 0x000fe20000000f00 */
[----:B---3--:R-:W-:-:S03]  /*17840*/  IMAD.MOV.U32 R6, RZ, RZ, R3 ;  /* 0x000000ffff067224 */ /* 0x008fc600078e0003 */
[----:B-1----:R-:W-:-:S05]  /*17850*/  @!P0 LEA R18, R0, R2, 0x18 ;  /* 0x0000000200128211 */ /* 0x002fca00078ec0ff */
[----:B----4-:R2:W-:Y:S01]  /*17860*/  @!P0 STS.128 [R18+0x388d0], R4 ;  /* 0x0388d00412008388 */ /* 0x0105e20000000c00 */
[----:B------:R-:W-:Y:S06]  /*17870*/  BAR.ARV 0x5, 0x180 ;  /* 0x0146000000007b1d */ /* 0x000fec0000002000 */
.L_x_341:
[----:B------:R-:W3:Y:S01]  /*17880*/  LDL R0, [R1+0xc] ;  /* 0x00000c0001007983 */ /* 0x000ee20000100800 */
[----:B------:R-:W-:Y:S02]  /*17890*/  ULDC UR4, c[0x0][0xc3c] ;  /* 0x00030f0000047ab9 */ /* 0x000fe40000000800 */
[----:B---3--:R-:W-:-:S13]  /*178a0*/  ISETP.GE.AND P0, PT, R0, UR4, PT ;  /* 0x0000000400007c0c */ /* 0x008fda000bf06270 */
[----:B------:R-:W-:Y:S05]  /*178b0*/  @!P0 BRA `(.L_x_351) ;  /* 0xffffff9c005c8947 */ /* 0x000fea000383ffff */
[----:B------:R-:W-:Y:S05]  /*178c0*/  BSYNC B8 ;  /* 0x0000000000087941 */ /* 0x000fea0003800000 */
.L_x_238:
[----:B0-----:R-:W3:Y:S01]  /*178d0*/  LDL.LU R0, [R1+0x48] ;  /* 0x0000480001007983 */ /* 0x001ee20000300800 */
[----:B------:R-:W-:Y:S01]  /*178e0*/  BSSY B0, `(.L_x_352) ;  /* 0x000000b000007945 */ /* 0x000fe20003800000 */
[----:B-12---:R-:W0:Y:S01]  /*178f0*/  S2R R5, SR_CgaCtaId ;  /* 0x0000000000057919 */ /* 0x006e220000008800 */
[----:B---3--:R-:W-:-:S05]  /*17900*/  VIADD R0, R0, 0x1 ;  /* 0x0000000100007836 */ /* 0x008fca0000000000 */
[----:B------:R-:W-:-:S04]  /*17910*/  LEA.HI R2, R0, R0, RZ, 0x1 ;  /* 0x0000000000027211 */ /* 0x000fc800078f08ff */
[----:B------:R-:W-:-:S05]  /*17920*/  LOP3.LUT R3, R2, 0xfffffffe, RZ, 0xc0, !PT ;  /* 0xfffffffe02037812 */ /* 0x000fca00078ec0ff */
[----:B------:R-:W-:Y:S01]  /*17930*/  IMAD.IADD R3, R0, 0x1, -R3 ;  /* 0x0000000100037824 */ /* 0x000fe200078e0a03 */
[----:B------:R-:W-:-:S04]  /*17940*/  MOV R0, 0x400 ;  /* 0x0000040000007802 */ /* 0x000fc80000000f00 */
[----:B0-----:R-:W-:Y:S02]  /*17950*/  LEA R0, R5, R0, 0x18 ;  /* 0x0000000005007211 */ /* 0x001fe400078ec0ff */
[----:B------:R-:W-:-:S04]  /*17960*/  SHF.L.U32 R3, R3, 0x1f, RZ ;  /* 0x0000001f03037819 */ /* 0x000fc800000006ff */
[----:B------:R-:W0:Y:S02]  /*17970*/  SYNCS.PHASECHK.TRANS64.TRYWAIT P0, [R0+URZ+0x38820], R3 ;  /* 0x03882003000075a7 */ /* 0x000e24000800017f */
[----:B0-----:R-:W-:Y:S05]  /*17980*/  @!P0 BRA `(.L_x_353) ;  /* 0x0000002000048947 */ /* 0x001fea0003800000 */
.L_x_423:
[----:B------:R-:W-:Y:S05]  /*17990*/  BSYNC B0 ;  /* 0x0000000000007941 */ /* 0x000fea0003800000 */
.L_x_352:
[----:B------:R-:W-:-:S03]  /*179a0*/  UMOV UR4, 0xffffffff ;  /* 0xffffffff00047882 */ /* 0x000fc60000000000 */
[----:B------:R-:W-:Y:S05]  /*179b0*/  BRA.DIV UR4, `(.L_x_354) ;  /* 0x00000022040c7947 */ /* 0x000fea000b800000 */
[----:B------:R-:W1:Y:S02]  /*179c0*/  S2R R2, SR_TID.X ;  /* 0x0000000000027919 */ /* 0x000e640000002100 */
[----:B-1----:R-:W-:-:S04]  /*179d0*/  SHF.R.U32.HI R2, RZ, 0x5, R2 ;  /* 0x00000005ff027819 */ /* 0x002fc80000011602 */
[----:B------:R-:W-:-:S05]  /*179e0*/  LOP3.LUT R2, R2, 0x3, RZ, 0xc0, !PT ;  /* 0x0000000302027812 */ /* 0x000fca00078ec0ff */
[----:B------:R1:W2:Y:S02]  /*179f0*/  SHFL.IDX PT, R14, R2, RZ, 0x1f ;  /* 0x00001fff020e7589 */ /* 0x0002a400000e0000 */
.L_x_426:
[----:B--2---:R-:W-:Y:S01]  /*17a00*/  ISETP.NE.AND P0, PT, R14, RZ, PT ;  /* 0x000000ff0e00720c */ /* 0x004fe20003f05270 */
[----:B------:R-:W-:-:S12]  /*17a10*/  BSSY B0, `(.L_x_355) ;  /* 0x0000027000007945 */ /* 0x000fd80003800000 */
[----:B------:R-:W-:Y:S05]  /*17a20*/  @P0 BRA `(.L_x_356) ;  /* 0x0000000000940947 */ /* 0x000fea0003800000 */
[----:B------:R-:W-:-:S03]  /*17a30*/  UMOV UR4, 0xffffffff ;  /* 0xffffffff00047882 */ /* 0x000fc60000000000 */
[----:B------:R-:W-:Y:S05]  /*17a40*/  BRA.DIV UR4, `(.L_x_357) ;  /* 0x00000022041c7947 */ /* 0x000fea000b800000 */
[----:B------:R-:W-:-:S13]  /*17a50*/  ELECT P6, URZ, PT ;  /* 0x00000000003f782f */ /* 0x000fda00038c0000 */
.L_x_429:
[----:B------:R-:W-:Y:S05]  /*17a60*/  @!P6 BRA `(.L_x_356) ;  /* 0x000000000084e947 */ /* 0x000fea0003800000 */
[----:B-1----:R-:W2:Y:S02]  /*17a70*/  LDL R2, [R1+0x70] ;  /* 0x0000700001027983 */ /* 0x002ea40000100800 */
[----:B--2---:R-:W-:-:S13]  /*17a80*/  R2UR UR4, R2 ;  /* 0x00000000020472ca */ /* 0x004fda00000e0000 */
[----:B------:R-:W-:-:S06]  /*17a90*/  ULOP3.LUT UR4, UR4, 0x2, URZ, 0xfc, !UPT ;  /* 0x0000000204047892 */ /* 0x000fcc000f8efc3f */
[----:B------:R-:W-:-:S05]  /*17aa0*/  IMAD.U32 R2, RZ, RZ, UR4 ;  /* 0x00000004ff027e24 */ /* 0x000fca000f8e00ff */
[----:B------:R-:W-:-:S13]  /*17ab0*/  ISETP.NE.AND P2, PT, R2, 0x3, PT ;  /* 0x000000030200780c */ /* 0x000fda0003f45270 */
[----:B------:R-:W-:Y:S05]  /*17ac0*/  @!P2 BRA `(.L_x_358) ;  /* 0x000000000004a947 */ /* 0x000fea0003800000 */
[----:B------:R-:W-:Y:S01]  /*17ad0*/  BPT.TRAP 0x1 ;  /* 0x000000040000795c */ /* 0x000fe20000300000 */
.L_x_358:
[----:B------:R-:W2:Y:S01]  /*17ae0*/  LDL.LU R7, [R1+0x14] ;  /* 0x0000140001077983 */ /* 0x000ea20000300800 */
[----:B------:R-:W-:Y:S02]  /*17af0*/  VIADD R2, R0, 0x38840 ;  /* 0x0003884000027836 */ /* 0x000fe40000000000 */
[C---:B0-----:R-:W-:Y:S02]  /*17b00*/  VIADD R3, R19.reuse, 0x1 ;  /* 0x0000000113037836 */ /* 0x041fe40000000000 */
[----:B------:R-:W-:-:S03]  /*17b10*/  IMAD R6, R19, 0x8, R2 ;  /* 0x0000000813067824 */ /* 0x000fc600078e0202 */
[----:B------:R-:W-:-:S04]  /*17b20*/  ISETP.NE.AND P1, PT, R3, 0x2, PT ;  /* 0x000000020300780c */ /* 0x000fc80003f25270 */
[----:B------:R-:W-:Y:S02]  /*17b30*/  SEL R4, RZ, 0x1, P1 ;  /* 0x00000001ff047807 */ /* 0x000fe40000800000 */
[----:B------:R-:W-:Y:S02]  /*17b40*/  SEL R3, R3, RZ, P1 ;  /* 0x000000ff03037207 */ /* 0x000fe40000800000 */
[C---:B--2---:R-:W-:Y:S02]  /*17b50*/  SHF.L.U32 R5, R7.reuse, 0x1f, RZ ;  /* 0x0000001f07057819 */ /* 0x044fe400000006ff */
[----:B------:R-:W-:Y:S01]  /*17b60*/  LOP3.LUT R4, R7, R4, RZ, 0x3c, !PT ;  /* 0x0000000407047212 */ /* 0x000fe200078e3cff */
[----:B------:R-:W-:Y:S01]  /*17b70*/  IMAD R7, R3, 0x8, R2 ;  /* 0x0000000803077824 */ /* 0x000fe200078e0202 */
[----:B------:R-:W0:Y:S02]  /*17b80*/  SYNCS.PHASECHK.TRANS64.TRYWAIT P0, [R6+URZ], R5 ;  /* 0x00000005060075a7 */ /* 0x000e24000800017f */
[----:B------:R-:W-:Y:S01]  /*17b90*/  SHF.L.U32 R2, R4, 0x1f, RZ ;  /* 0x0000001f04027819 */ /* 0x000fe200000006ff */
[----:B0-----:R-:W-:Y:S06]  /*17ba0*/  @!P0 BRA `(.L_x_359) ;  /* 0x0000001c00e48947 */ /* 0x001fec0003800000 */
.L_x_430:
[----:B------:R-:W1:Y:S02]  /*17bb0*/  SYNCS.PHASECHK.TRANS64.TRYWAIT P0, [R7+URZ], R2 ;  /* 0x00000002070075a7 */ /* 0x000e64000800017f */
[----:B-1----:R-:W-:Y:S05]  /*17bc0*/  @!P0 BRA `(.L_x_360) ;  /* 0x0000001c00f08947 */ /* 0x002fea0003800000 */
.L_x_431:
[----:B------:R-:W-:Y:S05]  /*17bd0*/  @!P2 BRA `(.L_x_361) ;  /* 0x000000000004a947 */ /* 0x000fea0003800000 */
[----:B------:R-:W-:Y:S01]  /*17be0*/  BPT.TRAP 0x1 ;  /* 0x000000040000795c */ /* 0x000fe20000300000 */
.L_x_361:
[----:B------:R-:W-:-:S04]  /*17bf0*/  VIADD R0, R0, 0x38860 ;  /* 0x0003886000007836 */ /* 0x000fc80000000000 */
[----:B------:R-:W-:-:S04]  /*17c00*/  IMAD R4, R19, 0x8, R0 ;  /* 0x0000000813047824 */ /* 0x000fc800078e0200 */
[----:B------:R-:W2:Y:S02]  /*17c10*/  SYNCS.PHASECHK.TRANS64.TRYWAIT P0, [R4+URZ], R5 ;  /* 0x00000005040075a7 */ /* 0x000ea4000800017f */
[----:B--2---:R-:W-:Y:S05]  /*17c20*/  @!P0 BRA `(.L_x_362) ;  /* 0x0000001c00ec8947 */ /* 0x004fea0003800000 */
.L_x_432:
[----:B------:R-:W-:-:S07]  /*17c30*/  IMAD R3, R3, 0x8, R0 ;  /* 0x0000000803037824 */ /* 0x000fce00078e0200 */
.L_x_363:
[----:B---3--:R3:W4:Y:S02]  /*17c40*/  SYNCS.PHASECHK.TRANS64.TRYWAIT P0, [R3+URZ], R2 ;  /* 0x00000002030075a7 */ /* 0x008724000800017f */
[----:B----4-:R-:W-:Y:S05]  /*17c50*/  @!P0 NANOSLEEP.SYNCS 0x989680 ;  /* 0x009896800000895d */ /* 0x010fea0003900000 */
[----:B------:R-:W4:Y:S02]  /*17c60*/  @!P0 SYNCS.PHASECHK.TRANS64 P0, [R3+URZ], R2 ;  /* 0x00000002030085a7 */ /* 0x000f24000800007f */
[----:B----4-:R-:W-:Y:S05]  /*17c70*/  @!P0 BRA `(.L_x_363) ;  /* 0xfffffffc00f08947 */ /* 0x010fea000383ffff */
.L_x_356:
[----:B------:R-:W-:Y:S05]  /*17c80*/  BSYNC B0 ;  /* 0x0000000000007941 */ /* 0x000fea0003800000 */
.L_x_355:
[----:B------:R-:W-:Y:S05]  /*17c90*/  EXIT ;  /* 0x000000000000794d */ /* 0x000fea0003800000 */
.L_x_189:
[----:B0-----:R0:W1:Y:S02]  /*17ca0*/  SYNCS.PHASECHK.TRANS64.TRYWAIT P1, [R5+URZ+0x38800], R0 ;  /* 0x03880000050075a7 */ /* 0x001064000802017f */
[----:B-1----:R-:W-:Y:S05]  /*17cb0*/  @!P1 NANOSLEEP.SYNCS 0x989680 ;  /* 0x009896800000995d */ /* 0x002fea0003900000 */
[----:B------:R-:W1:Y:S02]  /*17cc0*/  @!P1 SYNCS.PHASECHK.TRANS64 P1, [R5+URZ+0x38800], R0 ;  /* 0x03880000050095a7 */ /* 0x000e64000802007f */
[----:B-1----:R-:W-:Y:S05]  /*17cd0*/  @!P1 BRA `(.L_x_189) ;  /* 0xfffffffc00f09947 */ /* 0x002fea000383ffff */
[----:B------:R-:W-:Y:S05]  /*17ce0*/  BRA `(.L_x_364) ;  /* 0xfffffea000e47947 */ /* 0x000fea000383ffff */
.L_x_193:
[----:B-1----:R1:W2:Y:S02]  /*17cf0*/  SYNCS.PHASECHK.TRANS64.TRYWAIT P2, [R0+URZ+0x38830], R3 ;  /* 0x03883003000075a7 */ /* 0x0022a4000804017f */
[----:B--2---:R-:W-:Y:S05]  /*17d00*/  @!P2 NANOSLEEP.SYNCS 0x989680 ;  /* 0x009896800000a95d */ /* 0x004fea0003900000 */
[----:B------:R-:W2:Y:S02]  /*17d10*/  @!P2 SYNCS.PHASECHK.TRANS64 P2, [R0+URZ+0x38830], R3 ;  /* 0x038830030000a5a7 */ /* 0x000ea4000804007f */
[----:B--2---:R-:W-:Y:S05]  /*17d20*/  @!P2 BRA `(.L_x_193) ;  /* 0xfffffffc00f0a947 */ /* 0x004fea000383ffff */
[----:B------:R-:W-:Y:S05]  /*17d30*/  BRA `(.L_x_192) ;  /* 0xfffffea4000c7947 */ /* 0x000fea000383ffff */
.L_x_198:
[----:B-1----:R-:W-:-:S04]  /*17d40*/  IMAD.U32 R4, RZ, RZ, UR61 ;  /* 0x0000003dff047e24 */ /* 0x002fc8000f8e00ff */
[----:B------:R1:W2:Y:S03]  /*17d50*/  SYNCS.PHASECHK.TRANS64.TRYWAIT P2, [R4+URZ+0x38830], R3 ;  /* 0x03883003040075a7 */ /* 0x0002a6000804017f */
[----:B--2---:R-:W-:Y:S05]  /*17d60*/  @!P2 NANOSLEEP.SYNCS 0x989680 ;  /* 0x009896800000a95d */ /* 0x004fea0003900000 */
[----:B------:R-:W2:Y:S02]  /*17d70*/  @!P2 SYNCS.PHASECHK.TRANS64 P2, [R4+URZ+0x38830], R3 ;  /* 0x038830030400a5a7 */ /* 0x000ea4000804007f */
[----:B--2---:R-:W-:Y:S05]  /*17d80*/  @!P2 BRA `(.L_x_198) ;  /* 0xfffffffc00eca947 */ /* 0x004fea000383ffff */
[----:B------:R-:W-:Y:S05]  /*17d90*/  BRA `(.L_x_197) ;  /* 0xfffffee800c07947 */ /* 0x000fea000383ffff */
.L_x_202:
[----:B---3--:R-:W-:-:S04]  /*17da0*/  IMAD.U32 R2, RZ, RZ, UR6 ;  /* 0x00000006ff027e24 */ /* 0x008fc8000f8e00ff */
[----:B------:R3:W4:Y:S03]  /*17db0*/  SYNCS.PHASECHK.TRANS64.TRYWAIT P2, [R2+URZ+0x38850], R0 ;  /* 0x03885000020075a7 */ /* 0x000726000804017f */
[----:B----4-:R-:W-:Y:S05]  /*17dc0*/  @!P2 NANOSLEEP.SYNCS 0x989680 ;  /* 0x009896800000a95d */ /* 0x010fea0003900000 */
[----:B------:R-:W4:Y:S02]  /*17dd0*/  @!P2 SYNCS.PHASECHK.TRANS64 P2, [R2+URZ+0x38850], R0 ;  /* 0x038850000200a5a7 */ /* 0x000f24000804007f */
[----:B----4-:R-:W-:Y:S05]  /*17de0*/  @!P2 BRA `(.L_x_202) ;  /* 0xfffffffc00eca947 */ /* 0x010fea000383ffff */
[----:B------:R-:W-:Y:S05]  /*17df0*/  BRA `(.L_x_201) ;  /* 0xffffff1000e87947 */ /* 0x000fea000383ffff */
.L_x_207:
[----:B-1----:R1:W2:Y:S02]  /*17e00*/  SYNCS.PHASECHK.TRANS64.TRYWAIT P0, [R0+URZ+0x38850], R7 ;  /* 0x03885007000075a7 */ /* 0x0022a4000800017f */
[----:B--2---:R-:W-:Y:S05]  /*17e10*/  @!P0 NANOSLEEP.SYNCS 0x989680 ;  /* 0x009896800000895d */ /* 0x004fea0003900000 */
[----:B------:R-:W2:Y:S02]  /*17e20*/  @!P0 SYNCS.PHASECHK.TRANS64 P0, [R0+URZ+0x38850], R7 ;  /* 0x03885007000085a7 */ /* 0x000ea4000800007f */
[----:B--2---:R-:W-:Y:S05]  /*17e30*/  @!P0 BRA `(.L_x_207) ;  /* 0xfffffffc00f08947 */ /* 0x004fea000383ffff */
[----:B------:R-:W-:Y:S05]  /*17e40*/  BRA `(.L_x_206) ;  /* 0xffffff3000247947 */ /* 0x000fea000383ffff */
.L_x_252:
[----:B------:R-:W2:Y:S01]  /*17e50*/  S2R R4, SR_TID.X ;  /* 0x0000000000047919 */ /* 0x000ea20000002100 */
[----:B------:R-:W-:Y:S01]  /*17e60*/  BSSY B0, `(.L_x_365) ;  /* 0x000000a000007945 */ /* 0x000fe20003800000 */
[----:B------:R-:W-:Y:S02]  /*17e70*/  IMAD.MOV.U32 R12, RZ, RZ, RZ ;  /* 0x000000ffff0c7224 */ /* 0x000fe400078e00ff */
[----:B0-----:R-:W-:Y:S02]  /*17e80*/  IMAD.MOV.U32 R11, RZ, RZ, 0x1f ;  /* 0x0000001fff0b7424 */ /* 0x001fe400078e00ff */
[----:B------:R-:W-:Y:S01]  /*17e90*/  IMAD.MOV.U32 R15, RZ, RZ, -0x1 ;  /* 0xffffffffff0f7424 */ /* 0x000fe200078e00ff */
[----:B--2---:R-:W-:-:S04]  /*17ea0*/  SHF.R.U32.HI R4, RZ, 0x5, R4 ;  /* 0x00000005ff047819 */ /* 0x004fc80000011604 */
[----:B------:R-:W-:-:S05]  /*17eb0*/  LOP3.LUT R4, R4, 0x3, RZ, 0xc0, !PT ;  /* 0x0000000304047812 */ /* 0x000fca00078ec0ff */
[----:B------:R-:W-:-:S07]  /*17ec0*/  IMAD.MOV.U32 R13, RZ, RZ, R4 ;  /* 0x000000ffff0d7224 */ /* 0x000fce00078e0004 */
[----:B-1----:R-:W-:Y:S05]  /*17ed0*/  WARPSYNC.COLLECTIVE R15, `(.L_x_366) ;  /* 0x000000000f087348 */ /* 0x002fea0003c00000 */
[----:B------:R0:W2:Y:S02]  /*17ee0*/  SHFL.IDX P6, R14, R13, R12, R11 ;  /* 0x0000000c0d0e7389 */ /* 0x0000a400000c000b */
[----:B012---:R-:W-:Y:S01]  /*17ef0*/  ENDCOLLECTIVE ;  /* 0x000000000000791b */ /* 0x007fe20003800000 */
.L_x_366:
[----:B------:R-:W-:Y:S05]  /*17f00*/  BSYNC B0 ;  /* 0x0000000000007941 */ /* 0x000fea0003800000 */
.L_x_365:
[----:B------:R-:W-:Y:S05]  /*17f10*/  BRA `(.L_x_367) ;  /* 0xffffffa400807947 */ /* 0x000fea000383ffff */
.L_x_254:
[----:B------:R-:W-:Y:S01]  /*17f20*/  BSSY B0, `(.L_x_368) ;  /* 0x0000006000007945 */ /* 0x000fe20003800000 */
[----:B------:R-:W-:-:S07]  /*17f30*/  IMAD.MOV.U32 R15, RZ, RZ, -0x1 ;  /* 0xffffffffff0f7424 */ /* 0x000fce00078e00ff */
[----:B01--4-:R-:W-:Y:S05]  /*17f40*/  WARPSYNC.COLLECTIVE R15, `(.L_x_369) ;  /* 0x000000000f0c7348 */ /* 0x013fea0003c00000 */
[----:B------:R-:W-:Y:S02]  /*17f50*/  ELECT P6, UR62, PT ;  /* 0x00000000003e782f */ /* 0x000fe400038c0000 */
[----:B------:R-:W-:Y:S01]  /*17f60*/  MOV R14, UR62 ;  /* 0x0000003e000e7c02 */ /* 0x000fe20008000f00 */
[----:B01--4-:R-:W-:Y:S10]  /*17f70*/  ENDCOLLECTIVE ;  /* 0x000000000000791b */ /* 0x013ff40003800000 */
.L_x_369:
[----:B------:R-:W-:Y:S05]  /*17f80*/  BSYNC B0 ;  /* 0x0000000000007941 */ /* 0x000fea0003800000 */
.L_x_368:
[----:B------:R-:W-:Y:S05]  /*17f90*/  BRA `(.L_x_370) ;  /* 0xffffffa400847947 */ /* 0x000fea000383ffff */
.L_x_256:
[----:B--2---:R2:W3:Y:S02]  /*17fa0*/  SYNCS.PHASECHK.TRANS64.TRYWAIT P0, [R0+URZ+0x38840], R2 ;  /* 0x03884002000075a7 */ /* 0x0044e4000800017f */
[----:B---3--:R-:W-:Y:S05]  /*17fb0*/  @!P0 NANOSLEEP.SYNCS 0x989680 ;  /* 0x009896800000895d */ /* 0x008fea0003900000 */
[----:B------:R-:W3:Y:S02]  /*17fc0*/  @!P0 SYNCS.PHASECHK.TRANS64 P0, [R0+URZ+0x38840], R2 ;  /* 0x03884002000085a7 */ /* 0x000ee4000800007f */
[----:B---3--:R-:W-:Y:S05]  /*17fd0*/  @!P0 BRA `(.L_x_256) ;  /* 0xfffffffc00f08947 */ /* 0x008fea000383ffff */
[----:B------:R-:W-:Y:S05]  /*17fe0*/  BRA `(.L_x_371) ;  /* 0xffffffa400e87947 */ /* 0x000fea000383ffff */
.L_x_260:
[----:B------:R-:W2:Y:S01]  /*17ff0*/  LDL.LU R11, [R1+0x40] ;  /* 0x00004000010b7983 */ /* 0x000ea20000300800 */
[----:B------:R-:W-:Y:S02]  /*18000*/  IMAD.MOV.U32 R13, RZ, RZ, R3 ;  /* 0x000000ffff0d7224 */ /* 0x000fe400078e0003 */
[----:B------:R-:W-:Y:S01]  /*18010*/  IMAD.MOV.U32 R12, RZ, RZ, RZ ;  /* 0x000000ffff0c7224 */ /* 0x000fe200078e00ff */
[----:B------:R-:W0:Y:S01]  /*18020*/  S2R R7, SR_TID.X ;  /* 0x0000000000077919 */ /* 0x000e220000002100 */
[----:B------:R-:W-:Y:S01]  /*18030*/  IMAD.MOV.U32 R15, RZ, RZ, -0x1 ;  /* 0xffffffffff0f7424 */ /* 0x000fe200078e00ff */
[----:B0-----:R-:W-:-:S04]  /*18040*/  LOP3.LUT R7, R7, 0x7f, RZ, 0xc0, !PT ;  /* 0x0000007f07077812 */ /* 0x001fc800078ec0ff */
[----:B------:R-:W-:-:S05]  /*18050*/  SHF.R.U32.HI R0, RZ, 0x3, R7 ;  /* 0x00000003ff007819 */ /* 0x000fca0000011607 */
[----:B------:R-:W-:-:S04]  /*18060*/  IMAD.IADD R0, R0, 0x1, R5 ;  /* 0x0000000100007824 */ /* 0x000fc800078e0205 */
[----:B------:R-:W-:Y:S02]  /*18070*/  VIADD R5, R0, 0x10 ;  /* 0x0000001000057836 */ /* 0x000fe40000000000 */
[----:B--2---:R-:W-:Y:S02]  /*18080*/  IMAD R2, R11, R8, RZ ;  /* 0x000000080b027224 */ /* 0x004fe400078e02ff */
[----:B------:R-:W-:-:S03]  /*18090*/  IMAD.MOV.U32 R11, RZ, RZ, 0x181f ;  /* 0x0000181fff0b7424 */ /* 0x000fc600078e00ff */
[----:B------:R-:W-:-:S13]  /*180a0*/  ISETP.GE.AND P5, PT, R0, R2, PT ;  /* 0x000000020000720c */ /* 0x000fda0003fa6270 */
[----:B-----5:R-:W-:Y:S05]  /*180b0*/  WARPSYNC.COLLECTIVE R15, `(.L_x_372) ;  /* 0x000000000f087348 */ /* 0x020fea0003c00000 */
[----:B------:R0:W1:Y:S02]  /*180c0*/  SHFL.IDX P6, R14, R13, R12, R11 ;  /* 0x0000000c0d0e7389 */ /* 0x00006400000c000b */
[----:B01---5:R-:W-:Y:S01]  /*180d0*/  ENDCOLLECTIVE ;  /* 0x000000000000791b */ /* 0x023fe20003800000 */
.L_x_372:
[----:B------:R-:W-:Y:S02]  /*180e0*/  IMAD.MOV.U32 R13, RZ, RZ, R4 ;  /* 0x000000ffff0d7224 */ /* 0x000fe400078e0004 */
[----:B------:R-:W-:-:S07]  /*180f0*/  IMAD.MOV.U32 R6, RZ, RZ, R14 ;  /* 0x000000ffff067224 */ /* 0x000fce00078e000e */
[----:B------:R-:W-:Y:S05]  /*18100*/  WARPSYNC.COLLECTIVE R15, `(.L_x_373) ;  /* 0x000000000f087348 */ /* 0x000fea0003c00000 */
[----:B------:R0:W1:Y:S02]  /*18110*/  SHFL.IDX P6, R14, R13, R12, R11 ;  /* 0x0000000c0d0e7389 */ /* 0x00006400000c000b */
[----:B01----:R-:W-:Y:S01]  /*18120*/  ENDCOLLECTIVE ;  /* 0x000000000000791b */ /* 0x003fe20003800000 */
.L_x_373:
[----:B------:R-:W-:Y:S01]  /*18130*/  ULDC.64 UR4, c[0x0][0x208] ;  /* 0x0000820000047ab9 */ /* 0x000fe20000000a00 */
[----:B------:R-:W-:Y:S02]  /*18140*/  IMAD.MOV.U32 R13, RZ, RZ, R3 ;  /* 0x000000ffff0d7224 */ /* 0x000fe400078e0003 */
[----:B------:R-:W-:Y:S02]  /*18150*/  IMAD.MOV.U32 R12, RZ, RZ, 0x1 ;  /* 0x00000001ff0c7424 */ /* 0x000fe400078e00ff */
[----:B------:R-:W-:-:S05]  /*18160*/  IMAD.MOV.U32 R7, RZ, RZ, R14 ;  /* 0x000000ffff077224 */ /* 0x000fca00078e000e */
[----:B------:R-:W-:-:S05]  /*18170*/  @!P5 LEA R7, P4, R10, R7, 0x1 ;  /* 0x000000070a07d211 */ /* 0x000fca00078808ff */
[----:B------:R-:W-:-:S05]  /*18180*/  @!P5 IMAD.X R6, RZ, RZ, R6, P4 ;  /* 0x000000ffff06d224 */ /* 0x000fca00020e0606 */
[----:B------:R-:W-:-:S04]  /*18190*/  @!P5 LOP3.LUT R7, R7, R6, RZ, 0x3c, !PT ;  /* 0x000000060707d212 */ /* 0x000fc800078e3cff */
[----:B------:R-:W-:-:S04]  /*181a0*/  @!P5 LOP3.LUT R6, R7, R6, RZ, 0x3c, !PT ;  /* 0x000000060706d212 */ /* 0x000fc800078e3cff */
[----:B------:R-:W-:-:S05]  /*181b0*/  @!P5 LOP3.LUT R7, R7, R6, RZ, 0x3c, !PT ;  /* 0x000000060707d212 */ /* 0x000fca00078e3cff */
        /* <DEDUP_REMOVED lines=11> */
.L_x_374:
[----:B------:R-:W-:Y:S02]  /*18270*/  IMAD.MOV.U32 R13, RZ, RZ, R4 ;  /* 0x000000ffff0d7224 */ /* 0x000fe400078e0004 */
[----:B------:R-:W-:-:S07]  /*18280*/  IMAD.MOV.U32 R6, RZ, RZ, R14 ;  /* 0x000000ffff067224 */ /* 0x000fce00078e000e */
[----:B------:R-:W-:Y:S05]  /*18290*/  WARPSYNC.COLLECTIVE R15, `(.L_x_375) ;  /* 0x000000000f087348 */ /* 0x000fea0003c00000 */
[----:B------:R0:W1:Y:S02]  /*182a0*/  SHFL.IDX P6, R14, R13, R12, R11 ;  /* 0x0000000c0d0e7389 */ /* 0x00006400000c000b */
[----:B01----:R-:W-:Y:S01]  /*182b0*/  ENDCOLLECTIVE ;  /* 0x000000000000791b */ /* 0x003fe20003800000 */
.L_x_375:
[----:B------:R-:W-:Y:S01]  /*182c0*/  ULDC.64 UR4, c[0x0][0x208] ;  /* 0x0000820000047ab9 */ /* 0x000fe20000000a00 */
[----:B------:R-:W-:Y:S02]  /*182d0*/  IMAD.MOV.U32 R13, RZ, RZ, R3 ;  /* 0x000000ffff0d7224 */ /* 0x000fe400078e0003 */
[----:B------:R-:W-:Y:S02]  /*182e0*/  IMAD.MOV.U32 R12, RZ, RZ, 0x2 ;  /* 0x00000002ff0c7424 */ /* 0x000fe400078e00ff */
[----:B------:R-:W-:-:S05]  /*182f0*/  IMAD.MOV.U32 R5, RZ, RZ, R14 ;  /* 0x000000ffff057224 */ /* 0x000fca00078e000e */
[----:B------:R-:W-:-:S05]  /*18300*/  @!P5 LEA R5, P4, R10, R5, 0x1 ;  /* 0x000000050a05d211 */ /* 0x000fca00078808ff */
[----:B------:R-:W-:-:S04]  /*18310*/  @!P5 IMAD.X R6, RZ, RZ, R6, P4 ;  /* 0x000000ffff06d224 */ /* 0x000fc800020e0606 */
[----:B------:R-:W-:Y:S02]  /*18320*/  @!P5 IMAD.MOV.U32 R7, RZ, RZ, R6 ;  /* 0x000000ffff07d224 */ /* 0x000fe400078e0006 */
[----:B------:R-:W-:Y:S02]  /*18330*/  @!P5 IMAD.MOV.U32 R6, RZ, RZ, R5 ;  /* 0x000000ffff06d224 */ /* 0x000fe400078e0005 */
[----:B------:R-:W-:-:S03]  /*18340*/  VIADD R5, R0, 0x20 ;  /* 0x0000002000057836 */ /* 0x000fc60000000000 */
        /* <DEDUP_REMOVED lines=11> */
.L_x_376:
[----:B------:R-:W-:Y:S02]  /*18400*/  IMAD.MOV.U32 R13, RZ, RZ, R4 ;  /* 0x000000ffff0d7224 */ /* 0x000fe400078e0004 */
[----:B------:R-:W-:-:S07]  /*18410*/  IMAD.MOV.U32 R6, RZ, RZ, R14 ;  /* 0x000000ffff067224 */ /* 0x000fce00078e000e */
[----:B------:R-:W-:Y:S05]  /*18420*/  WARPSYNC.COLLECTIVE R15, `(.L_x_377) ;  /* 0x000000000f087348 */ /* 0x000fea0003c00000 */
[----:B------:R0:W1:Y:S02]  /*18430*/  SHFL.IDX P6, R14, R13, R12, R11 ;  /* 0x0000000c0d0e7389 */ /* 0x00006400000c000b */
[----:B01----:R-:W-:Y:S01]  /*18440*/  ENDCOLLECTIVE ;  /* 0x000000000000791b */ /* 0x003fe20003800000 */
.L_x_377:
        /* <DEDUP_REMOVED lines=20> */
.L_x_378:
[----:B------:R-:W-:Y:S02]  /*18590*/  IMAD.MOV.U32 R13, RZ, RZ, R4 ;  /* 0x000000ffff0d7224 */ /* 0x000fe400078e0004 */
[----:B------:R-:W-:-:S07]  /*185a0*/  IMAD.MOV.U32 R6, RZ, RZ, R14 ;  /* 0x000000ffff067224 */ /* 0x000fce00078e000e */
[----:B------:R-:W-:Y:S05]  /*185b0*/  WARPSYNC.COLLECTIVE R15, `(.L_x_379) ;  /* 0x000000000f087348 */ /* 0x000fea0003c00000 */
[----:B------:R0:W1:Y:S02]  /*185c0*/  SHFL.IDX P6, R14, R13, R12, R11 ;  /* 0x0000000c0d0e7389 */ /* 0x00006400000c000b */
[----:B01----:R-:W-:Y:S01]  /*185d0*/  ENDCOLLECTIVE ;  /* 0x000000000000791b */ /* 0x003fe20003800000 */
.L_x_379:
        /* <DEDUP_REMOVED lines=20> */
.L_x_380:
[----:B------:R-:W-:Y:S02]  /*18720*/  IMAD.MOV.U32 R13, RZ, RZ, R4 ;  /* 0x000000ffff0d7224 */ /* 0x000fe400078e0004 */
[----:B------:R-:W-:-:S07]  /*18730*/  IMAD.MOV.U32 R6, RZ, RZ, R14 ;  /* 0x000000ffff067224 */ /* 0x000fce00078e000e */
[----:B------:R-:W-:Y:S05]  /*18740*/  WARPSYNC.COLLECTIVE R15, `(.L_x_381) ;  /* 0x000000000f087348 */ /* 0x000fea0003c00000 */
[----:B------:R0:W1:Y:S02]  /*18750*/  SHFL.IDX P6, R14, R13, R12, R11 ;  /* 0x0000000c0d0e7389 */ /* 0x00006400000c000b */
[----:B01----:R-:W-:Y:S01]  /*18760*/  ENDCOLLECTIVE ;  /* 0x000000000000791b */ /* 0x003fe20003800000 */
.L_x_381:
        /* <DEDUP_REMOVED lines=20> */
.L_x_382:
[----:B------:R-:W-:Y:S02]  /*188b0*/  IMAD.MOV.U32 R13, RZ, RZ, R4 ;  /* 0x000000ffff0d7224 */ /* 0x000fe400078e0004 */
[----:B------:R-:W-:-:S07]  /*188c0*/  IMAD.MOV.U32 R6, RZ, RZ, R14 ;  /* 0x000000ffff067224 */ /* 0x000fce00078e000e */
[----:B------:R-:W-:Y:S05]  /*188d0*/  WARPSYNC.COLLECTIVE R15, `(.L_x_383) ;  /* 0x000000000f087348 */ /* 0x000fea0003c00000 */
[----:B------:R0:W1:Y:S02]  /*188e0*/  SHFL.IDX P6, R14, R13, R12, R11 ;  /* 0x0000000c0d0e7389 */ /* 0x00006400000c000b */
[----:B01----:R-:W-:Y:S01]  /*188f0*/  ENDCOLLECTIVE ;  /* 0x000000000000791b */ /* 0x003fe20003800000 */
.L_x_383:
[----:B------:R-:W-:Y:S01]  /*18900*/  ULDC.64 UR4, c[0x0][0x208] ;  /* 0x0000820000047ab9 */ /* 0x000fe20000000a00 */
[----:B------:R-:W-:Y:S02]  /*18910*/  IMAD.MOV.U32 R13, RZ, RZ, R3 ;  /* 0x000000ffff0d7224 */ /* 0x000fe400078e0003 */
[----:B------:R-:W-:Y:S02]  /*18920*/  IMAD.MOV.U32 R12, RZ, RZ, 0x6 ;  /* 0x00000006ff0c7424 */ /* 0x000fe400078e00ff */
[----:B------:R-:W-:-:S05]  /*18930*/  IMAD.MOV.U32 R5, RZ, RZ, R14 ;  /* 0x000000ffff057224 */ /* 0x000fca00078e000e */
[----:B------:R-:W-:-:S05]  /*18940*/  @!P5 LEA R5, P4, R10, R5, 0x1 ;  /* 0x000000050a05d211 */ /* 0x000fca00078808ff */
[----:B------:R-:W-:-:S04]  /*18950*/  @!P5 IMAD.X R6, RZ, RZ, R6, P4 ;  /* 0x000000ffff06d224 */ /* 0x000fc800020e0606 */
[----:B------:R-:W-:Y:S02]  /*18960*/  @!P5 IMAD.MOV.U32 R7, RZ, RZ, R6 ;  /* 0x000000ffff07d224 */ /* 0x000fe400078e0006 */
[----:B------:R-:W-:-:S05]  /*18970*/  @!P5 IMAD.MOV.U32 R6, RZ, RZ, R5 ;  /* 0x000000ffff06d224 */ /* 0x000fca00078e0005 */
        /* <DEDUP_REMOVED lines=10> */
.L_x_384:
[----:B------:R-:W-:-:S05]  /*18a20*/  VIADD R7, R0, 0x60 ;  /* 0x0000006000077836 */ /* 0x000fca0000000000 */
[----:B------:R-:W-:Y:S01]  /*18a30*/  ISETP.GE.AND P5, PT, R7, R2, PT ;  /* 0x000000020700720c */ /* 0x000fe20003fa6270 */
[----:B------:R-:W-:Y:S02]  /*18a40*/  IMAD.MOV.U32 R13, RZ, RZ, R4 ;  /* 0x000000ffff0d7224 */ /* 0x000fe400078e0004 */
[----:B------:R-:W-:-:S10]  /*18a50*/  IMAD.MOV.U32 R8, RZ, RZ, R14 ;  /* 0x000000ffff087224 */ /* 0x000fd400078e000e */
[----:B------:R-:W-:Y:S05]  /*18a60*/  WARPSYNC.COLLECTIVE R15, `(.L_x_385) ;  /* 0x000000000f087348 */ /* 0x000fea0003c00000 */
[----:B------:R0:W1:Y:S02]  /*18a70*/  SHFL.IDX P6, R14, R13, R12, R11 ;  /* 0x0000000c0d0e7389 */ /* 0x00006400000c000b */
[----:B01----:R-:W-:Y:S01]  /*18a80*/  ENDCOLLECTIVE ;  /* 0x000000000000791b */ /* 0x003fe20003800000 */
.L_x_385:
        /* <DEDUP_REMOVED lines=18> */
.L_x_386:
[----:B------:R-:W-:Y:S02]  /*18bb0*/  IMAD.MOV.U32 R13, RZ, RZ, R4 ;  /* 0x000000ffff0d7224 */ /* 0x000fe400078e0004 */
[----:B------:R-:W-:-:S07]  /*18bc0*/  IMAD.MOV.U32 R5, RZ, RZ, R14 ;  /* 0x000000ffff057224 */ /* 0x000fce00078e000e */
[----:B------:R-:W-:Y:S05]  /*18bd0*/  WARPSYNC.COLLECTIVE R15, `(.L_x_387) ;  /* 0x000000000f087348 */ /* 0x000fea0003c00000 */
[----:B------:R0:W1:Y:S02]  /*18be0*/  SHFL.IDX P6, R14, R13, R12, R11 ;  /* 0x0000000c0d0e7389 */ /* 0x00006400000c000b */
[----:B01----:R-:W-:Y:S01]  /*18bf0*/  ENDCOLLECTIVE ;  /* 0x000000000000791b */ /* 0x003fe20003800000 */
.L_x_387:
[----:B------:R-:W-:Y:S01]  /*18c00*/  IMAD.MOV.U32 R3, RZ, RZ, R14 ;  /* 0x000000ffff037224 */ /* 0x000fe200078e000e */
[----:B------:R-:W-:Y:S06]  /*18c10*/  BRA `(.L_x_388) ;  /* 0xffffffa800b47947 */ /* 0x000fec000383ffff */
.L_x_265:
[----:B0-----:R0:W3:Y:S02]  /*18c20*/  SYNCS.PHASECHK.TRANS64.TRYWAIT P0, [R18+URZ+0x38820], R0 ;  /* 0x03882000120075a7 */ /* 0x0010e4000800017f */
[----:B---3--:R-:W-:Y:S05]  /*18c30*/  @!P0 NANOSLEEP.SYNCS 0x989680 ;  /* 0x009896800000895d */ /* 0x008fea0003900000 */
[----:B------:R-:W3:Y:S02]  /*18c40*/  @!P0 SYNCS.PHASECHK.TRANS64 P0, [R18+URZ+0x38820], R0 ;  /* 0x03882000120085a7 */ /* 0x000ee4000800007f */
[----:B---3--:R-:W-:Y:S05]  /*18c50*/  @!P0 BRA `(.L_x_265) ;  /* 0xfffffffc00f08947 */ /* 0x008fea000383ffff */
[----:B------:R-:W-:Y:S05]  /*18c60*/  BRA `(.L_x_389) ;  /* 0xffffffac00307947 */ /* 0x000fea000383ffff */
.L_x_274:
[----:B-1----:R1:W2:Y:S02]  /*18c70*/  SYNCS.PHASECHK.TRANS64.TRYWAIT P0, [R3+URZ+0x38840], R2 ;  /* 0x03884002030075a7 */ /* 0x0022a4000800017f */
[----:B--2---:R-:W-:Y:S05]  /*18c80*/  @!P0 NANOSLEEP.SYNCS 0x989680 ;  /* 0x009896800000895d */ /* 0x004fea0003900000 */
[----:B------:R-:W2:Y:S02]  /*18c90*/  @!P0 SYNCS.PHASECHK.TRANS64 P0, [R3+URZ+0x38840], R2 ;  /* 0x03884002030085a7 */ /* 0x000ea4000800007f */
[----:B--2---:R-:W-:Y:S05]  /*18ca0*/  @!P0 BRA `(.L_x_274) ;  /* 0xfffffffc00f08947 */ /* 0x004fea000383ffff */
[----:B------:R-:W-:Y:S05]  /*18cb0*/  BRA `(.L_x_390) ;  /* 0xffffffb000107947 */ /* 0x000fea000383ffff */
.L_x_282:
[----:B0-----:R0:W1:Y:S02]  /*18cc0*/  SYNCS.PHASECHK.TRANS64.TRYWAIT P0, [R3+URZ+0x60], R2 ;  /* 0x00006002030075a7 */ /* 0x001064000800017f */
[----:B-1----:R-:W-:Y:S05]  /*18cd0*/  @!P0 NANOSLEEP.SYNCS 0x989680 ;  /* 0x009896800000895d */ /* 0x002fea0003900000 */
[----:B------:R-:W1:Y:S02]  /*18ce0*/  @!P0 SYNCS.PHASECHK.TRANS64 P0, [R3+URZ+0x60], R2 ;  /* 0x00006002030085a7 */ /* 0x000e64000800007f */
[----:B-1----:R-:W-:Y:S05]  /*18cf0*/  @!P0 BRA `(.L_x_282) ;  /* 0xfffffffc00f08947 */ /* 0x002fea000383ffff */
[----:B------:R-:W-:Y:S05]  /*18d00*/  BRA `(.L_x_391) ;  /* 0xffffffb400647947 */ /* 0x000fea000383ffff */
.L_x_293:
[----:B-1----:R1:W2:Y:S02]  /*18d10*/  SYNCS.PHASECHK.TRANS64.TRYWAIT P0, [R3+URZ+0x38840], R2 ;  /* 0x03884002030075a7 */ /* 0x0022a4000800017f */
[----:B--2---:R-:W-:Y:S05]  /*18d20*/  @!P0 NANOSLEEP.SYNCS 0x989680 ;  /* 0x009896800000895d */ /* 0x004fea0003900000 */
[----:B------:R-:W2:Y:S02]  /*18d30*/  @!P0 SYNCS.PHASECHK.TRANS64 P0, [R3+URZ+0x38840], R2 ;  /* 0x03884002030085a7 */ /* 0x000ea4000800007f */
[----:B--2---:R-:W-:Y:S05]  /*18d40*/  @!P0 BRA `(.L_x_293) ;  /* 0xfffffffc00f08947 */ /* 0x004fea000383ffff */
[----:B------:R-:W-:Y:S05]  /*18d50*/  BRA `(.L_x_392) ;  /* 0xffffffbc00707947 */ /* 0x000fea000383ffff */
.L_x_301:
[----:B0-----:R0:W1:Y:S02]  /*18d60*/  SYNCS.PHASECHK.TRANS64.TRYWAIT P0, [R2+URZ+0x60], R3 ;  /* 0x00006003020075a7 */ /* 0x001064000800017f */
[----:B-1----:R-:W-:Y:S05]  /*18d70*/  @!P0 NANOSLEEP.SYNCS 0x989680 ;  /* 0x009896800000895d */ /* 0x002fea0003900000 */
[----:B------:R-:W1:Y:S02]  /*18d80*/  @!P0 SYNCS.PHASECHK.TRANS64 P0, [R2+URZ+0x60], R3 ;  /* 0x00006003020085a7 */ /* 0x000e64000800007f */
[----:B-1----:R-:W-:Y:S05]  /*18d90*/  @!P0 BRA `(.L_x_301) ;  /* 0xfffffffc00f08947 */ /* 0x002fea000383ffff */
[----:B------:R-:W-:Y:S05]  /*18da0*/  BRA `(.L_x_393) ;  /* 0xffffffc000c47947 */ /* 0x000fea000383ffff */
.L_x_312:
[----:B--2---:R2:W3:Y:S02]  /*18db0*/  SYNCS.PHASECHK.TRANS64.TRYWAIT P0, [R2+URZ+0x38840], R3 ;  /* 0x03884003020075a7 */ /* 0x0044e4000800017f */
[----:B---3--:R-:W-:Y:S05]  /*18dc0*/  @!P0 NANOSLEEP.SYNCS 0x989680 ;  /* 0x009896800000895d */ /* 0x008fea0003900000 */
[----:B------:R-:W3:Y:S02]  /*18dd0*/  @!P0 SYNCS.PHASECHK.TRANS64 P0, [R2+URZ+0x38840], R3 ;  /* 0x03884003020085a7 */ /* 0x000ee4000800007f */
[----:B---3--:R-:W-:Y:S05]  /*18de0*/  @!P0 BRA `(.L_x_312) ;  /* 0xfffffffc00f08947 */ /* 0x008fea000383ffff */
[----:B------:R-:W-:Y:S05]  /*18df0*/  BRA `(.L_x_394) ;  /* 0xffffffc800a07947 */ /* 0x000fea000383ffff */
.L_x_320:
[----:B0-----:R0:W1:Y:S02]  /*18e00*/  SYNCS.PHASECHK.TRANS64.TRYWAIT P0, [R2+URZ+0x60], R5 ;  /* 0x00006005020075a7 */ /* 0x001064000800017f */
[----:B-1----:R-:W-:Y:S05]  /*18e10*/  @!P0 NANOSLEEP.SYNCS 0x989680 ;  /* 0x009896800000895d */ /* 0x002fea0003900000 */
[----:B------:R-:W1:Y:S02]  /*18e20*/  @!P0 SYNCS.PHASECHK.TRANS64 P0, [R2+URZ+0x60], R5 ;  /* 0x00006005020085a7 */ /* 0x000e64000800007f */
[----:B-1----:R-:W-:Y:S05]  /*18e30*/  @!P0 BRA `(.L_x_320) ;  /* 0xfffffffc00f08947 */ /* 0x002fea000383ffff */
[----:B------:R-:W-:Y:S05]  /*18e40*/  BRA `(.L_x_395) ;  /* 0xffffffcc00f47947 */ /* 0x000fea000383ffff */
.L_x_333:
[----:B--2---:R2:W3:Y:S02]  /*18e50*/  SYNCS.PHASECHK.TRANS64.TRYWAIT P0, [R0+URZ+0x38860], R2 ;  /* 0x03886002000075a7 */ /* 0x0044e4000800017f */
[----:B---3--:R-:W-:Y:S05]  /*18e60*/  @!P0 NANOSLEEP.SYNCS 0x989680 ;  /* 0x009896800000895d */ /* 0x008fea0003900000 */
[----:B------:R-:W3:Y:S02]  /*18e70*/  @!P0 SYNCS.PHASECHK.TRANS64 P0, [R0+URZ+0x38860], R2 ;  /* 0x03886002000085a7 */ /* 0x000ee4000800007f */
[----:B---3--:R-:W-:Y:S05]  /*18e80*/  @!P0 BRA `(.L_x_333) ;  /* 0xfffffffc00f08947 */ /* 0x008fea000383ffff */
[----:B------:R-:W-:Y:S05]  /*18e90*/  BRA `(.L_x_396) ;  /* 0xffffffd400bc7947 */ /* 0x000fea000383ffff */
.L_x_342:
[----:B------:R-:W4:Y:S01]  /*18ea0*/  LDL R3, [R1] ;  /* 0x0000000001037983 */ /* 0x000f220000100800 */
[----:B------:R-:W-:Y:S01]  /*18eb0*/  BSSY B0, `(.L_x_397) ;  /* 0x0000008000007945 */ /* 0x000fe20003800000 */
[----:B0-----:R-:W-:Y:S02]  /*18ec0*/  IMAD.MOV.U32 R12, RZ, RZ, RZ ;  /* 0x000000ffff0c7224 */ /* 0x001fe400078e00ff */
[----:B------:R-:W-:Y:S02]  /*18ed0*/  IMAD.MOV.U32 R11, RZ, RZ, 0x1f ;  /* 0x0000001fff0b7424 */ /* 0x000fe400078e00ff */
[----:B------:R-:W-:Y:S02]  /*18ee0*/  IMAD.MOV.U32 R15, RZ, RZ, -0x1 ;  /* 0xffffffffff0f7424 */ /* 0x000fe400078e00ff */
[----:B----4-:R-:W-:-:S07]  /*18ef0*/  IMAD.MOV.U32 R13, RZ, RZ, R3 ;  /* 0x000000ffff0d7224 */ /* 0x010fce00078e0003 */
[----:B-123--:R-:W-:Y:S05]  /*18f00*/  WARPSYNC.COLLECTIVE R15, `(.L_x_398) ;  /* 0x000000000f087348 */ /* 0x00efea0003c00000 */
[----:B------:R0:W4:Y:S02]  /*18f10*/  SHFL.IDX P6, R14, R13, R12, R11 ;  /* 0x0000000c0d0e7389 */ /* 0x00012400000c000b */
[----:B01234-:R-:W-:Y:S01]  /*18f20*/  ENDCOLLECTIVE ;  /* 0x000000000000791b */ /* 0x01ffe20003800000 */
.L_x_398:
[----:B------:R-:W-:Y:S05]  /*18f30*/  BSYNC B0 ;  /* 0x0000000000007941 */ /* 0x000fea0003800000 */
.L_x_397:
[----:B------:R0:W5:Y:S01]  /*18f40*/  LDL R2, [R1+0xc] ;  /* 0x00000c0001027983 */ /* 0x0001620000100800 */
[----:B------:R-:W-:Y:S02]  /*18f50*/  IMAD.MOV.U32 R13, RZ, RZ, R3 ;  /* 0x000000ffff0d7224 */ /* 0x000fe400078e0003 */
[----:B------:R-:W-:Y:S02]  /*18f60*/  IMAD.MOV.U32 R12, RZ, RZ, 0x1 ;  /* 0x00000001ff0c7424 */ /* 0x000fe400078e00ff */
[----:B------:R-:W-:Y:S02]  /*18f70*/  IMAD.MOV.U32 R11, RZ, RZ, 0x1f ;  /* 0x0000001fff0b7424 */ /* 0x000fe400078e00ff */
[----:B------:R-:W-:Y:S02]  /*18f80*/  IMAD.MOV.U32 R15, RZ, RZ, -0x1 ;  /* 0xffffffffff0f7424 */ /* 0x000fe400078e00ff */
[----:B0-----:R-:W-:-:S07]  /*18f90*/  IMAD.MOV.U32 R0, RZ, RZ, R14 ;  /* 0x000000ffff007224 */ /* 0x001fce00078e000e */
[----:B-----5:R-:W-:Y:S05]  /*18fa0*/  WARPSYNC.COLLECTIVE R15, `(.L_x_399) ;  /* 0x000000000f087348 */ /* 0x020fea0003c00000 */
[----:B------:R0:W1:Y:S02]  /*18fb0*/  SHFL.IDX P6, R14, R13, R12, R11 ;  /* 0x0000000c0d0e7389 */ /* 0x00006400000c000b */
[----:B01---5:R-:W-:Y:S01]  /*18fc0*/  ENDCOLLECTIVE ;  /* 0x000000000000791b */ /* 0x023fe20003800000 */
.L_x_399:
[----:B------:R-:W-:Y:S01]  /*18fd0*/  ULDC UR4, c[0x0][0xc3c] ;  /* 0x00030f0000047ab9 */ /* 0x000fe20000000800 */
[----:B------:R-:W-:Y:S01]  /*18fe0*/  ULDC.64 UR6, c[0x0][0x208] ;  /* 0x0000820000067ab9 */ /* 0x000fe20000000a00 */
[----:B------:R-:W-:Y:S02]  /*18ff0*/  IMAD.IADD R6, R2, 0x1, R16 ;  /* 0x0000000102067824 */ /* 0x000fe400078e0210 */
[----:B------:R-:W-:Y:S02]  /*19000*/  IMAD.MOV.U32 R11, RZ, RZ, RZ ;  /* 0x000000ffff0b7224 */ /* 0x000fe400078e00ff */
[----:B------:R-:W-:Y:S01]  /*19010*/  IMAD.MOV.U32 R8, RZ, RZ, R14 ;  /* 0x000000ffff087224 */ /* 0x000fe200078e000e */
[----:B------:R-:W-:-:S13]  /*19020*/  ISETP.GE.OR P1, PT, R6, UR4, !P0 ;  /* 0x0000000406007c0c */ /* 0x000fda000c726670 */
[----:B------:R-:W0:Y:S08]  /*19030*/  @!P1 LDC.64 R2, c[0x0][0xc80] ;  /* 0x00032000ff029b82 */ /* 0x000e300000000a00 */
[----:B------:R-:W1:Y:S01]  /*19040*/  @!P1 LDC.64 R4, c[0x0][0xc78] ;  /* 0x00031e00ff049b82 */ /* 0x000e620000000a00 */
[----:B0-----:R-:W-:-:S05]  /*19050*/  @!P1 IMAD.WIDE R2, R6, 0x4, R2 ;  /* 0x0000000406029825 */ /* 0x001fca00078e0202 */
[----:B------:R1:W2:Y:S02]  /*19060*/  @!P1 LDG.E R7, desc[UR6][R2.64] ;  /* 0x0000000602079981 */ /* 0x0002a4000c1e1900 */
[----:B-1----:R-:W-:-:S06]  /*19070*/  @!P1 IMAD.WIDE R2, R6, 0x4, R4 ;  /* 0x0000000406029825 */ /* 0x002fcc00078e0204 */
[----:B------:R-:W3:Y:S01]  /*19080*/  @!P1 LDG.E R2, desc[UR6][R2.64] ;  /* 0x0000000602029981 */ /* 0x000ee2000c1e1900 */
[----:B------:R-:W-:Y:S01]  /*19090*/  IMAD.MOV.U32 R6, RZ, RZ, RZ ;  /* 0x000000ffff067224 */ /* 0x000fe200078e00ff */
[C---:B------:R-:W-:Y:S01]  /*190a0*/  ISETP.GE.U32.AND P2, PT, R16.reuse, 0x2, PT ;  /* 0x000000021000780c */ /* 0x040fe20003f46070 */
[----:B------:R-:W-:Y:S01]  /*190b0*/  IMAD.MOV.U32 R4, RZ, RZ, RZ ;  /* 0x000000ffff047224 */ /* 0x000fe200078e00ff */
[C---:B------:R-:W-:Y:S02]  /*190c0*/  ISETP.GE.U32.AND P3, PT, R16.reuse, 0x4, PT ;  /* 0x000000041000780c */ /* 0x040fe40003f66070 */
[C---:B------:R-:W-:Y:S02]  /*190d0*/  ISETP.GE.U32.AND P4, PT, R16.reuse, 0x8, PT ;  /* 0x000000081000780c */ /* 0x040fe40003f86070 */
[----:B------:R-:W-:Y:S01]  /*190e0*/  ISETP.GE.U32.AND P5, PT, R16, 0x10, PT ;  /* 0x000000101000780c */ /* 0x000fe20003fa6070 */
[----:B--2---:R-:W-:Y:S02]  /*190f0*/  @!P1 IMAD.MOV.U32 R6, RZ, RZ, R7 ;  /* 0x000000ffff069224 */ /* 0x004fe400078e0007 */
[----:B------:R-:W-:-:S02]  /*19100*/  IMAD.MOV.U32 R7, RZ, RZ, RZ ;  /* 0x000000ffff077224 */ /* 0x000fc400078e00ff */
[----:B---3--:R-:W-:Y:S01]  /*19110*/  @!P1 IMAD.MOV.U32 R7, RZ, RZ, R2 ;  /* 0x000000ffff079224 */ /* 0x008fe200078e0002 */
[----:B------:R-:W-:-:S03]  /*19120*/  ISETP.NE.AND P1, PT, R16, RZ, PT ;  /* 0x000000ff1000720c */ /* 0x000fc60003f25270 */
[----:B------:R-:W-:-:S04]  /*19130*/  IMAD R2, R7, R6, RZ ;  /* 0x0000000607027224 */ /* 0x000fc800078e02ff */
[----:B------:R-:W-:-:S07]  /*19140*/  IMAD.MOV.U32 R13, RZ, RZ, R2 ;  /* 0x000000ffff0d7224 */ /* 0x000fce00078e0002 */
[----:B------:R-:W-:Y:S05]  /*19150*/  WARPSYNC.COLLECTIVE R15, `(.L_x_400) ;  /* 0x000000000f087348 */ /* 0x000fea0003c00000 */
[----:B------:R0:W1:Y:S02]  /*19160*/  SHFL.UP P6, R14, R13, R12, R11 ;  /* 0x0400000c0d0e7389 */ /* 0x00006400000c000b */
[----:B01----:R-:W-:Y:S01]  /*19170*/  ENDCOLLECTIVE ;  /* 0x000000000000791b */ /* 0x003fe20003800000 */
.L_x_400:
[----:B------:R-:W-:Y:S02]  /*19180*/  IMAD.MOV.U32 R12, RZ, RZ, 0x2 ;  /* 0x00000002ff0c7424 */ /* 0x000fe400078e00ff */
[----:B------:R-:W-:-:S05]  /*19190*/  IMAD.MOV.U32 R3, RZ, RZ, R14 ;  /* 0x000000ffff037224 */ /* 0x000fca00078e000e */
[----:B------:R-:W-:-:S05]  /*191a0*/  SEL R3, R3, RZ, P1 ;  /* 0x000000ff03037207 */ /* 0x000fca0000800000 */
[----:B------:R-:W-:-:S04]  /*191b0*/  IMAD.IADD R2, R2, 0x1, R3 ;  /* 0x0000000102027824 */ /* 0x000fc800078e0203 */
[----:B------:R-:W-:-:S07]  /*191c0*/  IMAD.MOV.U32 R13, RZ, RZ, R2 ;  /* 0x000000ffff0d7224 */ /* 0x000fce00078e0002 */
[----:B------:R-:W-:Y:S05]  /*191d0*/  WARPSYNC.COLLECTIVE R15, `(.L_x_401) ;  /* 0x000000000f087348 */ /* 0x000fea0003c00000 */
[----:B------:R0:W1:Y:S02]  /*191e0*/  SHFL.UP P6, R14, R13, R12, R11 ;  /* 0x0400000c0d0e7389 */ /* 0x00006400000c000b */
[----:B01----:R-:W-:Y:S01]  /*191f0*/  ENDCOLLECTIVE ;  /* 0x000000000000791b */ /* 0x003fe20003800000 */
.L_x_401:
        /* <DEDUP_REMOVED lines=8> */
.L_x_402:
        /* <DEDUP_REMOVED lines=8> */
.L_x_403:
        /* <DEDUP_REMOVED lines=8> */
.L_x_404:
[----:B------:R-:W-:Y:S02]  /*19380*/  IMAD.MOV.U32 R12, RZ, RZ, 0x1f ;  /* 0x0000001fff0c7424 */ /* 0x000fe400078e00ff */
[----:B------:R-:W-:Y:S02]  /*19390*/  IMAD.MOV.U32 R11, RZ, RZ, 0x1f ;  /* 0x0000001fff0b7424 */ /* 0x000fe400078e00ff */
[----:B------:R-:W-:-:S05]  /*193a0*/  IMAD.MOV.U32 R3, RZ, RZ, R14 ;  /* 0x000000ffff037224 */ /* 0x000fca00078e000e */
[----:B------:R-:W-:-:S05]  /*193b0*/  SEL R3, R3, RZ, P5 ;  /* 0x000000ff03037207 */ /* 0x000fca0002800000 */
[----:B------:R-:W-:-:S04]  /*193c0*/  IMAD.IADD R2, R2, 0x1, R3 ;  /* 0x0000000102027824 */ /* 0x000fc800078e0203 */
[----:B------:R-:W-:-:S07]  /*193d0*/  IMAD.MOV.U32 R13, RZ, RZ, R2 ;  /* 0x000000ffff0d7224 */ /* 0x000fce00078e0002 */
[----:B------:R-:W-:Y:S05]  /*193e0*/  WARPSYNC.COLLECTIVE R15, `(.L_x_405) ;  /* 0x000000000f087348 */ /* 0x000fea0003c00000 */
[----:B------:R0:W1:Y:S02]  /*193f0*/  SHFL.IDX P6, R14, R13, R12, R11 ;  /* 0x0000000c0d0e7389 */ /* 0x00006400000c000b */
[----:B01----:R-:W-:Y:S01]  /*19400*/  ENDCOLLECTIVE ;  /* 0x000000000000791b */ /* 0x003fe20003800000 */
.L_x_405:
[----:B------:R-:W-:Y:S01]  /*19410*/  IMAD.MOV.U32 R9, RZ, RZ, R14 ;  /* 0x000000ffff097224 */ /* 0x000fe200078e000e */
[----:B------:R-:W-:Y:S06]  /*19420*/  BRA `(.L_x_406) ;  /* 0xffffffd800a87947 */ /* 0x000fec000383ffff */
.L_x_345:
[----:B------:R-:W-:Y:S01]  /*19430*/  BSSY B0, `(.L_x_407) ;  /* 0x0000008000007945 */ /* 0x000fe20003800000 */
[----:B------:R-:W-:Y:S02]  /*19440*/  IMAD.MOV.U32 R13, RZ, RZ, R2 ;  /* 0x000000ffff0d7224 */ /* 0x000fe400078e0002 */
[----:B0-----:R-:W-:Y:S02]  /*19450*/  IMAD.MOV.U32 R12, RZ, RZ, 0x1 ;  /* 0x00000001ff0c7424 */ /* 0x001fe400078e00ff */
[----:B------:R-:W-:Y:S02]  /*19460*/  IMAD.MOV.U32 R11, RZ, RZ, RZ ;  /* 0x000000ffff0b7224 */ /* 0x000fe400078e00ff */
[----:B------:R-:W-:-:S07]  /*19470*/  IMAD.MOV.U32 R15, RZ, RZ, -0x1 ;  /* 0xffffffffff0f7424 */ /* 0x000fce00078e00ff */
[----:B------:R-:W-:Y:S05]  /*19480*/  WARPSYNC.COLLECTIVE R15, `(.L_x_408) ;  /* 0x000000000f087348 */ /* 0x000fea0003c00000 */
[----:B------:R0:W1:Y:S02]  /*19490*/  SHFL.UP P6, R14, R13, R12, R11 ;  /* 0x0400000c0d0e7389 */ /* 0x00006400000c000b */
[----:B01----:R-:W-:Y:S01]  /*194a0*/  ENDCOLLECTIVE ;  /* 0x000000000000791b */ /* 0x003fe20003800000 */
.L_x_408:
[----:B------:R-:W-:Y:S05]  /*194b0*/  BSYNC B0 ;  /* 0x0000000000007941 */ /* 0x000fea0003800000 */
.L_x_407:
[----:B------:R-:W-:Y:S02]  /*194c0*/  IMAD.MOV.U32 R3, RZ, RZ, R14 ;  /* 0x000000ffff037224 */ /* 0x000fe400078e000e */
[----:B------:R-:W-:Y:S02]  /*194d0*/  IMAD.MOV.U32 R12, RZ, RZ, 0x2 ;  /* 0x00000002ff0c7424 */ /* 0x000fe400078e00ff */
[----:B------:R-:W-:Y:S01]  /*194e0*/  IMAD.MOV.U32 R11, RZ, RZ, RZ ;  /* 0x000000ffff0b7224 */ /* 0x000fe200078e00ff */
[----:B------:R-:W-:Y:S01]  /*194f0*/  SEL R3, R3, RZ, P1 ;  /* 0x000000ff03037207 */ /* 0x000fe20000800000 */
[----:B------:R-:W-:-:S04]  /*19500*/  IMAD.MOV.U32 R15, RZ, RZ, -0x1 ;  /* 0xffffffffff0f7424 */ /* 0x000fc800078e00ff */
[----:B------:R-:W-:-:S04]  /*19510*/  IMAD.IADD R2, R2, 0x1, R3 ;  /* 0x0000000102027824 */ /* 0x000fc800078e0203 */
[----:B------:R-:W-:-:S07]  /*19520*/  IMAD.MOV.U32 R13, RZ, RZ, R2 ;  /* 0x000000ffff0d7224 */ /* 0x000fce00078e0002 */
[----:B------:R-:W-:Y:S05]  /*19530*/  WARPSYNC.COLLECTIVE R15, `(.L_x_409) ;  /* 0x000000000f087348 */ /* 0x000fea0003c00000 */
[----:B------:R0:W1:Y:S02]  /*19540*/  SHFL.UP P6, R14, R13, R12, R11 ;  /* 0x0400000c0d0e7389 */ /* 0x00006400000c000b */
[----:B01----:R-:W-:Y:S01]  /*19550*/  ENDCOLLECTIVE ;  /* 0x000000000000791b */ /* 0x003fe20003800000 */
.L_x_409:
        /* <DEDUP_REMOVED lines=8> */
.L_x_410:
        /* <DEDUP_REMOVED lines=8> */
.L_x_411:
        /* <DEDUP_REMOVED lines=8> */
.L_x_412:
        /* <DEDUP_REMOVED lines=9> */
.L_x_413:
[----:B------:R-:W-:Y:S01]  /*19770*/  IMAD.MOV.U32 R9, RZ, RZ, R14 ;  /* 0x000000ffff097224 */ /* 0x000fe200078e000e */
[----:B------:R-:W-:Y:S06]  /*19780*/  BRA `(.L_x_414) ;  /* 0xffffffd800807947 */ /* 0x000fec000383ffff */
.L_x_347:
[----:B------:R-:W-:Y:S01]  /*19790*/  BSSY B0, `(.L_x_415) ;  /* 0x0000006000007945 */ /* 0x000fe20003800000 */
[----:B------:R-:W-:Y:S01]  /*197a0*/  PLOP3.LUT P6, PT, P6, PT, PT, 0x8, 0x0 ;  /* 0x000000000000781c */ /* 0x000fe200037ce170 */
[----:B------:R-:W-:-:S12]  /*197b0*/  IMAD.MOV.U32 R15, RZ, RZ, -0x1 ;  /* 0xffffffffff0f7424 */ /* 0x000fd800078e00ff */
[----:B01----:R-:W-:Y:S05]  /*197c0*/  WARPSYNC.COLLECTIVE R15, `(.L_x_416) ;  /* 0x000000000f087348 */ /* 0x003fea0003c00000 */
[----:B------:R-:W-:Y:S01]  /*197d0*/  VOTE.ANY R14, PT, P6 ;  /* 0x00000000000e7806 */ /* 0x000fe200030e0100 */
[----:B01----:R-:W-:Y:S06]  /*197e0*/  ENDCOLLECTIVE ;  /* 0x000000000000791b */ /* 0x003fec0003800000 */
.L_x_416:
[----:B------:R-:W-:Y:S05]  /*197f0*/  BSYNC B0 ;  /* 0x0000000000007941 */ /* 0x000fea0003800000 */
.L_x_415:
[----:B------:R-:W-:Y:S02]  /*19800*/  IMAD.MOV.U32 R8, RZ, RZ, R14 ;  /* 0x000000ffff087224 */ /* 0x000fe400078e000e */
[----:B------:R-:W-:Y:S02]  /*19810*/  IMAD.MOV.U32 R13, RZ, RZ, R6 ;  /* 0x000000ffff0d7224 */ /* 0x000fe400078e0006 */
[----:B------:R-:W0:Y:S01]  /*19820*/  POPC R5, R8 ;  /* 0x0000000800057309 */ /* 0x000e220000000000 */
[----:B------:R-:W-:Y:S02]  /*19830*/  IMAD.MOV.U32 R11, RZ, RZ, 0x1f ;  /* 0x0000001fff0b7424 */ /* 0x000fe400078e00ff */
[----:B------:R-:W-:Y:S02]  /*19840*/  IMAD.MOV.U32 R15, RZ, RZ, -0x1 ;  /* 0xffffffffff0f7424 */ /* 0x000fe400078e00ff */
[----:B0-----:R-:W-:-:S07]  /*19850*/  IMAD.MOV.U32 R12, RZ, RZ, R5 ;  /* 0x000000ffff0c7224 */ /* 0x001fce00078e0005 */
[----:B------:R-:W-:Y:S05]  /*19860*/  WARPSYNC.COLLECTIVE R15, `(.L_x_417) ;  /* 0x000000000f087348 */ /* 0x000fea0003c00000 */
[----:B------:R0:W1:Y:S02]  /*19870*/  SHFL.IDX P6, R14, R13, R12, R11 ;  /* 0x0000000c0d0e7389 */ /* 0x00006400000c000b */
[----:B01----:R-:W-:Y:S01]  /*19880*/  ENDCOLLECTIVE ;  /* 0x000000000000791b */ /* 0x003fe20003800000 */
.L_x_417:
[----:B------:R-:W-:Y:S02]  /*19890*/  IMAD.MOV.U32 R13, RZ, RZ, R7 ;  /* 0x000000ffff0d7224 */ /* 0x000fe400078e0007 */
[----:B------:R-:W-:-:S07]  /*198a0*/  IMAD.MOV.U32 R6, RZ, RZ, R14 ;  /* 0x000000ffff067224 */ /* 0x000fce00078e000e */
[----:B------:R-:W-:Y:S05]  /*198b0*/  WARPSYNC.COLLECTIVE R15, `(.L_x_418) ;  /* 0x000000000f087348 */ /* 0x000fea0003c00000 */
[----:B------:R0:W1:Y:S02]  /*198c0*/  SHFL.IDX P6, R14, R13, R12, R11 ;  /* 0x0000000c0d0e7389 */ /* 0x00006400000c000b */
[----:B01----:R-:W-:Y:S01]  /*198d0*/  ENDCOLLECTIVE ;  /* 0x000000000000791b */ /* 0x003fe20003800000 */
.L_x_418:
[----:B------:R-:W-:Y:S01]  /*198e0*/  IMAD.MOV.U32 R7, RZ, RZ, R14 ;  /* 0x000000ffff077224 */ /* 0x000fe200078e000e */
[----:B------:R-:W-:Y:S06]  /*198f0*/  BRA `(.L_x_419) ;  /* 0xffffffd800607947 */ /* 0x000fec000383ffff */
.L_x_349:
[----:B------:R-:W-:Y:S01]  /*19900*/  BSSY B0, `(.L_x_420) ;  /* 0x0000007000007945 */ /* 0x000fe20003800000 */
[----:B------:R-:W-:Y:S02]  /*19910*/  IMAD.MOV.U32 R13, RZ, RZ, R2 ;  /* 0x000000ffff0d7224 */ /* 0x000fe400078e0002 */
[----:B------:R-:W-:Y:S02]  /*19920*/  IMAD.MOV.U32 R11, RZ, RZ, 0x1f ;  /* 0x0000001fff0b7424 */ /* 0x000fe400078e00ff */
[----:B------:R-:W-:-:S07]  /*19930*/  IMAD.MOV.U32 R15, RZ, RZ, -0x1 ;  /* 0xffffffffff0f7424 */ /* 0x000fce00078e00ff */
[----:B-1234-:R-:W-:Y:S05]  /*19940*/  WARPSYNC.COLLECTIVE R15, `(.L_x_421) ;  /* 0x000000000f087348 */ /* 0x01efea0003c00000 */
[----:B------:R0:W0:Y:S02]  /*19950*/  SHFL.IDX P6, R14, R13, R12, R11 ;  /* 0x0000000c0d0e7389 */ /* 0x00002400000c000b */
[----:B01234-:R-:W-:Y:S01]  /*19960*/  ENDCOLLECTIVE ;  /* 0x000000000000791b */ /* 0x01ffe20003800000 */
.L_x_421:
[----:B------:R-:W-:Y:S05]  /*19970*/  BSYNC B0 ;  /* 0x0000000000007941 */ /* 0x000fea0003800000 */
.L_x_420:
[----:B------:R-:W-:Y:S01]  /*19980*/  IMAD.MOV.U32 R2, RZ, RZ, R14 ;  /* 0x000000ffff027224 */ /* 0x000fe200078e000e */
[----:B------:R-:W-:Y:S06]  /*19990*/  BRA `(.L_x_422) ;  /* 0xffffffd800507947 */ /* 0x000fec000383ffff */
.L_x_353:
[----:B0-----:R0:W1:Y:S02]  /*199a0*/  SYNCS.PHASECHK.TRANS64.TRYWAIT P0, [R0+URZ+0x38820], R3 ;  /* 0x03882003000075a7 */ /* 0x001064000800017f */
[----:B-1----:R-:W-:Y:S05]  /*199b0*/  @!P0 NANOSLEEP.SYNCS 0x989680 ;  /* 0x009896800000895d */ /* 0x002fea0003900000 */
[----:B------:R-:W1:Y:S02]  /*199c0*/  @!P0 SYNCS.PHASECHK.TRANS64 P0, [R0+URZ+0x38820], R3 ;  /* 0x03882003000085a7 */ /* 0x000e64000800007f */
[----:B-1----:R-:W-:Y:S05]  /*199d0*/  @!P0 BRA `(.L_x_353) ;  /* 0xfffffffc00f08947 */ /* 0x002fea000383ffff */
[----:B------:R-:W-:Y:S05]  /*199e0*/  BRA `(.L_x_423) ;  /* 0xffffffdc00e87947 */ /* 0x000fea000383ffff */
.L_x_354:
[----:B------:R-:W1:Y:S01]  /*199f0*/  S2R R2, SR_TID.X ;  /* 0x0000000000027919 */ /* 0x000e620000002100 */
[----:B------:R-:W-:Y:S01]  /*19a00*/  BSSY B0, `(.L_x_424) ;  /* 0x000000a000007945 */ /* 0x000fe20003800000 */
[----:B------:R-:W-:Y:S02]  /*19a10*/  IMAD.MOV.U32 R12, RZ, RZ, RZ ;  /* 0x000000ffff0c7224 */ /* 0x000fe400078e00ff */
[----:B------:R-:W-:Y:S02]  /*19a20*/  IMAD.MOV.U32 R11, RZ, RZ, 0x1f ;  /* 0x0000001fff0b7424 */ /* 0x000fe400078e00ff */
[----:B------:R-:W-:Y:S01]  /*19a30*/  IMAD.MOV.U32 R15, RZ, RZ, -0x1 ;  /* 0xffffffffff0f7424 */ /* 0x000fe200078e00ff */
[----:B-1----:R-:W-:-:S04]  /*19a40*/  SHF.R.U32.HI R2, RZ, 0x5, R2 ;  /* 0x00000005ff027819 */ /* 0x002fc80000011602 */
[----:B------:R-:W-:-:S05]  /*19a50*/  LOP3.LUT R2, R2, 0x3, RZ, 0xc0, !PT ;  /* 0x0000000302027812 */ /* 0x000fca00078ec0ff */
[----:B------:R-:W-:-:S07]  /*19a60*/  IMAD.MOV.U32 R13, RZ, RZ, R2 ;  /* 0x000000ffff0d7224 */ /* 0x000fce00078e0002 */
[----:B0-----:R-:W-:Y:S05]  /*19a70*/  WARPSYNC.COLLECTIVE R15, `(.L_x_425) ;  /* 0x000000000f087348 */ /* 0x001fea0003c00000 */
[----:B------:R1:W2:Y:S02]  /*19a80*/  SHFL.IDX P6, R14, R13, R12, R11 ;  /* 0x0000000c0d0e7389 */ /* 0x0002a400000c000b */
[----:B012---:R-:W-:Y:S01]  /*19a90*/  ENDCOLLECTIVE ;  /* 0x000000000000791b */ /* 0x007fe20003800000 */
.L_x_425:
[----:B------:R-:W-:Y:S05]  /*19aa0*/  BSYNC B0 ;  /* 0x0000000000007941 */ /* 0x000fea0003800000 */
.L_x_424:
[----:B------:R-:W-:Y:S05]  /*19ab0*/  BRA `(.L_x_426) ;  /* 0xffffffdc00d07947 */ /* 0x000fea000383ffff */
.L_x_357:
[----:B------:R-:W-:Y:S01]  /*19ac0*/  BSSY B1, `(.L_x_427) ;  /* 0x0000006000017945 */ /* 0x000fe20003800000 */
[----:B------:R-:W-:-:S07]  /*19ad0*/  IMAD.MOV.U32 R15, RZ, RZ, -0x1 ;  /* 0xffffffffff0f7424 */ /* 0x000fce00078e00ff */
[----:B01----:R-:W-:Y:S05]  /*19ae0*/  WARPSYNC.COLLECTIVE R15, `(.L_x_428) ;  /* 0x000000000f0c7348 */ /* 0x003fea0003c00000 */
[----:B------:R-:W-:Y:S02]  /*19af0*/  ELECT P6, UR62, PT ;  /* 0x00000000003e782f */ /* 0x000fe400038c0000 */
[----:B------:R-:W-:Y:S01]  /*19b00*/  MOV R14, UR62 ;  /* 0x0000003e000e7c02 */ /* 0x000fe20008000f00 */
[----:B01----:R-:W-:Y:S10]  /*19b10*/  ENDCOLLECTIVE ;  /* 0x000000000000791b */ /* 0x003ff40003800000 */
.L_x_428:
[----:B------:R-:W-:Y:S05]  /*19b20*/  BSYNC B1 ;  /* 0x0000000000017941 */ /* 0x000fea0003800000 */
.L_x_427:
[----:B------:R-:W-:Y:S05]  /*19b30*/  BRA `(.L_x_429) ;  /* 0xffffffdc00c87947 */ /* 0x000fea000383ffff */
.L_x_359:
[----:B0-----:R0:W1:Y:S02]  /*19b40*/  SYNCS.PHASECHK.TRANS64.TRYWAIT P0, [R6+URZ], R5 ;  /* 0x00000005060075a7 */ /* 0x001064000800017f */
[----:B-1----:R-:W-:Y:S05]  /*19b50*/  @!P0 NANOSLEEP.SYNCS 0x989680 ;  /* 0x009896800000895d */ /* 0x002fea0003900000 */
[----:B------:R-:W1:Y:S02]  /*19b60*/  @!P0 SYNCS.PHASECHK.TRANS64 P0, [R6+URZ], R5 ;  /* 0x00000005060085a7 */ /* 0x000e64000800007f */
[----:B-1----:R-:W-:Y:S05]  /*19b70*/  @!P0 BRA `(.L_x_359) ;  /* 0xfffffffc00f08947 */ /* 0x002fea000383ffff */
[----:B------:R-:W-:Y:S05]  /*19b80*/  BRA `(.L_x_430) ;  /* 0xffffffe000087947 */ /* 0x000fea000383ffff */
.L_x_360:
[----:B-1----:R1:W2:Y:S02]  /*19b90*/  SYNCS.PHASECHK.TRANS64.TRYWAIT P0, [R7+URZ], R2 ;  /* 0x00000002070075a7 */ /* 0x0022a4000800017f */
[----:B--2---:R-:W-:Y:S05]  /*19ba0*/  @!P0 NANOSLEEP.SYNCS 0x989680 ;  /* 0x009896800000895d */ /* 0x004fea0003900000 */
[----:B------:R-:W2:Y:S02]  /*19bb0*/  @!P0 SYNCS.PHASECHK.TRANS64 P0, [R7+URZ], R2 ;  /* 0x00000002070085a7 */ /* 0x000ea4000800007f */
[----:B--2---:R-:W-:Y:S05]  /*19bc0*/  @!P0 BRA `(.L_x_360) ;  /* 0xfffffffc00f08947 */ /* 0x004fea000383ffff */
[----:B------:R-:W-:Y:S05]  /*19bd0*/  BRA `(.L_x_431) ;  /* 0xffffffdc00fc7947 */ /* 0x000fea000383ffff */
.L_x_362:
[----:B--2---:R2:W3:Y:S02]  /*19be0*/  SYNCS.PHASECHK.TRANS64.TRYWAIT P0, [R4+URZ], R5 ;  /* 0x00000005040075a7 */ /* 0x0044e4000800017f */
[----:B---3--:R-:W-:Y:S05]  /*19bf0*/  @!P0 NANOSLEEP.SYNCS 0x989680 ;  /* 0x009896800000895d */ /* 0x008fea0003900000 */
[----:B------:R-:W3:Y:S02]  /*19c00*/  @!P0 SYNCS.PHASECHK.TRANS64 P0, [R4+URZ], R5 ;  /* 0x00000005040085a7 */ /* 0x000ee4000800007f */
[----:B---3--:R-:W-:Y:S05]  /*19c10*/  @!P0 BRA `(.L_x_362) ;  /* 0xfffffffc00f08947 */ /* 0x008fea000383ffff */
[----:B------:R-:W-:Y:S05]  /*19c20*/  BRA `(.L_x_432) ;  /* 0xffffffe000007947 */ /* 0x000fea000383ffff */
.L_x_433:
        /* <DEDUP_REMOVED lines=13> */
.L_x_3201:


//--------------------- .text._ZN7cutlass13device_kernelIN5flash11enable_sm90INS1_16FlashAttnFwdSm90INS1_25CollectiveMainloopFwdSm90ILi2EN4cute5tupleIJNS5_1CILi1EEES8_S8_EEENS6_IJNS7_ILi128EEENS7_ILi80EEENS7_ILi256EEEEEELi256ENS_10bfloat16_tEfNS_4arch4Sm90ELb0ELb0ELb1ELb1ELb0ELb1ELb0ELb1ELb1ELb1ELb1ELb0EEENS1_21CollectiveEpilogueFwdINS6_IJSA_SC_SB_EEES9_SE_SG_Li256ELb1ELb1ELb1ELb0EEENS1_36VarlenDynamicPersistentTileSchedulerILi128ELi80ELi256ELi128ELb1ELb1ELb1ELb0ELb1ELb1EEEEEEEEEvNT_6ParamsE --------------------------
	.section	.text._ZN7cutlass13device_kernelIN5flash11enable_sm90INS1_16FlashAttnFwdSm90INS1_25CollectiveMainloopFwdSm90ILi2EN4cute5tupleIJNS5_1CILi1EEES8_S8_EEENS6_IJNS7_ILi128EEENS7_ILi80EEENS7_ILi256EEEEEELi256ENS_10bfloat16_tEfNS_4arch4Sm90ELb0ELb0ELb1ELb1ELb0ELb1ELb0ELb1ELb1ELb1ELb1ELb0EEENS1_21CollectiveEpilogueFwdINS6_IJSA_SC_SB_EEES9_SE_SG_Li256ELb1ELb1ELb1ELb0EEENS1_36VarlenDynamicPersistentTileSchedulerILi128ELi80ELi256ELi128ELb1ELb1ELb1ELb0ELb1ELb1EEEEEEEEEvNT_6ParamsE,"ax",@progbits
	.align	128
.text._ZN7cutlass13device_kernelIN5flash11enable_sm90INS1_16FlashAttnFwdSm90INS1_25CollectiveMainloopFwdSm90ILi2EN4cute5tupleIJNS5_1CILi1EEES8_S8_EEENS6_IJNS7_ILi128EEENS7_ILi80EEENS7_ILi256EEEEEELi256ENS_10bfloat16_tEfNS_4arch4Sm90ELb0ELb0ELb1ELb1ELb0ELb1ELb0ELb1ELb1ELb1ELb1ELb0EEENS1_21CollectiveEpilogueFwdINS6_IJSA_SC_SB_EEES9_SE_SG_Li256ELb1ELb1ELb1ELb0EEENS1_36VarlenDynamicPersistentTileSchedulerILi128ELi80ELi256ELi128ELb1ELb1ELb1ELb0ELb1ELb1EEEEEEEEEvNT_6ParamsE:
        .type           _ZN7cutlass13device_kernelIN5flash11enable_sm90INS1_16FlashAttnFwdSm90INS1_25CollectiveMainloopFwdSm90ILi2EN4cute5tupleIJNS5_1CILi1EEES8_S8_EEENS6_IJNS7_ILi128EEENS7_ILi80EEENS7_ILi256EEEEEELi256ENS_10bfloat16_tEfNS_4arch4Sm90ELb0ELb0ELb1ELb1ELb0ELb1ELb0ELb1ELb1ELb1ELb1ELb0EEENS1_21CollectiveEpilogueFwdINS6_IJSA_SC_SB_EEES9_SE_SG_Li256ELb1ELb1ELb1ELb0EEENS1_36VarlenDynamicPersistentTileSchedulerILi128ELi80ELi256ELi128ELb1ELb1ELb1ELb0ELb1ELb1EEEEEEEEEvNT_6ParamsE,@function
        .size           _ZN7cutlass13device_kernelIN5flash11enable_sm90INS1_16FlashAttnFwdSm90INS1_25CollectiveMainloopFwdSm90ILi2EN4cute5tupleIJNS5_1CILi1EEES8_S8_EEENS6_IJNS7_ILi128EEENS7_ILi80EEENS7_ILi256EEEEEELi256ENS_10bfloat16_tEfNS_4arch4Sm90ELb0ELb0ELb1ELb1ELb0ELb1ELb0ELb1ELb1ELb1ELb1ELb0EEENS1_21CollectiveEpilogueFwdINS6_IJSA_SC_SB_EEES9_SE_SG_Li256ELb1ELb1ELb1ELb0EEENS1_36VarlenDynamicPersistentTileSchedulerILi128ELi80ELi256ELi128ELb1ELb1ELb1ELb0ELb1ELb1EEEEEEEEEvNT_6ParamsE,(.L_x_3202 - _ZN7cutlass13device_kernelIN5flash11enable_sm90INS1_16FlashAttnFwdSm90INS1_25CollectiveMainloopFwdSm90ILi2EN4cute5tupleIJNS5_1CILi1EEES8_S8_EEENS6_IJNS7_ILi128EEENS7_ILi80EEENS7_ILi256EEEEEELi256ENS_10bfloat16_tEfNS_4arch4Sm90ELb0ELb0ELb1ELb1ELb0ELb1ELb0ELb1ELb1ELb1ELb1ELb0EEENS1_21CollectiveEpilogueFwdINS6_IJSA_SC_SB_EEES9_SE_SG_Li256ELb1ELb1ELb1ELb0EEENS1_36VarlenDynamicPersistentTileSchedulerILi128ELi80ELi256ELi128ELb1ELb1ELb1ELb0ELb1ELb1EEEEEEEEEvNT_6ParamsE)
        .other          _ZN7cutlass13device_kernelIN5flash11enable_sm90INS1_16FlashAttnFwdSm90INS1_25CollectiveMainloopFwdSm90ILi2EN4cute5tupleIJNS5_1CILi1EEES8_S8_EEENS6_IJNS7_ILi128EEENS7_ILi80EEENS7_ILi256EEEEEELi256ENS_10bfloat16_tEfNS_4arch4Sm90ELb0ELb0ELb1ELb1ELb0ELb1ELb0ELb1ELb1ELb1ELb1ELb0EEENS1_21CollectiveEpilogueFwdINS6_IJSA_SC_SB_EEES9_SE_SG_Li256ELb1ELb1ELb1ELb0EEENS1_36VarlenDynamicPersistentTileSchedulerILi128ELi80ELi256ELi128ELb1ELb1ELb1ELb0ELb1ELb1EEEEEEEEEvNT_6ParamsE,@"STO_CUDA_ENTRY STV_DEFAULT"
_ZN7cutlass13device_kernelIN5flash11enable_sm90INS1_16FlashAttnFwdSm90INS1_25CollectiveMainloopFwdSm90ILi2EN4cute5tupleIJNS5_1CILi1EEES8_S8_EEENS6_IJNS7_ILi128EEENS7_ILi80EEENS7_ILi256EEEEEELi256ENS_10bfloat16_tEfNS_4arch4Sm90ELb0ELb0ELb1ELb1ELb0ELb1ELb0ELb1ELb1ELb1ELb1ELb0EEENS1_21CollectiveEpilogueFwdINS6_IJSA_SC_SB_EEES9_SE_SG_Li256ELb1ELb1ELb1ELb0EEENS1_36VarlenDynamicPersistentTileSchedulerILi128ELi80ELi256ELi128ELb1ELb1ELb1ELb0ELb1ELb1EEEEEEEEEvNT_6ParamsE:
        /* <DEDUP_REMOVED lines=13> */
[----:B------:R-:W-:Y:S02]  /*00d0*/  UIADD3 UR10, UP2, UR4, 0x570, URZ ;  /* 0x00000570040a7890 */ /* 0x000fe4000ff5e03f */
[----:B------:R-:W-:Y:S02]  /*00e0*/  UIADD3 UR4, UP3, UR4, 0x670, URZ ;  /* 0x0000067004047890 */ /* 0x000fe4000ff7e03f */
[----:B------:R-:W-:-:S02]  /*00f0*/  UIADD3.X UR7, URZ, UR5, URZ, UP0, !UPT ;  /* 0x000000053f077290 */ /* 0x000fc400087fe43f */
[----:B------:R-:W-:Y:S02]  /*0100*/  UIADD3.X UR9, URZ, UR5, URZ, UP1, !UPT ;  /* 0x000000053f097290 */ /* 0x000fe40008ffe43f */
[----:B------:R-:W-:Y:S02]  /*0110*/  UIADD3.X UR11, URZ, UR5, URZ, UP2, !UPT ;  /* 0x000000053f0b7290 */ /* 0x000fe400097fe43f */
[----:B------:R-:W-:-:S03]  /*0120*/  UIADD3.X UR5, URZ, UR5, URZ, UP3, !UPT ;  /* 0x000000053f057290 */ /* 0x000fc60009ffe43f */
[----:B------:R0:W-:Y:S02]  /*0130*/  UTMACCTL.PF [UR6] ;  /* 0x00000000060079b9 */ /* 0x0001e40008040000 */
[----:B------:R0:W-:Y:S02]  /*0140*/  UTMACCTL.PF [UR8] ;  /* 0x00000000080079b9 */ /* 0x0001e40008040000 */
[----:B------:R0:W-:Y:S02]  /*0150*/  UTMACCTL.PF [UR10] ;  /* 0x000000000a0079b9 */ /* 0x0001e40008040000 */
[----:B------:R0:W-:Y:S02]  /*0160*/  UTMACCTL.PF [UR4] ;  /* 0x00000000040079b9 */ /* 0x0001e40008040000 */
[----:B0-----:R-:W-:Y:S01]  /*0170*/  NOP ;  /* 0x0000000000007918 */ /* 0x001fe20000000000 */
.L_x_435:
[----:B------:R-:W-:Y:S05]  /*0180*/  BSYNC B0 ;  /* 0x0000000000007941 */ /* 0x000fea0003800000 */
.L_x_434:
        /* <DEDUP_REMOVED lines=41> */
.L_x_436:
        /* <DEDUP_REMOVED lines=22> */
.L_x_437:
        /* <DEDUP_REMOVED lines=18> */
.L_x_438:
        /* <DEDUP_REMOVED lines=22> */
.L_x_439:
        /* <DEDUP_REMOVED lines=22> */
.L_x_440:
[----:B------:R-:W-:Y:S01]  /*0960*/  PLOP3.LUT P0, PT, PT, PT, UP0, 0x80, 0x0 ;  /* 0x000000000000781c */ /* 0x000fe20003f0f008 */
[----:B------:R-:W-:Y:S01]  /*0970*/  UMOV UR60, 0x1 ;  /* 0x00000001003c7882 */ /* 0x000fe20000000000 */
[----:B------:R-:W-:Y:S01]  /*0980*/  NOP ;  /* 0x0000000000007918 */ /* 0x000fe20000000000 */
[----:B------:R-:W-:Y:S01]  /*0990*/  USEL UR60, UR60, 0x2, !UP0 ;  /* 0x000000023c3c7887 */ /* 0x000fe2000c000000 */
[----:B------:R-:W-:Y:S01]  /*09a0*/  BSSY B9, `(.L_x_441) ;  /* 0x0002b97000097945 */ /* 0x000fe20003800000 */
[----:B012-4-:R-:W-:Y:S08]  /*09b0*/  BAR.SYNC.DEFER_BLOCKING 0x0 ;  /* 0x0000000000007b1d */ /* 0x017ff00000010000 */
[----:B------:R-:W-:Y:S05]  /*09c0*/  @!P0 BRA `(.L_x_442) ;  /* 0x0000022400ec8947 */ /* 0x000fea0003800000 */
.L_x_443:
[----:B------:R-:W-:-:S08]  /*09d0*/  NOP ;  /* 0x0000000000007918 */ /* 0x000fd00000000000 */
[----:B------:R-:W0:Y:S02]  /*09e0*/  USETMAXREG.TRY_ALLOC.CTAPOOL UP0, 0xf0 ;  /* 0x000000f0000079c8 */ /* 0x000e240008000600 */
[----:B0-----:R-:W-:-:S13]  /*09f0*/  PLOP3.LUT P0, PT, PT, PT, UP0, 0x80, 0x0 ;  /* 0x000000000000781c */ /* 0x001fda0003f0f008 */
[----:B------:R-:W-:Y:S05]  /*0a00*/  @!P0 BRA `(.L_x_443) ;  /* 0xfffffffc00f08947 */ /* 0x000fea000383ffff */
[----:B------:R-:W0:Y:S08]  /*0a10*/  S2UR UR5, SR_CgaCtaId ;  /* 0x00000000000579c3 */ /* 0x000e300000008800 */
[----:B------:R-:W-:Y:S06]  /*0a20*/  BAR.ARV 0x8, 0x180 ;  /* 0x0206000000007b1d */ /* 0x000fec0000002000 */
[----:B------:R-:W-:-:S02]  /*0a30*/  UMOV UR4, 0x400 ;  /* 0x0000040000047882 */ /* 0x000fc40000000000 */
[----:B------:R-:W-:Y:S01]  /*0a40*/  BAR.SYNC.DEFER_BLOCKING 0x5, 0x180 ;  /* 0x0146000000007b1d */ /* 0x000fe20000010000 */
[----:B0-----:R-:W-:-:S06]  /*0a50*/  ULEA UR4, UR5, UR4, 0x18 ;  /* 0x0000000405047291 */ /* 0x001fcc000f8ec03f */
[----:B------:R-:W-:Y:S01]  /*0a60*/  IMAD.U32 R18, RZ, RZ, UR4 ;  /* 0x00000004ff127e24 */ /* 0x000fe2000f8e00ff */
[----:B------:R-:W-:-:S04]  /*0a70*/  ULDC UR4, c[0x0][0xc3c] ;  /* 0x00030f0000047ab9 */ /* 0x000fc80000000800 */
[----:B------:R-:W0:Y:S01]  /*0a80*/  LDS.128 R140, [R18+0x388d0] ;  /* 0x0388d000128c7984 */ /* 0x000e220000000c00 */
[----:B------:R-:W-:Y:S06]  /*0a90*/  BAR.ARV 0x4, 0x180 ;  /* 0x0106000000007b1d */ /* 0x000fec0000002000 */
[----:B0-----:R-:W-:-:S13]  /*0aa0*/  ISETP.GE.AND P0, PT, R143, UR4, PT ;  /* 0x000000048f007c0c */ /* 0x001fda000bf06270 */
[----:B------:R-:W-:Y:S05]  /*0ab0*/  @P0 BRA `(.L_x_444) ;  /* 0x000002b800140947 */ /* 0x000fea0003800000 */
[----:B------:R-:W-:Y:S01]  /*0ac0*/  VIADD R6, R6, 0xffffff80 ;  /* 0xffffff8006067836 */ /* 0x000fe20000000000 */
[----:B------:R-:W-:Y:S01]  /*0ad0*/  ULOP3.LUT UR5, UR60, 0x1, URZ, 0xfc, !UPT ;  /* 0x000000013c057892 */ /* 0x000fe2000f8efc3f */
[----:B------:R-:W-:Y:S01]  /*0ae0*/  R2UR UR4, R18 ;  /* 0x00000000120472ca */ /* 0x000fe200000e0000 */
[----:B------:R-:W-:Y:S01]  /*0af0*/  IMAD.MOV.U32 R236, RZ, RZ, RZ ;  /* 0x000000ffffec7224 */ /* 0x000fe200078e00ff */
[----:B------:R-:W-:Y:S02]  /*0b00*/  CS2R R220, SRZ ;  /* 0x0000000000dc7805 */ /* 0x000fe4000001ff00 */
[----:B------:R-:W-:Y:S01]  /*0b10*/  SHF.R.S32.HI R3, RZ, 0x1f, R6 ;  /* 0x0000001fff037819 */ /* 0x000fe20000011406 */
[----:B------:R-:W-:Y:S02]  /*0b20*/  IMAD.MOV.U32 R19, RZ, RZ, RZ ;  /* 0x000000ffff137224 */ /* 0x000fe400078e00ff */
[----:B------:R-:W-:Y:S01]  /*0b30*/  IMAD.MOV.U32 R217, RZ, RZ, RZ ;  /* 0x000000ffffd97224 */ /* 0x000fe200078e00ff */
[----:B------:R-:W-:-:S02]  /*0b40*/  LEA.HI R0, R3, R6, RZ, 0x7 ;  /* 0x0000000603007211 */ /* 0x000fc400078f38ff */
[CC--:B------:R-:W-:Y:S02]  /*0b50*/  LEA.HI R2, R3.reuse, R6.reuse, RZ, 0x4 ;  /* 0x0000000603027211 */ /* 0x0c0fe400078f20ff */
[----:B------:R-:W-:Y:S02]  /*0b60*/  LOP3.LUT R5, R0, 0xffffff80, RZ, 0xc0, !PT ;  /* 0xffffff8000057812 */ /* 0x000fe400078ec0ff */
[CC--:B------:R-:W-:Y:S01]  /*0b70*/  LEA.HI R4, R3.reuse, R6.reuse, RZ, 0x5 ;  /* 0x0000000603047211 */ /* 0x0c0fe200078f28ff */
[----:B------:R-:W-:Y:S01]  /*0b80*/  UIADD3 UR4, UR4, 0x14400, URZ ;  /* 0x0001440004047890 */ /* 0x000fe2000fffe03f */
[CC--:B------:R-:W-:Y:S01]  /*0b90*/  LEA.HI R213, R3.reuse, R6.reuse, RZ, 0x3 ;  /* 0x0000000603d57211 */ /* 0x0c0fe200078f18ff */
[----:B------:R-:W-:Y:S01]  /*0ba0*/  IMAD.IADD R14, R6, 0x1, -R5 ;  /* 0x00000001060e7824 */ /* 0x000fe200078e0a05 */
[CC--:B------:R-:W-:Y:S01]  /*0bb0*/  LEA.HI R8, R3.reuse, R6.reuse, RZ, 0x6 ;  /* 0x0000000603087211 */ /* 0x0c0fe200078f30ff */
[----:B------:R-:W-:Y:S01]  /*0bc0*/  IMAD.SHL.U32 R5, R4, 0x20, RZ ;  /* 0x0000002004057824 */ /* 0x000fe200078e00ff */
[----:B------:R-:W-:-:S02]  /*0bd0*/  LEA.HI R13, R3, R6, RZ, 0x2 ;  /* 0x00000006030d7211 */ /* 0x000fc400078f10ff */
[----:B------:R-:W-:Y:S01]  /*0be0*/  SHF.R.S32.HI R9, RZ, 0x1f, R14 ;  /* 0x0000001fff097819 */ /* 0x000fe2000001140e */
[----:B------:R-:W-:Y:S01]  /*0bf0*/  STL [R1+0x100], R14 ;  /* 0x0001000e01007387 */ /* 0x000fe20000100800 */
[----:B------:R-:W-:Y:S01]  /*0c00*/  LOP3.LUT R3, R2, 0x3fffff0, RZ, 0xc0, !PT ;  /* 0x03fffff002037812 */ /* 0x000fe200078ec0ff */
[----:B------:R-:W-:Y:S01]  /*0c10*/  IMAD.SHL.U32 R8, R8, 0x8, RZ ;  /* 0x0000000808087824 */ /* 0x000fe200078e00ff */
[----:B------:R-:W-:Y:S02]  /*0c20*/  LEA.HI R10, R9, R14, RZ, 0x2 ;  /* 0x0000000e090a7211 */ /* 0x000fe400078f10ff */
[----:B------:R-:W-:Y:S01]  /*0c30*/  LOP3.LUT R7, R213, 0xfffffff8, RZ, 0xc0, !PT ;  /* 0xfffffff8d5077812 */ /* 0x000fe200078ec0ff */
[C---:B------:R-:W-:Y:S01]  /*0c40*/  IMAD.IADD R4, R6.reuse, 0x1, -R3 ;  /* 0x0000000106047824 */ /* 0x040fe200078e0a03 */
[--C-:B------:R-:W-:Y:S02]  /*0c50*/  SHF.R.S32.HI R11, RZ, 0x2, R10.reuse ;  /* 0x00000002ff0b7819 */ /* 0x100fe4000001140a */
[----:B------:R-:W-:Y:S01]  /*0c60*/  SHF.R.S32.HI R12, RZ, 0x1f, R10 ;  /* 0x0000001fff0c7819 */ /* 0x000fe2000001140a */
[----:B------:R-:W-:Y:S01]  /*0c70*/  IMAD.IADD R22, R6, 0x1, -R7 ;  /* 0x0000000106167824 */ /* 0x000fe200078e0a07 */
[----:B------:R-:W-:-:S02]  /*0c80*/  SHF.R.S32.HI R3, RZ, 0x7, R0 ;  /* 0x00000007ff037819 */ /* 0x000fc40000011400 */
[----:B------:R-:W-:Y:S01]  /*0c90*/  LEA.HI R12, R12, R11, RZ, 0x3 ;  /* 0x0000000b0c0c7211 */ /* 0x000fe200078f18ff */
[C---:B------:R-:W-:Y:S01]  /*0ca0*/  IMAD.SHL.U32 R16, R22.reuse, 0x8, RZ ;  /* 0x0000000816107824 */ /* 0x040fe200078e00ff */
[----:B------:R-:W-:Y:S01]  /*0cb0*/  LOP3.LUT R7, R5, 0xfffffc00, RZ, 0xc0, !PT ;  /* 0xfffffc0005077812 */ /* 0x000fe200078ec0ff */
[----:B------:R-:W-:Y:S01]  /*0cc0*/  IMAD.SHL.U32 R22, R22, 0x4, RZ ;  /* 0x0000000416167824 */ /* 0x000fe200078e00ff */
[----:B------:R-:W-:Y:S01]  /*0cd0*/  SHF.R.S32.HI R5, RZ, 0x4, R2 ;  /* 0x00000004ff057819 */ /* 0x000fe20000011402 */
[----:B------:R-:W-:Y:S01]  /*0ce0*/  VIADD R218, R16, 0x80 ;  /* 0x0000008010da7836 */ /* 0x000fe20000000000 */
[----:B------:R-:W-:Y:S01]  /*0cf0*/  LOP3.LUT R12, R12, 0xfffffff8, RZ, 0xc0, !PT ;  /* 0xfffffff80c0c7812 */ /* 0x000fe200078ec0ff */
[----:B------:R-:W-:Y:S01]  /*0d00*/  VIADD R214, R22, 0x40 ;  /* 0x0000004016d67836 */ /* 0x000fe20000000000 */
[----:B------:R-:W-:Y:S01]  /*0d10*/  LEA.HI R0, R0, R3, RZ, 0x1 ;  /* 0x0000000300007211 */ /* 0x000fe200078f08ff */
[----:B------:R-:W-:Y:S01]  /*0d20*/  IMAD R7, R4, 0x40, R7 ;  /* 0x0000004004077824 */ /* 0x000fe200078e0207 */
[----:B------:R-:W-:Y:S01]  /*0d30*/  LEA.HI R9, R9, R14, RZ, 0x5 ;  /* 0x0000000e09097211 */ /* 0x000fe200078f28ff */
[----:B------:R-:W-:Y:S01]  /*0d40*/  IMAD.IADD R12, R11, 0x1, -R12 ;  /* 0x000000010b0c7824 */ /* 0x000fe200078e0a0c */
[----:B------:R-:W-:Y:S01]  /*0d50*/  LEA.HI R2, R2, R5, RZ, 0x1 ;  /* 0x0000000502027211 */ /* 0x000fe200078f08ff */
[----:B------:R-:W-:Y:S01]  /*0d60*/  IMAD.IADD R212, R22, 0x1, R214 ;  /* 0x0000000116d47824 */ /* 0x000fe200078e02d6 */
[----:B------:R-:W-:Y:S01]  /*0d70*/  LOP3.LUT R0, R0, 0x3fffffe, RZ, 0xc0, !PT ;  /* 0x03fffffe00007812 */ /* 0x000fe200078ec0ff */
[----:B------:R-:W-:Y:S01]  /*0d80*/  VIADD R219, R16, 0xc0 ;  /* 0x000000c010db7836 */ /* 0x000fe20000000000 */
[----:B------:R-:W-:Y:S01]  /*0d90*/  SHF.R.S32.HI R9, RZ, 0x5, R9 ;  /* 0x00000005ff097819 */ /* 0x000fe20000011409 */
[----:B------:R-:W-:Y:S01]  /*0da0*/  VIADD R215, R22, 0x20 ;  /* 0x0000002016d77836 */ /* 0x000fe20000000000 */
[----:B------:R-:W-:Y:S01]  /*0db0*/  LOP3.LUT R2, R2, 0x1ffffffe, RZ, 0xc0, !PT ;  /* 0x1ffffffe02027812 */ /* 0x000fe200078ec0ff */
[----:B------:R-:W-:Y:S01]  /*0dc0*/  IMAD.IADD R0, R3, 0x1, -R0 ;  /* 0x0000000103007824 */ /* 0x000fe200078e0a00 */
[----:B------:R-:W-:Y:S01]  /*0dd0*/  LOP3.LUT R13, R13, 0xfffffffc, RZ, 0xc0, !PT ;  /* 0xfffffffc0d0d7812 */ /* 0x000fe200078ec0ff */
[----:B------:R-:W-:Y:S01]  /*0de0*/  IMAD R9, R9, 0x10, R12 ;  /* 0x0000001009097824 */ /* 0x000fe200078e020c */
[----:B------:R-:W-:Y:S01]  /*0df0*/  SHF.R.S32.HI R213, RZ, 0x3, R213 ;  /* 0x00000003ffd57819 */ /* 0x000fe200000114d5 */
[----:B------:R-:W-:Y:S01]  /*0e00*/  IMAD.IADD R2, R5, 0x1, -R2 ;  /* 0x0000000105027824 */ /* 0x000fe200078e0a02 */
[----:B------:R-:W-:Y:S01]  /*0e10*/  LOP3.LUT R10, R10, 0x7ffffffc, RZ, 0xc0, !PT ;  /* 0x7ffffffc0a0a7812 */ /* 0x000fe200078ec0ff */
[----:B------:R-:W-:Y:S01]  /*0e20*/  IMAD R5, R0, 0x40, R9 ;  /* 0x0000004000057824 */ /* 0x000fe200078e0209 */
[----:B------:R-:W-:Y:S01]  /*0e30*/  LOP3.LUT R229, R8, 0xfffffe00, RZ, 0xc0, !PT ;  /* 0xfffffe0008e57812 */ /* 0x000fe200078ec0ff */
[----:B------:R-:W-:Y:S01]  /*0e40*/  IMAD.U32 R0, RZ, RZ, UR5 ;  /* 0x00000005ff007e24 */ /* 0x000fe2000f8e00ff */
[----:B------:R-:W-:Y:S01]  /*0e50*/  SHF.R.S32.HI R17, RZ, 0x1f, R16 ;  /* 0x0000001fff117819 */ /* 0x000fe20000011410 */
[----:B------:R-:W-:-:S02]  /*0e60*/  IMAD.IADD R13, R6, 0x1, -R13 ;  /* 0x00000001060d7824 */ /* 0x000fc400078e0a0d */
[C---:B------:R-:W-:Y:S02]  /*0e70*/  IMAD.SHL.U32 R0, R213.reuse, 0x40, RZ ;  /* 0x00000040d5007824 */ /* 0x040fe400078e00ff */
[----:B------:R-:W-:Y:S01]  /*0e80*/  VIADD R6, R213, 0x20 ;  /* 0x00000020d5067836 */ /* 0x000fe20000000000 */
[----:B------:R-:W-:Y:S01]  /*0e90*/  LEA.HI R4, R13, R13, RZ, 0x1 ;  /* 0x0000000d0d047211 */ /* 0x000fe200078f08ff */
[----:B------:R-:W-:Y:S01]  /*0ea0*/  VIADD R237, R213, 0x40 ;  /* 0x00000040d5ed7836 */ /* 0x000fe20000000000 */
[----:B------:R-:W-:Y:S01]  /*0eb0*/  LOP3.LUT R3, R0, 0x1c0, RZ, 0xc0, !PT ;  /* 0x000001c000037812 */ /* 0x000fe200078ec0ff */
[----:B------:R-:W-:Y:S01]  /*0ec0*/  IMAD.SHL.U32 R223, R6, 0x40, RZ ;  /* 0x0000004006df7824 */ /* 0x000fe200078e00ff */
[----:B------:R-:W-:Y:S01]  /*0ed0*/  SHF.R.S32.HI R0, RZ, 0x1f, R6 ;  /* 0x0000001fff007819 */ /* 0x000fe20000011406 */
[----:B------:R-:W-:Y:S01]  /*0ee0*/  IMAD.SHL.U32 R222, R237, 0x40, RZ ;  /* 0x00000040edde7824 */ /* 0x000fe200078e00ff */
[----:B------:R-:W-:Y:S01]  /*0ef0*/  LOP3.LUT R230, R3, 0x38, R16, 0xf8, !PT ;  /* 0x0000003803e67812 */ /* 0x000fe200078ef810 */
[----:B------:R-:W-:Y:S01]  /*0f00*/  IMAD R2, R2, 0x8, R7 ;  /* 0x0000000802027824 */ /* 0x000fe200078e0207 */
[----:B------:R-:W-:Y:S01]  /*0f10*/  SHF.R.U32.HI R228, RZ, 0x3, R3 ;  /* 0x00000003ffe47819 */ /* 0x000fe20000011603 */
[----:B------:R-:W-:Y:S01]  /*0f20*/  IMAD.IADD R10, R14, 0x1, -R10 ;  /* 0x000000010e0a7824 */ /* 0x000fe200078e0a0a */
[----:B------:R-:W-:Y:S01]  /*0f30*/  LOP3.LUT R223, R223, 0x1c0, RZ, 0xc0, !PT ;  /* 0x000001c0dfdf7812 */ /* 0x000fe200078ec0ff */
[----:B------:R-:W-:Y:S01]  /*0f40*/  VIADD R216, R22, 0x60 ;  /* 0x0000006016d87836 */ /* 0x000fe20000000000 */
[----:B------:R-:W-:Y:S01]  /*0f50*/  SHF.R.S32.HI R3, RZ, 0x1f, R212 ;  /* 0x0000001fff037819 */ /* 0x000fe200000114d4 */
[----:B------:R0:W-:Y:S01]  /*0f60*/  STL [R1+0x188], R2 ;  /* 0x0001880201007387 */ /* 0x0001e20000100800 */
[----:B------:R-:W-:Y:S01]  /*0f70*/  LOP3.LUT R222, R222, 0x1c0, RZ, 0xc0, !PT ;  /* 0x000001c0dede7812 */ /* 0x000fe200078ec0ff */
[----:B------:R-:W-:Y:S01]  /*0f80*/  IMAD.SHL.U32 R10, R10, 0x2, RZ ;  /* 0x000000020a0a7824 */ /* 0x000fe200078e00ff */
[----:B------:R-:W-:Y:S01]  /*0f90*/  LEA.HI R0, R0, R6, RZ, 0x3 ;  /* 0x0000000600007211 */ /* 0x000fe200078f18ff */
[----:B------:R-:W-:Y:S01]  /*0fa0*/  STL [R1+0x180], R5 ;  /* 0x0001800501007387 */ /* 0x000fe20000100800 */
[----:B------:R-:W-:Y:S01]  /*0fb0*/  SHF.R.U32.HI R7, RZ, 0x3, R223 ;  /* 0x00000003ff077819 */ /* 0x000fe200000116df */
[C---:B------:R-:W-:Y:S01]  /*0fc0*/  VIADD R43, R10.reuse, 0x8 ;  /* 0x000000080a2b7836 */ /* 0x040fe20000000000 */
[----:B------:R-:W-:Y:S01]  /*0fd0*/  LEA.HI R3, R3, R212, RZ, 0x3 ;  /* 0x000000d403037211 */ /* 0x000fe200078f18ff */
[C---:B------:R-:W-:Y:S01]  /*0fe0*/  VIADD R41, R10.reuse, 0x10 ;  /* 0x000000100a297836 */ /* 0x040fe20000000000 */
[----:B------:R-:W-:Y:S01]  /*0ff0*/  SHF.R.U32.HI R6, RZ, 0x3, R222 ;  /* 0x00000003ff067819 */ /* 0x000fe200000116de */
[----:B0-----:R-:W-:Y:S01]  /*1000*/  IMAD.U32 R2, RZ, RZ, UR4 ;  /* 0x00000004ff027e24 */ /* 0x001fe2000f8e00ff */
[----:B------:R-:W-:Y:S01]  /*1010*/  SHF.R.S32.HI R7, RZ, 0x1f, R218 ;  /* 0x0000001fff077819 */ /* 0x000fe200000114da */
[C---:B------:R-:W-:Y:S01]  /*1020*/  VIADD R40, R10.reuse, 0x18 ;  /* 0x000000180a287836 */ /* 0x040fe20000000000 */
[----:B------:R-:W-:Y:S01]  /*1030*/  SHF.R.S32.HI R6, RZ, 0x1f, R219 ;  /* 0x0000001fff067819 */ /* 0x000fe200000114db */
[C---:B------:R-:W-:Y:S01]  /*1040*/  VIADD R39, R10.reuse, 0x20 ;  /* 0x000000200a277836 */ /* 0x040fe20000000000 */
[----:B------:R-:W-:Y:S01]  /*1050*/  LOP3.LUT R42, R3, 0xfffffff8, RZ, 0xc0, !PT ;  /* 0xfffffff8032a7812 */ /* 0x000fe200078ec0ff */
[----:B------:R0:W-:Y:S01]  /*1060*/  STL [R1+0x14], R2 ;  /* 0x0000140201007387 */ /* 0x0001e20000100800 */
[----:B------:R-:W-:Y:S01]  /*1070*/  VIADD R38, R10, 0x28 ;  /* 0x000000280a267836 */ /* 0x000fe20000000000 */
[----:B------:R-:W-:Y:S01]  /*1080*/  LOP3.LUT R4, R4, 0x1ffffffe, RZ, 0xc0, !PT ;  /* 0x1ffffffe04047812 */ /* 0x000fe200078ec0ff */
[C---:B------:R-:W-:Y:S01]  /*1090*/  VIADD R37, R10.reuse, 0x30 ;  /* 0x000000300a257836 */ /* 0x040fe20000000000 */
[----:B------:R1:W-:Y:S01]  /*10a0*/  STL [R1+0x6c], R7 ;  /* 0x00006c0701007387 */ /* 0x0003e20000100800 */
[C---:B------:R-:W-:Y:S01]  /*10b0*/  VIADD R36, R10.reuse, 0x38 ;  /* 0x000000380a247836 */ /* 0x040fe20000000000 */
[----:B------:R-:W-:Y:S01]  /*10c0*/  SHF.R.S32.HI R3, RZ, 0x1f, R42 ;  /* 0x0000001fff037819 */ /* 0x000fe2000001142a */
[C---:B------:R-:W-:Y:S01]  /*10d0*/  VIADD R35, R10.reuse, 0x40 ;  /* 0x000000400a237836 */ /* 0x040fe20000000000 */
[----:B------:R2:W-:Y:S01]  /*10e0*/  STL [R1+0x68], R6 ;  /* 0x0000680601007387 */ /* 0x0005e20000100800 */
[C---:B------:R-:W-:Y:S01]  /*10f0*/  VIADD R34, R10.reuse, 0x48 ;  /* 0x000000480a227836 */ /* 0x040fe20000000000 */
[----:B0-----:R-:W-:Y:S01]  /*1100*/  SHF.R.S32.HI R2, RZ, 0x1f, R213 ;  /* 0x0000001fff027819 */ /* 0x001fe200000114d5 */
[C---:B------:R-:W-:Y:S01]  /*1110*/  VIADD R33, R10.reuse, 0x50 ;  /* 0x000000500a217836 */ /* 0x040fe20000000000 */
[----:B------:R0:W-:Y:S01]  /*1120*/  STL [R1+0x78], R10 ;  /* 0x0000780a01007387 */ /* 0x0001e20000100800 */
[C---:B------:R-:W-:Y:S01]  /*1130*/  VIADD R32, R10.reuse, 0x58 ;  /* 0x000000580a207836 */ /* 0x040fe20000000000 */
[----:B------:R-:W-:Y:S01]  /*1140*/  SHF.R.S32.HI R2, RZ, 0x1f, R237 ;  /* 0x0000001fff027819 */ /* 0x000fe200000114ed */
[C---:B------:R-:W-:Y:S01]  /*1150*/  VIADD R31, R10.reuse, 0x60 ;  /* 0x000000600a1f7836 */ /* 0x040fe20000000000 */
[----:B------:R-:W-:Y:S01]  /*1160*/  STL [R1+0x64], R42 ;  /* 0x0000642a01007387 */ /* 0x000fe20000100800 */
[----:B------:R-:W-:Y:S01]  /*1170*/  VIADD R30, R10, 0x68 ;  /* 0x000000680a1e7836 */ /* 0x000fe20000000000 */
[----:B------:R-:W-:Y:S01]  /*1180*/  LEA.HI R2, R2, R237, RZ, 0x3 ;  /* 0x000000ed02027211 */ /* 0x000fe200078f18ff */
[C---:B------:R-:W-:Y:S01]  /*1190*/  VIADD R29, R10.reuse, 0x70 ;  /* 0x000000700a1d7836 */ /* 0x040fe20000000000 */
[----:B------:R-:W-:Y:S01]  /*11a0*/  STL [R1+0xf4], R43 ;  /* 0x0000f42b01007387 */ /* 0x000fe20000100800 */
[C---:B------:R-:W-:Y:S01]  /*11b0*/  VIADD R28, R10.reuse, 0x78 ;  /* 0x000000780a1c7836 */ /* 0x040fe20000000000 */
[----:B------:R-:W-:Y:S01]  /*11c0*/  LOP3.LUT R230, R229, R230, R228, 0xf6, !PT ;  /* 0x000000e6e5e67212 */ /* 0x000fe200078ef6e4 */
[C---:B------:R-:W-:Y:S01]  /*11d0*/  VIADD R27, R10.reuse, 0x80 ;  /* 0x000000800a1b7836 */ /* 0x040fe20000000000 */
[----:B------:R-:W-:Y:S01]  /*11e0*/  STL [R1+0xf0], R41 ;  /* 0x0000f02901007387 */ /* 0x000fe20000100800 */
[----:B------:R-:W-:-:S02]  /*11f0*/  VIADD R26, R10, 0x88 ;  /* 0x000000880a1a7836 */ /* 0x000fc40000000000 */
[C---:B------:R-:W-:Y:S01]  /*1200*/  VIADD R25, R10.reuse, 0x90 ;  /* 0x000000900a197836 */ /* 0x040fe20000000000 */
[----:B------:R-:W-:Y:S01]  /*1210*/  STL [R1+0xec], R40 ;  /* 0x0000ec2801007387 */ /* 0x000fe20000100800 */
[C---:B------:R-:W-:Y:S02]  /*1220*/  VIADD R24, R10.reuse, 0x98 ;  /* 0x000000980a187836 */ /* 0x040fe40000000000 */
[C---:B------:R-:W-:Y:S01]  /*1230*/  VIADD R21, R10.reuse, 0xa0 ;  /* 0x000000a00a157836 */ /* 0x040fe20000000000 */
[----:B------:R-:W-:Y:S01]  /*1240*/  STL [R1+0xe8], R39 ;  /* 0x0000e82701007387 */ /* 0x000fe20000100800 */
[C---:B------:R-:W-:Y:S02]  /*1250*/  VIADD R20, R10.reuse, 0xa8 ;  /* 0x000000a80a147836 */ /* 0x040fe40000000000 */
[----:B------:R-:W-:Y:S01]  /*1260*/  VIADD R15, R10, 0xb0 ;  /* 0x000000b00a0f7836 */ /* 0x000fe20000000000 */
[----:B------:R-:W-:Y:S01]  /*1270*/  STL [R1+0xe4], R38 ;  /* 0x0000e42601007387 */ /* 0x000fe20000100800 */
[----:B------:R-:W-:-:S02]  /*1280*/  IMAD.IADD R4, R13, 0x1, -R4 ;  /* 0x000000010d047824 */ /* 0x000fc400078e0a04 */
[----:B------:R-:W-:Y:S01]  /*1290*/  VIADD R14, R10, 0xb8 ;  /* 0x000000b80a0e7836 */ /* 0x000fe20000000000 */
[----:B------:R-:W-:Y:S01]  /*12a0*/  STL [R1+0xe0], R37 ;  /* 0x0000e02501007387 */ /* 0x000fe20000100800 */
[----:B------:R-:W-:Y:S02]  /*12b0*/  IMAD.SHL.U32 R2, R2, 0x40, RZ ;  /* 0x0000004002027824 */ /* 0x000fe400078e00ff */
[C---:B------:R-:W-:Y:S01]  /*12c0*/  VIADD R13, R10.reuse, 0xc0 ;  /* 0x000000c00a0d7836 */ /* 0x040fe20000000000 */
[----:B------:R-:W-:Y:S01]  /*12d0*/  STL [R1+0xdc], R36 ;  /* 0x0000dc2401007387 */ /* 0x000fe20000100800 */
[----:B------:R-:W-:Y:S01]  /*12e0*/  VIADD R12, R10, 0xc8 ;  /* 0x000000c80a0c7836 */ /* 0x000fe20000000000 */
[----:B------:R-:W-:Y:S01]  /*12f0*/  LOP3.LUT R225, R2, 0xfffffe00, RZ, 0xc0, !PT ;  /* 0xfffffe0002e17812 */ /* 0x000fe200078ec0ff */
[C---:B------:R-:W-:Y:S01]  /*1300*/  VIADD R11, R10.reuse, 0xd0 ;  /* 0x000000d00a0b7836 */ /* 0x040fe20000000000 */
[----:B------:R-:W-:Y:S01]  /*1310*/  STL [R1+0xd8], R35 ;  /* 0x0000d82301007387 */ /* 0x000fe20000100800 */
[C---:B------:R-:W-:Y:S01]  /*1320*/  VIADD R9, R10.reuse, 0xd8 ;  /* 0x000000d80a097836 */ /* 0x040fe20000000000 */
[----:B------:R-:W-:Y:S01]  /*1330*/  SHF.R.S32.HI R2, RZ, 0x1f, R43 ;  /* 0x0000001fff027819 */ /* 0x000fe2000001142b */
[----:B------:R-:W-:Y:S01]  /*1340*/  VIADD R8, R10, 0xe0 ;  /* 0x000000e00a087836 */ /* 0x000fe20000000000 */
[----:B------:R-:W-:Y:S01]  /*1350*/  STL [R1+0xd4], R34 ;  /* 0x0000d42201007387 */ /* 0x000fe20000100800 */
[----:B------:R-:W-:-:S02]  /*1360*/  IMAD.SHL.U32 R0, R0, 0x40, RZ ;  /* 0x0000004000007824 */ /* 0x000fc400078e00ff */
[C---:B-1----:R-:W-:Y:S01]  /*1370*/  VIADD R7, R10.reuse, 0xe8 ;  /* 0x000000e80a077836 */ /* 0x042fe20000000000 */
[----:B------:R-:W-:Y:S01]  /*1380*/  STL [R1+0xd0], R33 ;  /* 0x0000d02101007387 */ /* 0x000fe20000100800 */
[----:B--2---:R-:W-:Y:S01]  /*1390*/  VIADD R6, R10, 0xf0 ;  /* 0x000000f00a067836 */ /* 0x004fe20000000000 */
[----:B------:R-:W-:Y:S01]  /*13a0*/  LOP3.LUT R226, R0, 0xfffffe00, RZ, 0xc0, !PT ;  /* 0xfffffe0000e27812 */ /* 0x000fe200078ec0ff */
[----:B------:R-:W-:Y:S01]  /*13b0*/  VIADD R0, R10, 0xf8 ;  /* 0x000000f80a007836 */ /* 0x000fe20000000000 */
[----:B------:R-:W-:Y:S01]  /*13c0*/  STL [R1+0xcc], R32 ;  /* 0x0000cc2001007387 */ /* 0x000fe20000100800 */
[----:B0-----:R-:W-:-:S03]  /*13d0*/  SHF.R.S32.HI R10, RZ, 0x1f, R38 ;  /* 0x0000001fff0a7819 */ /* 0x001fc60000011426 */
[----:B------:R-:W-:Y:S04]  /*13e0*/  STL [R1+0xc8], R31 ;  /* 0x0000c81f01007387 */ /* 0x000fe80000100800 */
        /* <DEDUP_REMOVED lines=16> */
[----:B------:R0:W-:Y:S04]  /*14f0*/  STL [R1+0x84], R7 ;  /* 0x0000840701007387 */ /* 0x0001e80000100800 */
[----:B------:R1:W-:Y:S04]  /*1500*/  STL [R1+0x17c], R2 ;  /* 0x00017c0201007387 */ /* 0x0003e80000100800 */
[----:B------:R-:W-:Y:S01]  /*1510*/  STL [R1+0x80], R6 ;  /* 0x0000800601007387 */ /* 0x000fe20000100800 */
[----:B0-----:R-:W-:-:S03]  /*1520*/  SHF.R.S32.HI R7, RZ, 0x1f, R7 ;  /* 0x0000001fff077819 */ /* 0x001fc60000011407 */
[----:B------:R0:W-:Y:S01]  /*1530*/  STL [R1+0xfc], R3 ;  /* 0x0000fc0301007387 */ /* 0x0001e20000100800 */
[----:B-1----:R-:W-:-:S03]  /*1540*/  SHF.R.S32.HI R2, RZ, 0x1f, R41 ;  /* 0x0000001fff027819 */ /* 0x002fc60000011429 */
[----:B------:R-:W-:Y:S04]  /*1550*/  STL [R1+0x7c], R0 ;  /* 0x00007c0001007387 */ /* 0x000fe80000100800 */
[----:B------:R1:W-:Y:S01]  /*1560*/  STL [R1+0x178], R2 ;  /* 0x0001780201007387 */ /* 0x0003e20000100800 */
[----:B0-----:R-:W-:-:S05]  /*1570*/  SHF.R.S32.HI R3, RZ, 0x1f, R40 ;  /* 0x0000001fff037819 */ /* 0x001fca0000011428 */
[----:B------:R0:W-:Y:S01]  /*1580*/  STL [R1+0x174], R3 ;  /* 0x0001740301007387 */ /* 0x0001e20000100800 */
[----:B-1----:R-:W-:-:S05]  /*1590*/  SHF.R.S32.HI R2, RZ, 0x1f, R39 ;  /* 0x0000001fff027819 */ /* 0x002fca0000011427 */
[----:B------:R1:W-:Y:S01]  /*15a0*/  STL [R1+0x170], R2 ;  /* 0x0001700201007387 */ /* 0x0003e20000100800 */
[----:B0-----:R-:W-:-:S03]  /*15b0*/  SHF.R.S32.HI R3, RZ, 0x1f, R37 ;  /* 0x0000001fff037819 */ /* 0x001fc60000011425 */
[----:B------:R0:W-:Y:S04]  /*15c0*/  STL [R1+0x16c], R10 ;  /* 0x00016c0a01007387 */ /* 0x0001e80000100800 */
[----:B------:R2:W-:Y:S01]  /*15d0*/  STL [R1+0x168], R3 ;  /* 0x0001680301007387 */ /* 0x0005e20000100800 */
[----:B-1----:R-:W-:Y:S02]  /*15e0*/  SHF.R.S32.HI R2, RZ, 0x1f, R36 ;  /* 0x0000001fff027819 */ /* 0x002fe40000011424 */
[----:B0-----:R-:W-:-:S03]  /*15f0*/  SHF.R.S32.HI R10, RZ, 0x1f, R35 ;  /* 0x0000001fff0a7819 */ /* 0x001fc60000011423 */
[----:B------:R0:W-:Y:S01]  /*1600*/  STL [R1+0x164], R2 ;  /* 0x0001640201007387 */ /* 0x0001e20000100800 */
[----:B--2---:R-:W-:-:S03]  /*1610*/  SHF.R.S32.HI R3, RZ, 0x1f, R34 ;  /* 0x0000001fff037819 */ /* 0x004fc60000011422 */
[----:B------:R1:W-:Y:S04]  /*1620*/  STL [R1+0x160], R10 ;  /* 0x0001600a01007387 */ /* 0x0003e80000100800 */
[----:B------:R2:W-:Y:S01]  /*1630*/  STL [R1+0x15c], R3 ;  /* 0x00015c0301007387 */ /* 0x0005e20000100800 */
[----:B0-----:R-:W-:Y:S02]  /*1640*/  SHF.R.S32.HI R2, RZ, 0x1f, R33 ;  /* 0x0000001fff027819 */ /* 0x001fe40000011421 */
[----:B-1----:R-:W-:-:S03]  /*1650*/  SHF.R.S32.HI R10, RZ, 0x1f, R32 ;  /* 0x0000001fff0a7819 */ /* 0x002fc60000011420 */
        /* <DEDUP_REMOVED lines=32> */
[----:B------:R-:W-:Y:S04]  /*1860*/  STL [R1+0x118], R10 ;  /* 0x0001180a01007387 */ /* 0x000fe80000100800 */
[----:B------:R1:W-:Y:S01]  /*1870*/  STL [R1+0x114], R3 ;  /* 0x0001140301007387 */ /* 0x0003e20000100800 */
[----:B0-----:R-:W-:-:S05]  /*1880*/  SHF.R.S32.HI R2, RZ, 0x1f, R8 ;  /* 0x0000001fff027819 */ /* 0x001fca0000011408 */
[----:B------:R0:W-:Y:S01]  /*1890*/  STL [R1+0x110], R2 ;  /* 0x0001100201007387 */ /* 0x0001e20000100800 */
[----:B-1----:R-:W-:-:S03]  /*18a0*/  SHF.R.S32.HI R3, RZ, 0x1f, R6 ;  /* 0x0000001fff037819 */ /* 0x002fc60000011406 */
[----:B------:R1:W-:Y:S04]  /*18b0*/  STL [R1+0x10c], R7 ;  /* 0x00010c0701007387 */ /* 0x0003e80000100800 */
[----:B------:R1:W-:Y:S01]  /*18c0*/  STL [R1+0x108], R3 ;  /* 0x0001080301007387 */ /* 0x0003e20000100800 */
[----:B0-----:R-:W-:Y:S01]  /*18d0*/  SHF.R.S32.HI R2, RZ, 0x1f, R0 ;  /* 0x0000001fff027819 */ /* 0x001fe20000011400 */
[----:B------:R-:W-:-:S05]  /*18e0*/  IMAD R0, R4, 0x8, R5 ;  /* 0x0000000804007824 */ /* 0x000fca00078e0205 */
[----:B------:R1:W-:Y:S04]  /*18f0*/  STL [R1+0x184], R0 ;  /* 0x0001840001007387 */ /* 0x0003e80000100800 */
[----:B------:R1:W-:Y:S02]  /*1900*/  STL [R1+0x104], R2 ;  /* 0x0001040201007387 */ /* 0x0003e40000100800 */
.L_x_676:
[----:B01234-:R-:W0:Y:S01]  /*1910*/  LDC.64 R2, c[0x0][0xc88] ;  /* 0x00032200ff027b82 */ /* 0x01fe220000000a00 */
[----:B------:R-:W-:Y:S01]  /*1920*/  ULDC.64 UR10, c[0x0][0x208] ;  /* 0x00008200000a7ab9 */ /* 0x000fe20000000a00 */
[----:B------:R-:W-:Y:S01]  /*1930*/  ULDC.64 UR4, c[0x0][0xa28] ;  /* 0x00028a0000047ab9 */ /* 0x000fe20000000a00 */
[----:B------:R-:W-:Y:S01]  /*1940*/  ULDC.64 UR8, c[0x0][0xa18] ;  /* 0x0002860000087ab9 */ /* 0x000fe20000000a00 */
[----:B------:R-:W-:Y:S01]  /*1950*/  ULDC.64 UR6, c[0x0][0xa08] ;  /* 0x0002820000067ab9 */ /* 0x000fe20000000a00 */
[----:B0-----:R-:W-:-:S05]  /*1960*/  IMAD.WIDE R2, R143, 0x4, R2 ;  /* 0x000000048f027825 */ /* 0x001fca00078e0202 */
[----:B------:R-:W2:Y:S01]  /*1970*/  LDG.E R233, desc[UR10][R2.64] ;  /* 0x0000000a02e97981 */ /* 0x000ea2000c1e1900 */
[----:B------:R-:W-:Y:S01]  /*1980*/  ISETP.NE.U32.AND P2, PT, RZ, UR4, PT ;  /* 0x00000004ff007c0c */ /* 0x000fe2000bf45070 */
[----:B------:R-:W-:Y:S01]  /*1990*/  IMAD.MOV.U32 R7, RZ, RZ, RZ ;  /* 0x000000ffff077224 */ /* 0x000fe200078e00ff */
[----:B------:R-:W-:Y:S01]  /*19a0*/  ISETP.NE.U32.AND P1, PT, RZ, UR8, PT ;  /* 0x00000008ff007c0c */ /* 0x000fe2000bf25070 */
[----:B------:R-:W-:Y:S01]  /*19b0*/  IMAD.MOV.U32 R112, RZ, RZ, RZ ;  /* 0x000000ffff707224 */ /* 0x000fe200078e00ff */
[----:B------:R-:W-:Y:S02]  /*19c0*/  ISETP.NE.AND.EX P2, PT, RZ, UR5, PT, P2 ;  /* 0x00000005ff007c0c */ /* 0x000fe4000bf45320 */
[----:B------:R-:W-:Y:S02]  /*19d0*/  ISETP.NE.AND.EX P1, PT, RZ, UR9, PT, P1 ;  /* 0x00000009ff007c0c */ /* 0x000fe4000bf25310 */
[----:B------:R-:W-:-:S04]  /*19e0*/  ISETP.NE.U32.AND P0, PT, RZ, UR6, PT ;  /* 0x00000006ff007c0c */ /* 0x000fc8000bf05070 */
[----:B------:R-:W-:Y:S02]  /*19f0*/  ISETP.NE.AND.EX P0, PT, RZ, UR7, PT, P0 ;  /* 0x00000007ff007c0c */ /* 0x000fe4000bf05300 */
[C---:B------:R-:W-:Y:S02]  /*1a00*/  LOP3.LUT R6, R142.reuse, 0xff000000, RZ, 0xc0, !PT ;  /* 0xff0000008e067812 */ /* 0x040fe400078ec0ff */
[----:B------:R-:W-:Y:S02]  /*1a10*/  LOP3.LUT R231, R142, 0xffff, RZ, 0xc0, !PT ;  /* 0x0000ffff8ee77812 */ /* 0x000fe400078ec0ff */
[----:B--2---:R-:W-:Y:S01]  /*1a20*/  SHF.R.S32.HI R0, RZ, 0x1f, R233 ;  /* 0x0000001fff007819 */ /* 0x004fe200000114e9 */
[C---:B------:R-:W-:Y:S01]  /*1a30*/  IMAD.SHL.U32 R234, R233.reuse, 0x4, RZ ;  /* 0x00000004e9ea7824 */ /* 0x040fe200078e00ff */
[C---:B------:R-:W-:Y:S01]  /*1a40*/  @P2 LEA R4, P3, R233.reuse, UR4, 0x2 ;  /* 0x00000004e9042c11 */ /* 0x040fe2000f8610ff */
[----:B------:R-:W-:Y:S01]  /*1a50*/  ULDC UR4, c[0x0][0x288] ;  /* 0x0000a20000047ab9 */ /* 0x000fe20000000800 */
[C-C-:B------:R-:W-:Y:S01]  /*1a60*/  SHF.L.U64.HI R235, R233.reuse, 0x2, R0.reuse ;  /* 0x00000002e9eb7819 */ /* 0x140fe20000010200 */
[----:B------:R0:W-:Y:S01]  /*1a70*/  STL [R1+0xf8], R0 ;  /* 0x0000f80001007387 */ /* 0x0001e20000100800 */
[----:B------:R-:W-:Y:S01]  /*1a80*/  @P2 LEA.HI.X R5, R233, UR5, R0, 0x2, P3 ;  /* 0x00000005e9052c11 */ /* 0x000fe200098f1400 */
[----:B-----5:R-:W-:Y:S01]  /*1a90*/  IMAD.U32 R146, RZ, RZ, UR4 ;  /* 0x00000004ff927e24 */ /* 0x020fe2000f8e00ff */
[----:B------:R-:W-:Y:S01]  /*1aa0*/  ULDC.64 UR4, c[0x0][0x418] ;  /* 0x0001060000047ab9 */ /* 0x000fe20000000a00 */
[----:B------:R1:W-:Y:S01]  /*1ab0*/  STL [R1+0x70], R141 ;  /* 0x0000708d01007387 */ /* 0x0003e20000100800 */
[----:B------:R-:W-:Y:S01]  /*1ac0*/  UISETP.NE.U32.AND UP0, UPT, UR4, URZ, UPT ;  /* 0x0000003f0400728c */ /* 0x000fe2000bf05070 */
[----:B------:R-:W-:-:S02]  /*1ad0*/  IADD3 R2, P4, R234, UR6, RZ ;  /* 0x00000006ea027c10 */ /* 0x000fc4000ff9e0ff */
[----:B------:R2:W5:Y:S01]  /*1ae0*/  @P2 LDG.E R7, desc[UR10][R4.64] ;  /* 0x0000000a04072981 */ /* 0x000562000c1e1900 */
[----:B------:R-:W-:Y:S01]  /*1af0*/  UISETP.NE.AND.EX UP0, UPT, UR5, URZ, UPT, UP0 ;  /* 0x0000003f0500728c */ /* 0x000fe2000bf05300 */
[C---:B------:R-:W-:Y:S01]  /*1b00*/  IADD3.X R3, R235.reuse, UR7, RZ, P4, !PT ;  /* 0x00000007eb037c10 */ /* 0x040fe2000a7fe4ff */
[----:B------:R-:W-:Y:S01]  /*1b10*/  ULDC UR4, c[0x0][0x424] ;  /* 0x0001090000047ab9 */ /* 0x000fe20000000800 */
[----:B------:R-:W-:Y:S01]  /*1b20*/  ULDC.64 UR6, c[0x0][0xa20] ;  /* 0x0002880000067ab9 */ /* 0x000fe20000000a00 */
[----:B--2---:R-:W-:Y:S01]  /*1b30*/  @P1 IADD3 R4, P2, R234, UR8, RZ ;  /* 0x00000008ea041c10 */ /* 0x004fe2000ff5e0ff */
[----:B------:R-:W-:Y:S01]  /*1b40*/  USEL UR4, UR4, 0x1, UP0 ;  /* 0x0000000104047887 */ /* 0x000fe20008000000 */
[----:B0-----:R-:W-:Y:S01]  /*1b50*/  LOP3.LUT R0, R142, 0xff0000, RZ, 0xc0, !PT ;  /* 0x00ff00008e007812 */ /* 0x001fe200078ec0ff */
[----:B------:R-:W-:Y:S01]  /*1b60*/  ULDC UR5, c[0x0][0x2f0] ;  /* 0x0000bc0000057ab9 */ /* 0x000fe20000000800 */
[----:B------:R-:W-:Y:S01]  /*1b70*/  @P1 IADD3.X R5, R235, UR9, RZ, P2, !PT ;  /* 0x00000009eb051c10 */ /* 0x000fe200097fe4ff */
[----:B------:R-:W5:Y:S01]  /*1b80*/  @P0 LDG.E R112, desc[UR10][R2.64] ;  /* 0x0000000a02700981 */ /* 0x000f62000c1e1900 */
[----:B------:R-:W-:Y:S01]  /*1b90*/  ISETP.NE.U32.AND P2, PT, RZ, UR6, PT ;  /* 0x00000006ff007c0c */ /* 0x000fe2000bf45070 */
[----:B------:R-:W-:-:S02]  /*1ba0*/  UIMAD UR4, UR4, UR5, URZ ;  /* 0x00000005040472a4 */ /* 0x000fc4000f8e023f */
[----:B------:R0:W5:Y:S01]  /*1bb0*/  @P1 LDG.E R146, desc[UR10][R4.64] ;  /* 0x0000000a04921981 */ /* 0x000162000c1e1900 */
[----:B------:R-:W-:Y:S01]  /*1bc0*/  ISETP.NE.AND.EX P2, PT, RZ, UR7, PT, P2 ;  /* 0x00000007ff007c0c */ /* 0x000fe2000bf45320 */
[----:B------:R-:W-:Y:S01]  /*1bd0*/  ULDC UR5, c[0x0][0x348] ;  /* 0x0000d20000057ab9 */ /* 0x000fe20000000800 */
[----:B0-----:R-:W-:-:S04]  /*1be0*/  SHF.R.U32.HI R5, RZ, 0x8, R6 ;  /* 0x00000008ff057819 */ /* 0x001fc80000011606 */
[----:B------:R-:W-:Y:S01]  /*1bf0*/  LEA.HI R232, R0, R5, RZ, 0x10 ;  /* 0x0000000500e87211 */ /* 0x000fe200078f80ff */
[----:B-1----:R-:W-:Y:S06]  /*1c00*/  @P1 BRA `(.L_x_445) ;  /* 0x0000000000281947 */ /* 0x002fec0003800000 */
[----:B------:R-:W-:Y:S02]  /*1c10*/  ULDC.64 UR8, c[0x0][0xa00] ;  /* 0x0002800000087ab9 */ /* 0x000fe40000000a00 */
[----:B------:R-:W-:-:S04]  /*1c20*/  ISETP.NE.U32.AND P1, PT, RZ, UR8, PT ;  /* 0x00000008ff007c0c */ /* 0x000fc8000bf25070 */
[----:B------:R-:W-:-:S13]  /*1c30*/  ISETP.NE.AND.EX P1, PT, RZ, UR9, PT, P1 ;  /* 0x00000009ff007c0c */ /* 0x000fda000bf25310 */
[----:B------:R-:W-:Y:S05]  /*1c40*/  @!P1 BRA `(.L_x_445) ;  /* 0x0000000000189947 */ /* 0x000fea0003800000 */
[----:B------:R-:W0:Y:S01]  /*1c50*/  LDC.64 R4, c[0x0][0xa00] ;  /* 0x00028000ff047b82 */ /* 0x000e220000000a00 */
[----:B------:R-:W-:Y:S01]  /*1c60*/  ULDC.64 UR8, c[0x0][0x208] ;  /* 0x0000820000087ab9 */ /* 0x000fe20000000a00 */
[----:B0-----:R-:W-:-:S05]  /*1c70*/  IMAD.WIDE R4, R233, 0x4, R4 ;  /* 0x00000004e9047825 */ /* 0x001fca00078e0204 */
[----:B-----5:R-:W2:Y:S04]  /*1c80*/  LDG.E R146, desc[UR8][R4.64] ;  /* 0x0000000804927981 */ /* 0x020ea8000c1e1900 */
[----:B------:R-:W2:Y:S02]  /*1c90*/  LDG.E R9, desc[UR8][R4.64+0x4] ;  /* 0x0000040804097981 */ /* 0x000ea4000c1e1900 */
[----:B--2---:R-:W-:-:S07]  /*1ca0*/  IMAD.IADD R146, R9, 0x1, -R146 ;  /* 0x0000000109927824 */ /* 0x004fce00078e0a92 */
.L_x_445:
[----:B------:R-:W-:Y:S02]  /*1cb0*/  IMAD.U32 R24, RZ, RZ, UR5 ;  /* 0x00000005ff187e24 */ /* 0x000fe4000f8e00ff */
[----:B------:R-:W-:Y:S01]  /*1cc0*/  IMAD.U32 R25, RZ, RZ, UR4 ;  /* 0x00000004ff197e24 */ /* 0x000fe2000f8e00ff */
[----:B------:R-:W-:Y:S06]  /*1cd0*/  @!P2 BRA `(.L_x_446) ;  /* 0x000000000014a947 */ /* 0x000fec0003800000 */
[----:B------:R-:W-:Y:S01]  /*1ce0*/  IADD3 R2, P0, R234, UR6, RZ ;  /* 0x00000006ea027c10 */ /* 0x000fe2000ff1e0ff */
[----:B------:R-:W-:-:S03]  /*1cf0*/  ULDC.64 UR4, c[0x0][0x208] ;  /* 0x0000820000047ab9 */ /* 0x000fc60000000a00 */
[----:B------:R-:W-:-:S05]  /*1d00*/  IADD3.X R3, R235, UR7, RZ, P0, !PT ;  /* 0x00000007eb037c10 */ /* 0x000fca00087fe4ff */
[----:B------:R0:W5:Y:S01]  /*1d10*/  LDG.E R25, desc[UR4][R2.64] ;  /* 0x0000000402197981 */ /* 0x000162000c1e1900 */
[----:B------:R-:W-:Y:S05]  /*1d20*/  BRA `(.L_x_447) ;  /* 0x0000000000147947 */ /* 0x000fea0003800000 */
.L_x_446:
[----:B------:R-:W-:Y:S05]  /*1d30*/  @!P0 BRA `(.L_x_447) ;  /* 0x0000000000108947 */ /* 0x000fea0003800000 */
[----:B------:R-:W-:Y:S02]  /*1d40*/  ULDC.64 UR4, c[0x0][0x208] ;  /* 0x0000820000047ab9 */ /* 0x000fe40000000a00 */
[----:B------:R-:W2:Y:S04]  /*1d50*/  LDG.E R0, desc[UR4][R2.64] ;  /* 0x0000000402007981 */ /* 0x000ea8000c1e1900 */
[----:B------:R-:W2:Y:S02]  /*1d60*/  LDG.E R25, desc[UR4][R2.64+0x4] ;  /* 0x0000040402197981 */ /* 0x000ea4000c1e1900 */
[----:B--2---:R-:W-:-:S07]  /*1d70*/  IMAD.IADD R25, R25, 0x1, -R0 ;  /* 0x0000000119197824 */ /* 0x004fce00078e0a00 */
.L_x_447:
[----:B------:R-:W-:Y:S01]  /*1d80*/  ULDC.64 UR4, c[0x0][0xa10] ;  /* 0x0002840000047ab9 */ /* 0x000fe20000000a00 */
[----:B------:R-:W2:Y:S01]  /*1d90*/  LDL.LU R4, [R1+0x10] ;  /* 0x0000100001047983 */ /* 0x000ea20000300800 */
[----:B------:R-:W-:Y:S01]  /*1da0*/  ISETP.NE.U32.AND P0, PT, RZ, UR4, PT ;  /* 0x00000004ff007c0c */ /* 0x000fe2000bf05070 */
[----:B------:R-:W-:-:S03]  /*1db0*/  ULDC.64 UR6, c[0x0][0x208] ;  /* 0x0000820000067ab9 */ /* 0x000fc60000000a00 */
[----:B------:R-:W-:Y:S01]  /*1dc0*/  ISETP.NE.AND.EX P0, PT, RZ, UR5, PT, P0 ;  /* 0x00000005ff007c0c */ /* 0x000fe2000bf05300 */
[----:B-----5:R-:W-:Y:S01]  /*1dd0*/  IMAD.IADD R9, R25, 0x1, -R7 ;  /* 0x0000000119097824 */ /* 0x020fe200078e0a07 */
[----:B------:R-:W-:-:S11]  /*1de0*/  ULDC.64 UR4, c[0x0][0xa30] ;  /* 0x00028c0000047ab9 */ /* 0x000fd60000000a00 */
[----:B0-----:R-:W0:Y:S02]  /*1df0*/  @P0 LDC.64 R2, c[0x0][0xa10] ;  /* 0x00028400ff020b82 */ /* 0x001e240000000a00 */
[----:B0-----:R-:W-:-:S05]  /*1e00*/  @P0 IMAD.WIDE R2, R233, 0x4, R2 ;  /* 0x00000004e9020825 */ /* 0x001fca00078e0202 */
[----:B------:R-:W3:Y:S04]  /*1e10*/  @P0 LDG.E R0, desc[UR6][R2.64] ;  /* 0x0000000602000981 */ /* 0x000ee8000c1e1900 */
[----:B------:R0:W3:Y:S01]  /*1e20*/  @P0 LDG.E R5, desc[UR6][R2.64+0x4] ;  /* 0x0000040602050981 */ /* 0x0000e2000c1e1900 */
[----:B------:R-:W-:Y:S01]  /*1e30*/  ISETP.NE.U32.AND P1, PT, RZ, UR4, PT ;  /* 0x00000004ff007c0c */ /* 0x000fe2000bf25070 */
[----:B------:R-:W-:Y:S01]  /*1e40*/  IMAD.MOV.U32 R139, RZ, RZ, R25 ;  /* 0x000000ffff8b7224 */ /* 0x000fe200078e0019 */
[----:B------:R-:W-:Y:S02]  /*1e50*/  LOP3.LUT R10, R232, 0xff, RZ, 0xc0, !PT ;  /* 0x000000ffe80a7812 */ /* 0x000fe400078ec0ff */
[----:B------:R-:W-:-:S03]  /*1e60*/  ISETP.NE.AND.EX P1, PT, RZ, UR5, PT, P1 ;  /* 0x00000005ff007c0c */ /* 0x000fc6000bf25310 */
[----:B------:R1:W-:Y:S01]  /*1e70*/  STL [R1+0x74], R10 ;  /* 0x0000740a01007387 */ /* 0x0003e20000100800 */
[----:B------:R-:W-:Y:S09]  /*1e80*/  BSSY B0, `(.L_x_448) ;  /* 0x000002e000007945 */ /* 0x000ff20003800000 */
[----:B0-----:R-:W-:-:S04]  /*1e90*/  @P1 IADD3 R2, P2, R234, UR4, RZ ;  /* 0x00000004ea021c10 */ /* 0x001fc8000ff5e0ff */
[----:B------:R-:W-:Y:S02]  /*1ea0*/  @P1 IADD3.X R3, R235, UR5, RZ, P2, !PT ;  /* 0x00000005eb031c10 */ /* 0x000fe400097fe4ff */
[----:B------:R-:W-:-:S03]  /*1eb0*/  SHF.R.U32.HI R232, RZ, 0x10, R232 ;  /* 0x00000010ffe87819 */ /* 0x000fc600000116e8 */
[----:B------:R0:W5:Y:S02]  /*1ec0*/  @P1 LDG.E R139, desc[UR6][R2.64] ;  /* 0x00000006028b1981 */ /* 0x000164000c1e1900 */
[----:B0-----:R-:W-:Y:S01]  /*1ed0*/  IMAD.MOV.U32 R3, RZ, RZ, RZ ;  /* 0x000000ffff037224 */ /* 0x001fe200078e00ff */
[----:B--2---:R-:W-:Y:S01]  /*1ee0*/  LOP3.LUT R4, R4, 0xfffffffb, RZ, 0xc0, !PT ;  /* 0xfffffffb04047812 */ /* 0x004fe200078ec0ff */
[----:B---3--:R-:W-:-:S04]  /*1ef0*/  @P0 IMAD.IADD R24, R5, 0x1, -R0 ;  /* 0x0000000105180824 */ /* 0x008fc800078e0a00 */
[----:B------:R-:W-:-:S04]  /*1f00*/  IMAD.IADD R147, R9, 0x1, R24 ;  /* 0x0000000109937824 */ /* 0x000fc800078e0218 */
[C---:B------:R-:W-:Y:S01]  /*1f10*/  VIADD R0, R147.reuse, 0x4f ;  /* 0x0000004f93007836 */ /* 0x040fe20000000000 */
[----:B------:R-:W-:-:S03]  /*1f20*/  ISETP.GE.AND P3, PT, R147, 0x1, PT ;  /* 0x000000019300780c */ /* 0x000fc60003f66270 */
[----:B------:R-:W-:-:S05]  /*1f30*/  IMAD.HI R0, R0, 0x66666667, RZ ;  /* 0x6666666700007827 */ /* 0x000fca00078e02ff */
[----:B------:R-:W-:-:S04]  /*1f40*/  SHF.R.U32.HI R5, RZ, 0x1f, R0 ;  /* 0x0000001fff057819 */ /* 0x000fc80000011600 */
[----:B------:R-:W-:Y:S02]  /*1f50*/  LEA.HI.SX32 R144, R0, R5, 0x1b ;  /* 0x0000000500907211 */ /* 0x000fe400078fdaff */
[----:B------:R-:W-:-:S05]  /*1f60*/  @P3 LOP3.LUT R4, R4, 0x4, RZ, 0xfc, !PT ;  /* 0x0000000404043812 */ /* 0x000fca00078efcff */
[----:B------:R1:W-:Y:S01]  /*1f70*/  STL [R1+0x10], R4 ;  /* 0x0000100401007387 */ /* 0x0003e20000100800 */
[----:B------:R-:W-:Y:S05]  /*1f80*/  @!P3 BRA `(.L_x_449) ;  /* 0x000000000074b947 */ /* 0x000fea0003800000 */
[----:B------:R-:W-:Y:S01]  /*1f90*/  ISETP.NE.AND P0, PT, R232, RZ, PT ;  /* 0x000000ffe800720c */ /* 0x000fe20003f05270 */
[----:B------:R-:W-:-:S03]  /*1fa0*/  ULDC UR4, c[0x0][0x9f0] ;  /* 0x00027c0000047ab9 */ /* 0x000fc60000000800 */
[----:B------:R-:W-:-:S04]  /*1fb0*/  SEL R11, R232, UR4, P0 ;  /* 0x00000004e80b7c07 */ /* 0x000fc80008000000 */
[-C--:B------:R-:W-:Y:S02]  /*1fc0*/  IABS R5, R11.reuse ;  /* 0x0000000b00057213 */ /* 0x080fe40000000000 */
[----:B------:R-:W-:Y:S02]  /*1fd0*/  IADD3 R0, R144, -0x1, R11 ;  /* 0xffffffff90007810 */ /* 0x000fe40007ffe00b */
[----:B-1----:R-:W0:Y:S01]  /*1fe0*/  I2F.RP R4, R5 ;  /* 0x0000000500047306 */ /* 0x002e220000209400 */
[----:B------:R-:W-:-:S05]  /*1ff0*/  IABS R8, R11 ;  /* 0x0000000b00087213 */ /* 0x000fca0000000000 */
[----:B------:R-:W-:Y:S02]  /*2000*/  IMAD.MOV R8, RZ, RZ, -R8 ;  /* 0x000000ffff087224 */ /* 0x000fe400078e0a08 */
[----:B0-----:R-:W0:Y:S02]  /*2010*/  MUFU.RCP R4, R4 ;  /* 0x0000000400047308 */ /* 0x001e240000001000 */
[----:B0-----:R-:W-:Y:S01]  /*2020*/  VIADD R2, R4, 0xffffffe ;  /* 0x0ffffffe04027836 */ /* 0x001fe20000000000 */
[----:B------:R-:W-:Y:S02]  /*2030*/  IABS R4, R0 ;  /* 0x0000000000047213 */ /* 0x000fe40000000000 */
[----:B------:R-:W-:-:S03]  /*2040*/  LOP3.LUT R0, R0, R11, RZ, 0x3c, !PT ;  /* 0x0000000b00007212 */ /* 0x000fc600078e3cff */
[----:B------:R0:W1:Y:S01]  /*2050*/  F2I.FTZ.U32.TRUNC.NTZ R3, R2 ;  /* 0x0000000200037305 */ /* 0x000062000021f000 */
[----:B------:R-:W-:Y:S01]  /*2060*/  ISETP.GE.AND P2, PT, R0, RZ, PT ;  /* 0x000000ff0000720c */ /* 0x000fe20003f46270 */
[----:B0-----:R-:W-:Y:S02]  /*2070*/  IMAD.MOV.U32 R2, RZ, RZ, RZ ;  /* 0x000000ffff027224 */ /* 0x001fe400078e00ff */
        /* <DEDUP_REMOVED lines=13> */
[----:B------:R-:W-:-:S07]  /*2150*/  @!P1 LOP3.LUT R3, RZ, R11, RZ, 0x33, !PT ;  /* 0x0000000bff039212 */ /* 0x000fce00078e33ff */
.L_x_449:
[----:B------:R-:W-:Y:S05]  /*2160*/  BSYNC B0 ;  /* 0x0000000000007941 */ /* 0x000fea0003800000 */
.L_x_448:
[----:B------:R-:W-:Y:S01]  /*2170*/  IMAD R0, R10, R3, RZ ;  /* 0x000000030a007224 */ /* 0x000fe200078e02ff */
[----:B------:R-:W-:-:S04]  /*2180*/  PLOP3.LUT P2, PT, PT, PT, PT, 0x80, 0x0 ;  /* 0x000000000000781c */ /* 0x000fc80003f4f070 */
[C---:B------:R-:W-:Y:S01]  /*2190*/  VIADDMNMX R3, R0.reuse, R3, R144, PT ;  /* 0x0000000300037246 */ /* 0x040fe20003800190 */
[----:B------:R-:W-:-:S04]  /*21a0*/  IMAD R0, R0, 0x50, -R9 ;  /* 0x0000005000007824 */ /* 0x000fc800078e0a09 */
[----:B------:R-:W-:Y:S01]  /*21b0*/  IMAD R3, R3, 0x50, -R9 ;  /* 0x0000005003037824 */ /* 0x000fe200078e0a09 */
[----:B------:R-:W-:-:S04]  /*21c0*/  VIMNMX R0, RZ, R0, !PT ;  /* 0x00000000ff007248 */ /* 0x000fc80007fe0100 */
[----:B------:R-:W-:Y:S01]  /*21d0*/  VIMNMX R5, R3, R24, PT ;  /* 0x0000001803057248 */ /* 0x000fe20003fe0100 */
[----:B------:R-:W-:-:S03]  /*21e0*/  IMAD.WIDE.U32 R2, R0, -0x33333333, RZ ;  /* 0xcccccccd00027825 */ /* 0x000fc600078e00ff */
[----:B------:R-:W-:Y:S02]  /*21f0*/  ISETP.GT.AND P0, PT, R5, R0, PT ;  /* 0x000000000500720c */ /* 0x000fe40003f04270 */
[----:B------:R-:W-:-:S05]  /*2200*/  SHF.R.U32.HI R119, RZ, 0x6, R3 ;  /* 0x00000006ff777819 */ /* 0x000fca0000011603 */
[----:B------:R-:W-:-:S06]  /*2210*/  IMAD.MOV.U32 R2, RZ, RZ, R119 ;  /* 0x000000ffff027224 */ /* 0x000fcc00078e0077 */
[----:B------:R-:W-:-:S04]  /*2220*/  @P0 VIADD R0, R5, 0x4f ;  /* 0x0000004f05000836 */ /* 0x000fc80000000000 */
[----:B------:R-:W-:-:S05]  /*2230*/  @P0 IMAD.HI R0, R0, 0x66666667, RZ ;  /* 0x6666666700000827 */ /* 0x000fca00078e02ff */
[----:B------:R-:W-:-:S04]  /*2240*/  @P0 SHF.R.U32.HI R3, RZ, 0x1f, R0 ;  /* 0x0000001fff030819 */ /* 0x000fc80000011600 */
[----:B------:R-:W-:-:S04]  /*2250*/  @P0 LEA.HI.SX32 R2, R0, R3, 0x1b ;  /* 0x0000000300020211 */ /* 0x000fc800078fdaff */
[----:B------:R-:W-:-:S13]  /*2260*/  ISETP.GT.AND P0, PT, R2, R119, PT ;  /* 0x000000770200720c */ /* 0x000fda0003f04270 */
[----:B------:R-:W-:Y:S05]  /*2270*/  @!P0 BRA `(.L_x_450) ;  /* 0x0000009400108947 */ /* 0x000fea0003800000 */
[----:B------:R-:W-:Y:S01]  /*2280*/  VIADD R0, R18, 0x24400 ;  /* 0x0002440012007836 */ /* 0x000fe20000000000 */
[----:B------:R-:W-:Y:S04]  /*2290*/  BSSY B6, `(.L_x_451) ;  /* 0x0000013000067945 */ /* 0x000fe80003800000 */
[----:B------:R-:W-:-:S13]  /*22a0*/  LOP3.LUT P0, RZ, R0, 0x3ff, RZ, 0xc0, !PT ;  /* 0x000003ff00ff7812 */ /* 0x000fda000780c0ff */
[----:B------:R-:W-:Y:S05]  /*22b0*/  @!P0 BRA `(.L_x_452) ;  /* 0x0000000000408947 */ /* 0x000fea0003800000 */
[----:B------:R-:W-:Y:S01]  /*22c0*/  MOV R14, 0x0 ;  /* 0x00000000000e7802 */ /* 0x000fe20000000f00 */
[----:B------:R-:W-:Y:S01]  /*22d0*/  ULDC.64 UR4, c[0x4][0xa8] ;  /* 0x01002a0000047ab9 */ /* 0x000fe20000000a00 */
[----:B------:R-:W-:Y:S01]  /*22e0*/  ULDC.64 UR6, c[0x4][0x18] ;  /* 0x0100060000067ab9 */ /* 0x000fe20000000a00 */
[----:B-1----:R-:W-:Y:S02]  /*22f0*/  IMAD.U32 R4, RZ, RZ, UR4 ;  /* 0x00000004ff047e24 */ /* 0x002fe4000f8e00ff */
[----:B------:R-:W-:Y:S01]  /*2300*/  IMAD.U32 R5, RZ, RZ, UR5 ;  /* 0x00000005ff057e24 */ /* 0x000fe2000f8e00ff */
[----:B------:R-:W0:Y:S01]  /*2310*/  LDC.64 R14, c[0x4][R14] ;  /* 0x010000000e0e7b82 */ /* 0x000e220000000a00 */
[----:B------:R-:W-:Y:S01]  /*2320*/  ULDC.64 UR4, c[0x4][0xb0] ;  /* 0x01002c0000047ab9 */ /* 0x000fe20000000a00 */
        /* <DEDUP_REMOVED lines=8> */
[----:B0----5:R-:W-:Y:S05]  /*23b0*/  CALL.ABS.NOINC R14 ;  /* 0x000000000e007343 */ /* 0x021fea0003c00000 */
.L_x_452:
[----:B------:R-:W-:Y:S05]  /*23c0*/  BSYNC B6 ;  /* 0x0000000000067941 */ /* 0x000fea0003800000 */
.L_x_451:
        /* <DEDUP_REMOVED lines=20> */
.L_x_454:
[----:B------:R-:W-:Y:S05]  /*2510*/  BSYNC B6 ;  /* 0x0000000000067941 */ /* 0x000fea0003800000 */
.L_x_453:
[----:B------:R-:W-:Y:S01]  /*2520*/  ULDC.64 UR4, c[0x0][0x9f8] ;  /* 0x00027e0000047ab9 */ /* 0x000fe20000000a00 */
[----:B------:R-:W-:Y:S01]  /*2530*/  IMAD.MOV.U32 R0, RZ, RZ, R233 ;  /* 0x000000ffff007224 */ /* 0x000fe200078e00e9 */
[----:B------:R-:W-:Y:S01]  /*2540*/  ISETP.NE.U32.AND P0, PT, RZ, UR4, PT ;  /* 0x00000004ff007c0c */ /* 0x000fe2000bf05070 */
[----:B------:R-:W-:Y:S01]  /*2550*/  ULDC.64 UR6, c[0x0][0x208] ;  /* 0x0000820000067ab9 */ /* 0x000fe20000000a00 */
[----:B------:R-:W0:Y:S01]  /*2560*/  LDC.64 R98, c[0x0][0x300] ;  /* 0x0000c000ff627b82 */ /* 0x000e220000000a00 */
[----:B------:R-:W-:Y:S01]  /*2570*/  IMAD.IADD R112, R112, 0x1, R25 ;  /* 0x0000000170707824 */ /* 0x000fe200078e0219 */
[----:B------:R-:W-:Y:S01]  /*2580*/  ISETP.NE.AND.EX P0, PT, RZ, UR5, PT, P0 ;  /* 0x00000005ff007c0c */ /* 0x000fe2000bf05300 */
[----:B------:R-:W-:-:S05]  /*2590*/  ULDC.64 UR8, c[0x0][0xa08] ;  /* 0x0002820000087ab9 */ /* 0x000fca0000000a00 */
[----:B------:R-:W2:Y:S07]  /*25a0*/  LDC R9, c[0x0][0x3f4] ;  /* 0x0000fd00ff097b82 */ /* 0x000eae0000000800 */
[----:B-1----:R-:W-:Y:S01]  /*25b0*/  @P0 IADD3 R4, P1, R234, UR4, RZ ;  /* 0x00000004ea040c10 */ /* 0x002fe2000ff3e0ff */
[----:B------:R-:W1:Y:S03]  /*25c0*/  LDC.64 R104, c[0x0][0x3f8] ;  /* 0x0000fe00ff687b82 */ /* 0x000e660000000a00 */
[----:B------:R-:W-:Y:S01]  /*25d0*/  @P0 IADD3.X R5, R235, UR5, RZ, P1, !PT ;  /* 0x00000005eb050c10 */ /* 0x000fe20008ffe4ff */
[----:B------:R-:W-:-:S04]  /*25e0*/  ULDC.64 UR4, c[0x0][0x330] ;  /* 0x0000cc0000047ab9 */ /* 0x000fc80000000a00 */
[----:B------:R3:W4:Y:S01]  /*25f0*/  @P0 LDG.E R0, desc[UR6][R4.64] ;  /* 0x0000000604000981 */ /* 0x000722000c1e1900 */
[----:B------:R-:W-:Y:S01]  /*2600*/  ULDC UR6, c[0x0][0x2f4] ;  /* 0x0000bd0000067ab9 */ /* 0x000fe20000000800 */
[----:B------:R-:W-:Y:S01]  /*2610*/  SHF.R.S32.HI R7, RZ, 0x1f, R112 ;  /* 0x0000001fff077819 */ /* 0x000fe20000011470 */
[-C--:B0-----:R-:W-:Y:S01]  /*2620*/  IMAD.WIDE.U32 R96, R112, R98.reuse, RZ ;  /* 0x0000006270607225 */ /* 0x081fe200078e00ff */
[----:B------:R-:W-:Y:S01]  /*2630*/  ISETP.GE.AND P1, PT, R212, UR6, PT ;  /* 0x00000006d4007c0c */ /* 0x000fe2000bf26270 */
[----:B------:R-:W0:Y:S01]  /*2640*/  LDC.64 R110, c[0x0][0x408] ;  /* 0x00010200ff6e7b82 */ /* 0x000e220000000a00 */
[----:B------:R-:W-:Y:S01]  /*2650*/  ISETP.GE.AND P0, PT, R16, UR6, PT ;  /* 0x0000000610007c0c */ /* 0x000fe2000bf06270 */
[----:B------:R-:W-:Y:S01]  /*2660*/  IMAD R3, R7, R98, RZ ;  /* 0x0000006207037224 */ /* 0x000fe200078e02ff */
[----:B------:R-:W-:Y:S01]  /*2670*/  SHF.R.S32.HI R20, RZ, 0x1f, R213 ;  /* 0x0000001fff147819 */ /* 0x000fe200000114d5 */
[----:B------:R-:W-:Y:S01]  /*2680*/  IMAD.WIDE.U32 R94, R231, UR4, R16 ;  /* 0x00000004e75e7c25 */ /* 0x000fe2000f8e0010 */
[----:B---3--:R-:W-:Y:S01]  /*2690*/  SEL R4, RZ, 0xffffffff, P1 ;  /* 0xffffffffff047807 */ /* 0x008fe20000800000 */
[----:B------:R-:W3:Y:S01]  /*26a0*/  S2R R171, SR_TID.X ;  /* 0x0000000000ab7919 */ /* 0x000ee20000002100 */
[----:B------:R-:W-:Y:S01]  /*26b0*/  ISETP.GE.AND P1, PT, R218, UR6, PT ;  /* 0x00000006da007c0c */ /* 0x000fe2000bf26270 */
[----:B------:R-:W-:Y:S01]  /*26c0*/  IMAD R5, R112, R99, R3 ;  /* 0x0000006370057224 */ /* 0x000fe200078e0203 */
[----:B------:R-:W-:Y:S01]  /*26d0*/  SEL R3, RZ, 0x1, P0 ;  /* 0x00000001ff037807 */ /* 0x000fe20000000000 */
[----:B------:R-:W-:Y:S01]  /*26e0*/  IMAD.SHL.U32 R4, R4, 0x2, RZ ;  /* 0x0000000204047824 */ /* 0x000fe200078e00ff */
[----:B------:R-:W-:Y:S01]  /*26f0*/  ISETP.NE.U32.AND P0, PT, RZ, UR8, PT ;  /* 0x00000008ff007c0c */ /* 0x000fe2000bf05070 */
[----:B------:R-:W-:Y:S01]  /*2700*/  IMAD.IADD R97, R97, 0x1, R5 ;  /* 0x0000000161617824 */ /* 0x000fe200078e0205 */
[----:B------:R-:W-:Y:S01]  /*2710*/  SHF.R.S32.HI R23, RZ, 0x1f, R22 ;  /* 0x0000001fff177819 */ /* 0x000fe20000011416 */
[C---:B------:R-:W-:Y:S01]  /*2720*/  IMAD R95, R231.reuse, UR5, R95 ;  /* 0x00000005e75f7c24 */ /* 0x040fe2000f8e025f */
[----:B------:R-:W-:Y:S01]  /*2730*/  LOP3.LUT R3, R4, 0x2, R3, 0xe2, !PT ;  /* 0x0000000204037812 */ /* 0x000fe200078ee203 */
[----:B------:R-:W-:Y:S01]  /*2740*/  ULDC.64 UR4, c[0x0][0x308] ;  /* 0x0000c20000047ab9 */ /* 0x000fe20000000a00 */
[----:B------:R-:W-:Y:S01]  /*2750*/  SEL R4, RZ, 0x4, P1 ;  /* 0x00000004ff047807 */ /* 0x000fe20000800000 */
[----:B------:R-:W-:Y:S01]  /*2760*/  IMAD.WIDE.U32 R96, R231, UR4, R96 ;  /* 0x00000004e7607c25 */ /* 0x000fe2000f8e0060 */
[----:B------:R-:W-:Y:S01]  /*2770*/  ISETP.NE.AND.EX P0, PT, RZ, UR9, PT, P0 ;  /* 0x00000009ff007c0c */ /* 0x000fe2000bf05300 */
[----:B------:R-:W-:Y:S01]  /*2780*/  ULDC.64 UR8, c[0x0][0x338] ;  /* 0x0000ce0000087ab9 */ /* 0x000fe20000000a00 */
[----:B------:R-:W-:Y:S01]  /*2790*/  LOP3.LUT R27, R3, R4, RZ, 0xfc, !PT ;  /* 0x00000004031b7212 */ /* 0x000fe200078efcff */
[----:B------:R-:W-:Y:S01]  /*27a0*/  IMAD R97, R231, UR5, R97 ;  /* 0x00000005e7617c24 */ /* 0x000fe2000f8e0261 */
[----:B------:R-:W-:Y:S01]  /*27b0*/  ULDC.64 UR4, c[0x0][0x310] ;  /* 0x0000c40000047ab9 */ /* 0x000fe20000000a00 */
[----:B------:R-:W-:Y:S01]  /*27c0*/  IMAD R6, R20, R98, RZ ;  /* 0x0000006214067224 */ /* 0x000fe200078e02ff */
[----:B------:R-:W-:Y:S01]  /*27d0*/  SHF.R.U32.HI R26, RZ, 0x3, R223 ;  /* 0x00000003ff1a7819 */ /* 0x000fe200000116df */
[----:B-1----:R-:W-:Y:S01]  /*27e0*/  IMAD.WIDE.U32 R100, R213, R104, R22 ;  /* 0x00000068d5647225 */ /* 0x002fe200078e0016 */
[----:B------:R-:W-:-:S02]  /*27f0*/  SHF.R.U32.HI R21, RZ, 0x3, R222 ;  /* 0x00000003ff157819 */ /* 0x000fc400000116de */
[C---:B------:R-:W-:Y:S01]  /*2800*/  IADD3 R112, P3, R213.reuse, R112, RZ ;  /* 0x00000070d5707210 */ /* 0x040fe20007f7e0ff */
[----:B------:R-:W-:Y:S01]  /*2810*/  IMAD R6, R213, R99, R6 ;  /* 0x00000063d5067224 */ /* 0x000fe200078e0206 */
[----:B------:R-:W-:Y:S01]  /*2820*/  ISETP.GE.AND P2, PT, R219, UR6, PT ;  /* 0x00000006db007c0c */ /* 0x000fe2000bf46270 */
[C---:B------:R-:W-:Y:S01]  /*2830*/  IMAD.WIDE.U32 R102, R213.reuse, R104, R16 ;  /* 0x00000068d5667225 */ /* 0x040fe200078e0010 */
[C-C-:B------:R-:W-:Y:S02]  /*2840*/  SHF.L.U64.HI R127, R98.reuse, 0x5, R99.reuse ;  /* 0x00000005627f7819 */ /* 0x140fe40000010263 */
[----:B------:R-:W-:Y:S01]  /*2850*/  SHF.L.U64.HI R129, R98, 0x6, R99 ;  /* 0x0000000662817819 */ /* 0x000fe20000010263 */
[CC--:B0-----:R-:W-:Y:S01]  /*2860*/  IMAD.WIDE.U32 R106, R213.reuse, R110.reuse, R22 ;  /* 0x0000006ed56a7225 */ /* 0x0c1fe200078e0016 */
[C-C-:B------:R-:W-:Y:S02]  /*2870*/  SHF.L.U64.HI R35, R104.reuse, 0x5, R105.reuse ;  /* 0x0000000568237819 */ /* 0x140fe40000010269 */
[----:B------:R-:W-:Y:S01]  /*2880*/  SHF.L.U64.HI R34, R104, 0x6, R105 ;  /* 0x0000000668227819 */ /* 0x000fe20000010269 */
[----:B------:R-:W-:Y:S01]  /*2890*/  IMAD.WIDE.U32 R108, R213, R110, R16 ;  /* 0x0000006ed56c7225 */ /* 0x000fe200078e0010 */
[----:B------:R-:W-:-:S02]  /*28a0*/  SHF.L.U64.HI R31, R110, 0x5, R111 ;  /* 0x000000056e1f7819 */ /* 0x000fc4000001026f */
[----:B------:R-:W-:Y:S01]  /*28b0*/  SHF.L.U64.HI R30, R110, 0x6, R111 ;  /* 0x000000066e1e7819 */ /* 0x000fe2000001026f */
[----:B------:R-:W-:Y:S01]  /*28c0*/  IMAD.SHL.U32 R28, R213, 0x40, RZ ;  /* 0x00000040d51c7824 */ /* 0x000fe200078e00ff */
[----:B------:R-:W-:Y:S01]  /*28d0*/  SHF.R.S32.HI R140, RZ, 0x1f, R237 ;  /* 0x0000001fff8c7819 */ /* 0x000fe200000114ed */
[----:B------:R-:W-:Y:S01]  /*28e0*/  IMAD.X R113, R20, 0x1, R7, P3 ;  /* 0x0000000114717824 */ /* 0x000fe200018e0607 */
[----:B---3--:R-:W-:Y:S01]  /*28f0*/  LEA.HI R171, R171, 0x8, RZ, 0x19 ;  /* 0x00000008abab7811 */ /* 0x008fe200078fc8ff */
[C---:B------:R-:W-:Y:S02]  /*2900*/  IMAD.SHL.U32 R128, R98.reuse, 0x20, RZ ;  /* 0x0000002062807824 */ /* 0x040fe400078e00ff */
[----:B------:R-:W-:Y:S02]  /*2910*/  IMAD.SHL.U32 R130, R98, 0x40, RZ ;  /* 0x0000004062827824 */ /* 0x000fe400078e00ff */
[----:B------:R-:W-:Y:S02]  /*2920*/  IMAD R121, R105, 0x50, RZ ;  /* 0x0000005069797824 */ /* 0x000fe400078e02ff */
[----:B------:R-:W-:-:S02]  /*2930*/  IMAD.SHL.U32 R33, R104, 0x20, RZ ;  /* 0x0000002068217824 */ /* 0x000fc400078e00ff */
[----:B------:R-:W-:Y:S02]  /*2940*/  IMAD.SHL.U32 R32, R104, 0x40, RZ ;  /* 0x0000004068207824 */ /* 0x000fe400078e00ff */
[----:B------:R-:W-:Y:S02]  /*2950*/  IMAD.SHL.U32 R29, R110, 0x20, RZ ;  /* 0x000000206e1d7824 */ /* 0x000fe400078e00ff */
[----:B--2---:R-:W-:Y:S01]  /*2960*/  IMAD.SHL.U32 R118, R9, 0x2, RZ ;  /* 0x0000000209767824 */ /* 0x004fe200078e00ff */
[----:B----4-:R-:W-:-:S04]  /*2970*/  SHF.R.S32.HI R5, RZ, 0x1f, R0 ;  /* 0x0000001fff057819 */ /* 0x010fc80000011400 */
[----:B------:R-:W-:Y:S02]  /*2980*/  SEL R3, R5, RZ, !P0 ;  /* 0x000000ff05037207 */ /* 0x000fe40004000000 */
[----:B------:R-:W-:Y:S02]  /*2990*/  SEL R5, R0, RZ, !P0 ;  /* 0x000000ff00057207 */ /* 0x000fe40004000000 */
[----:B------:R-:W-:Y:S01]  /*29a0*/  ISETP.GE.AND P0, PT, R16, R9, PT ;  /* 0x000000091000720c */ /* 0x000fe20003f06270 */
[C---:B------:R-:W-:Y:S02]  /*29b0*/  IMAD R4, R3.reuse, UR8, RZ ;  /* 0x0000000803047c24 */ /* 0x040fe4000f8e02ff */
[----:B------:R-:W-:Y:S02]  /*29c0*/  IMAD R0, R3, UR4, RZ ;  /* 0x0000000403007c24 */ /* 0x000fe4000f8e02ff */
[----:B------:R-:W-:-:S04]  /*29d0*/  IMAD.WIDE.U32 R94, R5, UR8, R94 ;  /* 0x00000008055e7c25 */ /* 0x000fc8000f8e005e */
[C---:B------:R-:W-:Y:S02]  /*29e0*/  IMAD R3, R5.reuse, UR9, R4 ;  /* 0x0000000905037c24 */ /* 0x040fe4000f8e0204 */
[C---:B------:R-:W-:Y:S02]  /*29f0*/  IMAD R93, R5.reuse, UR5, R0 ;  /* 0x00000005055d7c24 */ /* 0x040fe4000f8e0200 */
[----:B------:R-:W-:-:S04]  /*2a00*/  IMAD.WIDE.U32 R96, R5, UR4, R96 ;  /* 0x0000000405607c25 */ /* 0x000fc8000f8e0060 */
[----:B------:R-:W-:-:S04]  /*2a10*/  IMAD.WIDE.U32 R4, R213, R98, R16 ;  /* 0x00000062d5047225 */ /* 0x000fc800078e0010 */
[----:B------:R-:W-:Y:S01]  /*2a20*/  IMAD.IADD R93, R97, 0x1, R93 ;  /* 0x00000001615d7824 */ /* 0x000fe200078e025d */
[----:B------:R-:W-:Y:S01]  /*2a30*/  IADD3 R114, P1, R96, R4, RZ ;  /* 0x0000000460727210 */ /* 0x000fe20007f3e0ff */
[----:B------:R-:W-:-:S03]  /*2a40*/  IMAD R0, R20, R104, RZ ;  /* 0x0000006814007224 */ /* 0x000fc600078e02ff */
[----:B------:R-:W-:Y:S01]  /*2a50*/  IADD3.X R92, R93, R5, R6, P1, !PT ;  /* 0x000000055d5c7210 */ /* 0x000fe20000ffe406 */
[----:B------:R-:W-:Y:S01]  /*2a60*/  IMAD R11, R213, R105, R0 ;  /* 0x00000069d50b7224 */ /* 0x000fe200078e0200 */
[----:B------:R-:W-:Y:S01]  /*2a70*/  SEL R5, R9, RZ, P0 ;  /* 0x000000ff09057207 */ /* 0x000fe20000000000 */
[-C--:B------:R-:W-:Y:S01]  /*2a80*/  IMAD R0, R20, R110.reuse, RZ ;  /* 0x0000006e14007224 */ /* 0x080fe200078e02ff */
[----:B------:R-:W-:Y:S01]  /*2a90*/  ISETP.GE.AND P1, PT, R212, R9, PT ;  /* 0x00000009d400720c */ /* 0x000fe20003f26270 */
[----:B------:R-:W-:Y:S02]  /*2aa0*/  IMAD.IADD R101, R101, 0x1, R11 ;  /* 0x0000000165657824 */ /* 0x000fe400078e020b */
[----:B------:R-:W-:Y:S02]  /*2ab0*/  IMAD.IADD R5, R16, 0x1, R5 ;  /* 0x0000000110057824 */ /* 0x000fe400078e0205 */
[----:B------:R-:W-:Y:S02]  /*2ac0*/  IMAD R13, R213, R111, R0 ;  /* 0x0000006fd50d7224 */ /* 0x000fe400078e0200 */
[----:B------:R-:W-:Y:S01]  /*2ad0*/  IMAD.IADD R103, R11, 0x1, R103 ;  /* 0x000000010b677824 */ /* 0x000fe200078e0267 */
[----:B------:R-:W-:Y:S01]  /*2ae0*/  SHF.R.S32.HI R0, RZ, 0x1f, R5 ;  /* 0x0000001fff007819 */ /* 0x000fe20000011405 */
[----:B------:R-:W-:Y:S01]  /*2af0*/  IMAD.IADD R107, R107, 0x1, R13 ;  /* 0x000000016b6b7824 */ /* 0x000fe200078e020d */
[----:B------:R-:W-:Y:S01]  /*2b00*/  SEL R11, R9, RZ, P1 ;  /* 0x000000ff090b7207 */ /* 0x000fe20000800000 */
[----:B------:R-:W-:Y:S01]  /*2b10*/  IMAD.IADD R109, R13, 0x1, R109 ;  /* 0x000000010d6d7824 */ /* 0x000fe200078e026d */
[CC--:B------:R-:W-:Y:S01]  /*2b20*/  LEA.HI R14, R0.reuse, R5.reuse, RZ, 0x3 ;  /* 0x00000005000e7211 */ /* 0x0c0fe200078f18ff */
[----:B-----5:R-:W-:Y:S01]  /*2b30*/  IMAD.WIDE.U32 R106, R139, R110, R106 ;  /* 0x0000006e8b6a7225 */ /* 0x020fe200078e006a */
[----:B------:R-:W-:-:S02]  /*2b40*/  LEA.HI R0, R0, R5, RZ, 0x6 ;  /* 0x0000000500007211 */ /* 0x000fc400078f30ff */
[----:B------:R-:W-:Y:S01]  /*2b50*/  LOP3.LUT R6, R222, 0x38, R14, 0xf8, !PT ;  /* 0x00000038de067812 */ /* 0x000fe200078ef80e */
[----:B------:R-:W-:Y:S01]  /*2b60*/  IMAD.IADD R11, R212, 0x1, R11 ;  /* 0x00000001d40b7824 */ /* 0x000fe200078e020b */
[----:B------:R-:W-:Y:S01]  /*2b70*/  SHF.R.S32.HI R4, RZ, 0x6, R0 ;  /* 0x00000006ff047819 */ /* 0x000fe20000011400 */
[----:B------:R-:W-:Y:S01]  /*2b80*/  IMAD.WIDE.U32 R108, R139, R110, R108 ;  /* 0x0000006e8b6c7225 */ /* 0x000fe200078e006c */
[----:B------:R-:W-:Y:S02]  /*2b90*/  LOP3.LUT R0, R223, 0x38, R14, 0xf8, !PT ;  /* 0x00000038df007812 */ /* 0x000fe400078ef80e */
[----:B------:R-:W-:Y:S01]  /*2ba0*/  SHF.R.S32.HI R12, RZ, 0x1f, R11 ;  /* 0x0000001fff0c7819 */ /* 0x000fe2000001140b */
[----:B------:R-:W-:Y:S01]  /*2bb0*/  IMAD R136, R4, 0x1400, R226 ;  /* 0x0000140004887824 */ /* 0x000fe200078e02e2 */
[----:B------:R-:W-:Y:S01]  /*2bc0*/  LOP3.LUT R5, R0, R26, RZ, 0x3c, !PT ;  /* 0x0000001a00057212 */ /* 0x000fe200078e3cff */
[----:B------:R-:W-:Y:S01]  /*2bd0*/  IMAD R138, R4, 0x1400, R229 ;  /* 0x00001400048a7824 */ /* 0x000fe200078e02e5 */
[-C--:B------:R-:W-:Y:S01]  /*2be0*/  LEA.HI R0, R12, R11.reuse, RZ, 0x6 ;  /* 0x0000000b0c007211 */ /* 0x080fe200078f30ff */
[----:B------:R-:W-:Y:S01]  /*2bf0*/  IMAD R132, R4, 0x1400, R225 ;  /* 0x0000140004847824 */ /* 0x000fe200078e02e1 */
[----:B------:R-:W-:Y:S01]  /*2c00*/  LEA.HI R12, R12, R11, RZ, 0x3 ;  /* 0x0000000b0c0c7211 */ /* 0x000fe200078f18ff */
[----:B------:R-:W-:Y:S01]  /*2c10*/  IMAD.IADD R136, R136, 0x1, R5 ;  /* 0x0000000188887824 */ /* 0x000fe200078e0205 */
[----:B------:R-:W-:Y:S01]  /*2c20*/  SHF.R.S32.HI R8, RZ, 0x6, R0 ;  /* 0x00000006ff087819 */ /* 0x000fe20000011400 */
[----:B------:R-:W-:Y:S01]  /*2c30*/  IMAD.WIDE.U32 R100, R139, R104, R100 ;  /* 0x000000688b647225 */ /* 0x000fe200078e0064 */
[----:B------:R-:W-:-:S02]  /*2c40*/  LOP3.LUT R0, R14, 0x38, RZ, 0xc0, !PT ;  /* 0x000000380e007812 */ /* 0x000fc400078ec0ff */
[-C--:B------:R-:W-:Y:S01]  /*2c50*/  LOP3.LUT R13, R6, R21.reuse, RZ, 0x3c, !PT ;  /* 0x00000015060d7212 */ /* 0x080fe200078e3cff */
[----:B------:R-:W-:Y:S01]  /*2c60*/  IMAD R137, R8, 0x1400, R229 ;  /* 0x0000140008897824 */ /* 0x000fe200078e02e5 */
[----:B------:R-:W-:Y:S01]  /*2c70*/  LOP3.LUT R5, R0, 0x1c0, R28, 0xf8, !PT ;  /* 0x000001c000057812 */ /* 0x000fe200078ef81c */
[----:B------:R-:W-:Y:S01]  /*2c80*/  IMAD R133, R8, 0x1400, R226 ;  /* 0x0000140008857824 */ /* 0x000fe200078e02e2 */
[----:B------:R-:W-:Y:S01]  /*2c90*/  LOP3.LUT R6, R12, 0x38, RZ, 0xc0, !PT ;  /* 0x000000380c067812 */ /* 0x000fe200078ec0ff */
[----:B------:R-:W-:Y:S01]  /*2ca0*/  IMAD.IADD R132, R132, 0x1, R13 ;  /* 0x0000000184847824 */ /* 0x000fe200078e020d */
[----:B------:R-:W-:Y:S01]  /*2cb0*/  LOP3.LUT R5, R5, R228, RZ, 0x3c, !PT ;  /* 0x000000e405057212 */ /* 0x000fe200078e3cff */
[----:B------:R-:W-:Y:S01]  /*2cc0*/  IMAD.WIDE.U32 R102, R139, R104, R102 ;  /* 0x000000688b667225 */ /* 0x000fe200078e0066 */
[----:B------:R-:W-:Y:S02]  /*2cd0*/  LOP3.LUT R11, R6, 0x1c0, R28, 0xf8, !PT ;  /* 0x000001c0060b7812 */ /* 0x000fe400078ef81c */
[----:B------:R-:W-:Y:S01]  /*2ce0*/  LOP3.LUT R13, R222, 0x38, R12, 0xf8, !PT ;  /* 0x00000038de0d7812 */ /* 0x000fe200078ef80c */
[----:B------:R-:W-:Y:S01]  /*2cf0*/  IMAD.IADD R138, R138, 0x1, R5 ;  /* 0x000000018a8a7824 */ /* 0x000fe200078e0205 */
[----:B------:R-:W-:Y:S01]  /*2d00*/  LOP3.LUT R0, R11, R228, RZ, 0x3c, !PT ;  /* 0x000000e40b007212 */ /* 0x000fe200078e3cff */
[----:B------:R-:W-:Y:S01]  /*2d10*/  IMAD R11, R99, 0x50, RZ ;  /* 0x00000050630b7824 */ /* 0x000fe200078e02ff */
[----:B------:R-:W-:Y:S01]  /*2d20*/  SHF.R.S32.HI R5, RZ, 0x1f, R139 ;  /* 0x0000001fff057819 */ /* 0x000fe2000001148b */
[----:B------:R-:W-:Y:S01]  /*2d30*/  VIADD R6, R213, 0x20 ;  /* 0x00000020d5067836 */ /* 0x000fe20000000000 */
[----:B------:R-:W-:Y:S01]  /*2d40*/  LOP3.LUT R4, R13, R21, RZ, 0x3c, !PT ;  /* 0x000000150d047212 */ /* 0x000fe200078e3cff */
[----:B------:R-:W-:Y:S01]  /*2d50*/  IMAD.IADD R137, R137, 0x1, R0 ;  /* 0x0000000189897824 */ /* 0x000fe200078e0200 */
[----:B------:R-:W-:Y:S01]  /*2d60*/  LOP3.LUT R10, R223, 0x38, R12, 0xf8, !PT ;  /* 0x00000038df0a7812 */ /* 0x000fe200078ef80c */
[----:B------:R-:W-:Y:S01]  /*2d70*/  IMAD R0, R5, R104, RZ ;  /* 0x0000006805007224 */ /* 0x000fe200078e02ff */
[----:B------:R-:W-:Y:S01]  /*2d80*/  SHF.R.S32.HI R15, RZ, 0x3, R14 ;  /* 0x00000003ff0f7819 */ /* 0x000fe2000001140e */
[----:B------:R-:W-:Y:S01]  /*2d90*/  IMAD.WIDE.U32 R98, R98, 0x50, RZ ;  /* 0x0000005062627825 */ /* 0x000fe200078e00ff */
[----:B------:R-:W-:-:S02]  /*2da0*/  LOP3.LUT R10, R10, R26, RZ, 0x3c, !PT ;  /* 0x0000001a0a0a7212 */ /* 0x000fc400078e3cff */
[----:B------:R-:W-:Y:S01]  /*2db0*/  LOP3.LUT R14, R14, 0xfffffff8, RZ, 0xc0, !PT ;  /* 0xfffffff80e0e7812 */ /* 0x000fe200078ec0ff */
[----:B------:R-:W-:Y:S01]  /*2dc0*/  IMAD R25, R139, R105, R0 ;  /* 0x000000698b197224 */ /* 0x000fe200078e0200 */
[----:B------:R-:W-:Y:S01]  /*2dd0*/  SHF.R.S32.HI R142, RZ, 0x1f, R6 ;  /* 0x0000001fff8e7819 */ /* 0x000fe20000011406 */
[----:B------:R-:W-:Y:S02]  /*2de0*/  IMAD R0, R5, R110, RZ ;  /* 0x0000006e05007224 */ /* 0x000fe400078e02ff */
[----:B------:R-:W-:Y:S02]  /*2df0*/  IMAD R5, R111, 0x50, RZ ;  /* 0x000000506f057824 */ /* 0x000fe400078e02ff */
[----:B------:R-:W-:Y:S01]  /*2e00*/  IMAD R13, R139, R111, R0 ;  /* 0x0000006f8b0d7224 */ /* 0x000fe200078e0200 */
[----:B------:R-:W-:Y:S01]  /*2e10*/  SEL R0, RZ, 0x8, P2 ;  /* 0x00000008ff007807 */ /* 0x000fe20001000000 */
[----:B------:R-:W-:Y:S02]  /*2e20*/  IMAD.SHL.U32 R28, R110, 0x40, RZ ;  /* 0x000000406e1c7824 */ /* 0x000fe400078e00ff */
[----:B------:R-:W-:Y:S01]  /*2e30*/  IMAD.IADD R21, R107, 0x1, R13 ;  /* 0x000000016b157824 */ /* 0x000fe200078e020d */
[----:B------:R-:W-:Y:S01]  /*2e40*/  LOP3.LUT R0, R27, R0, RZ, 0xfc, !PT ;  /* 0x000000001b007212 */ /* 0x000fe200078efcff */
[----:B------:R-:W-:Y:S01]  /*2e50*/  IMAD.IADD R20, R13, 0x1, R109 ;  /* 0x000000010d147824 */ /* 0x000fe200078e026d */
[----:B------:R-:W-:Y:S01]  /*2e60*/  SHF.R.S32.HI R13, RZ, 0x3, R12 ;  /* 0x00000003ff0d7819 */ /* 0x000fe2000001140c */
[----:B------:R-:W-:Y:S01]  /*2e70*/  IMAD R131, R8, 0x1400, R225 ;  /* 0x0000140008837824 */ /* 0x000fe200078e02e1 */
[----:B------:R-:W-:Y:S01]  /*2e80*/  LOP3.LUT R12, R12, 0xfffffff8, RZ, 0xc0, !PT ;  /* 0xfffffff80c0c7812 */ /* 0x000fe200078ec0ff */
[----:B------:R-:W-:Y:S01]  /*2e90*/  IMAD.WIDE.U32 R104, R104, 0x50, RZ ;  /* 0x0000005068687825 */ /* 0x000fe200078e00ff */
[----:B------:R-:W-:-:S02]  /*2ea0*/  LOP3.LUT R27, R27, 0x1, RZ, 0xc0, !PT ;  /* 0x000000011b1b7812 */ /* 0x000fc400078ec0ff */
[----:B------:R-:W-:Y:S01]  /*2eb0*/  LOP3.LUT R9, R0, 0x8, RZ, 0xc0, !PT ;  /* 0x0000000800097812 */ /* 0x000fe200078ec0ff */
[----:B------:R-:W-:Y:S01]  /*2ec0*/  IMAD.WIDE.U32 R110, R110, 0x50, RZ ;  /* 0x000000506e6e7825 */ /* 0x000fe200078e00ff */
[----:B------:R-:W-:Y:S02]  /*2ed0*/  SHF.R.S32.HI R8, RZ, 0x1f, R14 ;  /* 0x0000001fff087819 */ /* 0x000fe4000001140e */
[----:B------:R-:W-:Y:S01]  /*2ee0*/  SHF.R.S32.HI R7, RZ, 0x1f, R12 ;  /* 0x0000001fff077819 */ /* 0x000fe2000001140c */
[----:B------:R-:W-:Y:S01]  /*2ef0*/  IMAD.IADD R133, R133, 0x1, R10 ;  /* 0x0000000185857824 */ /* 0x000fe200078e020a */
[C---:B------:R-:W-:Y:S01]  /*2f00*/  LOP3.LUT R10, R0.reuse, 0x4, RZ, 0xc0, !PT ;  /* 0x00000004000a7812 */ /* 0x040fe200078ec0ff */
[----:B------:R-:W-:Y:S01]  /*2f10*/  IMAD.IADD R120, R99, 0x1, R11 ;  /* 0x0000000163787824 */ /* 0x000fe200078e020b */
[----:B------:R-:W-:Y:S01]  /*2f20*/  LOP3.LUT R11, R0, 0x2, RZ, 0xc0, !PT ;  /* 0x00000002000b7812 */ /* 0x000fe200078ec0ff */
[----:B------:R-:W-:Y:S02]  /*2f30*/  IMAD.IADD R26, R101, 0x1, R25 ;  /* 0x00000001651a7824 */ /* 0x000fe400078e0219 */
[----:B------:R-:W-:-:S02]  /*2f40*/  IMAD.IADD R131, R131, 0x1, R4 ;  /* 0x0000000183837824 */ /* 0x000fc400078e0204 */
[----:B------:R-:W-:Y:S02]  /*2f50*/  IMAD.IADD R121, R105, 0x1, R121 ;  /* 0x0000000169797824 */ /* 0x000fe400078e0279 */
[----:B------:R-:W-:Y:S02]  /*2f60*/  IMAD.IADD R126, R111, 0x1, R5 ;  /* 0x000000016f7e7824 */ /* 0x000fe400078e0205 */
[----:B------:R-:W-:Y:S02]  /*2f70*/  IMAD.IADD R25, R25, 0x1, R103 ;  /* 0x0000000119197824 */ /* 0x000fe400078e0267 */
[----:B------:R-:W-:-:S07]  /*2f80*/  IMAD.IADD R6, R95, 0x1, R3 ;  /* 0x000000015f067824 */ /* 0x000fce00078e0203 */
.L_x_562:
[----:B--234-:R-:W2:Y:S01]  /*2f90*/  LDL.LU R37, [R1+0x10] ;  /* 0x0000100001257983 */ /* 0x01cea20000300800 */
[----:B------:R-:W-:Y:S01]  /*2fa0*/  VIADD R39, R2, 0xffffffff ;  /* 0xffffffff02277836 */ /* 0x000fe20000000000 */
[----:B0-----:R-:W0:Y:S01]  /*2fb0*/  LDC.64 R116, c[0x0][0x2e8] ;  /* 0x0000ba00ff747b82 */ /* 0x001e220000000a00 */
[----:B------:R-:W-:Y:S05]  /*2fc0*/  YIELD ;  /* 0x0000000000007946 */ /* 0x000fea0003800000 */
[----:B------:R-:W-:Y:S01]  /*2fd0*/  SHF.R.S32.HI R38, RZ, 0x1f, R39 ;  /* 0x0000001fff267819 */ /* 0x000fe20000011427 */
[-C--:B------:R-:W-:Y:S01]  /*2fe0*/  IMAD R3, R120, R39.reuse, RZ ;  /* 0x0000002778037224 */ /* 0x080fe200078e02ff */
[----:B------:R-:W1:Y:S01]  /*2ff0*/  LDC R115, c[0x0][0x3f4] ;  /* 0x0000fd00ff737b82 */ /* 0x000e620000000800 */
[----:B------:R-:W-:Y:S01]  /*3000*/  IMAD.WIDE.U32 R122, R98, R39, RZ ;  /* 0x00000027627a7225 */ /* 0x000fe200078e00ff */
[----:B------:R-:W-:Y:S03]  /*3010*/  BSSY B0, `(.L_x_455) ;  /* 0x00007ed000007945 */ /* 0x000fe60003800000 */
[----:B------:R-:W-:Y:S01]  /*3020*/  IMAD R5, R38, R98, R3 ;  /* 0x0000006226057224 */ /* 0x000fe200078e0203 */
[----:B------:R-:W-:-:S03]  /*3030*/  IADD3 R3, P2, P3, R114, R122, R128 ;  /* 0x0000007a72037210 */ /* 0x000fc60007b5e080 */
[----:B------:R-:W-:Y:S01]  /*3040*/  IMAD.IADD R88, R123, 0x1, R5 ;  /* 0x000000017b587824 */ /* 0x000fe200078e0205 */
[----:B------:R-:W-:-:S04]  /*3050*/  IADD3 R5, P5, R114, R122, RZ ;  /* 0x0000007a72057210 */ /* 0x000fc80007fbe0ff */
[----:B------:R-:W-:Y:S01]  /*3060*/  IADD3.X R4, R92, R88, R127, P2, P3 ;  /* 0x000000585c047210 */ /* 0x000fe200017e647f */
[----:B------:R-:W-:Y:S01]  /*3070*/  IMAD.X R36, R88, 0x1, R92, P5 ;  /* 0x0000000158247824 */ /* 0x000fe200028e065c */
[----:B------:R-:W-:Y:S02]  /*3080*/  IADD3 R0, P3, P4, R114, R122, R130 ;  /* 0x0000007a72007210 */ /* 0x000fe40007c7e082 */
[C---:B0-----:R-:W-:Y:S02]  /*3090*/  LEA R60, P2, R5.reuse, R116, 0x1 ;  /* 0x00000074053c7211 */ /* 0x041fe400078408ff */
[----:B------:R-:W-:Y:S02]  /*30a0*/  IADD3.X R2, R92, R88, R129, P3, P4 ;  /* 0x000000585c027210 */ /* 0x000fe40001fe8481 */
[C---:B------:R-:W-:Y:S02]  /*30b0*/  LEA R44, P3, R0.reuse, R116, 0x1 ;  /* 0x00000074002c7211 */ /* 0x040fe400078608ff */
[-C--:B------:R-:W-:Y:S01]  /*30c0*/  LEA.HI.X R61, R5, R117.reuse, R36, 0x1, P2 ;  /* 0x00000075053d7211 */ /* 0x080fe200010f0c24 */
[----:B------:R-:W-:Y:S01]  /*30d0*/  IMAD R5, R19, 0x5000, R230 ;  /* 0x0000500013057824 */ /* 0x000fe200078e02e6 */
[----:B------:R-:W-:Y:S01]  /*30e0*/  LEA.HI.X R45, R0, R117, R2, 0x1, P3 ;  /* 0x00000075002d7211 */ /* 0x000fe200018f0c02 */
[----:B------:R-:W-:Y:S01]  /*30f0*/  IMAD.MOV.U32 R2, RZ, RZ, R39 ;  /* 0x000000ffff027224 */ /* 0x000fe200078e0027 */
[----:B------:R-:W-:Y:S01]  /*3100*/  ISETP.GT.AND P3, PT, R39, R119, PT ;  /* 0x000000772700720c */ /* 0x000fe20003f64270 */
[----:B------:R-:W-:Y:S01]  /*3110*/  IMAD R5, R5, 0x2, R18 ;  /* 0x0000000205057824 */ /* 0x000fe200078e0212 */
[----:B-1----:R-:W-:-:S02]  /*3120*/  ISETP.GE.AND P2, PT, R115, 0x1, PT ;  /* 0x000000017300780c */ /* 0x002fc40003f46270 */
[----:B------:R-:W-:-:S04]  /*3130*/  LEA R46, P5, R3, R116, 0x1 ;  /* 0x00000074032e7211 */ /* 0x000fc800078a08ff */
[----:B------:R-:W-:Y:S02]  /*3140*/  LEA.HI.X R47, R3, R117, R4, 0x1, P5 ;  /* 0x00000075032f7211 */ /* 0x000fe400028f0c04 */
[----:B--2---:R-:W-:-:S04]  /*3150*/  LOP3.LUT R37, R37, 0xfffffffd, RZ, 0xc0, !PT ;  /* 0xfffffffd25257812 */ /* 0x004fc800078ec0ff */
[----:B------:R-:W-:-:S05]  /*3160*/  @P3 LOP3.LUT R37, R37, 0x2, RZ, 0xfc, !PT ;  /* 0x0000000225253812 */ /* 0x000fca00078efcff */
[----:B------:R0:W-:Y:S01]  /*3170*/  STL [R1+0x10], R37 ;  /* 0x0000102501007387 */ /* 0x0001e20000100800 */
[----:B------:R-:W-:Y:S05]  /*3180*/  @!P2 BRA `(.L_x_456) ;  /* 0x000000780058a947 */ /* 0x000fea0003800000 */
[----:B------:R-:W-:Y:S01]  /*3190*/  ULDC.U8 UR4, c[0x0][0x410] ;  /* 0x0001040000047ab9 */ /* 0x000fe20000000000 */
[-C--:B------:R-:W-:Y:S01]  /*31a0*/  IMAD R3, R121, R39.reuse, RZ ;  /* 0x0000002779037224 */ /* 0x080fe200078e02ff */
[----:B------:R-:W-:Y:S01]  /*31b0*/  ISETP.NE.AND P2, PT, RZ, UR4, PT ;  /* 0x00000004ff007c0c */ /* 0x000fe2000bf45270 */
[-C--:B0-----:R-:W-:Y:S02]  /*31c0*/  IMAD R37, R126, R39.reuse, RZ ;  /* 0x000000277e257224 */ /* 0x081fe400078e02ff */
[----:B------:R-:W-:Y:S02]  /*31d0*/  IMAD R3, R38, R104, R3 ;  /* 0x0000006826037224 */ /* 0x000fe400078e0203 */
[----:B------:R-:W-:Y:S02]  /*31e0*/  IMAD R4, R2, -0x50, R24 ;  /* 0xffffffb002047824 */ /* 0x000fe400078e0218 */
[----:B------:R-:W-:-:S03]  /*31f0*/  IMAD.WIDE.U32 R86, R104, R39, RZ ;  /* 0x0000002768567225 */ /* 0x000fc600078e00ff */
[----:B------:R-:W-:Y:S01]  /*3200*/  VIMNMX R4, R4, 0x50, PT ;  /* 0x0000005004047848 */ /* 0x000fe20003fe0100 */
[----:B------:R-:W-:Y:S02]  /*3210*/  IMAD R37, R38, R110, R37 ;  /* 0x0000006e26257224 */ /* 0x000fe400078e0225 */
[----:B------:R-:W-:-:S04]  /*3220*/  IMAD.WIDE.U32 R84, R110, R39, RZ ;  /* 0x000000276e547225 */ /* 0x000fc800078e00ff */
[----:B------:R-:W-:Y:S02]  /*3230*/  IMAD.IADD R0, R87, 0x1, R3 ;  /* 0x0000000157007824 */ /* 0x000fe400078e0203 */
[----:B------:R-:W-:Y:S01]  /*3240*/  IMAD.IADD R3, R85, 0x1, R37 ;  /* 0x0000000155037824 */ /* 0x000fe200078e0225 */
[----:B------:R-:W-:Y:S06]  /*3250*/  @!P2 BRA `(.L_x_457) ;  /* 0x000000380038a947 */ /* 0x000fec0003800000 */
[----:B------:R-:W-:Y:S01]  /*3260*/  ISETP.GE.AND P3, PT, R213, R4, PT ;  /* 0x00000004d500720c */ /* 0x000fe20003f66270 */
[----:B------:R-:W-:Y:S01]  /*3270*/  BSSY B1, `(.L_x_458) ;  /* 0x000002a000017945 */ /* 0x000fe20003800000 */
        /* <DEDUP_REMOVED lines=8> */
[----:B------:R-:W-:Y:S01]  /*3300*/  CS2R R124, SRZ ;  /* 0x00000000007c7805 */ /* 0x000fe2000001ff00 */
[----:B------:R-:W-:Y:S06]  /*3310*/  @P3 BRA `(.L_x_459) ;  /* 0x00000000007c3947 */ /* 0x000fec0003800000 */
[----:B------:R-:W-:Y:S01]  /*3320*/  IADD3 R37, P4, R100, R86, RZ ;  /* 0x0000005664257210 */ /* 0x000fe20007f9e0ff */
[----:B------:R-:W-:Y:S01]  /*3330*/  ULDC.64 UR4, c[0x0][0x3e8] ;  /* 0x0000fa0000047ab9 */ /* 0x000fe20000000a00 */
[----:B------:R-:W-:Y:S01]  /*3340*/  IADD3 R39, P2, R106, R84, RZ ;  /* 0x000000546a277210 */ /* 0x000fe20007f5e0ff */
[----:B------:R-:W-:Y:S01]  /*3350*/  ULDC.64 UR6, c[0x0][0x400] ;  /* 0x0001000000067ab9 */ /* 0x000fe20000000a00 */
[----:B------:R-:W-:Y:S01]  /*3360*/  CS2R R122, SRZ ;  /* 0x00000000007a7805 */ /* 0x000fe2000001ff00 */
[----:B------:R-:W-:Y:S01]  /*3370*/  IMAD.X R38, R0, 0x1, R26, P4 ;  /* 0x0000000100267824 */ /* 0x000fe200020e061a */
[----:B------:R-:W-:Y:S01]  /*3380*/  LEA R36, P4, R37, UR4, 0x1 ;  /* 0x0000000425247c11 */ /* 0x000fe2000f8808ff */
[----:B------:R-:W-:Y:S01]  /*3390*/  IMAD.X R40, R3, 0x1, R21, P2 ;  /* 0x0000000103287824 */ /* 0x000fe200010e0615 */
[----:B------:R-:W-:Y:S02]  /*33a0*/  CS2R R90, SRZ ;  /* 0x00000000005a7805 */ /* 0x000fe4000001ff00 */
[----:B------:R-:W-:-:S02]  /*33b0*/  CS2R R124, SRZ ;  /* 0x00000000007c7805 */ /* 0x000fc4000001ff00 */
[----:B------:R-:W-:Y:S02]  /*33c0*/  LEA.HI.X R37, R37, UR5, R38, 0x1, P4 ;  /* 0x0000000525257c11 */ /* 0x000fe4000a0f0c26 */
[----:B------:R-:W-:Y:S02]  /*33d0*/  CS2R R116, SRZ ;  /* 0x0000000000747805 */ /* 0x000fe4000001ff00 */
[C---:B------:R-:W-:Y:S01]  /*33e0*/  LEA R38, P2, R39.reuse, UR6, 0x1 ;  /* 0x0000000627267c11 */ /* 0x040fe2000f8408ff */
[----:B------:R-:W-:Y:S01]  /*33f0*/  ULDC.64 UR8, c[0x0][0x208] ;  /* 0x0000820000087ab9 */ /* 0x000fe20000000a00 */
[-C--:B------:R-:W-:Y:S02]  /*3400*/  ISETP.GE.AND P4, PT, R22, R115.reuse, PT ;  /* 0x000000731600720c */ /* 0x080fe40003f86270 */
[----:B------:R-:W-:Y:S02]  /*3410*/  LEA.HI.X R39, R39, UR7, R40, 0x1, P2 ;  /* 0x0000000727277c11 */ /* 0x000fe400090f0c28 */
[----:B------:R-:W-:-:S02]  /*3420*/  ISETP.GE.AND P2, PT, R215, R115, PT ;  /* 0x00000073d700720c */ /* 0x000fc40003f46270 */
[----:B------:R-:W-:-:S07]  /*3430*/  CS2R R82, SRZ ;  /* 0x0000000000527805 */ /* 0x000fce000001ff00 */
[----:B------:R0:W5:Y:S04]  /*3440*/  @!P4 LDG.E.64 R122, desc[UR8][R36.64] ;  /* 0x00000008247ac981 */ /* 0x000168000c1e1b00 */
[----:B------:R0:W5:Y:S01]  /*3450*/  @!P4 LDG.E.64 R124, desc[UR8][R38.64] ;  /* 0x00000008267cc981 */ /* 0x000162000c1e1b00 */
[----:B------:R-:W-:-:S03]  /*3460*/  ISETP.GE.AND P4, PT, R214, R115, PT ;  /* 0x00000073d600720c */ /* 0x000fc60003f86270 */
[----:B------:R0:W5:Y:S04]  /*3470*/  @!P2 LDG.E.64 R90, desc[UR8][R36.64+0x40] ;  /* 0x00004008245aa981 */ /* 0x000168000c1e1b00 */
[----:B------:R0:W5:Y:S01]  /*3480*/  @!P2 LDG.E.64 R116, desc[UR8][R38.64+0x40] ;  /* 0x000040082674a981 */ /* 0x000162000c1e1b00 */
[----:B------:R-:W-:Y:S02]  /*3490*/  ISETP.GE.AND P2, PT, R216, R115, PT ;  /* 0x00000073d800720c */ /* 0x000fe40003f46270 */
[----:B------:R-:W-:Y:S02]  /*34a0*/  CS2R R78, SRZ ;  /* 0x00000000004e7805 */ /* 0x000fe4000001ff00 */
[----:B------:R-:W-:Y:S02]  /*34b0*/  CS2R R88, SRZ ;  /* 0x0000000000587805 */ /* 0x000fe4000001ff00 */
[----:B------:R-:W-:Y:S01]  /*34c0*/  CS2R R80, SRZ ;  /* 0x0000000000507805 */ /* 0x000fe2000001ff00 */
[----:B------:R0:W5:Y:S04]  /*34d0*/  @!P4 LDG.E.64 R82, desc[UR8][R36.64+0x80] ;  /* 0x000080082452c981 */ /* 0x000168000c1e1b00 */
[----:B------:R0:W5:Y:S04]  /*34e0*/  @!P4 LDG.E.64 R88, desc[UR8][R38.64+0x80] ;  /* 0x000080082658c981 */ /* 0x000168000c1e1b00 */
[----:B------:R0:W5:Y:S04]  /*34f0*/  @!P2 LDG.E.64 R78, desc[UR8][R36.64+0xc0] ;  /* 0x0000c008244ea981 */ /* 0x000168000c1e1b00 */
[----:B------:R0:W5:Y:S02]  /*3500*/  @!P2 LDG.E.64 R80, desc[UR8][R38.64+0xc0] ;  /* 0x0000c0082650a981 */ /* 0x000164000c1e1b00 */
.L_x_459:
[----:B------:R-:W-:Y:S05]  /*3510*/  BSYNC B1 ;  /* 0x0000000000017941 */ /* 0x000fea0003800000 */
.L_x_458:
[----:B0----5:R-:W-:Y:S01]  /*3520*/  IMAD.MOV.U32 R36, RZ, RZ, R78 ;  /* 0x000000ffff247224 */ /* 0x021fe200078e004e */
[----:B------:R-:W-:Y:S01]  /*3530*/  BSSY B1, `(.L_x_460) ;  /* 0x0000044000017945 */ /* 0x000fe20003800000 */
[----:B------:R-:W-:Y:S01]  /*3540*/  IMAD.MOV.U32 R38, RZ, RZ, R79 ;  /* 0x000000ffff267224 */ /* 0x000fe200078e004f */
[----:B------:R-:W-:Y:S01]  /*3550*/  CS2R R66, SRZ ;  /* 0x0000000000427805 */ /* 0x000fe2000001ff00 */
[----:B------:R-:W-:Y:S01]  /*3560*/  IMAD.MOV.U32 R37, RZ, RZ, R82 ;  /* 0x000000ffff257224 */ /* 0x000fe200078e0052 */
[----:B------:R-:W-:Y:S01]  /*3570*/  CS2R R70, SRZ ;  /* 0x0000000000467805 */ /* 0x000fe2000001ff00 */
[----:B------:R-:W-:Y:S01]  /*3580*/  VIADD R39, R213, 0x20 ;  /* 0x00000020d5277836 */ /* 0x000fe20000000000 */
[----:B------:R-:W-:Y:S01]  /*3590*/  PRMT R162, R38, 0x5410, R36 ;  /* 0x0000541026a27816 */ /* 0x000fe20000000024 */
[----:B------:R-:W-:Y:S01]  /*35a0*/  IMAD.MOV.U32 R36, RZ, RZ, R83 ;  /* 0x000000ffff247224 */ /* 0x000fe200078e0053 */
[----:B------:R-:W-:Y:S01]  /*35b0*/  PRMT R164, R164, 0x5410, R37 ;  /* 0x00005410a4a47816 */ /* 0x000fe20000000025 */
[----:B------:R-:W-:Y:S01]  /*35c0*/  IMAD.MOV.U32 R37, RZ, RZ, R90 ;  /* 0x000000ffff257224 */ /* 0x000fe200078e005a */
[----:B------:R-:W-:Y:S01]  /*35d0*/  ISETP.GE.AND P4, PT, R39, R4, PT ;  /* 0x000000042700720c */ /* 0x000fe20003f86270 */
[----:B------:R-:W-:Y:S01]  /*35e0*/  IMAD.MOV.U32 R38, RZ, RZ, R122 ;  /* 0x000000ffff267224 */ /* 0x000fe200078e007a */
[----:B------:R-:W-:Y:S01]  /*35f0*/  PRMT R163, R163, 0x5410, R36 ;  /* 0x00005410a3a37816 */ /* 0x000fe20000000024 */
[----:B------:R-:W-:Y:S01]  /*3600*/  IMAD.MOV.U32 R36, RZ, RZ, R91 ;  /* 0x000000ffff247224 */ /* 0x000fe200078e005b */
[----:B------:R-:W-:-:S02]  /*3610*/  CS2R R74, SRZ ;  /* 0x00000000004a7805 */ /* 0x000fc4000001ff00 */
[----:B------:R-:W-:Y:S02]  /*3620*/  CS2R R64, SRZ ;  /* 0x0000000000407805 */ /* 0x000fe4000001ff00 */
[----:B------:R-:W-:Y:S02]  /*3630*/  CS2R R68, SRZ ;  /* 0x0000000000447805 */ /* 0x000fe4000001ff00 */
[----:B------:R-:W-:Y:S02]  /*3640*/  CS2R R72, SRZ ;  /* 0x0000000000487805 */ /* 0x000fe4000001ff00 */
[----:B------:R-:W-:Y:S01]  /*3650*/  PRMT R165, R36, 0x5410, R37 ;  /* 0x0000541024a57816 */ /* 0x000fe20000000025 */
[----:B------:R-:W-:Y:S01]  /*3660*/  IMAD.MOV.U32 R37, RZ, RZ, R123 ;  /* 0x000000ffff257224 */ /* 0x000fe200078e007b */
[----:B------:R-:W-:Y:S01]  /*3670*/  CS2R R76, SRZ ;  /* 0x00000000004c7805 */ /* 0x000fe2000001ff00 */
[----:B------:R-:W-:-:S03]  /*3680*/  IMAD.MOV.U32 R36, RZ, RZ, R80 ;  /* 0x000000ffff247224 */ /* 0x000fc600078e0050 */
[----:B------:R-:W-:Y:S01]  /*3690*/  PRMT R134, R37, 0x5410, R38 ;  /* 0x0000541025867816 */ /* 0x000fe20000000026 */
[----:B------:R-:W-:Y:S02]  /*36a0*/  IMAD.MOV.U32 R38, RZ, RZ, R81 ;  /* 0x000000ffff267224 */ /* 0x000fe400078e0051 */
[----:B------:R-:W-:-:S03]  /*36b0*/  IMAD.MOV.U32 R37, RZ, RZ, R88 ;  /* 0x000000ffff257224 */ /* 0x000fc600078e0058 */
[----:B------:R-:W-:Y:S01]  /*36c0*/  PRMT R161, R38, 0x5410, R36 ;  /* 0x0000541026a17816 */ /* 0x000fe20000000024 */
[----:B------:R-:W-:Y:S01]  /*36d0*/  IMAD.MOV.U32 R36, RZ, RZ, R89 ;  /* 0x000000ffff247224 */ /* 0x000fe200078e0059 */
[----:B------:R-:W-:Y:S01]  /*36e0*/  PRMT R164, R37, 0x7610, R164 ;  /* 0x0000761025a47816 */ /* 0x000fe200000000a4 */
[----:B------:R-:W-:Y:S02]  /*36f0*/  IMAD.MOV.U32 R38, RZ, RZ, R116 ;  /* 0x000000ffff267224 */ /* 0x000fe400078e0074 */
[----:B------:R-:W-:Y:S01]  /*3700*/  IMAD.MOV.U32 R37, RZ, RZ, R117 ;  /* 0x000000ffff257224 */ /* 0x000fe200078e0075 */
[----:B------:R-:W-:Y:S01]  /*3710*/  PRMT R163, R36, 0x7610, R163 ;  /* 0x0000761024a37816 */ /* 0x000fe200000000a3 */
[----:B------:R-:W-:-:S03]  /*3720*/  IMAD.MOV.U32 R36, RZ, RZ, R124 ;  /* 0x000000ffff247224 */ /* 0x000fc600078e007c */
[----:B------:R-:W-:Y:S02]  /*3730*/  PRMT R167, R167, 0x5410, R37 ;  /* 0x00005410a7a77816 */ /* 0x000fe40000000025 */
[----:B------:R-:W-:Y:S01]  /*3740*/  PRMT R166, R36, 0x5410, R38 ;  /* 0x0000541024a67816 */ /* 0x000fe20000000026 */
[----:B------:R-:W-:-:S05]  /*3750*/  IMAD.MOV.U32 R38, RZ, RZ, R125 ;  /* 0x000000ffff267224 */ /* 0x000fca00078e007d */
[----:B------:R-:W-:Y:S01]  /*3760*/  PRMT R168, R168, 0x5410, R38 ;  /* 0x00005410a8a87816 */ /* 0x000fe20000000026 */
[----:B------:R-:W-:Y:S06]  /*3770*/  @P4 BRA `(.L_x_461) ;  /* 0x00000000007c4947 */ /* 0x000fec0003800000 */
[----:B------:R-:W-:Y:S01]  /*3780*/  IADD3 R36, P2, P5, R100, R86, R33 ;  /* 0x0000005664247210 */ /* 0x000fe20007d5e021 */
[----:B------:R-:W-:Y:S01]  /*3790*/  ULDC.64 UR4, c[0x0][0x3e8] ;  /* 0x0000fa0000047ab9 */ /* 0x000fe20000000a00 */
[----:B------:R-:W-:Y:S01]  /*37a0*/  ULDC.64 UR6, c[0x0][0x400] ;  /* 0x0001000000067ab9 */ /* 0x000fe20000000a00 */
[----:B------:R-:W-:Y:S02]  /*37b0*/  CS2R R74, SRZ ;  /* 0x00000000004a7805 */ /* 0x000fe4000001ff00 */
[----:B------:R-:W-:Y:S02]  /*37c0*/  IADD3.X R39, R26, R0, R35, P2, P5 ;  /* 0x000000001a277210 */ /* 0x000fe400017ea423 */
[----:B------:R-:W-:Y:S02]  /*37d0*/  CS2R R76, SRZ ;  /* 0x00000000004c7805 */ /* 0x000fe4000001ff00 */
[----:B------:R-:W-:Y:S01]  /*37e0*/  IADD3 R37, P2, P5, R106, R84, R29 ;  /* 0x000000546a257210 */ /* 0x000fe20007d5e01d */
[----:B------:R-:W-:-:S03]  /*37f0*/  ULDC.64 UR8, c[0x0][0x208] ;  /* 0x0000820000087ab9 */ /* 0x000fc60000000a00 */
[----:B------:R-:W-:Y:S02]  /*3800*/  IADD3.X R40, R21, R3, R31, P2, P5 ;  /* 0x0000000315287210 */ /* 0x000fe400017ea41f */
[----:B------:R-:W-:-:S04]  /*3810*/  LEA R38, P2, R36, UR4, 0x1 ;  /* 0x0000000424267c11 */ /* 0x000fc8000f8408ff */
[----:B------:R-:W-:Y:S02]  /*3820*/  LEA.HI.X R39, R36, UR5, R39, 0x1, P2 ;  /* 0x0000000524277c11 */ /* 0x000fe400090f0c27 */
[----:B------:R-:W-:-:S04]  /*3830*/  LEA R36, P2, R37, UR6, 0x1 ;  /* 0x0000000625247c11 */ /* 0x000fc8000f8408ff */
[----:B------:R-:W-:Y:S02]  /*3840*/  LEA.HI.X R37, R37, UR7, R40, 0x1, P2 ;  /* 0x0000000725257c11 */ /* 0x000fe400090f0c28 */
[----:B------:R-:W-:Y:S02]  /*3850*/  ISETP.GE.AND P2, PT, R22, R115, PT ;  /* 0x000000731600720c */ /* 0x000fe40003f46270 */
[----:B------:R-:W-:Y:S02]  /*3860*/  CS2R R70, SRZ ;  /* 0x0000000000467805 */ /* 0x000fe4000001ff00 */
[----:B------:R-:W-:-:S09]  /*3870*/  CS2R R72, SRZ ;  /* 0x0000000000487805 */ /* 0x000fd2000001ff00 */
[----:B------:R0:W5:Y:S04]  /*3880*/  @!P2 LDG.E.64 R74, desc[UR8][R38.64] ;  /* 0x00000008264aa981 */ /* 0x000168000c1e1b00 */
[----:B------:R0:W5:Y:S01]  /*3890*/  @!P2 LDG.E.64 R76, desc[UR8][R36.64] ;  /* 0x00000008244ca981 */ /* 0x000162000c1e1b00 */
        /* <DEDUP_REMOVED lines=10> */
[----:B------:R-:W-:-:S13]  /*3940*/  ISETP.GE.AND P2, PT, R216, R115, PT ;  /* 0x00000073d800720c */ /* 0x000fda0003f46270 */
[----:B------:R0:W5:Y:S04]  /*3950*/  @!P2 LDG.E.64 R62, desc[UR8][R38.64+0xc0] ;  /* 0x0000c008263ea981 */ /* 0x000168000c1e1b00 */
[----:B------:R0:W5:Y:S02]  /*3960*/  @!P2 LDG.E.64 R64, desc[UR8][R36.64+0xc0] ;  /* 0x0000c0082440a981 */ /* 0x000164000c1e1b00 */
.L_x_461:
[----:B------:R-:W-:Y:S05]  /*3970*/  BSYNC B1 ;  /* 0x0000000000017941 */ /* 0x000fea0003800000 */
.L_x_460:
[----:B0----5:R-:W-:Y:S01]  /*3980*/  IMAD.MOV.U32 R37, RZ, RZ, R66 ;  /* 0x000000ffff257224 */ /* 0x021fe200078e0042 */
[----:B------:R-:W-:Y:S01]  /*3990*/  ISETP.GE.AND P5, PT, R237, R4, PT ;  /* 0x00000004ed00720c */ /* 0x000fe20003fa6270 */
[----:B------:R-:W-:Y:S01]  /*39a0*/  IMAD.MOV.U32 R36, RZ, RZ, R67 ;  /* 0x000000ffff247224 */ /* 0x000fe200078e0043 */
[----:B------:R-:W-:Y:S01]  /*39b0*/  BSSY B1, `(.L_x_462) ;  /* 0x0000041000017945 */ /* 0x000fe20003800000 */
[----:B------:R-:W-:Y:S01]  /*39c0*/  IMAD.MOV.U32 R39, RZ, RZ, R62 ;  /* 0x000000ffff277224 */ /* 0x000fe200078e003e */
[----:B------:R-:W-:Y:S01]  /*39d0*/  CS2R R42, SRZ ;  /* 0x00000000002a7805 */ /* 0x000fe2000001ff00 */
[----:B------:R-:W-:Y:S01]  /*39e0*/  IMAD.MOV.U32 R38, RZ, RZ, R63 ;  /* 0x000000ffff267224 */ /* 0x000fe200078e003f */
[----:B------:R-:W-:Y:S01]  /*39f0*/  PRMT R153, R36, 0x5410, R37 ;  /* 0x0000541024997816 */ /* 0x000fe20000000025 */
        /* <DEDUP_REMOVED lines=9> */
[----:B------:R-:W-:Y:S01]  /*3a90*/  PRMT R156, R38, 0x7610, R156 ;  /* 0x00007610269c7816 */ /* 0x000fe2000000009c */
        /* <DEDUP_REMOVED lines=9> */
[----:B------:R-:W-:-:S02]  /*3b30*/  PRMT R149, R38, 0x5410, R39 ;  /* 0x0000541026957816 */ /* 0x000fc40000000027 */
[----:B------:R-:W-:Y:S02]  /*3b40*/  CS2R R50, SRZ ;  /* 0x0000000000327805 */ /* 0x000fe4000001ff00 */
[----:B------:R-:W-:Y:S01]  /*3b50*/  PRMT R156, R156, 0x5410, R37 ;  /* 0x000054109c9c7816 */ /* 0x000fe20000000025 */
[----:B------:R-:W-:Y:S01]  /*3b60*/  IMAD.MOV.U32 R37, RZ, RZ, R76 ;  /* 0x000000ffff257224 */ /* 0x000fe200078e004c */
[----:B------:R-:W-:Y:S01]  /*3b70*/  PRMT R157, R36, 0x7610, R157 ;  /* 0x00007610249d7816 */ /* 0x000fe2000000009d */
[----:B------:R-:W-:Y:S01]  /*3b80*/  IMAD.MOV.U32 R36, RZ, RZ, R77 ;  /* 0x000000ffff247224 */ /* 0x000fe200078e004d */
[----:B------:R-:W-:Y:S02]  /*3b90*/  CS2R R52, SRZ ;  /* 0x0000000000347805 */ /* 0x000fe4000001ff00 */
[----:B------:R-:W-:Y:S02]  /*3ba0*/  CS2R R58, SRZ ;  /* 0x00000000003a7805 */ /* 0x000fe4000001ff00 */
[----:B------:R-:W-:Y:S01]  /*3bb0*/  PRMT R159, R36, 0x5410, R37 ;  /* 0x00005410249f7816 */ /* 0x000fe20000000025 */
[----:B------:R-:W-:Y:S06]  /*3bc0*/  @P5 BRA `(.L_x_463) ;  /* 0x00000000007c5947 */ /* 0x000fec0003800000 */
[----:B------:R-:W-:Y:S01]  /*3bd0*/  IADD3 R86, P2, P6, R100, R32, R86 ;  /* 0x0000002064567210 */ /* 0x000fe20007e5e056 */
[----:B------:R-:W-:Y:S01]  /*3be0*/  ULDC.64 UR4, c[0x0][0x3e8] ;  /* 0x0000fa0000047ab9 */ /* 0x000fe20000000a00 */
[----:B------:R-:W-:Y:S02]  /*3bf0*/  CS2R R56, SRZ ;  /* 0x0000000000387805 */ /* 0x000fe4000001ff00 */
[----:B------:R-:W-:Y:S02]  /*3c00*/  CS2R R58, SRZ ;  /* 0x00000000003a7805 */ /* 0x000fe4000001ff00 */
[----:B------:R-:W-:Y:S01]  /*3c10*/  IADD3.X R0, R26, R34, R0, P2, P6 ;  /* 0x000000221a007210 */ /* 0x000fe200017ec400 */
[----:B------:R-:W-:Y:S01]  /*3c20*/  ULDC.64 UR6, c[0x0][0x208] ;  /* 0x0000820000067ab9 */ /* 0x000fe20000000a00 */
[----:B------:R-:W-:-:S04]  /*3c30*/  IADD3 R84, P2, P6, R106, R28, R84 ;  /* 0x0000001c6a547210 */ /* 0x000fc80007e5e054 */
[----:B------:R-:W-:Y:S02]  /*3c40*/  IADD3.X R3, R21, R30, R3, P2, P6 ;  /* 0x0000001e15037210 */ /* 0x000fe400017ec403 */
[----:B------:R-:W-:-:S04]  /*3c50*/  LEA R38, P2, R86, UR4, 0x1 ;  /* 0x0000000456267c11 */ /* 0x000fc8000f8408ff */
[----:B------:R-:W-:Y:S01]  /*3c60*/  LEA.HI.X R39, R86, UR5, R0, 0x1, P2 ;  /* 0x0000000556277c11 */ /* 0x000fe200090f0c00 */
[----:B------:R-:W-:Y:S02]  /*3c70*/  ULDC.64 UR4, c[0x0][0x400] ;  /* 0x0001000000047ab9 */ /* 0x000fe40000000a00 */
        /* <DEDUP_REMOVED lines=20> */
.L_x_463:
[----:B------:R-:W-:Y:S05]  /*3dc0*/  BSYNC B1 ;  /* 0x0000000000017941 */ /* 0x000fea0003800000 */
.L_x_462:
[----:B-----5:R-:W-:Y:S01]  /*3dd0*/  IMAD.MOV.U32 R3, RZ, RZ, R42 ;  /* 0x000000ffff037224 */ /* 0x020fe200078e002a */
[----:B------:R-:W-:Y:S01]  /*3de0*/  ULOP3.LUT UR4, UR60, 0x1, URZ, 0xfc, !UPT ;  /* 0x000000013c047892 */ /* 0x000fe2000f8efc3f */
[----:B------:R-:W-:-:S03]  /*3df0*/  IMAD.MOV.U32 R0, RZ, RZ, R43 ;  /* 0x000000ffff007224 */ /* 0x000fc600078e002b */
[----:B------:R-:W-:Y:S02]  /*3e00*/  UISETP.NE.AND UP0, UPT, UR4, 0x3, UPT ;  /* 0x000000030400788c */ /* 0x000fe4000bf05270 */
[----:B------:R-:W-:Y:S01]  /*3e10*/  PRMT R135, R3, 0x5410, R0 ;  /* 0x0000541003877816 */ /* 0x000fe20000000000 */
[----:B------:R-:W-:Y:S02]  /*3e20*/  IMAD.MOV.U32 R3, RZ, RZ, R48 ;  /* 0x000000ffff037224 */ /* 0x000fe400078e0030 */
[----:B------:R-:W-:Y:S01]  /*3e30*/  IMAD.MOV.U32 R0, RZ, RZ, R49 ;  /* 0x000000ffff007224 */ /* 0x000fe200078e0031 */
[----:B------:R-:W-:-:S04]  /*3e40*/  PLOP3.LUT P2, PT, PT, PT, UP0, 0x80, 0x0 ;  /* 0x000000000000781c */ /* 0x000fc80003f4f008 */
[----:B------:R-:W-:Y:S01]  /*3e50*/  PRMT R145, R3, 0x5410, R0 ;  /* 0x0000541003917816 */ /* 0x000fe20000000000 */
[----:B------:R-:W-:Y:S02]  /*3e60*/  IMAD.MOV.U32 R3, RZ, RZ, R54 ;  /* 0x000000ffff037224 */ /* 0x000fe400078e0036 */
[----:B------:R-:W-:-:S05]  /*3e70*/  IMAD.MOV.U32 R0, RZ, RZ, R55 ;  /* 0x000000ffff007224 */ /* 0x000fca00078e0037 */
[----:B------:R-:W-:Y:S01]  /*3e80*/  PRMT R151, R3, 0x5410, R0 ;  /* 0x0000541003977816 */ /* 0x000fe20000000000 */
[----:B------:R-:W-:Y:S02]  /*3e90*/  IMAD.MOV.U32 R3, RZ, RZ, R56 ;  /* 0x000000ffff037224 */ /* 0x000fe400078e0038 */
[----:B------:R-:W-:-:S05]  /*3ea0*/  IMAD.MOV.U32 R0, RZ, RZ, R57 ;  /* 0x000000ffff007224 */ /* 0x000fca00078e0039 */
[----:B------:R-:W-:Y:S01]  /*3eb0*/  PRMT R154, R0, 0x5410, R3 ;  /* 0x00005410009a7816 */ /* 0x000fe20000000003 */
[----:B------:R-:W-:Y:S02]  /*3ec0*/  IMAD.MOV.U32 R3, RZ, RZ, R40 ;  /* 0x000000ffff037224 */ /* 0x000fe400078e0028 */
[----:B------:R-:W-:-:S05]  /*3ed0*/  IMAD.MOV.U32 R0, RZ, RZ, R41 ;  /* 0x000000ffff007224 */ /* 0x000fca00078e0029 */
[----:B------:R-:W-:Y:S01]  /*3ee0*/  PRMT R143, R3, 0x5410, R0 ;  /* 0x00005410038f7816 */ /* 0x000fe20000000000 */
        /* <DEDUP_REMOVED lines=12> */
[----:B------:R-:W-:Y:S06]  /*3fb0*/  @!P2 BRA `(.L_x_464) ;  /* 0x000000000004a947 */ /* 0x000fec0003800000 */
[----:B------:R-:W-:Y:S01]  /*3fc0*/  BPT.TRAP 0x1 ;  /* 0x000000040000795c */ /* 0x000fe20000300000 */
.L_x_464:
[----:B------:R-:W-:Y:S01]  /*3fd0*/  IMAD R3, R19, 0x8, R18 ;  /* 0x0000000813037824 */ /* 0x000fe200078e0212 */
[----:B------:R-:W-:Y:S01]  /*3fe0*/  SHF.L.U32 R0, R217, 0x1f, RZ ;  /* 0x0000001fd9007819 */ /* 0x000fe200000006ff */
[----:B------:R-:W-:Y:S03]  /*3ff0*/  BSSY B1, `(.L_x_465) ;  /* 0x0000003000017945 */ /* 0x000fe60003800000 */
[----:B------:R-:W1:Y:S02]  /*4000*/  SYNCS.PHASECHK.TRANS64.TRYWAIT P6, [R3+URZ+0x38890], R0 ;  /* 0x03889000030075a7 */ /* 0x000e6400080c017f */
[----:B-1----:R-:W-:Y:S05]  /*4010*/  @!P6 BRA `(.L_x_466) ;  /* 0x0000028000c4e947 */ /* 0x002fea0003800000 */
.L_x_854:
[----:B------:R-:W-:Y:S05]  /*4020*/  BSYNC B1 ;  /* 0x0000000000017941 */ /* 0x000fea0003800000 */
.L_x_465:
[----:B------:R-:W-:Y:S04]  /*4030*/  BSSY B1, `(.L_x_467) ;  /* 0x00000e5000017945 */ /* 0x000fe80003800000 */
[----:B------:R-:W-:Y:S05]  /*4040*/  @P3 BRA `(.L_x_468) ;  /* 0x0000000c008c3947 */ /* 0x000fea0003800000 */
[----:B------:R-:W-:Y:S01]  /*4050*/  ISETP.NE.AND P3, PT, R27, RZ, PT ;  /* 0x000000ff1b00720c */ /* 0x000fe20003f65270 */
[----:B------:R-:W-:-:S12]  /*4060*/  BSSY B2, `(.L_x_469) ;  /* 0x0000036000027945 */ /* 0x000fd80003800000 */
[----:B------:R-:W-:Y:S05]  /*4070*/  @!P3 BRA `(.L_x_470) ;  /* 0x0000000000d0b947 */ /* 0x000fea0003800000 */
[----:B0-----:R0:W2:Y:S01]  /*4080*/  LDS.128 R36, [R5+0x24400] ;  /* 0x0244000005247984 */ /* 0x0010a20000000c00 */
[----:B------:R-:W-:Y:S01]  /*4090*/  ISETP.GE.AND P3, PT, R22, R115, PT ;  /* 0x000000731600720c */ /* 0x000fe20003f66270 */
[----:B------:R-:W-:-:S12]  /*40a0*/  BSSY B3, `(.L_x_471) ;  /* 0x000002f000037945 */ /* 0x000fd80003800000 */
[----:B0-----:R-:W-:Y:S05]  /*40b0*/  @P3 BRA `(.L_x_472) ;  /* 0x0000000000b43947 */ /* 0x001fea0003800000 */
[----:B------:R-:W-:Y:S02]  /*40c0*/  SHF.R.U64 R85, R124, 0x10, R125 ;  /* 0x000000107c557819 */ /* 0x000fe4000000127d */
[----:B------:R-:W-:Y:S02]  /*40d0*/  SHF.R.U64 R84, R122, 0x10, R123 ;  /* 0x000000107a547819 */ /* 0x000fe4000000127b */
[----:B------:R-:W-:Y:S02]  /*40e0*/  PRMT R85, R166, 0x5410, R85 ;  /* 0x00005410a6557816 */ /* 0x000fe40000000055 */
[----:B------:R-:W-:Y:S02]  /*40f0*/  PRMT R84, R134, 0x5432, R84 ;  /* 0x0000543286547816 */ /* 0x000fe40000000054 */
[----:B------:R-:W-:Y:S02]  /*4100*/  SHF.R.U32.HI R122, RZ, 0x10, R125 ;  /* 0x00000010ff7a7819 */ /* 0x000fe4000001167d */
[----:B--2---:R-:W-:-:S02]  /*4110*/  LOP3.LUT R124, R37, 0xffff0000, RZ, 0xc0, !PT ;  /* 0xffff0000257c7812 */ /* 0x004fc400078ec0ff */
[C---:B------:R-:W-:Y:S01]  /*4120*/  LOP3.LUT R86, R85.reuse, 0xffff0000, RZ, 0xc0, !PT ;  /* 0xffff000055567812 */ /* 0x040fe200078ec0ff */
[----:B------:R-:W-:Y:S01]  /*4130*/  IMAD.U32 R85, R85, 0x10000, RZ ;  /* 0x0001000055557824 */ /* 0x000fe200078e00ff */
[C---:B------:R-:W-:Y:S01]  /*4140*/  LOP3.LUT R125, R84.reuse, 0xffff0000, RZ, 0xc0, !PT ;  /* 0xffff0000547d7812 */ /* 0x040fe200078ec0ff */
[----:B------:R-:W-:Y:S01]  /*4150*/  IMAD.U32 R84, R84, 0x10000, RZ ;  /* 0x0001000054547824 */ /* 0x000fe200078e00ff */
[----:B------:R-:W-:Y:S01]  /*4160*/  SHF.R.U32.HI R87, RZ, 0x10, R123 ;  /* 0x00000010ff577819 */ /* 0x000fe2000001167b */
[----:B------:R-:W-:Y:S02]  /*4170*/  IMAD.U32 R123, R37, 0x10000, RZ ;  /* 0x00010000257b7824 */ /* 0x000fe400078e00ff */
[-C--:B------:R-:W-:Y:S01]  /*4180*/  FMUL.FTZ R37, R124, R86.reuse ;  /* 0x000000567c257220 */ /* 0x080fe20000410000 */
[----:B------:R-:W-:Y:S01]  /*4190*/  PRMT R122, R168, 0x5432, R122 ;  /* 0x00005432a87a7816 */ /* 0x000fe2000000007a */
[-C--:B------:R-:W-:Y:S01]  /*41a0*/  FMUL.FTZ R124, R124, R125.reuse ;  /* 0x0000007d7c7c7220 */ /* 0x080fe20000410000 */
[----:B------:R-:W-:Y:S01]  /*41b0*/  PRMT R87, R134, 0x5410, R87 ;  /* 0x0000541086577816 */ /* 0x000fe20000000057 */
[C---:B------:R-:W-:Y:S01]  /*41c0*/  FFMA.FTZ R37, R123.reuse, R125, -R37 ;  /* 0x0000007d7b257223 */ /* 0x040fe20000010825 */
[----:B------:R-:W-:Y:S01]  /*41d0*/  LOP3.LUT R125, R38, 0xffff0000, RZ, 0xc0, !PT ;  /* 0xffff0000267d7812 */ /* 0x000fe200078ec0ff */
[----:B------:R-:W-:Y:S01]  /*41e0*/  FFMA.FTZ R86, R123, R86, R124 ;  /* 0x000000567b567223 */ /* 0x000fe2000001007c */
[C---:B------:R-:W-:Y:S01]  /*41f0*/  IMAD.U32 R123, R122.reuse, 0x10000, RZ ;  /* 0x000100007a7b7824 */ /* 0x040fe200078e00ff */
[----:B------:R-:W-:Y:S01]  /*4200*/  LOP3.LUT R122, R122, 0xffff0000, RZ, 0xc0, !PT ;  /* 0xffff00007a7a7812 */ /* 0x000fe200078ec0ff */
[C---:B------:R-:W-:Y:S01]  /*4210*/  IMAD.U32 R134, R87.reuse, 0x10000, RZ ;  /* 0x0001000057867824 */ /* 0x040fe200078e00ff */
[----:B------:R-:W-:Y:S01]  /*4220*/  LOP3.LUT R87, R87, 0xffff0000, RZ, 0xc0, !PT ;  /* 0xffff000057577812 */ /* 0x000fe200078ec0ff */
[----:B------:R-:W-:-:S02]  /*4230*/  IMAD.U32 R124, R38, 0x10000, RZ ;  /* 0x00010000267c7824 */ /* 0x000fc400078e00ff */
[C---:B------:R-:W-:Y:S01]  /*4240*/  FMUL.FTZ R38, R125.reuse, R123 ;  /* 0x0000007b7d267220 */ /* 0x040fe20000410000 */
[-C--:B------:R-:W-:Y:S01]  /*4250*/  FMUL.FTZ R125, R125, R134.reuse ;  /* 0x000000867d7d7220 */ /* 0x080fe20000410000 */
[----:B------:R-:W-:Y:S02]  /*4260*/  F2FP.BF16.F32.PACK_AB R37, R86, R37 ;  /* 0x000000255625723e */ /* 0x000fe400000010ff */
[C---:B------:R-:W-:Y:S01]  /*4270*/  FFMA.FTZ R38, R124.reuse, R134, -R38 ;  /* 0x000000867c267223 */ /* 0x040fe20000010826 */
[----:B------:R-:W-:Y:S01]  /*4280*/  FFMA.FTZ R123, R124, R123, R125 ;  /* 0x0000007b7c7b7223 */ /* 0x000fe2000001007d */
[C---:B------:R-:W-:Y:S01]  /*4290*/  LOP3.LUT R124, R39.reuse, 0xffff0000, RZ, 0xc0, !PT ;  /* 0xffff0000277c7812 */ /* 0x040fe200078ec0ff */
[----:B------:R-:W-:-:S03]  /*42a0*/  IMAD.U32 R125, R39, 0x10000, RZ ;  /* 0x00010000277d7824 */ /* 0x000fc600078e00ff */
[----:B------:R-:W-:Y:S01]  /*42b0*/  F2FP.BF16.F32.PACK_AB R38, R123, R38 ;  /* 0x000000267b26723e */ /* 0x000fe200000010ff */
[----:B------:R-:W-:-:S04]  /*42c0*/  FMUL.FTZ R39, R124, R122 ;  /* 0x0000007a7c277220 */ /* 0x000fc80000410000 */
[-C--:B------:R-:W-:Y:S01]  /*42d0*/  FFMA.FTZ R39, R125, R87.reuse, -R39 ;  /* 0x000000577d277223 */ /* 0x080fe20000010827 */
[----:B------:R-:W-:-:S04]  /*42e0*/  FMUL.FTZ R87, R124, R87 ;  /* 0x000000577c577220 */ /* 0x000fc80000410000 */
[----:B------:R-:W-:Y:S01]  /*42f0*/  FFMA.FTZ R122, R125, R122, R87 ;  /* 0x0000007a7d7a7223 */ /* 0x000fe20000010057 */
[C---:B------:R-:W-:Y:S01]  /*4300*/  LOP3.LUT R87, R36.reuse, 0xffff0000, RZ, 0xc0, !PT ;  /* 0xffff000024577812 */ /* 0x040fe200078ec0ff */
[----:B------:R-:W-:-:S03]  /*4310*/  IMAD.U32 R36, R36, 0x10000, RZ ;  /* 0x0001000024247824 */ /* 0x000fc600078e00ff */
[----:B------:R-:W-:Y:S01]  /*4320*/  F2FP.BF16.F32.PACK_AB R39, R122, R39 ;  /* 0x000000277a27723e */ /* 0x000fe200000010ff */
[C---:B------:R-:W-:Y:S01]  /*4330*/  FMUL.FTZ R124, R87.reuse, R85 ;  /* 0x00000055577c7220 */ /* 0x040fe20000410000 */
[----:B------:R-:W-:-:S03]  /*4340*/  FMUL.FTZ R87, R87, R84 ;  /* 0x0000005457577220 */ /* 0x000fc60000410000 */
[C---:B------:R-:W-:Y:S01]  /*4350*/  FFMA.FTZ R124, R36.reuse, R84, -R124 ;  /* 0x00000054247c7223 */ /* 0x040fe2000001087c */
[----:B------:R-:W-:-:S05]  /*4360*/  FFMA.FTZ R87, R36, R85, R87 ;  /* 0x0000005524577223 */ /* 0x000fca0000010057 */
[----:B------:R-:W-:-:S05]  /*4370*/  F2FP.BF16.F32.PACK_AB R87, R87, R124 ;  /* 0x0000007c5757723e */ /* 0x000fca00000010ff */
[----:B------:R-:W-:-:S07]  /*4380*/  IMAD.MOV.U32 R36, RZ, RZ, R87 ;  /* 0x000000ffff247224 */ /* 0x000fce00078e0057 */
.L_x_472:
[----:B------:R-:W-:Y:S05]  /*4390*/  BSYNC B3 ;  /* 0x0000000000037941 */ /* 0x000fea0003800000 */
.L_x_471:
[----:B------:R-:W-:Y:S02]  /*43a0*/  ULDC.64 UR4, c[0x0][0x208] ;  /* 0x0000820000047ab9 */ /* 0x000fe40000000a00 */
[----:B--2---:R2:W-:Y:S03]  /*43b0*/  STG.E.128 desc[UR4][R60.64], R36 ;  /* 0x000000243c007986 */ /* 0x0045e6000c101d04 */
.L_x_470:
[----:B------:R-:W-:Y:S05]  /*43c0*/  BSYNC B2 ;  /* 0x0000000000027941 */ /* 0x000fea0003800000 */
.L_x_469:
[----:B------:R-:W-:Y:S01]  /*43d0*/  ISETP.NE.AND P3, PT, R11, RZ, PT ;  /* 0x000000ff0b00720c */ /* 0x000fe20003f65270 */
[----:B------:R-:W-:-:S12]  /*43e0*/  BSSY B2, `(.L_x_473) ;  /* 0x0000037000027945 */ /* 0x000fd80003800000 */
[----:B------:R-:W-:Y:S05]  /*43f0*/  @!P3 BRA `(.L_x_474) ;  /* 0x0000000000d4b947 */ /* 0x000fea0003800000 */
[----:B0-2---:R0:W2:Y:S01]  /*4400*/  LDS.128 R36, [R5+0x26c00] ;  /* 0x026c000005247984 */ /* 0x0050a20000000c00 */
[----:B------:R-:W-:Y:S01]  /*4410*/  ISETP.GE.AND P3, PT, R215, R115, PT ;  /* 0x00000073d700720c */ /* 0x000fe20003f66270 */
[----:B------:R-:W-:-:S12]  /*4420*/  BSSY B3, `(.L_x_475) ;  /* 0x0000030000037945 */ /* 0x000fd80003800000 */
[----:B0-----:R-:W-:Y:S05]  /*4430*/  @P3 BRA `(.L_x_476) ;  /* 0x0000000000b83947 */ /* 0x001fea0003800000 */
[----:B------:R-:W-:Y:S02]  /*4440*/  SHF.R.U64 R86, R116, 0x10, R117 ;  /* 0x0000001074567819 */ /* 0x000fe40000001275 */
[--C-:B------:R-:W-:Y:S02]  /*4450*/  SHF.R.U64 R84, R90, 0x10, R91.reuse ;  /* 0x000000105a547819 */ /* 0x100fe4000000125b */
[----:B------:R-:W-:Y:S02]  /*4460*/  PRMT R86, R166, 0x5432, R86 ;  /* 0x00005432a6567816 */ /* 0x000fe40000000056 */
[----:B------:R-:W-:Y:S02]  /*4470*/  PRMT R84, R165, 0x5432, R84 ;  /* 0x00005432a5547816 */ /* 0x000fe40000000054 */
[----:B------:R-:W-:Y:S02]  /*4480*/  SHF.R.U32.HI R87, RZ, 0x10, R91 ;  /* 0x00000010ff577819 */ /* 0x000fe4000001165b */
[----:B------:R-:W-:-:S02]  /*4490*/  SHF.R.U32.HI R90, RZ, 0x10, R117 ;  /* 0x00000010ff5a7819 */ /* 0x000fc40000011675 */
[C---:B--2---:R-:W-:Y:S01]  /*44a0*/  LOP3.LUT R91, R37.reuse, 0xffff0000, RZ, 0xc0, !PT ;  /* 0xffff0000255b7812 */ /* 0x044fe200078ec0ff */
[----:B------:R-:W-:Y:S01]  /*44b0*/  IMAD.U32 R37, R37, 0x10000, RZ ;  /* 0x0001000025257824 */ /* 0x000fe200078e00ff */
[C---:B------:R-:W-:Y:S01]  /*44c0*/  LOP3.LUT R116, R86.reuse, 0xffff0000, RZ, 0xc0, !PT ;  /* 0xffff000056747812 */ /* 0x040fe200078ec0ff */
[----:B------:R-:W-:Y:S01]  /*44d0*/  IMAD.U32 R86, R86, 0x10000, RZ ;  /* 0x0001000056567824 */ /* 0x000fe200078e00ff */
[C---:B------:R-:W-:Y:S01]  /*44e0*/  LOP3.LUT R117, R84.reuse, 0xffff0000, RZ, 0xc0, !PT ;  /* 0xffff000054757812 */ /* 0x040fe200078ec0ff */
[----:B------:R-:W-:Y:S01]  /*44f0*/  IMAD.U32 R84, R84, 0x10000, RZ ;  /* 0x0001000054547824 */ /* 0x000fe200078e00ff */
[----:B------:R-:W-:Y:S01]  /*4500*/  PRMT R90, R167, 0x5432, R90 ;  /* 0x00005432a75a7816 */ /* 0x000fe2000000005a */
[----:B------:R-:W-:Y:S01]  /*4510*/  FMUL.FTZ R85, R91, R116 ;  /* 0x000000745b557220 */ /* 0x000fe20000410000 */
[----:B------:R-:W-:Y:S01]  /*4520*/  PRMT R87, R165, 0x5410, R87 ;  /* 0x00005410a5577816 */ /* 0x000fe20000000057 */
[-C--:B------:R-:W-:Y:S02]  /*4530*/  FMUL.FTZ R91, R91, R117.reuse ;  /* 0x000000755b5b7220 */ /* 0x080fe40000410000 */
[----:B------:R-:W-:Y:S01]  /*4540*/  FFMA.FTZ R85, R37, R117, -R85 ;  /* 0x0000007525557223 */ /* 0x000fe20000010855 */
[----:B------:R-:W-:-:S02]  /*4550*/  IMAD.U32 R117, R38, 0x10000, RZ ;  /* 0x0001000026757824 */ /* 0x000fc400078e00ff */
[----:B------:R-:W-:Y:S01]  /*4560*/  FFMA.FTZ R37, R37, R116, R91 ;  /* 0x0000007425257223 */ /* 0x000fe2000001005b */
[----:B------:R-:W-:Y:S01]  /*4570*/  LOP3.LUT R91, R38, 0xffff0000, RZ, 0xc0, !PT ;  /* 0xffff0000265b7812 */ /* 0x000fe200078ec0ff */
[C---:B------:R-:W-:Y:S01]  /*4580*/  IMAD.U32 R116, R90.reuse, 0x10000, RZ ;  /* 0x000100005a747824 */ /* 0x040fe200078e00ff */
[----:B------:R-:W-:Y:S01]  /*4590*/  LOP3.LUT R90, R90, 0xffff0000, RZ, 0xc0, !PT ;  /* 0xffff00005a5a7812 */ /* 0x000fe200078ec0ff */
[C---:B------:R-:W-:Y:S01]  /*45a0*/  IMAD.U32 R122, R87.reuse, 0x10000, RZ ;  /* 0x00010000577a7824 */ /* 0x040fe200078e00ff */
[----:B------:R-:W-:Y:S01]  /*45b0*/  LOP3.LUT R87, R87, 0xffff0000, RZ, 0xc0, !PT ;  /* 0xffff000057577812 */ /* 0x000fe200078ec0ff */
[----:B------:R-:W-:Y:S01]  /*45c0*/  FMUL.FTZ R38, R91, R116 ;  /* 0x000000745b267220 */ /* 0x000fe20000410000 */
[----:B------:R-:W-:Y:S01]  /*45d0*/  F2FP.BF16.F32.PACK_AB R37, R37, R85 ;  /* 0x000000552525723e */ /* 0x000fe200000010ff */
[-C--:B------:R-:W-:Y:S02]  /*45e0*/  FMUL.FTZ R91, R91, R122.reuse ;  /* 0x0000007a5b5b7220 */ /* 0x080fe40000410000 */
[----:B------:R-:W-:-:S02]  /*45f0*/  FFMA.FTZ R38, R117, R122, -R38 ;  /* 0x0000007a75267223 */ /* 0x000fc40000010826 */
        /* <DEDUP_REMOVED lines=15> */
[----:B------:R-:W-:Y:S01]  /*46f0*/  F2FP.BF16.F32.PACK_AB R90, R39, R90 ;  /* 0x0000005a275a723e */ /* 0x000fe200000010ff */
[----:B------:R-:W-:-:S04]  /*4700*/  IMAD.MOV.U32 R39, RZ, RZ, R87 ;  /* 0x000000ffff277224 */ /* 0x000fc800078e0057 */
[----:B------:R-:W-:-:S07]  /*4710*/  IMAD.MOV.U32 R36, RZ, RZ, R90 ;  /* 0x000000ffff247224 */ /* 0x000fce00078e005a */
.L_x_476:
[----:B------:R-:W-:Y:S05]  /*4720*/  BSYNC B3 ;  /* 0x0000000000037941 */ /* 0x000fea0003800000 */
.L_x_475:
[----:B------:R-:W-:Y:S02]  /*4730*/  ULDC.64 UR4, c[0x0][0x208] ;  /* 0x0000820000047ab9 */ /* 0x000fe40000000a00 */
[----:B--2---:R3:W-:Y:S03]  /*4740*/  STG.E.128 desc[UR4][R60.64+0x80], R36 ;  /* 0x000080243c007986 */ /* 0x0047e6000c101d04 */
.L_x_474:
[----:B------:R-:W-:Y:S05]  /*4750*/  BSYNC B2 ;  /* 0x0000000000027941 */ /* 0x000fea0003800000 */
.L_x_473:
[----:B------:R-:W-:Y:S01]  /*4760*/  ISETP.NE.AND P3, PT, R10, RZ, PT ;  /* 0x000000ff0a00720c */ /* 0x000fe20003f65270 */
[----:B------:R-:W-:-:S12]  /*4770*/  BSSY B2, `(.L_x_477) ;  /* 0x0000038000027945 */ /* 0x000fd80003800000 */
[----:B------:R-:W-:Y:S05]  /*4780*/  @!P3 BRA `(.L_x_478) ;  /* 0x0000000000d8b947 */ /* 0x000fea0003800000 */
[----:B0-23--:R0:W2:Y:S01]  /*4790*/  LDS.128 R36, [R5+0x29400] ;  /* 0x0294000005247984 */ /* 0x00d0a20000000c00 */
[----:B------:R-:W-:Y:S01]  /*47a0*/  ISETP.GE.AND P3, PT, R214, R115, PT ;  /* 0x00000073d600720c */ /* 0x000fe20003f66270 */
[----:B------:R-:W-:-:S12]  /*47b0*/  BSSY B3, `(.L_x_479) ;  /* 0x0000031000037945 */ /* 0x000fd80003800000 */
[----:B0-----:R-:W-:Y:S05]  /*47c0*/  @P3 BRA `(.L_x_480) ;  /* 0x0000000000bc3947 */ /* 0x001fea0003800000 */
[----:B------:R-:W-:Y:S01]  /*47d0*/  SHF.R.U64 R85, R88, 0x10, R89 ;  /* 0x0000001058557819 */ /* 0x000fe20000001259 */
[----:B--2---:R-:W-:Y:S01]  /*47e0*/  IMAD.U32 R87, R37, 0x10000, RZ ;  /* 0x0001000025577824 */ /* 0x004fe200078e00ff */
[----:B------:R-:W-:Y:S02]  /*47f0*/  SHF.R.U64 R82, R82, 0x10, R83 ;  /* 0x0000001052527819 */ /* 0x000fe40000001253 */
[C---:B------:R-:W-:Y:S02]  /*4800*/  PRMT R85, R164.reuse, 0x5410, R85 ;  /* 0x00005410a4557816 */ /* 0x040fe40000000055 */
[----:B------:R-:W-:Y:S02]  /*4810*/  SHF.R.U32.HI R86, RZ, 0x10, R83 ;  /* 0x00000010ff567819 */ /* 0x000fe40000011653 */
[----:B------:R-:W-:Y:S02]  /*4820*/  SHF.R.U32.HI R83, RZ, 0x10, R89 ;  /* 0x00000010ff537819 */ /* 0x000fe40000011659 */
[----:B------:R-:W-:-:S02]  /*4830*/  PRMT R82, R164, 0x5432, R82 ;  /* 0x00005432a4527816 */ /* 0x000fc40000000052 */
[----:B------:R-:W-:Y:S02]  /*4840*/  LOP3.LUT R89, R37, 0xffff0000, RZ, 0xc0, !PT ;  /* 0xffff000025597812 */ /* 0x000fe400078ec0ff */
[C---:B------:R-:W-:Y:S01]  /*4850*/  LOP3.LUT R88, R85.reuse, 0xffff0000, RZ, 0xc0, !PT ;  /* 0xffff000055587812 */ /* 0x040fe200078ec0ff */
[----:B------:R-:W-:Y:S01]  /*4860*/  IMAD.U32 R85, R85, 0x10000, RZ ;  /* 0x0001000055557824 */ /* 0x000fe200078e00ff */
[C---:B------:R-:W-:Y:S01]  /*4870*/  LOP3.LUT R37, R82.reuse, 0xffff0000, RZ, 0xc0, !PT ;  /* 0xffff000052257812 */ /* 0x040fe200078ec0ff */
[----:B------:R-:W-:Y:S01]  /*4880*/  IMAD.U32 R82, R82, 0x10000, RZ ;  /* 0x0001000052527824 */ /* 0x000fe200078e00ff */
[----:B------:R-:W-:Y:S01]  /*4890*/  PRMT R83, R163, 0x5410, R83 ;  /* 0x00005410a3537816 */ /* 0x000fe20000000053 */
[----:B------:R-:W-:Y:S01]  /*48a0*/  FMUL.FTZ R84, R89, R88 ;  /* 0x0000005859547220 */ /* 0x000fe20000410000 */
[----:B------:R-:W-:-:S03]  /*48b0*/  PRMT R86, R163, 0x5432, R86 ;  /* 0x00005432a3567816 */ /* 0x000fc60000000056 */
[-C--:B------:R-:W-:Y:S01]  /*48c0*/  FFMA.FTZ R84, R87, R37.reuse, -R84 ;  /* 0x0000002557547223 */ /* 0x080fe20000010854 */
[----:B------:R-:W-:Y:S01]  /*48d0*/  FMUL.FTZ R37, R89, R37 ;  /* 0x0000002559257220 */ /* 0x000fe20000410000 */
[C---:B------:R-:W-:Y:S01]  /*48e0*/  IMAD.U32 R89, R86.reuse, 0x10000, RZ ;  /* 0x0001000056597824 */ /* 0x040fe200078e00ff */
[----:B------:R-:W-:Y:S02]  /*48f0*/  LOP3.LUT R86, R86, 0xffff0000, RZ, 0xc0, !PT ;  /* 0xffff000056567812 */ /* 0x000fe400078ec0ff */
[----:B------:R-:W-:Y:S01]  /*4900*/  FFMA.FTZ R37, R87, R88, R37 ;  /* 0x0000005857257223 */ /* 0x000fe20000010025 */
[C---:B------:R-:W-:Y:S01]  /*4910*/  LOP3.LUT R88, R38.reuse, 0xffff0000, RZ, 0xc0, !PT ;  /* 0xffff000026587812 */ /* 0x040fe200078ec0ff */
[C---:B------:R-:W-:Y:S01]  /*4920*/  IMAD.U32 R87, R83.reuse, 0x10000, RZ ;  /* 0x0001000053577824 */ /* 0x040fe200078e00ff */
[----:B------:R-:W-:Y:S01]  /*4930*/  LOP3.LUT R83, R83, 0xffff0000, RZ, 0xc0, !PT ;  /* 0xffff000053537812 */ /* 0x000fe200078ec0ff */
[----:B------:R-:W-:Y:S01]  /*4940*/  IMAD.U32 R38, R38, 0x10000, RZ ;  /* 0x0001000026267824 */ /* 0x000fe200078e00ff */
[----:B------:R-:W-:Y:S01]  /*4950*/  F2FP.BF16.F32.PACK_AB R37, R37, R84 ;  /* 0x000000542525723e */ /* 0x000fe200000010ff */
[C---:B------:R-:W-:Y:S01]  /*4960*/  FMUL.FTZ R90, R88.reuse, R87 ;  /* 0x00000057585a7220 */ /* 0x040fe20000410000 */
[----:B------:R-:W-:-:S03]  /*4970*/  FMUL.FTZ R88, R88, R89 ;  /* 0x0000005958587220 */ /* 0x000fc60000410000 */
[C---:B------:R-:W-:Y:S01]  /*4980*/  FFMA.FTZ R90, R38.reuse, R89, -R90 ;  /* 0x00000059265a7223 */ /* 0x040fe2000001085a */
[----:B------:R-:W-:Y:S01]  /*4990*/  FFMA.FTZ R88, R38, R87, R88 ;  /* 0x0000005726587223 */ /* 0x000fe20000010058 */
[C---:B------:R-:W-:Y:S01]  /*49a0*/  LOP3.LUT R38, R39.reuse, 0xffff0000, RZ, 0xc0, !PT ;  /* 0xffff000027267812 */ /* 0x040fe200078ec0ff */
[----:B------:R-:W-:-:S03]  /*49b0*/  IMAD.U32 R39, R39, 0x10000, RZ ;  /* 0x0001000027277824 */ /* 0x000fc600078e00ff */
        /* <DEDUP_REMOVED lines=13> */
[----:B------:R-:W-:Y:S02]  /*4a90*/  IMAD.MOV.U32 R39, RZ, RZ, R38 ;  /* 0x000000ffff277224 */ /* 0x000fe400078e0026 */
[----:B------:R-:W-:Y:S02]  /*4aa0*/  IMAD.MOV.U32 R38, RZ, RZ, R88 ;  /* 0x000000ffff267224 */ /* 0x000fe400078e0058 */
[----:B------:R-:W-:-:S07]  /*4ab0*/  IMAD.MOV.U32 R36, RZ, RZ, R83 ;  /* 0x000000ffff247224 */ /* 0x000fce00078e0053 */
.L_x_480:
[----:B------:R-:W-:Y:S05]  /*4ac0*/  BSYNC B3 ;  /* 0x0000000000037941 */ /* 0x000fea0003800000 */
.L_x_479:
[----:B------:R-:W-:Y:S02]  /*4ad0*/  ULDC.64 UR4, c[0x0][0x208] ;  /* 0x0000820000047ab9 */ /* 0x000fe40000000a00 */
[----:B--2---:R4:W-:Y:S03]  /*4ae0*/  STG.E.128 desc[UR4][R60.64+0x100], R36 ;  /* 0x000100243c007986 */ /* 0x0049e6000c101d04 */
.L_x_478:
[----:B------:R-:W-:Y:S05]  /*4af0*/  BSYNC B2 ;  /* 0x0000000000027941 */ /* 0x000fea0003800000 */
.L_x_477:
[----:B------:R-:W-:-:S13]  /*4b00*/  ISETP.NE.AND P3, PT, R9, RZ, PT ;  /* 0x000000ff0900720c */ /* 0x000fda0003f65270 */
[----:B------:R-:W-:Y:S05]  /*4b10*/  @!P3 BRA `(.L_x_468) ;  /* 0x0000000000d8b947 */ /* 0x000fea0003800000 */
[----:B0-234-:R0:W2:Y:S01]  /*4b20*/  LDS.128 R36, [R5+0x2bc00] ;  /* 0x02bc000005247984 */ /* 0x01d0a20000000c00 */
[----:B------:R-:W-:Y:S01]  /*4b30*/  ISETP.GE.AND P3, PT, R216, R115, PT ;  /* 0x00000073d800720c */ /* 0x000fe20003f66270 */
[----:B------:R-:W-:-:S12]  /*4b40*/  BSSY B2, `(.L_x_481) ;  /* 0x0000031000027945 */ /* 0x000fd80003800000 */
[----:B0-----:R-:W-:Y:S05]  /*4b50*/  @P3 BRA `(.L_x_482) ;  /* 0x0000000000bc3947 */ /* 0x001fea0003800000 */
[--C-:B------:R-:W-:Y:S01]  /*4b60*/  SHF.R.U64 R78, R78, 0x10, R79.reuse ;  /* 0x000000104e4e7819 */ /* 0x100fe2000000124f */
[----:B--2---:R-:W-:Y:S01]  /*4b70*/  IMAD.U32 R83, R37, 0x10000, RZ ;  /* 0x0001000025537824 */ /* 0x004fe200078e00ff */
[----:B------:R-:W-:Y:S02]  /*4b80*/  SHF.R.U32.HI R82, RZ, 0x10, R79 ;  /* 0x00000010ff527819 */ /* 0x000fe4000001164f */
[--C-:B------:R-:W-:Y:S02]  /*4b90*/  SHF.R.U64 R79, R80, 0x10, R81.reuse ;  /* 0x00000010504f7819 */ /* 0x100fe40000001251 */
[----:B------:R-:W-:Y:S02]  /*4ba0*/  SHF.R.U32.HI R80, RZ, 0x10, R81 ;  /* 0x00000010ff507819 */ /* 0x000fe40000011651 */
[----:B------:R-:W-:Y:S02]  /*4bb0*/  PRMT R81, R161, 0x5432, R79 ;  /* 0x00005432a1517816 */ /* 0x000fe4000000004f */
[----:B------:R-:W-:-:S02]  /*4bc0*/  PRMT R78, R162, 0x5432, R78 ;  /* 0x00005432a24e7816 */ /* 0x000fc4000000004e */
[----:B------:R-:W-:Y:S02]  /*4bd0*/  LOP3.LUT R85, R37, 0xffff0000, RZ, 0xc0, !PT ;  /* 0xffff000025557812 */ /* 0x000fe400078ec0ff */
[C---:B------:R-:W-:Y:S01]  /*4be0*/  LOP3.LUT R84, R81.reuse, 0xffff0000, RZ, 0xc0, !PT ;  /* 0xffff000051547812 */ /* 0x040fe200078ec0ff */
[----:B------:R-:W-:Y:S01]  /*4bf0*/  IMAD.U32 R81, R81, 0x10000, RZ ;  /* 0x0001000051517824 */ /* 0x000fe200078e00ff */
[----:B------:R-:W-:Y:S02]  /*4c00*/  PRMT R79, R161, 0x5410, R80 ;  /* 0x00005410a14f7816 */ /* 0x000fe40000000050 */
[----:B------:R-:W-:Y:S01]  /*4c10*/  LOP3.LUT R37, R78, 0xffff0000, RZ, 0xc0, !PT ;  /* 0xffff00004e257812 */ /* 0x000fe200078ec0ff */
[----:B------:R-:W-:Y:S01]  /*4c20*/  FMUL.FTZ R80, R85, R84 ;  /* 0x0000005455507220 */ /* 0x000fe20000410000 */
[----:B------:R-:W-:Y:S01]  /*4c30*/  PRMT R82, R162, 0x5410, R82 ;  /* 0x00005410a2527816 */ /* 0x000fe20000000052 */
[----:B------:R-:W-:Y:S02]  /*4c40*/  IMAD.U32 R78, R78, 0x10000, RZ ;  /* 0x000100004e4e7824 */ /* 0x000fe400078e00ff */
[-C--:B------:R-:W-:Y:S01]  /*4c50*/  FFMA.FTZ R80, R83, R37.reuse, -R80 ;  /* 0x0000002553507223 */ /* 0x080fe20000010850 */
[----:B------:R-:W-:Y:S01]  /*4c60*/  FMUL.FTZ R37, R85, R37 ;  /* 0x0000002555257220 */ /* 0x000fe20000410000 */
[C---:B------:R-:W-:Y:S01]  /*4c70*/  IMAD.U32 R85, R82.reuse, 0x10000, RZ ;  /* 0x0001000052557824 */ /* 0x040fe200078e00ff */
[----:B------:R-:W-:-:S02]  /*4c80*/  LOP3.LUT R82, R82, 0xffff0000, RZ, 0xc0, !PT ;  /* 0xffff000052527812 */ /* 0x000fc400078ec0ff */
        /* <DEDUP_REMOVED lines=28> */
.L_x_482:
[----:B------:R-:W-:Y:S05]  /*4e50*/  BSYNC B2 ;  /* 0x0000000000027941 */ /* 0x000fea0003800000 */
.L_x_481:
[----:B------:R-:W-:Y:S02]  /*4e60*/  ULDC.64 UR4, c[0x0][0x208] ;  /* 0x0000820000047ab9 */ /* 0x000fe40000000a00 */
[----:B--2---:R0:W-:Y:S03]  /*4e70*/  STG.E.128 desc[UR4][R60.64+0x180], R36 ;  /* 0x000180243c007986 */ /* 0x0041e6000c101d04 */
.L_x_468:
[----:B------:R-:W-:Y:S05]  /*4e80*/  BSYNC B1 ;  /* 0x0000000000017941 */ /* 0x000fea0003800000 */
.L_x_467:
[----:B------:R-:W-:Y:S04]  /*4e90*/  BSSY B1, `(.L_x_483) ;  /* 0x00000e8000017945 */ /* 0x000fe80003800000 */
[----:B------:R-:W-:Y:S05]  /*4ea0*/  @P4 BRA `(.L_x_484) ;  /* 0x0000000c00984947 */ /* 0x000fea0003800000 */
[----:B------:R-:W-:Y:S01]  /*4eb0*/  ISETP.NE.AND P3, PT, R27, RZ, PT ;  /* 0x000000ff1b00720c */ /* 0x000fe20003f65270 */
[----:B------:R-:W-:-:S12]  /*4ec0*/  BSSY B2, `(.L_x_485) ;  /* 0x0000038000027945 */ /* 0x000fd80003800000 */
[----:B------:R-:W-:Y:S05]  /*4ed0*/  @!P3 BRA `(.L_x_486) ;  /* 0x0000000000d8b947 */ /* 0x000fea0003800000 */
[----:B0-234-:R0:W2:Y:S01]  /*4ee0*/  LDS.128 R36, [R5+0x25400] ;  /* 0x0254000005247984 */ /* 0x01d0a20000000c00 */
[----:B------:R-:W-:Y:S01]  /*4ef0*/  ISETP.GE.AND P3, PT, R22, R115, PT ;  /* 0x000000731600720c */ /* 0x000fe20003f66270 */
[----:B------:R-:W-:-:S12]  /*4f00*/  BSSY B3, `(.L_x_487) ;  /* 0x0000031000037945 */ /* 0x000fd80003800000 */
[----:B0-----:R-:W-:Y:S05]  /*4f10*/  @P3 BRA `(.L_x_488) ;  /* 0x0000000000bc3947 */ /* 0x001fea0003800000 */
[--C-:B------:R-:W-:Y:S02]  /*4f20*/  SHF.R.U64 R60, R74, 0x10, R75.reuse ;  /* 0x000000104a3c7819 */ /* 0x100fe4000000124b */
[----:B------:R-:W-:Y:S02]  /*4f30*/  SHF.R.U32.HI R74, RZ, 0x10, R75 ;  /* 0x00000010ff4a7819 */ /* 0x000fe4000001164b */
[----:B------:R-:W-:Y:S02]  /*4f40*/  SHF.R.U64 R75, R76, 0x10, R77 ;  /* 0x000000104c4b7819 */ /* 0x000fe4000000124d */
[----:B------:R-:W-:Y:S02]  /*4f50*/  PRMT R60, R160, 0x5432, R60 ;  /* 0x00005432a03c7816 */ /* 0x000fe4000000003c */
[----:B------:R-:W-:Y:S02]  /*4f60*/  PRMT R75, R159, 0x5432, R75 ;  /* 0x000054329f4b7816 */ /* 0x000fe4000000004b */
[----:B--2---:R-:W-:-:S02]  /*4f70*/  LOP3.LUT R79, R37, 0xffff0000, RZ, 0xc0, !PT ;  /* 0xffff0000254f7812 */ /* 0x004fc400078ec0ff */
[C---:B------:R-:W-:Y:S01]  /*4f80*/  LOP3.LUT R78, R75.reuse, 0xffff0000, RZ, 0xc0, !PT ;  /* 0xffff00004b4e7812 */ /* 0x040fe200078ec0ff */
[----:B------:R-:W-:Y:S01]  /*4f90*/  IMAD.U32 R75, R75, 0x10000, RZ ;  /* 0x000100004b4b7824 */ /* 0x000fe200078e00ff */
[----:B------:R-:W-:Y:S01]  /*4fa0*/  SHF.R.U32.HI R61, RZ, 0x10, R77 ;  /* 0x00000010ff3d7819 */ /* 0x000fe2000001164d */
[----:B------:R-:W-:Y:S01]  /*4fb0*/  IMAD.U32 R77, R37, 0x10000, RZ ;  /* 0x00010000254d7824 */ /* 0x000fe200078e00ff */
[----:B------:R-:W-:Y:S01]  /*4fc0*/  PRMT R76, R160, 0x5410, R74 ;  /* 0x00005410a04c7816 */ /* 0x000fe2000000004a */
[----:B------:R-:W-:Y:S01]  /*4fd0*/  FMUL.FTZ R74, R79, R78 ;  /* 0x0000004e4f4a7220 */ /* 0x000fe20000410000 */
[C---:B------:R-:W-:Y:S01]  /*4fe0*/  LOP3.LUT R37, R60.reuse, 0xffff0000, RZ, 0xc0, !PT ;  /* 0xffff00003c257812 */ /* 0x040fe200078ec0ff */
[----:B------:R-:W-:Y:S01]  /*4ff0*/  IMAD.U32 R60, R60, 0x10000, RZ ;  /* 0x000100003c3c7824 */ /* 0x000fe200078e00ff */
        /* <DEDUP_REMOVED lines=33> */
.L_x_488:
[----:B------:R-:W-:Y:S05]  /*5210*/  BSYNC B3 ;  /* 0x0000000000037941 */ /* 0x000fea0003800000 */
.L_x_487:
[----:B------:R-:W-:Y:S02]  /*5220*/  ULDC.64 UR4, c[0x0][0x208] ;  /* 0x0000820000047ab9 */ /* 0x000fe40000000a00 */
[----:B--2---:R0:W-:Y:S03]  /*5230*/  STG.E.128 desc[UR4][R46.64], R36 ;  /* 0x000000242e007986 */ /* 0x0041e6000c101d04 */
.L_x_486:
[----:B------:R-:W-:Y:S05]  /*5240*/  BSYNC B2 ;  /* 0x0000000000027941 */ /* 0x000fea0003800000 */
.L_x_485:
[----:B------:R-:W-:Y:S01]  /*5250*/  ISETP.NE.AND P3, PT, R11, RZ, PT ;  /* 0x000000ff0b00720c */ /* 0x000fe20003f65270 */
[----:B------:R-:W-:-:S12]  /*5260*/  BSSY B2, `(.L_x_489) ;  /* 0x0000038000027945 */ /* 0x000fd80003800000 */
[----:B------:R-:W-:Y:S05]  /*5270*/  @!P3 BRA `(.L_x_490) ;  /* 0x0000000000d8b947 */ /* 0x000fea0003800000 */
[----:B0-234-:R0:W2:Y:S01]  /*5280*/  LDS.128 R36, [R5+0x27c00] ;  /* 0x027c000005247984 */ /* 0x01d0a20000000c00 */
[----:B------:R-:W-:Y:S01]  /*5290*/  ISETP.GE.AND P3, PT, R215, R115, PT ;  /* 0x00000073d700720c */ /* 0x000fe20003f66270 */
[----:B------:R-:W-:-:S12]  /*52a0*/  BSSY B3, `(.L_x_491) ;  /* 0x0000031000037945 */ /* 0x000fd80003800000 */
[----:B0-----:R-:W-:Y:S05]  /*52b0*/  @P3 BRA `(.L_x_492) ;  /* 0x0000000000bc3947 */ /* 0x001fea0003800000 */
[----:B------:R-:W-:Y:S02]  /*52c0*/  SHF.R.U64 R61, R72, 0x10, R73 ;  /* 0x00000010483d7819 */ /* 0x000fe40000001249 */
[----:B------:R-:W-:Y:S02]  /*52d0*/  SHF.R.U64 R60, R70, 0x10, R71 ;  /* 0x00000010463c7819 */ /* 0x000fe40000001247 */
[----:B------:R-:W-:Y:S02]  /*52e0*/  PRMT R61, R156, 0x5432, R61 ;  /* 0x000054329c3d7816 */ /* 0x000fe4000000003d */
[----:B------:R-:W-:Y:S02]  /*52f0*/  PRMT R60, R155, 0x5432, R60 ;  /* 0x000054329b3c7816 */ /* 0x000fe4000000003c */
[----:B--2---:R-:W-:Y:S02]  /*5300*/  LOP3.LUT R75, R37, 0xffff0000, RZ, 0xc0, !PT ;  /* 0xffff0000254b7812 */ /* 0x004fe400078ec0ff */
[C---:B------:R-:W-:Y:S01]  /*5310*/  LOP3.LUT R74, R61.reuse, 0xffff0000, RZ, 0xc0, !PT ;  /* 0xffff00003d4a7812 */ /* 0x040fe200078ec0ff */
[----:B------:R-:W-:Y:S01]  /*5320*/  IMAD.U32 R61, R61, 0x10000, RZ ;  /* 0x000100003d3d7824 */ /* 0x000fe200078e00ff */
[----:B------:R-:W-:Y:S01]  /*5330*/  SHF.R.U32.HI R72, RZ, 0x10, R73 ;  /* 0x00000010ff487819 */ /* 0x000fe20000011649 */
[----:B------:R-:W-:Y:S01]  /*5340*/  IMAD.U32 R73, R37, 0x10000, RZ ;  /* 0x0001000025497824 */ /* 0x000fe200078e00ff */
[----:B------:R-:W-:Y:S01]  /*5350*/  SHF.R.U32.HI R70, RZ, 0x10, R71 ;  /* 0x00000010ff467819 */ /* 0x000fe20000011647 */
[----:B------:R-:W-:Y:S01]  /*5360*/  FMUL.FTZ R71, R75, R74 ;  /* 0x0000004a4b477220 */ /* 0x000fe20000410000 */
[C---:B------:R-:W-:Y:S01]  /*5370*/  LOP3.LUT R37, R60.reuse, 0xffff0000, RZ, 0xc0, !PT ;  /* 0xffff00003c257812 */ /* 0x040fe200078ec0ff */
[----:B------:R-:W-:Y:S01]  /*5380*/  IMAD.U32 R60, R60, 0x10000, RZ ;  /* 0x000100003c3c7824 */ /* 0x000fe200078e00ff */
[----:B------:R-:W-:-:S02]  /*5390*/  PRMT R72, R157, 0x5410, R72 ;  /* 0x000054109d487816 */ /* 0x000fc40000000048 */
[----:B------:R-:W-:Y:S01]  /*53a0*/  PRMT R70, R156, 0x5410, R70 ;  /* 0x000054109c467816 */ /* 0x000fe20000000046 */
[-C--:B------:R-:W-:Y:S01]  /*53b0*/  FFMA.FTZ R71, R73, R37.reuse, -R71 ;  /* 0x0000002549477223 */ /* 0x080fe20000010847 */
[----:B------:R-:W-:-:S03]  /*53c0*/  FMUL.FTZ R37, R75, R37 ;  /* 0x000000254b257220 */ /* 0x000fc60000410000 */
[----:B------:R-:W-:Y:S02]  /*53d0*/  IMAD.U32 R75, R70, 0x10000, RZ ;  /* 0x00010000464b7824 */ /* 0x000fe400078e00ff */
[----:B------:R-:W-:Y:S01]  /*53e0*/  FFMA.FTZ R37, R73, R74, R37 ;  /* 0x0000004a49257223 */ /* 0x000fe20000010025 */
[----:B------:R-:W-:Y:S01]  /*53f0*/  LOP3.LUT R74, R38, 0xffff0000, RZ, 0xc0, !PT ;  /* 0xffff0000264a7812 */ /* 0x000fe200078ec0ff */
[C---:B------:R-:W-:Y:S01]  /*5400*/  IMAD.U32 R73, R72.reuse, 0x10000, RZ ;  /* 0x0001000048497824 */ /* 0x040fe200078e00ff */
[----:B------:R-:W-:Y:S01]  /*5410*/  LOP3.LUT R72, R72, 0xffff0000, RZ, 0xc0, !PT ;  /* 0xffff000048487812 */ /* 0x000fe200078ec0ff */
[----:B------:R-:W-:Y:S01]  /*5420*/  IMAD.U32 R38, R38, 0x10000, RZ ;  /* 0x0001000026267824 */ /* 0x000fe200078e00ff */
[----:B------:R-:W-:Y:S01]  /*5430*/  LOP3.LUT R70, R70, 0xffff0000, RZ, 0xc0, !PT ;  /* 0xffff000046467812 */ /* 0x000fe200078ec0ff */
[C---:B------:R-:W-:Y:S01]  /*5440*/  FMUL.FTZ R76, R74.reuse, R73 ;  /* 0x000000494a4c7220 */ /* 0x040fe20000410000 */
[----:B------:R-:W-:Y:S01]  /*5450*/  FMUL.FTZ R74, R74, R75 ;  /* 0x0000004b4a4a7220 */ /* 0x000fe20000410000 */
[----:B------:R-:W-:-:S02]  /*5460*/  F2FP.BF16.F32.PACK_AB R37, R37, R71 ;  /* 0x000000472525723e */ /* 0x000fc400000010ff */
        /* <DEDUP_REMOVED lines=20> */
.L_x_492:
[----:B------:R-:W-:Y:S05]  /*55b0*/  BSYNC B3 ;  /* 0x0000000000037941 */ /* 0x000fea0003800000 */
.L_x_491:
[----:B------:R-:W-:Y:S02]  /*55c0*/  ULDC.64 UR4, c[0x0][0x208] ;  /* 0x0000820000047ab9 */ /* 0x000fe40000000a00 */
[----:B--2---:R0:W-:Y:S03]  /*55d0*/  STG.E.128 desc[UR4][R46.64+0x80], R36 ;  /* 0x000080242e007986 */ /* 0x0041e6000c101d04 */
.L_x_490:
[----:B------:R-:W-:Y:S05]  /*55e0*/  BSYNC B2 ;  /* 0x0000000000027941 */ /* 0x000fea0003800000 */
.L_x_489:
        /* <DEDUP_REMOVED lines=22> */
[-C--:B------:R-:W-:Y:S01]  /*5750*/  FMUL.FTZ R71, R71, R69.reuse ;  /* 0x0000004547477220 */ /* 0x080fe20000410000 */
[----:B------:R-:W-:Y:S01]  /*5760*/  LOP3.LUT R72, R38, 0xffff0000, RZ, 0xc0, !PT ;  /* 0xffff000026487812 */ /* 0x000fe200078ec0ff */
[----:B------:R-:W-:-:S02]  /*5770*/  FFMA.FTZ R70, R37, R69, -R70 ;  /* 0x0000004525467223 */ /* 0x000fc40000010846 */
[----:B------:R-:W-:Y:S01]  /*5780*/  FFMA.FTZ R71, R37, R67, R71 ;  /* 0x0000004325477223 */ /* 0x000fe20000010047 */
[C---:B------:R-:W-:Y:S01]  /*5790*/  IMAD.U32 R67, R68.reuse, 0x10000, RZ ;  /* 0x0001000044437824 */ /* 0x040fe200078e00ff */
[----:B------:R-:W-:Y:S01]  /*57a0*/  LOP3.LUT R68, R68, 0xffff0000, RZ, 0xc0, !PT ;  /* 0xffff000044447812 */ /* 0x000fe200078ec0ff */
[C---:B------:R-:W-:Y:S01]  /*57b0*/  IMAD.U32 R69, R66.reuse, 0x10000, RZ ;  /* 0x0001000042457824 */ /* 0x040fe200078e00ff */
[----:B------:R-:W-:Y:S01]  /*57c0*/  LOP3.LUT R66, R66, 0xffff0000, RZ, 0xc0, !PT ;  /* 0xffff000042427812 */ /* 0x000fe200078ec0ff */
[----:B------:R-:W-:Y:S02]  /*57d0*/  IMAD.U32 R37, R38, 0x10000, RZ ;  /* 0x0001000026257824 */ /* 0x000fe400078e00ff */
        /* <DEDUP_REMOVED lines=23> */
.L_x_496:
[----:B------:R-:W-:Y:S05]  /*5950*/  BSYNC B3 ;  /* 0x0000000000037941 */ /* 0x000fea0003800000 */
.L_x_495:
[----:B------:R-:W-:Y:S02]  /*5960*/  ULDC.64 UR4, c[0x0][0x208] ;  /* 0x0000820000047ab9 */ /* 0x000fe40000000a00 */
[----:B--2---:R0:W-:Y:S03]  /*5970*/  STG.E.128 desc[UR4][R46.64+0x100], R36 ;  /* 0x000100242e007986 */ /* 0x0041e6000c101d04 */
.L_x_494:
[----:B------:R-:W-:Y:S05]  /*5980*/  BSYNC B2 ;  /* 0x0000000000027941 */ /* 0x000fea0003800000 */
.L_x_493:
[----:B------:R-:W-:-:S13]  /*5990*/  ISETP.NE.AND P3, PT, R9, RZ, PT ;  /* 0x000000ff0900720c */ /* 0x000fda0003f65270 */
        /* <DEDUP_REMOVED lines=18> */
[C---:B------:R-:W-:Y:S01]  /*5ac0*/  FMUL.FTZ R66, R67.reuse, R63 ;  /* 0x0000003f43427220 */ /* 0x040fe20000410000 */
        /* <DEDUP_REMOVED lines=33> */
.L_x_498:
[----:B------:R-:W-:Y:S05]  /*5ce0*/  BSYNC B2 ;  /* 0x0000000000027941 */ /* 0x000fea0003800000 */
.L_x_497:
[----:B------:R-:W-:Y:S02]  /*5cf0*/  ULDC.64 UR4, c[0x0][0x208] ;  /* 0x0000820000047ab9 */ /* 0x000fe40000000a00 */
[----:B--2---:R0:W-:Y:S03]  /*5d00*/  STG.E.128 desc[UR4][R46.64+0x180], R36 ;  /* 0x000180242e007986 */ /* 0x0041e6000c101d04 */
.L_x_484:
[----:B------:R-:W-:Y:S05]  /*5d10*/  BSYNC B1 ;  /* 0x0000000000017941 */ /* 0x000fea0003800000 */
.L_x_483:
        /* <DEDUP_REMOVED lines=8> */
[----:B------:R-:W-:Y:S01]  /*5da0*/  SHF.R.U64 R47, R56, 0x10, R57 ;  /* 0x00000010382f7819 */ /* 0x000fe20000001239 */
[C---:B--2---:R-:W-:Y:S01]  /*5db0*/  IMAD.U32 R61, R37.reuse, 0x10000, RZ ;  /* 0x00010000253d7824 */ /* 0x044fe200078e00ff */
[----:B------:R-:W-:Y:S02]  /*5dc0*/  SHF.R.U64 R56, R58, 0x10, R59 ;  /* 0x000000103a387819 */ /* 0x000fe4000000123b */
[----:B------:R-:W-:Y:S02]  /*5dd0*/  LOP3.LUT R46, R37, 0xffff0000, RZ, 0xc0, !PT ;  /* 0xffff0000252e7812 */ /* 0x000fe400078ec0ff */
[----:B------:R-:W-:Y:S02]  /*5de0*/  PRMT R56, R158, 0x5410, R56 ;  /* 0x000054109e387816 */ /* 0x000fe40000000038 */
[----:B------:R-:W-:Y:S02]  /*5df0*/  PRMT R47, R154, 0x5432, R47 ;  /* 0x000054329a2f7816 */ /* 0x000fe4000000002f */
[C---:B------:R-:W-:Y:S01]  /*5e00*/  LOP3.LUT R60, R56.reuse, 0xffff0000, RZ, 0xc0, !PT ;  /* 0xffff0000383c7812 */ /* 0x040fe200078ec0ff */
[----:B------:R-:W-:Y:S01]  /*5e10*/  IMAD.U32 R56, R56, 0x10000, RZ ;  /* 0x0001000038387824 */ /* 0x000fe200078e00ff */
[----:B------:R-:W-:-:S02]  /*5e20*/  SHF.R.U32.HI R59, RZ, 0x10, R59 ;  /* 0x00000010ff3b7819 */ /* 0x000fc4000001163b */
[----:B------:R-:W-:Y:S01]  /*5e30*/  SHF.R.U32.HI R57, RZ, 0x10, R57 ;  /* 0x00000010ff397819 */ /* 0x000fe20000011639 */
[----:B------:R-:W-:Y:S01]  /*5e40*/  FMUL.FTZ R37, R46, R60 ;  /* 0x0000003c2e257220 */ /* 0x000fe20000410000 */
[C---:B------:R-:W-:Y:S01]  /*5e50*/  LOP3.LUT R58, R47.reuse, 0xffff0000, RZ, 0xc0, !PT ;  /* 0xffff00002f3a7812 */ /* 0x040fe200078ec0ff */
[----:B------:R-:W-:Y:S01]  /*5e60*/  IMAD.U32 R47, R47, 0x10000, RZ ;  /* 0x000100002f2f7824 */ /* 0x000fe200078e00ff */
[----:B------:R-:W-:Y:S02]  /*5e70*/  PRMT R59, R158, 0x5432, R59 ;  /* 0x000054329e3b7816 */ /* 0x000fe4000000003b */
[----:B------:R-:W-:Y:S01]  /*5e80*/  PRMT R57, R154, 0x5410, R57 ;  /* 0x000054109a397816 */ /* 0x000fe20000000039 */
[-C--:B------:R-:W-:Y:S01]  /*5e90*/  FMUL.FTZ R46, R46, R58.reuse ;  /* 0x0000003a2e2e7220 */ /* 0x080fe20000410000 */
[----:B------:R-:W-:Y:S01]  /*5ea0*/  FFMA.FTZ R37, R61, R58, -R37 ;  /* 0x0000003a3d257223 */ /* 0x000fe20000010825 */
[----:B------:R-:W-:Y:S01]  /*5eb0*/  LOP3.LUT R58, R38, 0xffff0000, RZ, 0xc0, !PT ;  /* 0xffff0000263a7812 */ /* 0x000fe200078ec0ff */
[----:B------:R-:W-:-:S02]  /*5ec0*/  IMAD.U32 R62, R59, 0x10000, RZ ;  /* 0x000100003b3e7824 */ /* 0x000fc400078e00ff */
[----:B------:R-:W-:Y:S01]  /*5ed0*/  FFMA.FTZ R46, R61, R60, R46 ;  /* 0x0000003c3d2e7223 */ /* 0x000fe2000001002e */
[----:B------:R-:W-:Y:S01]  /*5ee0*/  IMAD.U32 R63, R57, 0x10000, RZ ;  /* 0x00010000393f7824 */ /* 0x000fe200078e00ff */
[----:B------:R-:W-:Y:S01]  /*5ef0*/  LOP3.LUT R59, R59, 0xffff0000, RZ, 0xc0, !PT ;  /* 0xffff00003b3b7812 */ /* 0x000fe200078ec0ff */
[----:B------:R-:W-:Y:S02]  /*5f00*/  IMAD.U32 R60, R38, 0x10000, RZ ;  /* 0x00010000263c7824 */ /* 0x000fe400078e00ff */
[CC--:B------:R-:W-:Y:S01]  /*5f10*/  FMUL.FTZ R64, R58.reuse, R62.reuse ;  /* 0x0000003e3a407220 */ /* 0x0c0fe20000410000 */
[----:B------:R-:W-:Y:S01]  /*5f20*/  LOP3.LUT R38, R39, 0xffff0000, RZ, 0xc0, !PT ;  /* 0xffff000027267812 */ /* 0x000fe200078ec0ff */
[-C--:B------:R-:W-:Y:S01]  /*5f30*/  FMUL.FTZ R58, R58, R63.reuse ;  /* 0x0000003f3a3a7220 */ /* 0x080fe20000410000 */
[----:B------:R-:W-:Y:S01]  /*5f40*/  LOP3.LUT R57, R57, 0xffff0000, RZ, 0xc0, !PT ;  /* 0xffff000039397812 */ /* 0x000fe200078ec0ff */
[----:B------:R-:W-:Y:S02]  /*5f50*/  IMAD.U32 R61, R39, 0x10000, RZ ;  /* 0x00010000273d7824 */ /* 0x000fe400078e00ff */
[----:B------:R-:W-:Y:S01]  /*5f60*/  FFMA.FTZ R64, R60, R63, -R64 ;  /* 0x0000003f3c407223 */ /* 0x000fe20000010840 */
[C---:B------:R-:W-:Y:S01]  /*5f70*/  IMAD.U32 R39, R36.reuse, 0x10000, RZ ;  /* 0x0001000024277824 */ /* 0x040fe200078e00ff */
[----:B------:R-:W-:Y:S01]  /*5f80*/  LOP3.LUT R36, R36, 0xffff0000, RZ, 0xc0, !PT ;  /* 0xffff000024247812 */ /* 0x000fe200078ec0ff */
[----:B------:R-:W-:Y:S01]  /*5f90*/  FFMA.FTZ R58, R60, R62, R58 ;  /* 0x0000003e3c3a7223 */ /* 0x000fe2000001003a */
[C---:B------:R-:W-:Y:S01]  /*5fa0*/  FMUL.FTZ R60, R38.reuse, R59 ;  /* 0x0000003b263c7220 */ /* 0x040fe20000410000 */
[----:B------:R-:W-:Y:S01]  /*5fb0*/  FMUL.FTZ R62, R38, R57 ;  /* 0x00000039263e7220 */ /* 0x000fe20000410000 */
[----:B------:R-:W-:Y:S01]  /*5fc0*/  F2FP.BF16.F32.PACK_AB R37, R46, R37 ;  /* 0x000000252e25723e */ /* 0x000fe200000010ff */
[CC--:B------:R-:W-:Y:S01]  /*5fd0*/  FMUL.FTZ R38, R36.reuse, R56.reuse ;  /* 0x0000003824267220 */ /* 0x0c0fe20000410000 */
[----:B------:R-:W-:Y:S01]  /*5fe0*/  FMUL.FTZ R36, R36, R47 ;  /* 0x0000002f24247220 */ /* 0x000fe20000410000 */
[C---:B------:R-:W-:Y:S01]  /*5ff0*/  FFMA.FTZ R60, R61.reuse, R57, -R60 ;  /* 0x000000393d3c7223 */ /* 0x040fe2000001083c */
[----:B------:R-:W-:Y:S01]  /*6000*/  FFMA.FTZ R62, R61, R59, R62 ;  /* 0x0000003b3d3e7223 */ /* 0x000fe2000001003e */
[C---:B------:R-:W-:Y:S01]  /*6010*/  FFMA.FTZ R38, R39.reuse, R47, -R38 ;  /* 0x0000002f27267223 */ /* 0x040fe20000010826 */
[----:B------:R-:W-:Y:S01]  /*6020*/  FFMA.FTZ R36, R39, R56, R36 ;  /* 0x0000003827247223 */ /* 0x000fe20000010024 */
[----:B------:R-:W-:-:S02]  /*6030*/  F2FP.BF16.F32.PACK_AB R58, R58, R64 ;  /* 0x000000403a3a723e */ /* 0x000fc400000010ff */
[----:B------:R-:W-:Y:S02]  /*6040*/  F2FP.BF16.F32.PACK_AB R60, R62, R60 ;  /* 0x0000003c3e3c723e */ /* 0x000fe400000010ff */
[----:B------:R-:W-:Y:S01]  /*6050*/  F2FP.BF16.F32.PACK_AB R36, R36, R38 ;  /* 0x000000262424723e */ /* 0x000fe200000010ff */
[----:B------:R-:W-:Y:S02]  /*6060*/  IMAD.MOV.U32 R38, RZ, RZ, R58 ;  /* 0x000000ffff267224 */ /* 0x000fe400078e003a */
[----:B------:R-:W-:-:S07]  /*6070*/  IMAD.MOV.U32 R39, RZ, RZ, R60 ;  /* 0x000000ffff277224 */ /* 0x000fce00078e003c */
.L_x_503:
[----:B------:R-:W-:Y:S05]  /*6080*/  BSYNC B2 ;  /* 0x0000000000027941 */ /* 0x000fea0003800000 */
.L_x_502:
[----:B------:R-:W-:Y:S02]  /*6090*/  ULDC.64 UR4, c[0x0][0x208] ;  /* 0x0000820000047ab9 */ /* 0x000fe40000000a00 */
[----:B--2---:R0:W-:Y:S03]  /*60a0*/  STG.E.128 desc[UR4][R44.64], R36 ;  /* 0x000000242c007986 */ /* 0x0041e6000c101d04 */
.L_x_501:
[----:B------:R-:W-:Y:S05]  /*60b0*/  BSYNC B1 ;  /* 0x0000000000017941 */ /* 0x000fea0003800000 */
.L_x_500:
[----:B------:R-:W-:Y:S01]  /*60c0*/  ISETP.NE.AND P3, PT, R11, RZ, PT ;  /* 0x000000ff0b00720c */ /* 0x000fe20003f65270 */
[----:B------:R-:W-:-:S12]  /*60d0*/  BSSY B1, `(.L_x_504) ;  /* 0x0000036000017945 */ /* 0x000fd80003800000 */
        /* <DEDUP_REMOVED lines=9> */
[----:B------:R-:W-:Y:S01]  /*6170*/  SHF.R.U32.HI R55, RZ, 0x10, R53 ;  /* 0x00000010ff377819 */ /* 0x000fe20000011635 */
[----:B------:R-:W-:Y:S01]  /*6180*/  IMAD.U32 R53, R38, 0x10000, RZ ;  /* 0x0001000026357824 */ /* 0x000fe200078e00ff */
[----:B------:R-:W-:Y:S02]  /*6190*/  PRMT R47, R155, 0x5410, R47 ;  /* 0x000054109b2f7816 */ /* 0x000fe4000000002f */
[----:B------:R-:W-:Y:S01]  /*61a0*/  PRMT R157, R157, 0x5432, R55 ;  /* 0x000054329d9d7816 */ /* 0x000fe20000000037 */
[----:B------:R-:W-:Y:S01]  /*61b0*/  IMAD.U32 R55, R37, 0x10000, RZ ;  /* 0x0001000025377824 */ /* 0x000fe200078e00ff */
[----:B------:R-:W-:-:S02]  /*61c0*/  PRMT R46, R151, 0x5410, R46 ;  /* 0x00005410972e7816 */ /* 0x000fc4000000002e */
[----:B------:R-:W-:Y:S01]  /*61d0*/  PRMT R54, R151, 0x5432, R54 ;  /* 0x0000543297367816 */ /* 0x000fe20000000036 */
[----:B------:R-:W-:Y:S01]  /*61e0*/  IMAD.U32 R58, R157, 0x10000, RZ ;  /* 0x000100009d3a7824 */ /* 0x000fe200078e00ff */
[----:B------:R-:W-:Y:S02]  /*61f0*/  LOP3.LUT R61, R37, 0xffff0000, RZ, 0xc0, !PT ;  /* 0xffff0000253d7812 */ /* 0x000fe400078ec0ff */
[----:B------:R-:W-:Y:S01]  /*6200*/  LOP3.LUT R38, R38, 0xffff0000, RZ, 0xc0, !PT ;  /* 0xffff000026267812 */ /* 0x000fe200078ec0ff */
[----:B------:R-:W-:Y:S01]  /*6210*/  IMAD.U32 R59, R54, 0x10000, RZ ;  /* 0x00010000363b7824 */ /* 0x000fe200078e00ff */
[C---:B------:R-:W-:Y:S01]  /*6220*/  LOP3.LUT R37, R47.reuse, 0xffff0000, RZ, 0xc0, !PT ;  /* 0xffff00002f257812 */ /* 0x040fe200078ec0ff */
[----:B------:R-:W-:Y:S01]  /*6230*/  IMAD.U32 R47, R47, 0x10000, RZ ;  /* 0x000100002f2f7824 */ /* 0x000fe200078e00ff */
[----:B------:R-:W-:Y:S01]  /*6240*/  LOP3.LUT R56, R46, 0xffff0000, RZ, 0xc0, !PT ;  /* 0xffff00002e387812 */ /* 0x000fe200078ec0ff */
[C---:B------:R-:W-:Y:S01]  /*6250*/  FMUL.FTZ R62, R38.reuse, R58 ;  /* 0x0000003a263e7220 */ /* 0x040fe20000410000 */
[----:B------:R-:W-:Y:S01]  /*6260*/  LOP3.LUT R52, R39, 0xffff0000, RZ, 0xc0, !PT ;  /* 0xffff000027347812 */ /* 0x000fe200078ec0ff */
[C---:B------:R-:W-:Y:S01]  /*6270*/  FMUL.FTZ R60, R61.reuse, R37 ;  /* 0x000000253d3c7220 */ /* 0x040fe20000410000 */
[----:B------:R-:W-:Y:S01]  /*6280*/  FMUL.FTZ R38, R38, R59 ;  /* 0x0000003b26267220 */ /* 0x000fe20000410000 */
[----:B------:R-:W-:Y:S01]  /*6290*/  FMUL.FTZ R61, R61, R56 ;  /* 0x000000383d3d7220 */ /* 0x000fe20000410000 */
[----:B------:R-:W-:Y:S01]  /*62a0*/  LOP3.LUT R157, R157, 0xffff0000, RZ, 0xc0, !PT ;  /* 0xffff00009d9d7812 */ /* 0x000fe200078ec0ff */
[----:B------:R-:W-:Y:S01]  /*62b0*/  IMAD.U32 R46, R46, 0x10000, RZ ;  /* 0x000100002e2e7824 */ /* 0x000fe200078e00ff */
[----:B------:R-:W-:Y:S01]  /*62c0*/  LOP3.LUT R54, R54, 0xffff0000, RZ, 0xc0, !PT ;  /* 0xffff000036367812 */ /* 0x000fe200078ec0ff */
[----:B------:R-:W-:Y:S01]  /*62d0*/  FFMA.FTZ R61, R55, R37, R61 ;  /* 0x00000025373d7223 */ /* 0x000fe2000001003d */
[----:B------:R-:W-:Y:S01]  /*62e0*/  LOP3.LUT R36, R36, 0xffff0000, RZ, 0xc0, !PT ;  /* 0xffff000024247812 */ /* 0x000fe200078ec0ff */
[C---:B------:R-:W-:Y:S01]  /*62f0*/  FFMA.FTZ R62, R53.reuse, R59, -R62 ;  /* 0x0000003b353e7223 */ /* 0x040fe2000001083e */
[----:B------:R-:W-:Y:S01]  /*6300*/  FFMA.FTZ R38, R53, R58, R38 ;  /* 0x0000003a35267223 */ /* 0x000fe20000010026 */
[C---:B------:R-:W-:Y:S01]  /*6310*/  FMUL.FTZ R37, R52.reuse, R157 ;  /* 0x0000009d34257220 */ /* 0x040fe20000410000 */
[----:B------:R-:W-:Y:S01]  /*6320*/  FMUL.FTZ R53, R52, R54 ;  /* 0x0000003634357220 */ /* 0x000fe20000410000 */
[----:B------:R-:W-:-:S02]  /*6330*/  IMAD.U32 R39, R39, 0x10000, RZ ;  /* 0x0001000027277824 */ /* 0x000fc400078e00ff */
[----:B------:R-:W-:Y:S01]  /*6340*/  FFMA.FTZ R60, R55, R56, -R60 ;  /* 0x00000038373c7223 */ /* 0x000fe2000001083c */
[C---:B------:R-:W-:Y:S01]  /*6350*/  FMUL.FTZ R52, R36.reuse, R47 ;  /* 0x0000002f24347220 */ /* 0x040fe20000410000 */
[----:B------:R-:W-:Y:S01]  /*6360*/  FMUL.FTZ R36, R36, R46 ;  /* 0x0000002e24247220 */ /* 0x000fe20000410000 */
[C---:B------:R-:W-:Y:S01]  /*6370*/  FFMA.FTZ R37, R39.reuse, R54, -R37 ;  /* 0x0000003627257223 */ /* 0x040fe20000010825 */
[----:B------:R-:W-:Y:S01]  /*6380*/  FFMA.FTZ R53, R39, R157, R53 ;  /* 0x0000009d27357223 */ /* 0x000fe20000010035 */
[C---:B------:R-:W-:Y:S01]  /*6390*/  FFMA.FTZ R52, R57.reuse, R46, -R52 ;  /* 0x0000002e39347223 */ /* 0x040fe20000010834 */
[----:B------:R-:W-:Y:S01]  /*63a0*/  FFMA.FTZ R36, R57, R47, R36 ;  /* 0x0000002f39247223 */ /* 0x000fe20000010024 */
[----:B------:R-:W-:Y:S02]  /*63b0*/  F2FP.BF16.F32.PACK_AB R60, R61, R60 ;  /* 0x0000003c3d3c723e */ /* 0x000fe400000010ff */
[----:B------:R-:W-:Y:S02]  /*63c0*/  F2FP.BF16.F32.PACK_AB R39, R53, R37 ;  /* 0x000000253527723e */ /* 0x000fe400000010ff */
[----:B------:R-:W-:Y:S01]  /*63d0*/  F2FP.BF16.F32.PACK_AB R38, R38, R62 ;  /* 0x0000003e2626723e */ /* 0x000fe200000010ff */
[----:B------:R-:W-:Y:S01]  /*63e0*/  IMAD.MOV.U32 R37, RZ, RZ, R60 ;  /* 0x000000ffff257224 */ /* 0x000fe200078e003c */
[----:B------:R-:W-:-:S07]  /*63f0*/  F2FP.BF16.F32.PACK_AB R36, R36, R52 ;  /* 0x000000342424723e */ /* 0x000fce00000010ff */
.L_x_507:
[----:B------:R-:W-:Y:S05]  /*6400*/  BSYNC B2 ;  /* 0x0000000000027941 */ /* 0x000fea0003800000 */
.L_x_506:
[----:B------:R-:W-:Y:S02]  /*6410*/  ULDC.64 UR4, c[0x0][0x208] ;  /* 0x0000820000047ab9 */ /* 0x000fe40000000a00 */
[----:B--2---:R0:W-:Y:S03]  /*6420*/  STG.E.128 desc[UR4][R44.64+0x80], R36 ;  /* 0x000080242c007986 */ /* 0x0041e6000c101d04 */
.L_x_505:
[----:B------:R-:W-:Y:S05]  /*6430*/  BSYNC B1 ;  /* 0x0000000000017941 */ /* 0x000fea0003800000 */
.L_x_504:
        /* <DEDUP_REMOVED lines=8> */
[----:B--2---:R-:W-:Y:S01]  /*64c0*/  IMAD.U32 R50, R38, 0x10000, RZ ;  /* 0x0001000026327824 */ /* 0x004fe200078e00ff */
[----:B------:R-:W-:Y:S01]  /*64d0*/  SHF.R.U64 R46, R48, 0x10, R49 ;  /* 0x00000010302e7819 */ /* 0x000fe20000001231 */
[----:B------:R-:W-:Y:S01]  /*64e0*/  IMAD.U32 R53, R36, 0x10000, RZ ;  /* 0x0001000024357824 */ /* 0x000fe200078e00ff */
[----:B------:R-:W-:Y:S02]  /*64f0*/  SHF.R.U32.HI R51, RZ, 0x10, R51 ;  /* 0x00000010ff337819 */ /* 0x000fe40000011633 */
[----:B------:R-:W-:Y:S02]  /*6500*/  PRMT R47, R148, 0x5410, R47 ;  /* 0x00005410942f7816 */ /* 0x000fe4000000002f */
[----:B------:R-:W-:Y:S02]  /*6510*/  PRMT R46, R145, 0x5410, R46 ;  /* 0x00005410912e7816 */ /* 0x000fe4000000002e */
[----:B------:R-:W-:-:S02]  /*6520*/  SHF.R.U32.HI R48, RZ, 0x10, R49 ;  /* 0x00000010ff307819 */ /* 0x000fc40000011631 */
[----:B------:R-:W-:Y:S01]  /*6530*/  PRMT R148, R148, 0x5432, R51 ;  /* 0x0000543294947816 */ /* 0x000fe20000000033 */
[C---:B------:R-:W-:Y:S01]  /*6540*/  IMAD.U32 R51, R37.reuse, 0x10000, RZ ;  /* 0x0001000025337824 */ /* 0x040fe200078e00ff */
[----:B------:R-:W-:Y:S02]  /*6550*/  LOP3.LUT R57, R37, 0xffff0000, RZ, 0xc0, !PT ;  /* 0xffff000025397812 */ /* 0x000fe400078ec0ff */
[C---:B------:R-:W-:Y:S01]  /*6560*/  LOP3.LUT R37, R47.reuse, 0xffff0000, RZ, 0xc0, !PT ;  /* 0xffff00002f257812 */ /* 0x040fe200078ec0ff */
[----:B------:R-:W-:Y:S01]  /*6570*/  IMAD.U32 R54, R148, 0x10000, RZ ;  /* 0x0001000094367824 */ /* 0x000fe200078e00ff */
[----:B------:R-:W-:Y:S01]  /*6580*/  LOP3.LUT R52, R46, 0xffff0000, RZ, 0xc0, !PT ;  /* 0xffff00002e347812 */ /* 0x000fe200078ec0ff */
[----:B------:R-:W-:Y:S01]  /*6590*/  IMAD.U32 R47, R47, 0x10000, RZ ;  /* 0x000100002f2f7824 */ /* 0x000fe200078e00ff */
[----:B------:R-:W-:Y:S01]  /*65a0*/  PRMT R48, R145, 0x5432, R48 ;  /* 0x0000543291307816 */ /* 0x000fe20000000030 */
[CC--:B------:R-:W-:Y:S01]  /*65b0*/  FMUL.FTZ R56, R57.reuse, R37.reuse ;  /* 0x0000002539387220 */ /* 0x0c0fe20000410000 */
[----:B------:R-:W-:Y:S01]  /*65c0*/  LOP3.LUT R38, R38, 0xffff0000, RZ, 0xc0, !PT ;  /* 0xffff000026267812 */ /* 0x000fe200078ec0ff */
[----:B------:R-:W-:Y:S01]  /*65d0*/  FMUL.FTZ R57, R57, R52 ;  /* 0x0000003439397220 */ /* 0x000fe20000410000 */
[----:B------:R-:W-:Y:S01]  /*65e0*/  LOP3.LUT R36, R36, 0xffff0000, RZ, 0xc0, !PT ;  /* 0xffff000024247812 */ /* 0x000fe200078ec0ff */
[----:B------:R-:W-:Y:S01]  /*65f0*/  IMAD.U32 R55, R48, 0x10000, RZ ;  /* 0x0001000030377824 */ /* 0x000fe200078e00ff */
[----:B------:R-:W-:Y:S01]  /*6600*/  LOP3.LUT R49, R39, 0xffff0000, RZ, 0xc0, !PT ;  /* 0xffff000027317812 */ /* 0x000fe200078ec0ff */
[C---:B------:R-:W-:Y:S01]  /*6610*/  FFMA.FTZ R57, R51.reuse, R37, R57 ;  /* 0x0000002533397223 */ /* 0x040fe20000010039 */
[CC--:B------:R-:W-:Y:S01]  /*6620*/  FMUL.FTZ R58, R38.reuse, R54.reuse ;  /* 0x00000036263a7220 */ /* 0x0c0fe20000410000 */
[-C--:B------:R-:W-:Y:S01]  /*6630*/  FMUL.FTZ R37, R38, R55.reuse ;  /* 0x0000003726257220 */ /* 0x080fe20000410000 */
[----:B------:R-:W-:Y:S01]  /*6640*/  LOP3.LUT R148, R148, 0xffff0000, RZ, 0xc0, !PT ;  /* 0xffff000094947812 */ /* 0x000fe200078ec0ff */
[----:B------:R-:W-:Y:S01]  /*6650*/  IMAD.U32 R46, R46, 0x10000, RZ ;  /* 0x000100002e2e7824 */ /* 0x000fe200078e00ff */
[----:B------:R-:W-:Y:S01]  /*6660*/  LOP3.LUT R48, R48, 0xffff0000, RZ, 0xc0, !PT ;  /* 0xffff000030307812 */ /* 0x000fe200078ec0ff */
[C---:B------:R-:W-:Y:S01]  /*6670*/  FFMA.FTZ R58, R50.reuse, R55, -R58 ;  /* 0x00000037323a7223 */ /* 0x040fe2000001083a */
[----:B------:R-:W-:Y:S01]  /*6680*/  FFMA.FTZ R37, R50, R54, R37 ;  /* 0x0000003632257223 */ /* 0x000fe20000010025 */
[C---:B------:R-:W-:Y:S01]  /*6690*/  FMUL.FTZ R38, R36.reuse, R47 ;  /* 0x0000002f24267220 */ /* 0x040fe20000410000 */
[----:B------:R-:W-:Y:S01]  /*66a0*/  FFMA.FTZ R56, R51, R52, -R56 ;  /* 0x0000003433387223 */ /* 0x000fe20000010838 */
[----:B------:R-:W-:Y:S01]  /*66b0*/  FMUL.FTZ R50, R49, R148 ;  /* 0x0000009431327220 */ /* 0x000fe20000410000 */
[----:B------:R-:W-:Y:S01]  /*66c0*/  FMUL.FTZ R36, R36, R46 ;  /* 0x0000002e24247220 */ /* 0x000fe20000410000 */
[----:B------:R-:W-:-:S02]  /*66d0*/  IMAD.U32 R39, R39, 0x10000, RZ ;  /* 0x0001000027277824 */ /* 0x000fc400078e00ff */
        /* <DEDUP_REMOVED lines=9> */
[----:B------:R-:W-:Y:S01]  /*6770*/  F2FP.BF16.F32.PACK_AB R39, R49, R48 ;  /* 0x000000303127723e */ /* 0x000fe200000010ff */
[----:B------:R-:W-:-:S07]  /*6780*/  IMAD.MOV.U32 R38, RZ, RZ, R58 ;  /* 0x000000ffff267224 */ /* 0x000fce00078e003a */
.L_x_511:
[----:B------:R-:W-:Y:S05]  /*6790*/  BSYNC B2 ;  /* 0x0000000000027941 */ /* 0x000fea0003800000 */
.L_x_510:
[----:B------:R-:W-:Y:S02]  /*67a0*/  ULDC.64 UR4, c[0x0][0x208] ;  /* 0x0000820000047ab9 */ /* 0x000fe40000000a00 */
[----:B--2---:R0:W-:Y:S03]  /*67b0*/  STG.E.128 desc[UR4][R44.64+0x100], R36 ;  /* 0x000100242c007986 */ /* 0x0041e6000c101d04 */
.L_x_509:
[----:B------:R-:W-:Y:S05]  /*67c0*/  BSYNC B1 ;  /* 0x0000000000017941 */ /* 0x000fea0003800000 */
.L_x_508:
[----:B------:R-:W-:-:S13]  /*67d0*/  ISETP.NE.AND P3, PT, R9, RZ, PT ;  /* 0x000000ff0900720c */ /* 0x000fda0003f65270 */
        /* <DEDUP_REMOVED lines=13> */
[----:B------:R-:W-:Y:S02]  /*68b0*/  PRMT R143, R143, 0x5432, R48 ;  /* 0x000054328f8f7816 */ /* 0x000fe40000000030 */
[----:B------:R-:W-:Y:S01]  /*68c0*/  LOP3.LUT R47, R37, 0xffff0000, RZ, 0xc0, !PT ;  /* 0xffff0000252f7812 */ /* 0x000fe200078ec0ff */
[----:B------:R-:W-:Y:S01]  /*68d0*/  IMAD.U32 R37, R36, 0x10000, RZ ;  /* 0x0001000024257824 */ /* 0x000fe200078e00ff */
[----:B------:R-:W-:Y:S01]  /*68e0*/  LOP3.LUT R52, R46, 0xffff0000, RZ, 0xc0, !PT ;  /* 0xffff00002e347812 */ /* 0x000fe200078ec0ff */
[----:B------:R-:W-:Y:S01]  /*68f0*/  IMAD.U32 R43, R143, 0x10000, RZ ;  /* 0x000100008f2b7824 */ /* 0x000fe200078e00ff */
[----:B------:R-:W-:Y:S01]  /*6900*/  LOP3.LUT R48, R42, 0xffff0000, RZ, 0xc0, !PT ;  /* 0xffff00002a307812 */ /* 0x000fe200078ec0ff */
[----:B------:R-:W-:Y:S01]  /*6910*/  IMAD.U32 R46, R46, 0x10000, RZ ;  /* 0x000100002e2e7824 */ /* 0x000fe200078e00ff */
[----:B------:R-:W-:Y:S01]  /*6920*/  PRMT R135, R135, 0x5432, R50 ;  /* 0x0000543287877816 */ /* 0x000fe20000000032 */
[C---:B------:R-:W-:Y:S01]  /*6930*/  FMUL.FTZ R54, R47.reuse, R52 ;  /* 0x000000342f367220 */ /* 0x040fe20000410000 */
[----:B------:R-:W-:Y:S01]  /*6940*/  LOP3.LUT R41, R38, 0xffff0000, RZ, 0xc0, !PT ;  /* 0xffff000026297812 */ /* 0x000fe200078ec0ff */
[-C--:B------:R-:W-:Y:S01]  /*6950*/  FMUL.FTZ R51, R47, R48.reuse ;  /* 0x000000302f337220 */ /* 0x080fe20000410000 */
[----:B------:R-:W-:Y:S01]  /*6960*/  LOP3.LUT R38, R39, 0xffff0000, RZ, 0xc0, !PT ;  /* 0xffff000027267812 */ /* 0x000fe200078ec0ff */
[----:B------:R-:W-:Y:S01]  /*6970*/  IMAD.U32 R50, R135, 0x10000, RZ ;  /* 0x0001000087327824 */ /* 0x000fe200078e00ff */
[----:B------:R-:W-:Y:S01]  /*6980*/  LOP3.LUT R47, R36, 0xffff0000, RZ, 0xc0, !PT ;  /* 0xffff0000242f7812 */ /* 0x000fe200078ec0ff */
[----:B------:R-:W-:Y:S01]  /*6990*/  FMUL.FTZ R53, R41, R43 ;  /* 0x0000002b29357220 */ /* 0x000fe20000410000 */
[----:B------:R-:W-:Y:S01]  /*69a0*/  LOP3.LUT R143, R143, 0xffff0000, RZ, 0xc0, !PT ;  /* 0xffff00008f8f7812 */ /* 0x000fe200078ec0ff */
[----:B------:R-:W-:Y:S01]  /*69b0*/  FFMA.FTZ R36, R49, R48, -R54 ;  /* 0x0000003031247223 */ /* 0x000fe20000010836 */
[----:B------:R-:W-:Y:S01]  /*69c0*/  LOP3.LUT R135, R135, 0xffff0000, RZ, 0xc0, !PT ;  /* 0xffff000087877812 */ /* 0x000fe200078ec0ff */
[----:B------:R-:W-:Y:S01]  /*69d0*/  FFMA.FTZ R49, R49, R52, R51 ;  /* 0x0000003431317223 */ /* 0x000fe20000010033 */
[----:B------:R-:W-:Y:S01]  /*69e0*/  FMUL.FTZ R51, R41, R50 ;  /* 0x0000003229337220 */ /* 0x000fe20000410000 */
[----:B------:R-:W-:-:S02]  /*69f0*/  IMAD.U32 R42, R42, 0x10000, RZ ;  /* 0x000100002a2a7824 */ /* 0x000fc400078e00ff */
[----:B------:R-:W-:Y:S01]  /*6a00*/  FFMA.FTZ R41, R40, R50, -R53 ;  /* 0x0000003228297223 */ /* 0x000fe20000010835 */
[C---:B------:R-:W-:Y:S01]  /*6a10*/  FMUL.FTZ R48, R38.reuse, R143 ;  /* 0x0000008f26307220 */ /* 0x040fe20000410000 */
[----:B------:R-:W-:Y:S01]  /*6a20*/  FMUL.FTZ R50, R38, R135 ;  /* 0x0000008726327220 */ /* 0x000fe20000410000 */
[----:B------:R-:W-:Y:S01]  /*6a30*/  FMUL.FTZ R38, R47, R46 ;  /* 0x0000002e2f267220 */ /* 0x000fe20000410000 */
[----:B------:R-:W-:Y:S02]  /*6a40*/  IMAD.U32 R39, R39, 0x10000, RZ ;  /* 0x0001000027277824 */ /* 0x000fe400078e00ff */
[----:B------:R-:W-:Y:S01]  /*6a50*/  FFMA.FTZ R40, R40, R43, R51 ;  /* 0x0000002b28287223 */ /* 0x000fe20000010033 */
[-C--:B------:R-:W-:Y:S01]  /*6a60*/  FMUL.FTZ R47, R47, R42.reuse ;  /* 0x0000002a2f2f7220 */ /* 0x080fe20000410000 */
[----:B------:R-:W-:Y:S01]  /*6a70*/  FFMA.FTZ R38, R37, R42, -R38 ;  /* 0x0000002a25267223 */ /* 0x000fe20000010826 */
[C---:B------:R-:W-:Y:S01]  /*6a80*/  FFMA.FTZ R48, R39.reuse, R135, -R48 ;  /* 0x0000008727307223 */ /* 0x040fe20000010830 */
[----:B------:R-:W-:Y:S01]  /*6a90*/  FFMA.FTZ R39, R39, R143, R50 ;  /* 0x0000008f27277223 */ /* 0x000fe20000010032 */
[----:B------:R-:W-:Y:S01]  /*6aa0*/  FFMA.FTZ R47, R37, R46, R47 ;  /* 0x0000002e252f7223 */ /* 0x000fe2000001002f */
[----:B------:R-:W-:-:S02]  /*6ab0*/  F2FP.BF16.F32.PACK_AB R40, R40, R41 ;  /* 0x000000292828723e */ /* 0x000fc400000010ff */
[----:B------:R-:W-:Y:S02]  /*6ac0*/  F2FP.BF16.F32.PACK_AB R37, R49, R36 ;  /* 0x000000243125723e */ /* 0x000fe400000010ff */
[----:B------:R-:W-:Y:S01]  /*6ad0*/  F2FP.BF16.F32.PACK_AB R36, R47, R38 ;  /* 0x000000262f24723e */ /* 0x000fe200000010ff */
[----:B------:R-:W-:Y:S01]  /*6ae0*/  IMAD.MOV.U32 R38, RZ, RZ, R40 ;  /* 0x000000ffff267224 */ /* 0x000fe200078e0028 */
[----:B------:R-:W-:-:S07]  /*6af0*/  F2FP.BF16.F32.PACK_AB R39, R39, R48 ;  /* 0x000000302727723e */ /* 0x000fce00000010ff */
.L_x_513:
[----:B------:R-:W-:Y:S05]  /*6b00*/  BSYNC B1 ;  /* 0x0000000000017941 */ /* 0x000fea0003800000 */
.L_x_512:
[----:B------:R-:W-:Y:S02]  /*6b10*/  ULDC.64 UR4, c[0x0][0x208] ;  /* 0x0000820000047ab9 */ /* 0x000fe40000000a00 */
[----:B--2---:R0:W-:Y:S01]  /*6b20*/  STG.E.128 desc[UR4][R44.64+0x180], R36 ;  /* 0x000180242c007986 */ /* 0x0041e2000c101d04 */
[----:B------:R-:W-:Y:S05]  /*6b30*/  BRA `(.L_x_499) ;  /* 0x0000004000e87947 */ /* 0x000fea0003800000 */
.L_x_457:
        /* <DEDUP_REMOVED lines=20> */
[----:B------:R-:W-:Y:S02]  /*6c80*/  ISETP.GE.AND P2, PT, R16, R115, PT ;  /* 0x000000731000720c */ /* 0x000fe40003f46270 */
[----:B------:R-:W-:-:S02]  /*6c90*/  CS2R R40, SRZ ;  /* 0x0000000000287805 */ /* 0x000fc4000001ff00 */
[----:B------:R-:W-:Y:S02]  /*6ca0*/  LEA.HI.X R53, R38, UR5, R39, 0x1, P3 ;  /* 0x0000000526357c11 */ /* 0x000fe400098f0c27 */
[----:B------:R-:W-:Y:S02]  /*6cb0*/  CS2R R38, SRZ ;  /* 0x0000000000267805 */ /* 0x000fe4000001ff00 */
[----:B------:R-:W-:Y:S02]  /*6cc0*/  LEA R56, P3, R36, UR6, 0x1 ;  /* 0x0000000624387c11 */ /* 0x000fe4000f8608ff */
[----:B------:R-:W-:Y:S02]  /*6cd0*/  CS2R R50, SRZ ;  /* 0x0000000000327805 */ /* 0x000fe4000001ff00 */
[----:B------:R-:W-:Y:S02]  /*6ce0*/  CS2R R48, SRZ ;  /* 0x0000000000307805 */ /* 0x000fe4000001ff00 */
[----:B------:R-:W-:-:S02]  /*6cf0*/  CS2R R46, SRZ ;  /* 0x00000000002e7805 */ /* 0x000fc4000001ff00 */
[----:B------:R-:W-:Y:S02]  /*6d00*/  LEA.HI.X R57, R36, UR7, R37, 0x1, P3 ;  /* 0x0000000724397c11 */ /* 0x000fe400098f0c25 */
[----:B------:R-:W-:Y:S02]  /*6d10*/  CS2R R36, SRZ ;  /* 0x0000000000247805 */ /* 0x000fe4000001ff00 */
[----:B------:R-:W-:Y:S02]  /*6d20*/  ISETP.GE.AND P3, PT, R212, R115, PT ;  /* 0x00000073d400720c */ /* 0x000fe40003f66270 */
[----:B------:R-:W-:Y:S01]  /*6d30*/  CS2R R44, SRZ ;  /* 0x00000000002c7805 */ /* 0x000fe2000001ff00 */
[----:B------:R-:W-:Y:S02]  /*6d40*/  ULDC.64 UR8, c[0x0][0x208] ;  /* 0x0000820000087ab9 */ /* 0x000fe40000000a00 */
[----:B------:R0:W5:Y:S04]  /*6d50*/  @!P2 LDG.E.128 R40, desc[UR8][R52.64] ;  /* 0x000000083428a981 */ /* 0x000168000c1e1d00 */
[----:B------:R0:W5:Y:S04]  /*6d60*/  @!P2 LDG.E.128 R48, desc[UR8][R56.64] ;  /* 0x000000083830a981 */ /* 0x000168000c1e1d00 */
[----:B------:R0:W5:Y:S04]  /*6d70*/  @!P3 LDG.E.128 R36, desc[UR8][R52.64+0x80] ;  /* 0x000080083424b981 */ /* 0x000168000c1e1d00 */
[----:B------:R0:W5:Y:S02]  /*6d80*/  @!P3 LDG.E.128 R44, desc[UR8][R56.64+0x80] ;  /* 0x00008008382cb981 */ /* 0x000164000c1e1d00 */
.L_x_515:
[----:B------:R-:W-:Y:S05]  /*6d90*/  BSYNC B1 ;  /* 0x0000000000017941 */ /* 0x000fea0003800000 */
.L_x_514:
[----:B0-----:R-:W2:Y:S01]  /*6da0*/  LDL.LU R57, [R1+0x10] ;  /* 0x0000100001397983 */ /* 0x001ea20000300800 */
[----:B-----5:R-:W-:Y:S01]  /*6db0*/  IMAD.MOV.U32 R52, RZ, RZ, R38 ;  /* 0x000000ffff347224 */ /* 0x020fe200078e0026 */
        /* <DEDUP_REMOVED lines=8> */
[----:B------:R-:W-:Y:S01]  /*6e40*/  CS2R R66, SRZ ;  /* 0x0000000000427805 */ /* 0x000fe2000001ff00 */
[----:B------:R-:W-:Y:S01]  /*6e50*/  IMAD.MOV.U32 R56, RZ, RZ, R40 ;  /* 0x000000ffff387224 */ /* 0x000fe200078e0028 */
[----:B------:R-:W-:-:S02]  /*6e60*/  ISETP.GE.AND P2, PT, R58, R4, PT ;  /* 0x000000043a00720c */ /* 0x000fc40003f46270 */
[----:B------:R-:W-:Y:S02]  /*6e70*/  CS2R R58, SRZ ;  /* 0x00000000003a7805 */ /* 0x000fe4000001ff00 */
[----:B------:R-:W-:Y:S01]  /*6e80*/  PRMT R175, R52, 0x5410, R53 ;  /* 0x0000541034af7816 */ /* 0x000fe20000000035 */
[----:B------:R-:W-:Y:S01]  /*6e90*/  IMAD.MOV.U32 R53, RZ, RZ, R42 ;  /* 0x000000ffff357224 */ /* 0x000fe200078e002a */
        /* <DEDUP_REMOVED lines=11> */
[----:B------:R-:W-:-:S03]  /*6f50*/  IMAD.MOV.U32 R56, RZ, RZ, R50 ;  /* 0x000000ffff387224 */ /* 0x000fc600078e0032 */
[----:B------:R-:W-:Y:S01]  /*6f60*/  PRMT R173, R52, 0x5410, R53 ;  /* 0x0000541034ad7816 */ /* 0x000fe20000000035 */
[----:B------:R-:W-:Y:S02]  /*6f70*/  IMAD.MOV.U32 R53, RZ, RZ, R51 ;  /* 0x000000ffff357224 */ /* 0x000fe400078e0033 */
[----:B------:R-:W-:-:S03]  /*6f80*/  IMAD.MOV.U32 R52, RZ, RZ, R48 ;  /* 0x000000ffff347224 */ /* 0x000fc600078e0030 */
[----:B------:R-:W-:Y:S01]  /*6f90*/  PRMT R154, R53, 0x5410, R56 ;  /* 0x00005410359a7816 */ /* 0x000fe20000000038 */
[----:B------:R-:W-:-:S05]  /*6fa0*/  IMAD.MOV.U32 R56, RZ, RZ, R49 ;  /* 0x000000ffff387224 */ /* 0x000fca00078e0031 */
[----:B------:R-:W-:Y:S02]  /*6fb0*/  PRMT R176, R56, 0x5410, R52 ;  /* 0x0000541038b07816 */ /* 0x000fe40000000034 */
[----:B------:R-:W-:Y:S02]  /*6fc0*/  CS2R R52, SRZ ;  /* 0x0000000000347805 */ /* 0x000fe4000001ff00 */
[----:B--2---:R-:W-:-:S04]  /*6fd0*/  LOP3.LUT R57, R57, 0xfffffffe, RZ, 0xc0, !PT ;  /* 0xfffffffe39397812 */ /* 0x004fc800078ec0ff */
[----:B------:R-:W-:-:S05]  /*6fe0*/  @P2 LOP3.LUT R57, R57, 0x1, RZ, 0xfc, !PT ;  /* 0x0000000139392812 */ /* 0x000fca00078efcff */
[----:B------:R0:W-:Y:S02]  /*6ff0*/  STL [R1+0x10], R57 ;  /* 0x0000103901007387 */ /* 0x0001e40000100800 */
[----:B0-----:R-:W-:Y:S01]  /*7000*/  CS2R R56, SRZ ;  /* 0x0000000000387805 */ /* 0x001fe2000001ff00 */
[----:B------:R-:W-:Y:S06]  /*7010*/  @P2 BRA `(.L_x_517) ;  /* 0x0000000000642947 */ /* 0x000fec0003800000 */
[----:B------:R-:W-:Y:S01]  /*7020*/  IADD3 R54, P2, P3, R102, R86, R33 ;  /* 0x0000005666367210 */ /* 0x000fe20007b5e021 */
[----:B------:R-:W-:Y:S01]  /*7030*/  ULDC.64 UR4, c[0x0][0x3e8] ;  /* 0x0000fa0000047ab9 */ /* 0x000fe20000000a00 */
[----:B------:R-:W-:Y:S02]  /*7040*/  CS2R R58, SRZ ;  /* 0x00000000003a7805 */ /* 0x000fe4000001ff00 */
[----:B------:R-:W-:Y:S02]  /*7050*/  CS2R R56, SRZ ;  /* 0x0000000000387805 */ /* 0x000fe4000001ff00 */
[----:B------:R-:W-:Y:S02]  /*7060*/  IADD3.X R55, R25, R0, R35, P2, P3 ;  /* 0x0000000019377210 */ /* 0x000fe400017e6423 */
[----:B------:R-:W-:Y:S02]  /*7070*/  CS2R R66, SRZ ;  /* 0x0000000000427805 */ /* 0x000fe4000001ff00 */
[----:B------:R-:W-:-:S02]  /*7080*/  IADD3 R52, P2, P3, R108, R84, R29 ;  /* 0x000000546c347210 */ /* 0x000fc40007b5e01d */
[----:B------:R-:W-:Y:S01]  /*7090*/  CS2R R64, SRZ ;  /* 0x0000000000407805 */ /* 0x000fe2000001ff00 */
[----:B------:R-:W-:Y:S01]  /*70a0*/  ULDC.64 UR6, c[0x0][0x208] ;  /* 0x0000820000067ab9 */ /* 0x000fe20000000a00 */
        /* <DEDUP_REMOVED lines=9> */
[----:B------:R-:W5:Y:S04]  /*7140*/  @!P2 LDG.E.128 R56, desc[UR6][R60.64] ;  /* 0x000000063c38a981 */ /* 0x000f68000c1e1d00 */
[----:B------:R-:W5:Y:S01]  /*7150*/  @!P2 LDG.E.128 R64, desc[UR6][R68.64] ;  /* 0x000000064440a981 */ /* 0x000f62000c1e1d00 */
[----:B------:R-:W-:Y:S02]  /*7160*/  ISETP.GE.AND P2, PT, R212, R115, PT ;  /* 0x00000073d400720c */ /* 0x000fe40003f46270 */
[----:B------:R-:W-:-:S11]  /*7170*/  CS2R R62, SRZ ;  /* 0x00000000003e7805 */ /* 0x000fd6000001ff00 */
[----:B------:R0:W5:Y:S02]  /*7180*/  @!P2 LDG.E.128 R52, desc[UR6][R60.64+0x80] ;  /* 0x000080063c34a981 */ /* 0x000164000c1e1d00 */
[----:B0-----:R-:W-:-:S06]  /*7190*/  CS2R R60, SRZ ;  /* 0x00000000003c7805 */ /* 0x001fcc000001ff00 */
[----:B------:R0:W5:Y:S02]  /*71a0*/  @!P2 LDG.E.128 R60, desc[UR6][R68.64+0x80] ;  /* 0x00008006443ca981 */ /* 0x000164000c1e1d00 */
.L_x_517:
[----:B------:R-:W-:Y:S05]  /*71b0*/  BSYNC B1 ;  /* 0x0000000000017941 */ /* 0x000fea0003800000 */
.L_x_516:
        /* <DEDUP_REMOVED lines=30> */
[----:B------:R-:W-:Y:S02]  /*73a0*/  IMAD.MOV.U32 R69, RZ, RZ, R64 ;  /* 0x000000ffff457224 */ /* 0x000fe400078e0040 */
[----:B------:R-:W-:-:S05]  /*73b0*/  IMAD.MOV.U32 R68, RZ, RZ, R65 ;  /* 0x000000ffff447224 */ /* 0x000fca00078e0041 */
[----:B------:R-:W-:Y:S02]  /*73c0*/  PRMT R170, R69, 0x5410, R68 ;  /* 0x0000541045aa7816 */ /* 0x000fe40000000044 */
[----:B------:R-:W-:Y:S01]  /*73d0*/  CS2R R68, SRZ ;  /* 0x0000000000447805 */ /* 0x000fe2000001ff00 */
[----:B------:R-:W-:Y:S06]  /*73e0*/  @P3 BRA `(.L_x_519) ;  /* 0x0000000000543947 */ /* 0x000fec0003800000 */
[----:B------:R-:W-:Y:S01]  /*73f0*/  IADD3 R86, P2, P5, R102, R32, R86 ;  /* 0x0000002066567210 */ /* 0x000fe20007d5e056 */
[----:B------:R-:W-:Y:S01]  /*7400*/  ULDC.64 UR4, c[0x0][0x3e8] ;  /* 0x0000fa0000047ab9 */ /* 0x000fe20000000a00 */
[----:B------:R-:W-:Y:S02]  /*7410*/  ULDC.64 UR6, c[0x0][0x208] ;  /* 0x0000820000067ab9 */ /* 0x000fe40000000a00 */
[----:B------:R-:W-:Y:S02]  /*7420*/  IADD3.X R0, R25, R34, R0, P2, P5 ;  /* 0x0000002219007210 */ /* 0x000fe400017ea400 */
        /* <DEDUP_REMOVED lines=17> */
.L_x_519:
[----:B------:R-:W-:Y:S05]  /*7540*/  BSYNC B1 ;  /* 0x0000000000017941 */ /* 0x000fea0003800000 */
.L_x_518:
        /* <DEDUP_REMOVED lines=32> */
.L_x_520:
[----:B------:R-:W-:Y:S01]  /*7750*/  IMAD R3, R19, 0x8, R18 ;  /* 0x0000000813037824 */ /* 0x000fe200078e0212 */
[----:B------:R-:W-:Y:S01]  /*7760*/  SHF.L.U32 R0, R217, 0x1f, RZ ;  /* 0x0000001fd9007819 */ /* 0x000fe200000006ff */
[----:B------:R-:W1:Y:S01]  /*7770*/  LDC R143, c[0x0][0x2f4] ;  /* 0x0000bd00ff8f7b82 */ /* 0x000e620000000800 */
[----:B------:R-:W-:Y:S01]  /*7780*/  BSSY B1, `(.L_x_521) ;  /* 0x0000004000017945 */ /* 0x000fe20003800000 */
[----:B------:R-:W-:Y:S01]  /*7790*/  IMAD.MOV.U32 R123, RZ, RZ, R88 ;  /* 0x000000ffff7b7224 */ /* 0x000fe200078e0058 */
[----:B------:R-:W2:Y:S02]  /*77a0*/  SYNCS.PHASECHK.TRANS64.TRYWAIT P5, [R3+URZ+0x38890], R0 ;  /* 0x03889000030075a7 */ /* 0x000ea400080a017f */
[----:B--2---:R-:W-:Y:S05]  /*77b0*/  @!P5 BRA `(.L_x_522) ;  /* 0x0000024800f0d947 */ /* 0x004fea0003800000 */
.L_x_855:
[----:B------:R-:W-:Y:S05]  /*77c0*/  BSYNC B1 ;  /* 0x0000000000017941 */ /* 0x000fea0003800000 */
.L_x_521:
[----:B------:R-:W3:Y:S01]  /*77d0*/  LDC.64 R124, c[0x0][0x300] ;  /* 0x0000c000ff7c7b82 */ /* 0x000ee20000000a00 */
[----:B------:R-:W-:Y:S01]  /*77e0*/  BSSY B1, `(.L_x_523) ;  /* 0x0000111000017945 */ /* 0x000fe20003800000 */
[----:B-1----:R-:W-:-:S03]  /*77f0*/  IMAD.IADD R145, R143, 0x1, -R118 ;  /* 0x000000018f917824 */ /* 0x002fc600078e0a76 */
[----:B------:R-:W-:Y:S05]  /*7800*/  @P4 BRA `(.L_x_524) ;  /* 0x0000001000384947 */ /* 0x000fea0003800000 */
[----:B------:R-:W-:Y:S01]  /*7810*/  ISETP.NE.AND P4, PT, R27, RZ, PT ;  /* 0x000000ff1b00720c */ /* 0x000fe20003f85270 */
[-C--:B---3--:R-:W-:Y:S01]  /*7820*/  IMAD.WIDE.U32 R134, R213, R124.reuse, R122 ;  /* 0x0000007cd5867225 */ /* 0x088fe200078e007a */
[----:B0-----:R-:W-:Y:S01]  /*7830*/  SHF.R.S32.HI R84, RZ, 0x1f, R213 ;  /* 0x0000001fff547819 */ /* 0x001fe200000114d5 */
[----:B------:R-:W-:Y:S04]  /*7840*/  BSSY B2, `(.L_x_525) ;  /* 0x0000087000027945 */ /* 0x000fe80003800000 */
[----:B------:R-:W-:-:S04]  /*7850*/  IMAD R148, R84, R124, RZ ;  /* 0x0000007c54947224 */ /* 0x000fc800078e02ff */
[----:B------:R-:W-:-:S04]  /*7860*/  IMAD R148, R213, R125, R148 ;  /* 0x0000007dd5947224 */ /* 0x000fc800078e0294 */
[----:B------:R-:W-:Y:S01]  /*7870*/  IMAD.IADD R148, R148, 0x1, R135 ;  /* 0x0000000194947824 */ /* 0x000fe200078e0287 */
[----:B------:R-:W-:Y:S06]  /*7880*/  @!P4 BRA `(.L_x_526) ;  /* 0x000000080008c947 */ /* 0x000fec0003800000 */
[----:B------:R-:W-:Y:S01]  /*7890*/  SEL R84, R118, R145, !P0 ;  /* 0x0000009176547207 */ /* 0x000fe20004000000 */
[----:B------:R-:W-:Y:S01]  /*78a0*/  IMAD.SHL.U32 R86, R213, 0x40, RZ ;  /* 0x00000040d5567824 */ /* 0x000fe200078e00ff */
[----:B------:R-:W-:Y:S01]  /*78b0*/  ISETP.GE.AND P4, PT, R16, R115, PT ;  /* 0x000000731000720c */ /* 0x000fe20003f86270 */
[----:B------:R-:W-:Y:S01]  /*78c0*/  BSSY B3, `(.L_x_527) ;  /* 0x0000071000037945 */ /* 0x000fe20003800000 */
[----:B------:R-:W-:-:S04]  /*78d0*/  SHF.R.S32.HI R85, RZ, 0x1f, R84 ;  /* 0x0000001fff557819 */ /* 0x000fc80000011454 */
[----:B------:R-:W-:-:S04]  /*78e0*/  LEA.HI R84, R85, R84, RZ, 0x4 ;  /* 0x0000005455547211 */ /* 0x000fc800078f20ff */
[----:B------:R-:W-:-:S04]  /*78f0*/  LEA.HI.SX32 R84, R84, R15, 0x1c ;  /* 0x0000000f54547211 */ /* 0x000fc800078fe2ff */
[----:B------:R-:W-:Y:S01]  /*7900*/  SHF.R.S32.HI R85, RZ, 0x1f, R84 ;  /* 0x0000001fff557819 */ /* 0x000fe20000011454 */
[----:B------:R-:W-:-:S03]  /*7910*/  IMAD.SHL.U32 R149, R84, 0x8, RZ ;  /* 0x0000000854957824 */ /* 0x000fc600078e00ff */
[----:B------:R-:W-:Y:S02]  /*7920*/  LEA.HI R84, R85, R84, RZ, 0x3 ;  /* 0x0000005455547211 */ /* 0x000fe400078f18ff */
[----:B------:R-:W-:Y:S02]  /*7930*/  LOP3.LUT R85, R149, 0x38, RZ, 0xc0, !PT ;  /* 0x0000003895557812 */ /* 0x000fe400078ec0ff */
[----:B------:R-:W-:Y:S02]  /*7940*/  SHF.R.S32.HI R84, RZ, 0x3, R84 ;  /* 0x00000003ff547819 */ /* 0x000fe40000011454 */
[----:B------:R-:W-:-:S03]  /*7950*/  LOP3.LUT R85, R85, 0x1c0, R86, 0xf8, !PT ;  /* 0x000001c055557812 */ /* 0x000fc600078ef856 */
[----:B------:R-:W-:Y:S01]  /*7960*/  IMAD R84, R84, 0x1400, R229 ;  /* 0x0000140054547824 */ /* 0x000fe200078e02e5 */
[----:B------:R-:W-:-:S05]  /*7970*/  LOP3.LUT R85, R85, R228, RZ, 0x3c, !PT ;  /* 0x000000e455557212 */ /* 0x000fca00078e3cff */
[----:B------:R-:W-:-:S04]  /*7980*/  IMAD.IADD R84, R84, 0x1, R85 ;  /* 0x0000000154547824 */ /* 0x000fc800078e0255 */
[C---:B------:R-:W-:Y:S02]  /*7990*/  IMAD R88, R19.reuse, 0x5000, R84 ;  /* 0x0000500013587824 */ /* 0x040fe400078e0254 */
[----:B------:R-:W-:Y:S02]  /*79a0*/  IMAD R84, R19, 0x5000, R138 ;  /* 0x0000500013547824 */ /* 0x000fe400078e028a */
[--C-:B------:R-:W-:Y:S02]  /*79b0*/  IMAD R88, R88, 0x2, R18.reuse ;  /* 0x0000000258587824 */ /* 0x100fe400078e0212 */
[----:B------:R-:W-:-:S04]  /*79c0*/  IMAD R84, R84, 0x2, R18 ;  /* 0x0000000254547824 */ /* 0x000fc800078e0212 */
[----:B------:R-:W0:Y:S04]  /*79d0*/  LDS.128 R88, [R88+0x24400] ;  /* 0x0244000058587984 */ /* 0x000e280000000c00 */
[----:B------:R-:W1:Y:S01]  /*79e0*/  LDS.128 R84, [R84+0x24400] ;  /* 0x0244000054547984 */ /* 0x000e620000000c00 */
[----:B------:R-:W-:Y:S05]  /*79f0*/  @P4 BRA `(.L_x_528) ;  /* 0x0000000400744947 */ /* 0x000fea0003800000 */
[--C-:B------:R-:W-:Y:S02]  /*7a00*/  SHF.R.U64 R40, R40, 0x10, R41.reuse ;  /* 0x0000001028287819 */ /* 0x100fe40000001229 */
[----:B------:R-:W-:Y:S02]  /*7a10*/  SHF.R.U32.HI R152, RZ, 0x10, R41 ;  /* 0x00000010ff987819 */ /* 0x000fe40000011629 */
[----:B------:R-:W-:Y:S02]  /*7a20*/  SHF.R.U64 R41, R42, 0x10, R43 ;  /* 0x000000102a297819 */ /* 0x000fe4000000122b */
[--C-:B------:R-:W-:Y:S02]  /*7a30*/  SHF.R.U64 R42, R48, 0x10, R49.reuse ;  /* 0x00000010302a7819 */ /* 0x100fe40000001231 */
[----:B------:R-:W-:Y:S02]  /*7a40*/  SHF.R.U32.HI R49, RZ, 0x10, R49 ;  /* 0x00000010ff317819 */ /* 0x000fe40000011631 */
[----:B------:R-:W-:-:S02]  /*7a50*/  SHF.R.U64 R48, R50, 0x10, R51 ;  /* 0x0000001032307819 */ /* 0x000fc40000001233 */
[----:B------:R-:W-:Y:S02]  /*7a60*/  PRMT R40, R150, 0x5432, R40 ;  /* 0x0000543296287816 */ /* 0x000fe40000000028 */
[----:B------:R-:W-:Y:S02]  /*7a70*/  PRMT R152, R151, 0x5432, R152 ;  /* 0x0000543297987816 */ /* 0x000fe40000000098 */
[----:B------:R-:W-:Y:S02]  /*7a80*/  PRMT R50, R176, 0x5410, R49 ;  /* 0x00005410b0327816 */ /* 0x000fe40000000031 */
[----:B------:R-:W-:Y:S02]  /*7a90*/  SHF.R.U32.HI R150, RZ, 0x10, R43 ;  /* 0x00000010ff967819 */ /* 0x000fe4000001162b */
[----:B------:R-:W-:Y:S01]  /*7aa0*/  SHF.R.U32.HI R151, RZ, 0x10, R51 ;  /* 0x00000010ff977819 */ /* 0x000fe20000011633 */
[----:B------:R-:W-:Y:S01]  /*7ab0*/  IMAD.U32 R51, R50, 0x10000, RZ ;  /* 0x0001000032337824 */ /* 0x000fe200078e00ff */
[----:B------:R-:W-:-:S02]  /*7ac0*/  PRMT R43, R153, 0x5410, R41 ;  /* 0x00005410992b7816 */ /* 0x000fc40000000029 */
[----:B------:R-:W-:Y:S02]  /*7ad0*/  PRMT R41, R176, 0x5432, R42 ;  /* 0x00005432b0297816 */ /* 0x000fe4000000002a */
[C---:B------:R-:W-:Y:S01]  /*7ae0*/  PRMT R42, R154.reuse, 0x5432, R48 ;  /* 0x000054329a2a7816 */ /* 0x040fe20000000030 */
[----:B0-----:R-:W-:Y:S01]  /*7af0*/  IMAD.U32 R48, R89, 0x10000, RZ ;  /* 0x0001000059307824 */ /* 0x001fe200078e00ff */
[----:B------:R-:W-:Y:S01]  /*7b00*/  PRMT R151, R154, 0x5410, R151 ;  /* 0x000054109a977816 */ /* 0x000fe20000000097 */
[----:B------:R-:W-:Y:S01]  /*7b10*/  IMAD.U32 R154, R152, 0x10000, RZ ;  /* 0x00010000989a7824 */ /* 0x000fe200078e00ff */
[----:B------:R-:W-:Y:S01]  /*7b20*/  PRMT R150, R153, 0x5432, R150 ;  /* 0x0000543299967816 */ /* 0x000fe20000000096 */
[C---:B------:R-:W-:Y:S01]  /*7b30*/  FMUL.FTZ R49, R48.reuse, R51 ;  /* 0x0000003330317220 */ /* 0x040fe20000410000 */
[----:B-1----:R-:W-:Y:S02]  /*7b40*/  IMAD.U32 R153, R85, 0x10000, RZ ;  /* 0x0001000055997824 */ /* 0x002fe400078e00ff */
[----:B------:R-:W-:Y:S01]  /*7b50*/  FMUL.FTZ R48, R48, R154 ;  /* 0x0000009a30307220 */ /* 0x000fe20000410000 */
[----:B------:R-:W-:-:S02]  /*7b60*/  LOP3.LUT R50, R50, 0xffff0000, RZ, 0xc0, !PT ;  /* 0xffff000032327812 */ /* 0x000fc400078ec0ff */
[----:B------:R-:W-:Y:S01]  /*7b70*/  LOP3.LUT R152, R152, 0xffff0000, RZ, 0xc0, !PT ;  /* 0xffff000098987812 */ /* 0x000fe200078ec0ff */
[----:B------:R-:W-:Y:S01]  /*7b80*/  FFMA.FTZ R48, R153, R51, R48 ;  /* 0x0000003399307223 */ /* 0x000fe20000010030 */
[----:B------:R-:W-:Y:S01]  /*7b90*/  LOP3.LUT R51, R89, 0xffff0000, RZ, 0xc0, !PT ;  /* 0xffff000059337812 */ /* 0x000fe200078ec0ff */
[----:B------:R-:W-:Y:S01]  /*7ba0*/  FFMA.FTZ R49, R153, R154, -R49 ;  /* 0x0000009a99317223 */ /* 0x000fe20000010831 */
[----:B------:R-:W-:Y:S01]  /*7bb0*/  LOP3.LUT R89, R85, 0xffff0000, RZ, 0xc0, !PT ;  /* 0xffff000055597812 */ /* 0x000fe200078ec0ff */
[C---:B------:R-:W-:Y:S01]  /*7bc0*/  IMAD.U32 R154, R91.reuse, 0x10000, RZ ;  /* 0x000100005b9a7824 */ /* 0x040fe200078e00ff */
[----:B------:R-:W-:Y:S01]  /*7bd0*/  LOP3.LUT R91, R91, 0xffff0000, RZ, 0xc0, !PT ;  /* 0xffff00005b5b7812 */ /* 0x000fe200078ec0ff */
[C---:B------:R-:W-:Y:S01]  /*7be0*/  FMUL.FTZ R85, R51.reuse, R50 ;  /* 0x0000003233557220 */ /* 0x040fe20000410000 */
[-C--:B------:R-:W-:Y:S01]  /*7bf0*/  FMUL.FTZ R51, R51, R152.reuse ;  /* 0x0000009833337220 */ /* 0x080fe20000410000 */
[C---:B------:R-:W-:Y:S01]  /*7c00*/  IMAD.U32 R153, R151.reuse, 0x10000, RZ ;  /* 0x0001000097997824 */ /* 0x040fe200078e00ff */
[----:B------:R-:W-:Y:S01]  /*7c10*/  LOP3.LUT R151, R151, 0xffff0000, RZ, 0xc0, !PT ;  /* 0xffff000097977812 */ /* 0x000fe200078ec0ff */
[C---:B------:R-:W-:Y:S01]  /*7c20*/  FFMA.FTZ R85, R89.reuse, R152, -R85 ;  /* 0x0000009859557223 */ /* 0x040fe20000010855 */
[----:B------:R-:W-:Y:S01]  /*7c30*/  FFMA.FTZ R50, R89, R50, R51 ;  /* 0x0000003259327223 */ /* 0x000fe20000010033 */
[----:B------:R-:W-:-:S02]  /*7c40*/  IMAD.U32 R152, R87, 0x10000, RZ ;  /* 0x0001000057987824 */ /* 0x000fc400078e00ff */
[----:B------:R-:W-:Y:S01]  /*7c50*/  FMUL.FTZ R51, R154, R153 ;  /* 0x000000999a337220 */ /* 0x000fe20000410000 */
[C---:B------:R-:W-:Y:S01]  /*7c60*/  IMAD.U32 R89, R150.reuse, 0x10000, RZ ;  /* 0x0001000096597824 */ /* 0x040fe200078e00ff */
[----:B------:R-:W-:Y:S02]  /*7c70*/  LOP3.LUT R150, R150, 0xffff0000, RZ, 0xc0, !PT ;  /* 0xffff000096967812 */ /* 0x000fe400078ec0ff */
[----:B------:R-:W-:Y:S01]  /*7c80*/  F2FP.BF16.F32.PACK_AB R85, R85, R49 ;  /* 0x000000315555723e */ /* 0x000fe200000010ff */
[-C--:B------:R-:W-:Y:S01]  /*7c90*/  FFMA.FTZ R51, R152, R89.reuse, -R51 ;  /* 0x0000005998337223 */ /* 0x080fe20000010833 */
[----:B------:R-:W-:Y:S01]  /*7ca0*/  FMUL.FTZ R89, R154, R89 ;  /* 0x000000599a597220 */ /* 0x000fe20000410000 */
[----:B------:R-:W-:Y:S01]  /*7cb0*/  F2FP.BF16.F32.PACK_AB R48, R50, R48 ;  /* 0x000000303230723e */ /* 0x000fe200000010ff */
[----:B------:R-:W-:Y:S02]  /*7cc0*/  IMAD.U32 R49, R88, 0x10000, RZ ;  /* 0x0001000058317824 */ /* 0x000fe400078e00ff */
[----:B------:R-:W-:Y:S01]  /*7cd0*/  FFMA.FTZ R89, R152, R153, R89 ;  /* 0x0000009998597223 */ /* 0x000fe20000010059 */
[----:B------:R-:W-:Y:S01]  /*7ce0*/  LOP3.LUT R152, R87, 0xffff0000, RZ, 0xc0, !PT ;  /* 0xffff000057987812 */ /* 0x000fe200078ec0ff */
[CC--:B------:R-:W-:Y:S01]  /*7cf0*/  FMUL.FTZ R87, R91.reuse, R151.reuse ;  /* 0x000000975b577220 */ /* 0x0c0fe20000410000 */
[-C--:B------:R-:W-:Y:S01]  /*7d00*/  FMUL.FTZ R91, R91, R150.reuse ;  /* 0x000000965b5b7220 */ /* 0x080fe20000410000 */
[C---:B------:R-:W-:Y:S01]  /*7d10*/  IMAD.U32 R50, R41.reuse, 0x10000, RZ ;  /* 0x0001000029327824 */ /* 0x040fe200078e00ff */
[----:B------:R-:W-:Y:S01]  /*7d20*/  LOP3.LUT R41, R41, 0xffff0000, RZ, 0xc0, !PT ;  /* 0xffff000029297812 */ /* 0x000fe200078ec0ff */
[C---:B------:R-:W-:Y:S01]  /*7d30*/  FFMA.FTZ R87, R152.reuse, R150, -R87 ;  /* 0x0000009698577223 */ /* 0x040fe20000010857 */
[----:B------:R-:W-:Y:S01]  /*7d40*/  FFMA.FTZ R151, R152, R151, R91 ;  /* 0x0000009798977223 */ /* 0x000fe2000001005b */
[----:B------:R-:W-:-:S03]  /*7d50*/  FMUL.FTZ R91, R49, R50 ;  /* 0x00000032315b7220 */ /* 0x000fc60000410000 */
[----:B------:R-:W-:Y:S01]  /*7d60*/  F2FP.BF16.F32.PACK_AB R87, R87, R51 ;  /* 0x000000335757723e */ /* 0x000fe200000010ff */
[----:B------:R-:W-:Y:S01]  /*7d70*/  IMAD.U32 R51, R84, 0x10000, RZ ;  /* 0x0001000054337824 */ /* 0x000fe200078e00ff */
[----:B------:R-:W-:Y:S01]  /*7d80*/  F2FP.BF16.F32.PACK_AB R151, R151, R89 ;  /* 0x000000599797723e */ /* 0x000fe200000010ff */
[C---:B------:R-:W-:Y:S01]  /*7d90*/  IMAD.U32 R89, R40.reuse, 0x10000, RZ ;  /* 0x0001000028597824 */ /* 0x040fe200078e00ff */
[----:B------:R-:W-:-:S03]  /*7da0*/  LOP3.LUT R40, R40, 0xffff0000, RZ, 0xc0, !PT ;  /* 0xffff000028287812 */ /* 0x000fc600078ec0ff */
[-C--:B------:R-:W-:Y:S01]  /*7db0*/  FMUL.FTZ R49, R49, R89.reuse ;  /* 0x0000005931317220 */ /* 0x080fe20000410000 */
[C---:B------:R-:W-:Y:S01]  /*7dc0*/  FFMA.FTZ R91, R51.reuse, R89, -R91 ;  /* 0x00000059335b7223 */ /* 0x040fe2000001085b */
[----:B------:R-:W-:Y:S02]  /*7dd0*/  IMAD.U32 R89, R90, 0x10000, RZ ;  /* 0x000100005a597824 */ /* 0x000fe400078e00ff */
[----:B------:R-:W-:Y:S01]  /*7de0*/  FFMA.FTZ R49, R51, R50, R49 ;  /* 0x0000003233317223 */ /* 0x000fe20000010031 */
[----:B------:R-:W-:Y:S02]  /*7df0*/  LOP3.LUT R50, R88, 0xffff0000, RZ, 0xc0, !PT ;  /* 0xffff000058327812 */ /* 0x000fe400078ec0ff */
[----:B------:R-:W-:-:S03]  /*7e00*/  LOP3.LUT R51, R84, 0xffff0000, RZ, 0xc0, !PT ;  /* 0xffff000054337812 */ /* 0x000fc600078ec0ff */
[C---:B------:R-:W-:Y:S01]  /*7e10*/  FMUL.FTZ R84, R50.reuse, R41 ;  /* 0x0000002932547220 */ /* 0x040fe20000410000 */
[----:B------:R-:W-:-:S03]  /*7e20*/  FMUL.FTZ R50, R50, R40 ;  /* 0x0000002832327220 */ /* 0x000fc60000410000 */
[C---:B------:R-:W-:Y:S01]  /*7e30*/  FFMA.FTZ R40, R51.reuse, R40, -R84 ;  /* 0x0000002833287223 */ /* 0x040fe20000010854 */
[----:B------:R-:W-:Y:S01]  /*7e40*/  FFMA.FTZ R41, R51, R41, R50 ;  /* 0x0000002933297223 */ /* 0x000fe20000010032 */
[C---:B------:R-:W-:Y:S01]  /*7e50*/  IMAD.U32 R51, R42.reuse, 0x10000, RZ ;  /* 0x000100002a337824 */ /* 0x040fe200078e00ff */
[----:B------:R-:W-:Y:S01]  /*7e60*/  LOP3.LUT R42, R42, 0xffff0000, RZ, 0xc0, !PT ;  /* 0xffff00002a2a7812 */ /* 0x000fe200078ec0ff */
[C---:B------:R-:W-:Y:S01]  /*7e70*/  IMAD.U32 R84, R43.reuse, 0x10000, RZ ;  /* 0x000100002b547824 */ /* 0x040fe200078e00ff */
[----:B------:R-:W-:Y:S01]  /*7e80*/  LOP3.LUT R43, R43, 0xffff0000, RZ, 0xc0, !PT ;  /* 0xffff00002b2b7812 */ /* 0x000fe200078ec0ff */
[C---:B------:R-:W-:Y:S01]  /*7e90*/  FMUL.FTZ R88, R89.reuse, R51 ;  /* 0x0000003359587220 */ /* 0x040fe20000410000 */
[----:B------:R-:W-:Y:S02]  /*7ea0*/  IMAD.U32 R50, R86, 0x10000, RZ ;  /* 0x0001000056327824 */ /* 0x000fe400078e00ff */
[----:B------:R-:W-:Y:S01]  /*7eb0*/  FMUL.FTZ R89, R89, R84 ;  /* 0x0000005459597220 */ /* 0x000fe20000410000 */
[----:B------:R-:W-:Y:S01]  /*7ec0*/  F2FP.BF16.F32.PACK_AB R40, R40, R91 ;  /* 0x0000005b2828723e */ /* 0x000fe200000010ff */
[----:B------:R-:W-:-:S02]  /*7ed0*/  IMAD.MOV.U32 R91, RZ, RZ, R151 ;  /* 0x000000ffff5b7224 */ /* 0x000fc400078e0097 */
[C---:B------:R-:W-:Y:S01]  /*7ee0*/  FFMA.FTZ R88, R50.reuse, R84, -R88 ;  /* 0x0000005432587223 */ /* 0x040fe20000010858 */
[----:B------:R-:W-:Y:S01]  /*7ef0*/  FFMA.FTZ R89, R50, R51, R89 ;  /* 0x0000003332597223 */ /* 0x000fe20000010059 */
[----:B------:R-:W-:Y:S02]  /*7f00*/  LOP3.LUT R50, R90, 0xffff0000, RZ, 0xc0, !PT ;  /* 0xffff00005a327812 */ /* 0x000fe400078ec0ff */
[----:B------:R-:W-:Y:S02]  /*7f10*/  LOP3.LUT R51, R86, 0xffff0000, RZ, 0xc0, !PT ;  /* 0xffff000056337812 */ /* 0x000fe400078ec0ff */
[----:B------:R-:W-:Y:S01]  /*7f20*/  F2FP.BF16.F32.PACK_AB R41, R41, R49 ;  /* 0x000000312929723e */ /* 0x000fe200000010ff */
[C---:B------:R-:W-:Y:S01]  /*7f30*/  FMUL.FTZ R84, R50.reuse, R42 ;  /* 0x0000002a32547220 */ /* 0x040fe20000410000 */
[----:B------:R-:W-:-:S03]  /*7f40*/  FMUL.FTZ R50, R50, R43 ;  /* 0x0000002b32327220 */ /* 0x000fc60000410000 */
[C---:B------:R-:W-:Y:S01]  /*7f50*/  FFMA.FTZ R84, R51.reuse, R43, -R84 ;  /* 0x0000002b33547223 */ /* 0x040fe20000010854 */
[----:B------:R-:W-:-:S04]  /*7f60*/  FFMA.FTZ R50, R51, R42, R50 ;  /* 0x0000002a33327223 */ /* 0x000fc80000010032 */
[----:B------:R-:W-:Y:S01]  /*7f70*/  F2FP.BF16.F32.PACK_AB R86, R84, R88 ;  /* 0x000000585456723e */ /* 0x000fe200000010ff */
[----:B------:R-:W-:Y:S01]  /*7f80*/  IMAD.MOV.U32 R84, RZ, RZ, R40 ;  /* 0x000000ffff547224 */ /* 0x000fe200078e0028 */
[----:B------:R-:W-:Y:S01]  /*7f90*/  F2FP.BF16.F32.PACK_AB R50, R50, R89 ;  /* 0x000000593232723e */ /* 0x000fe200000010ff */
[----:B------:R-:W-:Y:S02]  /*7fa0*/  IMAD.MOV.U32 R88, RZ, RZ, R41 ;  /* 0x000000ffff587224 */ /* 0x000fe400078e0029 */
[----:B------:R-:W-:Y:S02]  /*7fb0*/  IMAD.MOV.U32 R89, RZ, RZ, R48 ;  /* 0x000000ffff597224 */ /* 0x000fe400078e0030 */
[----:B------:R-:W-:-:S07]  /*7fc0*/  IMAD.MOV.U32 R90, RZ, RZ, R50 ;  /* 0x000000ffff5a7224 */ /* 0x000fce00078e0032 */
.L_x_528:
[----:B------:R-:W-:Y:S05]  /*7fd0*/  BSYNC B3 ;  /* 0x0000000000037941 */ /* 0x000fea0003800000 */
.L_x_527:
[----:B------:R-:W-:Y:S01]  /*7fe0*/  ISETP.GE.AND P4, PT, R149, R143, PT ;  /* 0x0000008f9500720c */ /* 0x000fe20003f86270 */
[----:B------:R-:W-:-:S12]  /*7ff0*/  ULDC.64 UR4, c[0x0][0x208] ;  /* 0x0000820000047ab9 */ /* 0x000fd80000000a00 */
[--C-:B------:R-:W-:Y:S02]  /*8000*/  @!P4 SHF.R.S32.HI R43, RZ, 0x1f, R149.reuse ;  /* 0x0000001fff2bc819 */ /* 0x100fe40000011495 */
[----:B------:R-:W-:-:S04]  /*8010*/  @!P4 IADD3 R149, P5, P6, R96, R134, R149 ;  /* 0x000000866095c210 */ /* 0x000fc80007ebe095 */
[----:B------:R-:W-:Y:S02]  /*8020*/  @!P4 IADD3.X R43, R93, R148, R43, P5, P6 ;  /* 0x000000945d2bc210 */ /* 0x000fe40002fec42b */
[----:B------:R-:W-:-:S04]  /*8030*/  IADD3 R41, P5, P6, R96, R134, R14 ;  /* 0x0000008660297210 */ /* 0x000fc80007ebe00e */
[----:B------:R-:W-:Y:S02]  /*8040*/  IADD3.X R42, R93, R148, R8, P5, P6 ;  /* 0x000000945d2a7210 */ /* 0x000fe40002fec408 */
[----:B------:R-:W-:-:S04]  /*8050*/  LEA R40, P5, R41, R116, 0x1 ;  /* 0x0000007429287211 */ /* 0x000fc800078a08ff */
[----:B------:R-:W-:Y:S02]  /*8060*/  LEA.HI.X R41, R41, R117, R42, 0x1, P5 ;  /* 0x0000007529297211 */ /* 0x000fe400028f0c2a */
[----:B------:R-:W-:-:S03]  /*8070*/  @!P4 LEA R42, P5, R149, R116, 0x1 ;  /* 0x00000074952ac211 */ /* 0x000fc600078a08ff */
[----:B-1----:R1:W-:Y:S01]  /*8080*/  STG.E.128 desc[UR4][R40.64], R84 ;  /* 0x0000005428007986 */ /* 0x0023e2000c101d04 */
[----:B------:R-:W-:-:S05]  /*8090*/  @!P4 LEA.HI.X R43, R149, R117, R43, 0x1, P5 ;  /* 0x00000075952bc211 */ /* 0x000fca00028f0c2b */
[----:B0-----:R1:W-:Y:S04]  /*80a0*/  @!P4 STG.E.128 desc[UR4][R42.64], R88 ;  /* 0x000000582a00c986 */ /* 0x0013e8000c101d04 */
.L_x_526:
[----:B------:R-:W-:Y:S05]  /*80b0*/  BSYNC B2 ;  /* 0x0000000000027941 */ /* 0x000fea0003800000 */
.L_x_525:
[----:B------:R-:W-:-:S13]  /*80c0*/  ISETP.NE.AND P4, PT, R11, RZ, PT ;  /* 0x000000ff0b00720c */ /* 0x000fda0003f85270 */
[----:B------:R-:W-:Y:S05]  /*80d0*/  @!P4 BRA `(.L_x_524) ;  /* 0x000000080004c947 */ /* 0x000fea0003800000 */
[----:B-1----:R-:W-:Y:S01]  /*80e0*/  SEL R40, R118, R145, !P1 ;  /* 0x0000009176287207 */ /* 0x002fe20004800000 */
        /* <DEDUP_REMOVED lines=22> */
[----:B------:R-:W-:Y:S01]  /*8250*/  SHF.R.U64 R38, R38, 0x10, R39 ;  /* 0x0000001026267819 */ /* 0x000fe20000001227 */
[----:B0-----:R-:W-:Y:S01]  /*8260*/  IMAD.U32 R89, R49, 0x10000, RZ ;  /* 0x0001000031597824 */ /* 0x001fe200078e00ff */
[--C-:B------:R-:W-:Y:S01]  /*8270*/  SHF.R.U32.HI R85, RZ, 0x10, R45.reuse ;  /* 0x00000010ff557819 */ /* 0x100fe2000001162d */
[----:B-1----:R-:W-:Y:S01]  /*8280*/  IMAD.U32 R87, R41, 0x10000, RZ ;  /* 0x0001000029577824 */ /* 0x002fe200078e00ff */
[----:B------:R-:W-:Y:S02]  /*8290*/  SHF.R.U64 R44, R44, 0x10, R45 ;  /* 0x000000102c2c7819 */ /* 0x000fe4000000122d */
[----:B------:R-:W-:Y:S02]  /*82a0*/  SHF.R.U64 R45, R46, 0x10, R47 ;  /* 0x000000102e2d7819 */ /* 0x000fe4000000122f */
[----:B------:R-:W-:Y:S02]  /*82b0*/  SHF.R.U64 R36, R36, 0x10, R37 ;  /* 0x0000001024247819 */ /* 0x000fe40000001225 */
[----:B------:R-:W-:-:S02]  /*82c0*/  PRMT R46, R174, 0x5432, R38 ;  /* 0x00005432ae2e7816 */ /* 0x000fc40000000026 */
[----:B------:R-:W-:Y:S02]  /*82d0*/  SHF.R.U32.HI R37, RZ, 0x10, R37 ;  /* 0x00000010ff257819 */ /* 0x000fe40000011625 */
[----:B------:R-:W-:Y:S02]  /*82e0*/  PRMT R38, R173, 0x5410, R85 ;  /* 0x00005410ad267816 */ /* 0x000fe40000000055 */
[----:B------:R-:W-:Y:S02]  /*82f0*/  PRMT R37, R175, 0x5410, R37 ;  /* 0x00005410af257816 */ /* 0x000fe40000000025 */
[----:B------:R-:W-:Y:S01]  /*8300*/  SHF.R.U32.HI R47, RZ, 0x10, R47 ;  /* 0x00000010ff2f7819 */ /* 0x000fe2000001162f */
[C---:B------:R-:W-:Y:S01]  /*8310*/  IMAD.U32 R88, R38.reuse, 0x10000, RZ ;  /* 0x0001000026587824 */ /* 0x040fe200078e00ff */
[----:B------:R-:W-:Y:S01]  /*8320*/  LOP3.LUT R38, R38, 0xffff0000, RZ, 0xc0, !PT ;  /* 0xffff000026267812 */ /* 0x000fe200078ec0ff */
[----:B------:R-:W-:Y:S01]  /*8330*/  IMAD.U32 R85, R37, 0x10000, RZ ;  /* 0x0001000025557824 */ /* 0x000fe200078e00ff */
[----:B------:R-:W-:Y:S01]  /*8340*/  LOP3.LUT R49, R49, 0xffff0000, RZ, 0xc0, !PT ;  /* 0xffff000031317812 */ /* 0x000fe200078ec0ff */
[----:B------:R-:W-:Y:S01]  /*8350*/  FMUL.FTZ R86, R89, R88 ;  /* 0x0000005859567220 */ /* 0x000fe20000410000 */
[----:B------:R-:W-:-:S02]  /*8360*/  SHF.R.U32.HI R39, RZ, 0x10, R39 ;  /* 0x00000010ff277819 */ /* 0x000fc40000011627 */
[----:B------:R-:W-:Y:S01]  /*8370*/  PRMT R47, R172, 0x5410, R47 ;  /* 0x00005410ac2f7816 */ /* 0x000fe2000000002f */
[-C--:B------:R-:W-:Y:S01]  /*8380*/  FFMA.FTZ R86, R87, R85.reuse, -R86 ;  /* 0x0000005557567223 */ /* 0x080fe20000010856 */
[----:B------:R-:W-:Y:S01]  /*8390*/  FMUL.FTZ R85, R89, R85 ;  /* 0x0000005559557220 */ /* 0x000fe20000410000 */
[----:B------:R-:W-:Y:S01]  /*83a0*/  LOP3.LUT R41, R41, 0xffff0000, RZ, 0xc0, !PT ;  /* 0xffff000029297812 */ /* 0x000fe200078ec0ff */
[----:B------:R-:W-:Y:S01]  /*83b0*/  IMAD.U32 R89, R51, 0x10000, RZ ;  /* 0x0001000033597824 */ /* 0x000fe200078e00ff */
[----:B------:R-:W-:Y:S01]  /*83c0*/  PRMT R39, R174, 0x5410, R39 ;  /* 0x00005410ae277816 */ /* 0x000fe20000000027 */
[----:B------:R-:W-:Y:S01]  /*83d0*/  FFMA.FTZ R85, R87, R88, R85 ;  /* 0x0000005857557223 */ /* 0x000fe20000010055 */
[----:B------:R-:W-:Y:S01]  /*83e0*/  LOP3.LUT R87, R37, 0xffff0000, RZ, 0xc0, !PT ;  /* 0xffff000025577812 */ /* 0x000fe200078ec0ff */
[----:B------:R-:W-:Y:S01]  /*83f0*/  FMUL.FTZ R37, R49, R38 ;  /* 0x0000002631257220 */ /* 0x000fe20000410000 */
[C---:B------:R-:W-:Y:S01]  /*8400*/  IMAD.U32 R88, R47.reuse, 0x10000, RZ ;  /* 0x000100002f587824 */ /* 0x040fe200078e00ff */
[----:B------:R-:W-:-:S02]  /*8410*/  LOP3.LUT R47, R47, 0xffff0000, RZ, 0xc0, !PT ;  /* 0xffff00002f2f7812 */ /* 0x000fc400078ec0ff */
[-C--:B------:R-:W-:Y:S01]  /*8420*/  FMUL.FTZ R49, R49, R87.reuse ;  /* 0x0000005731317220 */ /* 0x080fe20000410000 */
[----:B------:R-:W-:Y:S01]  /*8430*/  FFMA.FTZ R37, R41, R87, -R37 ;  /* 0x0000005729257223 */ /* 0x000fe20000010825 */
[----:B------:R-:W-:Y:S01]  /*8440*/  IMAD.U32 R87, R43, 0x10000, RZ ;  /* 0x000100002b577824 */ /* 0x000fe200078e00ff */
[----:B------:R-:W-:Y:S01]  /*8450*/  LOP3.LUT R51, R51, 0xffff0000, RZ, 0xc0, !PT ;  /* 0xffff000033337812 */ /* 0x000fe200078ec0ff */
[----:B------:R-:W-:Y:S01]  /*8460*/  FFMA.FTZ R38, R41, R38, R49 ;  /* 0x0000002629267223 */ /* 0x000fe20000010031 */
[----:B------:R-:W-:Y:S02]  /*8470*/  IMAD.U32 R49, R39, 0x10000, RZ ;  /* 0x0001000027317824 */ /* 0x000fe400078e00ff */
[----:B------:R-:W-:Y:S01]  /*8480*/  FMUL.FTZ R41, R89, R88 ;  /* 0x0000005859297220 */ /* 0x000fe20000410000 */
[----:B------:R-:W-:Y:S02]  /*8490*/  PRMT R44, R173, 0x5432, R44 ;  /* 0x00005432ad2c7816 */ /* 0x000fe4000000002c */
[----:B------:R-:W-:Y:S01]  /*84a0*/  PRMT R36, R175, 0x5432, R36 ;  /* 0x00005432af247816 */ /* 0x000fe20000000024 */
[-C--:B------:R-:W-:Y:S01]  /*84b0*/  FFMA.FTZ R41, R87, R49.reuse, -R41 ;  /* 0x0000003157297223 */ /* 0x080fe20000010829 */
[----:B------:R-:W-:Y:S01]  /*84c0*/  FMUL.FTZ R49, R89, R49 ;  /* 0x0000003159317220 */ /* 0x000fe20000410000 */
[----:B------:R-:W-:-:S02]  /*84d0*/  F2FP.BF16.F32.PACK_AB R38, R38, R85 ;  /* 0x000000552626723e */ /* 0x000fc400000010ff */
[----:B------:R-:W-:Y:S01]  /*84e0*/  PRMT R45, R172, 0x5432, R45 ;  /* 0x00005432ac2d7816 */ /* 0x000fe2000000002d */
[----:B------:R-:W-:Y:S01]  /*84f0*/  FFMA.FTZ R49, R87, R88, R49 ;  /* 0x0000005857317223 */ /* 0x000fe20000010031 */
[----:B------:R-:W-:Y:S02]  /*8500*/  LOP3.LUT R87, R39, 0xffff0000, RZ, 0xc0, !PT ;  /* 0xffff000027577812 */ /* 0x000fe400078ec0ff */
[----:B------:R-:W-:Y:S01]  /*8510*/  LOP3.LUT R39, R43, 0xffff0000, RZ, 0xc0, !PT ;  /* 0xffff00002b277812 */ /* 0x000fe200078ec0ff */
[----:B------:R-:W-:Y:S01]  /*8520*/  FMUL.FTZ R43, R51, R47 ;  /* 0x0000002f332b7220 */ /* 0x000fe20000410000 */
[----:B------:R-:W-:Y:S01]  /*8530*/  F2FP.BF16.F32.PACK_AB R37, R37, R86 ;  /* 0x000000562525723e */ /* 0x000fe200000010ff */
[-C--:B------:R-:W-:Y:S02]  /*8540*/  FMUL.FTZ R51, R51, R87.reuse ;  /* 0x0000005733337220 */ /* 0x080fe40000410000 */
[C---:B------:R-:W-:Y:S02]  /*8550*/  FFMA.FTZ R43, R39.reuse, R87, -R43 ;  /* 0x00000057272b7223 */ /* 0x040fe4000001082b */
[----:B------:R-:W-:Y:S01]  /*8560*/  FFMA.FTZ R51, R39, R47, R51 ;  /* 0x0000002f27337223 */ /* 0x000fe20000010033 */
[----:B------:R-:W-:-:S02]  /*8570*/  IMAD.U32 R47, R48, 0x10000, RZ ;  /* 0x00010000302f7824 */ /* 0x000fc400078e00ff */
[----:B------:R-:W-:Y:S01]  /*8580*/  F2FP.BF16.F32.PACK_AB R43, R43, R41 ;  /* 0x000000292b2b723e */ /* 0x000fe200000010ff */
[----:B------:R-:W-:Y:S01]  /*8590*/  IMAD.U32 R41, R44, 0x10000, RZ ;  /* 0x000100002c297824 */ /* 0x000fe200078e00ff */
[----:B------:R-:W-:Y:S01]  /*85a0*/  F2FP.BF16.F32.PACK_AB R51, R51, R49 ;  /* 0x000000313333723e */ /* 0x000fe200000010ff */
[----:B------:R-:W-:Y:S01]  /*85b0*/  IMAD.U32 R49, R36, 0x10000, RZ ;  /* 0x0001000024317824 */ /* 0x000fe200078e00ff */
[----:B------:R-:W-:Y:S01]  /*85c0*/  LOP3.LUT R44, R44, 0xffff0000, RZ, 0xc0, !PT ;  /* 0xffff00002c2c7812 */ /* 0x000fe200078ec0ff */
[C---:B------:R-:W-:Y:S01]  /*85d0*/  FMUL.FTZ R85, R47.reuse, R41 ;  /* 0x000000292f557220 */ /* 0x040fe20000410000 */
[----:B------:R-:W-:Y:S02]  /*85e0*/  IMAD.U32 R39, R40, 0x10000, RZ ;  /* 0x0001000028277824 */ /* 0x000fe400078e00ff */
[-C--:B------:R-:W-:Y:S01]  /*85f0*/  FMUL.FTZ R47, R47, R49.reuse ;  /* 0x000000312f2f7220 */ /* 0x080fe20000410000 */
[----:B------:R-:W-:Y:S01]  /*8600*/  LOP3.LUT R36, R36, 0xffff0000, RZ, 0xc0, !PT ;  /* 0xffff000024247812 */ /* 0x000fe200078ec0ff */
[----:B------:R-:W-:-:S02]  /*8610*/  FFMA.FTZ R85, R39, R49, -R85 ;  /* 0x0000003127557223 */ /* 0x000fc40000010855 */
[----:B------:R-:W-:Y:S01]  /*8620*/  FFMA.FTZ R47, R39, R41, R47 ;  /* 0x00000029272f7223 */ /* 0x000fe2000001002f */
[----:B------:R-:W-:Y:S01]  /*8630*/  LOP3.LUT R39, R48, 0xffff0000, RZ, 0xc0, !PT ;  /* 0xffff000030277812 */ /* 0x000fe200078ec0ff */
[----:B------:R-:W-:Y:S01]  /*8640*/  IMAD.U32 R49, R50, 0x10000, RZ ;  /* 0x0001000032317824 */ /* 0x000fe200078e00ff */
        /* <DEDUP_REMOVED lines=11> */
[-C--:B------:R-:W-:Y:S01]  /*8700*/  FMUL.FTZ R49, R49, R44.reuse ;  /* 0x0000002c31317220 */ /* 0x080fe20000410000 */
[----:B------:R-:W-:Y:S01]  /*8710*/  F2FP.BF16.F32.PACK_AB R36, R36, R85 ;  /* 0x000000552424723e */ /* 0x000fe200000010ff */
[----:B------:R-:W-:-:S02]  /*8720*/  FFMA.FTZ R48, R40, R44, -R48 ;  /* 0x0000002c28307223 */ /* 0x000fc40000010830 */
[----:B------:R-:W-:Y:S01]  /*8730*/  FFMA.FTZ R49, R40, R41, R49 ;  /* 0x0000002928317223 */ /* 0x000fe20000010031 */
[----:B------:R-:W-:Y:S02]  /*8740*/  LOP3.LUT R40, R50, 0xffff0000, RZ, 0xc0, !PT ;  /* 0xffff000032287812 */ /* 0x000fe400078ec0ff */
[----:B------:R-:W-:Y:S02]  /*8750*/  LOP3.LUT R41, R42, 0xffff0000, RZ, 0xc0, !PT ;  /* 0xffff00002a297812 */ /* 0x000fe400078ec0ff */
[----:B------:R-:W-:Y:S01]  /*8760*/  F2FP.BF16.F32.PACK_AB R39, R39, R47 ;  /* 0x0000002f2727723e */ /* 0x000fe200000010ff */
[C---:B------:R-:W-:Y:S01]  /*8770*/  FMUL.FTZ R42, R40.reuse, R45 ;  /* 0x0000002d282a7220 */ /* 0x040fe20000410000 */
[----:B------:R-:W-:-:S03]  /*8780*/  FMUL.FTZ R40, R40, R46 ;  /* 0x0000002e28287220 */ /* 0x000fc60000410000 */
[C---:B------:R-:W-:Y:S01]  /*8790*/  FFMA.FTZ R42, R41.reuse, R46, -R42 ;  /* 0x0000002e292a7223 */ /* 0x040fe2000001082a */
[----:B------:R-:W-:Y:S01]  /*87a0*/  FFMA.FTZ R40, R41, R45, R40 ;  /* 0x0000002d29287223 */ /* 0x000fe20000010028 */
[----:B------:R-:W-:-:S03]  /*87b0*/  IMAD.MOV.U32 R41, RZ, RZ, R37 ;  /* 0x000000ffff297224 */ /* 0x000fc600078e0025 */
[----:B------:R-:W-:Y:S01]  /*87c0*/  F2FP.BF16.F32.PACK_AB R42, R42, R48 ;  /* 0x000000302a2a723e */ /* 0x000fe200000010ff */
[----:B------:R-:W-:Y:S01]  /*87d0*/  IMAD.MOV.U32 R48, RZ, RZ, R39 ;  /* 0x000000ffff307224 */ /* 0x000fe200078e0027 */
[----:B------:R-:W-:Y:S01]  /*87e0*/  F2FP.BF16.F32.PACK_AB R50, R40, R49 ;  /* 0x000000312832723e */ /* 0x000fe200000010ff */
[----:B------:R-:W-:Y:S02]  /*87f0*/  IMAD.MOV.U32 R40, RZ, RZ, R36 ;  /* 0x000000ffff287224 */ /* 0x000fe400078e0024 */
[----:B------:R-:W-:-:S07]  /*8800*/  IMAD.MOV.U32 R49, RZ, RZ, R38 ;  /* 0x000000ffff317224 */ /* 0x000fce00078e0026 */
.L_x_530:
[----:B------:R-:W-:Y:S05]  /*8810*/  BSYNC B2 ;  /* 0x0000000000027941 */ /* 0x000fea0003800000 */
.L_x_529:
        /* <DEDUP_REMOVED lines=13> */
.L_x_524:
[----:B------:R-:W-:Y:S05]  /*88f0*/  BSYNC B1 ;  /* 0x0000000000017941 */ /* 0x000fea0003800000 */
.L_x_523:
[----:B----4-:R-:W4:Y:S01]  /*8900*/  LDL R36, [R1+0x10] ;  /* 0x0000100001247983 */ /* 0x010f220000100800 */
[----:B------:R-:W-:Y:S01]  /*8910*/  BSSY B1, `(.L_x_531) ;  /* 0x000010e000017945 */ /* 0x000fe20003800000 */
[----:B----4-:R-:W-:-:S13]  /*8920*/  LOP3.LUT P4, RZ, R36, 0x1, RZ, 0xc0, !PT ;  /* 0x0000000124ff7812 */ /* 0x010fda000788c0ff */
[----:B------:R-:W-:Y:S05]  /*8930*/  @P4 BRA `(.L_x_532) ;  /* 0x00000010002c4947 */ /* 0x000fea0003800000 */
[----:B------:R-:W-:Y:S01]  /*8940*/  ISETP.NE.AND P4, PT, R27, RZ, PT ;  /* 0x000000ff1b00720c */ /* 0x000fe20003f85270 */
[----:B------:R-:W-:Y:S01]  /*8950*/  VIADD R36, R213, 0x20 ;  /* 0x00000020d5247836 */ /* 0x000fe20000000000 */
[----:B------:R-:W-:Y:S01]  /*8960*/  BSSY B2, `(.L_x_533) ;  /* 0x0000086000027945 */ /* 0x000fe20003800000 */
[-C--:B---3--:R-:W-:Y:S02]  /*8970*/  IMAD R50, R142, R124.reuse, RZ ;  /* 0x0000007c8e327224 */ /* 0x088fe400078e02ff */
[----:B------:R-:W-:-:S04]  /*8980*/  IMAD.WIDE.U32 R44, R36, R124, R122 ;  /* 0x0000007c242c7225 */ /* 0x000fc800078e007a */
[----:B------:R-:W-:-:S04]  /*8990*/  IMAD R50, R36, R125, R50 ;  /* 0x0000007d24327224 */ /* 0x000fc800078e0232 */
[----:B------:R-:W-:Y:S01]  /*89a0*/  IMAD.IADD R50, R45, 0x1, R50 ;  /* 0x000000012d327824 */ /* 0x000fe200078e0232 */
[----:B------:R-:W-:Y:S06]  /*89b0*/  @!P4 BRA `(.L_x_534) ;  /* 0x000000080000c947 */ /* 0x000fec0003800000 */
[----:B------:R-:W-:Y:S01]  /*89c0*/  SEL R36, R118, R145, !P0 ;  /* 0x0000009176247207 */ /* 0x000fe20004000000 */
[----:B------:R-:W-:Y:S01]  /*89d0*/  BSSY B3, `(.L_x_535) ;  /* 0x0000071000037945 */ /* 0x000fe20003800000 */
[----:B------:R-:W-:Y:S02]  /*89e0*/  SHF.R.U32.HI R38, RZ, 0x3, R223 ;  /* 0x00000003ff267819 */ /* 0x000fe400000116df */
[----:B------:R-:W-:Y:S02]  /*89f0*/  SHF.R.S32.HI R37, RZ, 0x1f, R36 ;  /* 0x0000001fff257819 */ /* 0x000fe40000011424 */
[----:B------:R-:W-:Y:S02]  /*8a00*/  ISETP.GE.AND P4, PT, R16, R115, PT ;  /* 0x000000731000720c */ /* 0x000fe40003f86270 */
[----:B------:R-:W-:-:S04]  /*8a10*/  LEA.HI R37, R37, R36, RZ, 0x4 ;  /* 0x0000002425257211 */ /* 0x000fc800078f20ff */
[----:B------:R-:W-:-:S04]  /*8a20*/  LEA.HI.SX32 R46, R37, R15, 0x1c ;  /* 0x0000000f252e7211 */ /* 0x000fc800078fe2ff */
[----:B------:R-:W-:-:S04]  /*8a30*/  SHF.R.S32.HI R37, RZ, 0x1f, R46 ;  /* 0x0000001fff257819 */ /* 0x000fc8000001142e */
[----:B------:R-:W-:Y:S01]  /*8a40*/  LEA.HI R37, R37, R46, RZ, 0x3 ;  /* 0x0000002e25257211 */ /* 0x000fe200078f18ff */
[----:B------:R-:W-:-:S03]  /*8a50*/  IMAD.SHL.U32 R46, R46, 0x8, RZ ;  /* 0x000000082e2e7824 */ /* 0x000fc600078e00ff */
[----:B------:R-:W-:Y:S02]  /*8a60*/  SHF.R.S32.HI R37, RZ, 0x3, R37 ;  /* 0x00000003ff257819 */ /* 0x000fe40000011425 */
[----:B------:R-:W-:-:S03]  /*8a70*/  LOP3.LUT R36, R223, 0x38, R46, 0xf8, !PT ;  /* 0x00000038df247812 */ /* 0x000fc600078ef82e */
[----:B------:R-:W-:Y:S01]  /*8a80*/  IMAD R37, R37, 0x1400, R226 ;  /* 0x0000140025257824 */ /* 0x000fe200078e02e2 */
[----:B------:R-:W-:-:S05]  /*8a90*/  LOP3.LUT R36, R36, R38, RZ, 0x3c, !PT ;  /* 0x0000002624247212 */ /* 0x000fca00078e3cff */
[----:B------:R-:W-:-:S04]  /*8aa0*/  IMAD.IADD R36, R37, 0x1, R36 ;  /* 0x0000000125247824 */ /* 0x000fc800078e0224 */
[C---:B-1----:R-:W-:Y:S02]  /*8ab0*/  IMAD R40, R19.reuse, 0x5000, R36 ;  /* 0x0000500013287824 */ /* 0x042fe400078e0224 */
[----:B------:R-:W-:Y:S02]  /*8ac0*/  IMAD R36, R19, 0x5000, R136 ;  /* 0x0000500013247824 */ /* 0x000fe400078e0288 */
[--C-:B------:R-:W-:Y:S02]  /*8ad0*/  IMAD R40, R40, 0x2, R18.reuse ;  /* 0x0000000228287824 */ /* 0x100fe400078e0212 */
[----:B------:R-:W-:-:S04]  /*8ae0*/  IMAD R36, R36, 0x2, R18 ;  /* 0x0000000224247824 */ /* 0x000fc800078e0212 */
[----:B------:R-:W1:Y:S04]  /*8af0*/  LDS.128 R40, [R40+0x24400] ;  /* 0x0244000028287984 */ /* 0x000e680000000c00 */
[----:B------:R-:W3:Y:S01]  /*8b00*/  LDS.128 R36, [R36+0x24400] ;  /* 0x0244000024247984 */ /* 0x000ee20000000c00 */
[----:B------:R-:W-:Y:S05]  /*8b10*/  @P4 BRA `(.L_x_536) ;  /* 0x0000000400704947 */ /* 0x000fea0003800000 */
[--C-:B------:R-:W-:Y:S01]  /*8b20*/  SHF.R.U64 R49, R64, 0x10, R65.reuse ;  /* 0x0000001040317819 */ /* 0x100fe20000001241 */
[----:B01----:R-:W-:Y:S01]  /*8b30*/  IMAD.U32 R84, R41, 0x10000, RZ ;  /* 0x0001000029547824 */ /* 0x003fe200078e00ff */
[----:B------:R-:W-:Y:S01]  /*8b40*/  SHF.R.U32.HI R64, RZ, 0x10, R65 ;  /* 0x00000010ff407819 */ /* 0x000fe20000011641 */
[----:B---3--:R-:W-:Y:S01]  /*8b50*/  IMAD.U32 R65, R37, 0x10000, RZ ;  /* 0x0001000025417824 */ /* 0x008fe200078e00ff */
[--C-:B------:R-:W-:Y:S02]  /*8b60*/  SHF.R.U64 R47, R56, 0x10, R57.reuse ;  /* 0x00000010382f7819 */ /* 0x100fe40000001239 */
[----:B------:R-:W-:Y:S02]  /*8b70*/  SHF.R.U32.HI R56, RZ, 0x10, R57 ;  /* 0x00000010ff387819 */ /* 0x000fe40000011639 */
[----:B------:R-:W-:Y:S02]  /*8b80*/  PRMT R64, R170, 0x5432, R64 ;  /* 0x00005432aa407816 */ /* 0x000fe40000000040 */
[----:B------:R-:W-:-:S02]  /*8b90*/  SHF.R.U64 R51, R66, 0x10, R67 ;  /* 0x0000001042337819 */ /* 0x000fc40000001243 */
[----:B------:R-:W-:Y:S02]  /*8ba0*/  PRMT R56, R168, 0x5432, R56 ;  /* 0x00005432a8387816 */ /* 0x000fe40000000038 */
[----:B------:R-:W-:Y:S01]  /*8bb0*/  SHF.R.U32.HI R66, RZ, 0x10, R67 ;  /* 0x00000010ff427819 */ /* 0x000fe20000011643 */
[----:B------:R-:W-:Y:S01]  /*8bc0*/  IMAD.U32 R67, R64, 0x10000, RZ ;  /* 0x0001000040437824 */ /* 0x000fe200078e00ff */
[--C-:B------:R-:W-:Y:S01]  /*8bd0*/  SHF.R.U64 R48, R58, 0x10, R59.reuse ;  /* 0x000000103a307819 */ /* 0x100fe2000000123b */
[----:B------:R-:W-:Y:S01]  /*8be0*/  IMAD.U32 R57, R56, 0x10000, RZ ;  /* 0x0001000038397824 */ /* 0x000fe200078e00ff */
[----:B------:R-:W-:Y:S01]  /*8bf0*/  SHF.R.U32.HI R58, RZ, 0x10, R59 ;  /* 0x00000010ff3a7819 */ /* 0x000fe2000001163b */
[----:B------:R-:W-:Y:S01]  /*8c00*/  FMUL.FTZ R59, R84, R67 ;  /* 0x00000043543b7220 */ /* 0x000fe20000410000 */
[----:B------:R-:W-:Y:S02]  /*8c10*/  LOP3.LUT R64, R64, 0xffff0000, RZ, 0xc0, !PT ;  /* 0xffff000040407812 */ /* 0x000fe400078ec0ff */
[----:B------:R-:W-:Y:S01]  /*8c20*/  LOP3.LUT R41, R41, 0xffff0000, RZ, 0xc0, !PT ;  /* 0xffff000029297812 */ /* 0x000fe200078ec0ff */
[-C--:B------:R-:W-:Y:S01]  /*8c30*/  FFMA.FTZ R59, R65, R57.reuse, -R59 ;  /* 0x00000039413b7223 */ /* 0x080fe2000001083b */
[----:B------:R-:W-:Y:S01]  /*8c40*/  FMUL.FTZ R57, R84, R57 ;  /* 0x0000003954397220 */ /* 0x000fe20000410000 */
[----:B------:R-:W-:-:S02]  /*8c50*/  LOP3.LUT R56, R56, 0xffff0000, RZ, 0xc0, !PT ;  /* 0xffff000038387812 */ /* 0x000fc400078ec0ff */
[----:B------:R-:W-:Y:S01]  /*8c60*/  PRMT R66, R169, 0x5432, R66 ;  /* 0x00005432a9427816 */ /* 0x000fe20000000042 */
[----:B------:R-:W-:Y:S01]  /*8c70*/  FFMA.FTZ R57, R65, R67, R57 ;  /* 0x0000004341397223 */ /* 0x000fe20000010039 */
[----:B------:R-:W-:Y:S01]  /*8c80*/  LOP3.LUT R65, R37, 0xffff0000, RZ, 0xc0, !PT ;  /* 0xffff000025417812 */ /* 0x000fe200078ec0ff */
[C---:B------:R-:W-:Y:S01]  /*8c90*/  FMUL.FTZ R37, R41.reuse, R64 ;  /* 0x0000004029257220 */ /* 0x040fe20000410000 */
[-C--:B------:R-:W-:Y:S01]  /*8ca0*/  FMUL.FTZ R41, R41, R56.reuse ;  /* 0x0000003829297220 */ /* 0x080fe20000410000 */
[----:B------:R-:W-:Y:S01]  /*8cb0*/  PRMT R58, R167, 0x5432, R58 ;  /* 0x00005432a73a7816 */ /* 0x000fe2000000003a */
[----:B------:R-:W-:Y:S02]  /*8cc0*/  IMAD.U32 R67, R43, 0x10000, RZ ;  /* 0x000100002b437824 */ /* 0x000fe400078e00ff */
[C---:B------:R-:W-:Y:S01]  /*8cd0*/  FFMA.FTZ R37, R65.reuse, R56, -R37 ;  /* 0x0000003841257223 */ /* 0x040fe20000010825 */
[----:B------:R-:W-:Y:S01]  /*8ce0*/  FFMA.FTZ R41, R65, R64, R41 ;  /* 0x0000004041297223 */ /* 0x000fe20000010029 */
[C---:B------:R-:W-:Y:S01]  /*8cf0*/  IMAD.U32 R65, R66.reuse, 0x10000, RZ ;  /* 0x0001000042417824 */ /* 0x040fe200078e00ff */
[----:B------:R-:W-:Y:S01]  /*8d00*/  LOP3.LUT R66, R66, 0xffff0000, RZ, 0xc0, !PT ;  /* 0xffff000042427812 */ /* 0x000fe200078ec0ff */
[----:B------:R-:W-:Y:S01]  /*8d10*/  IMAD.U32 R64, R39, 0x10000, RZ ;  /* 0x0001000027407824 */ /* 0x000fe200078e00ff */
[----:B------:R-:W-:Y:S01]  /*8d20*/  LOP3.LUT R43, R43, 0xffff0000, RZ, 0xc0, !PT ;  /* 0xffff00002b2b7812 */ /* 0x000fe200078ec0ff */
[----:B------:R-:W-:-:S02]  /*8d30*/  IMAD.U32 R56, R58, 0x10000, RZ ;  /* 0x000100003a387824 */ /* 0x000fc400078e00ff */
[-C--:B------:R-:W-:Y:S01]  /*8d40*/  FMUL.FTZ R84, R67, R65.reuse ;  /* 0x0000004143547220 */ /* 0x080fe20000410000 */
[----:B------:R-:W-:Y:S02]  /*8d50*/  LOP3.LUT R58, R58, 0xffff0000, RZ, 0xc0, !PT ;  /* 0xffff00003a3a7812 */ /* 0x000fe400078ec0ff */
[----:B------:R-:W-:Y:S01]  /*8d60*/  LOP3.LUT R39, R39, 0xffff0000, RZ, 0xc0, !PT ;  /* 0xffff000027277812 */ /* 0x000fe200078ec0ff */
[-C--:B------:R-:W-:Y:S01]  /*8d70*/  FFMA.FTZ R84, R64, R56.reuse, -R84 ;  /* 0x0000003840547223 */ /* 0x080fe20000010854 */
[----:B------:R-:W-:Y:S01]  /*8d80*/  FMUL.FTZ R56, R67, R56 ;  /* 0x0000003843387220 */ /* 0x000fe20000410000 */
[----:B------:R-:W-:Y:S02]  /*8d90*/  PRMT R49, R170, 0x5410, R49 ;  /* 0x00005410aa317816 */ /* 0x000fe40000000031 */
[----:B------:R-:W-:Y:S01]  /*8da0*/  PRMT R47, R168, 0x5410, R47 ;  /* 0x00005410a82f7816 */ /* 0x000fe2000000002f */
[----:B------:R-:W-:Y:S01]  /*8db0*/  FFMA.FTZ R64, R64, R65, R56 ;  /* 0x0000004140407223 */ /* 0x000fe20000010038 */
[C---:B------:R-:W-:Y:S01]  /*8dc0*/  FMUL.FTZ R56, R43.reuse, R66 ;  /* 0x000000422b387220 */ /* 0x040fe20000410000 */
[----:B------:R-:W-:Y:S01]  /*8dd0*/  FMUL.FTZ R43, R43, R58 ;  /* 0x0000003a2b2b7220 */ /* 0x000fe20000410000 */
[----:B------:R-:W-:Y:S01]  /*8de0*/  F2FP.BF16.F32.PACK_AB R41, R41, R57 ;  /* 0x000000392929723e */ /* 0x000fe200000010ff */
[----:B------:R-:W-:-:S02]  /*8df0*/  IMAD.U32 R57, R49, 0x10000, RZ ;  /* 0x0001000031397824 */ /* 0x000fc400078e00ff */
[C---:B------:R-:W-:Y:S01]  /*8e00*/  FFMA.FTZ R56, R39.reuse, R58, -R56 ;  /* 0x0000003a27387223 */ /* 0x040fe20000010838 */
[----:B------:R-:W-:Y:S01]  /*8e10*/  FFMA.FTZ R43, R39, R66, R43 ;  /* 0x00000042272b7223 */ /* 0x000fe2000001002b */
[----:B------:R-:W-:Y:S01]  /*8e20*/  F2FP.BF16.F32.PACK_AB R37, R37, R59 ;  /* 0x0000003b2525723e */ /* 0x000fe200000010ff */
[----:B------:R-:W-:Y:S01]  /*8e30*/  IMAD.U32 R58, R40, 0x10000, RZ ;  /* 0x00010000283a7824 */ /* 0x000fe200078e00ff */
[----:B------:R-:W-:Y:S01]  /*8e40*/  LOP3.LUT R49, R49, 0xffff0000, RZ, 0xc0, !PT ;  /* 0xffff000031317812 */ /* 0x000fe200078ec0ff */
[----:B------:R-:W-:Y:S01]  /*8e50*/  IMAD.U32 R59, R47, 0x10000, RZ ;  /* 0x000100002f3b7824 */ /* 0x000fe200078e00ff */
[----:B------:R-:W-:Y:S01]  /*8e60*/  F2FP.BF16.F32.PACK_AB R43, R43, R64 ;  /* 0x000000402b2b723e */ /* 0x000fe200000010ff */
[----:B------:R-:W-:Y:S01]  /*8e70*/  FMUL.FTZ R64, R58, R57 ;  /* 0x000000393a407220 */ /* 0x000fe20000410000 */
[----:B------:R-:W-:Y:S02]  /*8e80*/  IMAD.U32 R39, R36, 0x10000, RZ ;  /* 0x0001000024277824 */ /* 0x000fe400078e00ff */
[-C--:B------:R-:W-:Y:S01]  /*8e90*/  FMUL.FTZ R58, R58, R59.reuse ;  /* 0x0000003b3a3a7220 */ /* 0x080fe20000410000 */
[----:B------:R-:W-:Y:S01]  /*8ea0*/  LOP3.LUT R47, R47, 0xffff0000, RZ, 0xc0, !PT ;  /* 0xffff00002f2f7812 */ /* 0x000fe200078ec0ff */
[----:B------:R-:W-:-:S02]  /*8eb0*/  FFMA.FTZ R64, R39, R59, -R64 ;  /* 0x0000003b27407223 */ /* 0x000fc40000010840 */
[----:B------:R-:W-:Y:S01]  /*8ec0*/  FFMA.FTZ R58, R39, R57, R58 ;  /* 0x00000039273a7223 */ /* 0x000fe2000001003a */
[----:B------:R-:W-:Y:S01]  /*8ed0*/  LOP3.LUT R39, R40, 0xffff0000, RZ, 0xc0, !PT ;  /* 0xffff000028277812 */ /* 0x000fe200078ec0ff */
[----:B------:R-:W-:Y:S01]  /*8ee0*/  IMAD.U32 R59, R42, 0x10000, RZ ;  /* 0x000100002a3b7824 */ /* 0x000fe200078e00ff */
[----:B------:R-:W-:Y:S02]  /*8ef0*/  LOP3.LUT R40, R36, 0xffff0000, RZ, 0xc0, !PT ;  /* 0xffff000024287812 */ /* 0x000fe400078ec0ff */
[----:B------:R-:W-:Y:S01]  /*8f00*/  PRMT R51, R169, 0x5410, R51 ;  /* 0x00005410a9337816 */ /* 0x000fe20000000033 */
[----:B------:R-:W-:Y:S01]  /*8f10*/  FMUL.FTZ R36, R39, R49 ;  /* 0x0000003127247220 */ /* 0x000fe20000410000 */
[----:B------:R-:W-:Y:S01]  /*8f20*/  PRMT R48, R167, 0x5410, R48 ;  /* 0x00005410a7307816 */ /* 0x000fe20000000030 */
[-C--:B------:R-:W-:Y:S01]  /*8f30*/  FMUL.FTZ R39, R39, R47.reuse ;  /* 0x0000002f27277220 */ /* 0x080fe20000410000 */
[----:B------:R-:W-:Y:S01]  /*8f40*/  F2FP.BF16.F32.PACK_AB R56, R56, R84 ;  /* 0x000000543838723e */ /* 0x000fe200000010ff */
[----:B------:R-:W-:Y:S01]  /*8f50*/  FFMA.FTZ R36, R40, R47, -R36 ;  /* 0x0000002f28247223 */ /* 0x000fe20000010824 */
[----:B------:R-:W-:-:S02]  /*8f60*/  IMAD.U32 R47, R51, 0x10000, RZ ;  /* 0x00010000332f7824 */ /* 0x000fc400078e00ff */
[----:B------:R-:W-:Y:S01]  /*8f70*/  FFMA.FTZ R39, R40, R49, R39 ;  /* 0x0000003128277223 */ /* 0x000fe20000010027 */
[----:B------:R-:W-:Y:S01]  /*8f80*/  IMAD.U32 R49, R48, 0x10000, RZ ;  /* 0x0001000030317824 */ /* 0x000fe200078e00ff */
[----:B------:R-:W-:Y:S01]  /*8f90*/  LOP3.LUT R51, R51, 0xffff0000, RZ, 0xc0, !PT ;  /* 0xffff000033337812 */ /* 0x000fe200078ec0ff */
[C---:B------:R-:W-:Y:S01]  /*8fa0*/  FMUL.FTZ R57, R59.reuse, R47 ;  /* 0x0000002f3b397220 */ /* 0x040fe20000410000 */
[----:B------:R-:W-:Y:S02]  /*8fb0*/  IMAD.U32 R40, R38, 0x10000, RZ ;  /* 0x0001000026287824 */ /* 0x000fe400078e00ff */
[-C--:B------:R-:W-:Y:S01]  /*8fc0*/  FMUL.FTZ R59, R59, R49.reuse ;  /* 0x000000313b3b7220 */ /* 0x080fe20000410000 */
[----:B------:R-:W-:Y:S01]  /*8fd0*/  LOP3.LUT R48, R48, 0xffff0000, RZ, 0xc0, !PT ;  /* 0xffff000030307812 */ /* 0x000fe200078ec0ff */
[C---:B------:R-:W-:Y:S02]  /*8fe0*/  FFMA.FTZ R57, R40.reuse, R49, -R57 ;  /* 0x0000003128397223 */ /* 0x040fe40000010839 */
[----:B------:R-:W-:Y:S01]  /*8ff0*/  FFMA.FTZ R59, R40, R47, R59 ;  /* 0x0000002f283b7223 */ /* 0x000fe2000001003b */
[----:B------:R-:W-:-:S02]  /*9000*/  LOP3.LUT R40, R42, 0xffff0000, RZ, 0xc0, !PT ;  /* 0xffff00002a287812 */ /* 0x000fc400078ec0ff */
[----:B------:R-:W-:Y:S02]  /*9010*/  LOP3.LUT R38, R38, 0xffff0000, RZ, 0xc0, !PT ;  /* 0xffff000026267812 */ /* 0x000fe400078ec0ff */
[----:B------:R-:W-:Y:S01]  /*9020*/  F2FP.BF16.F32.PACK_AB R39, R39, R58 ;  /* 0x0000003a2727723e */ /* 0x000fe200000010ff */
[CC--:B------:R-:W-:Y:S01]  /*9030*/  FMUL.FTZ R42, R40.reuse, R51.reuse ;  /* 0x00000033282a7220 */ /* 0x0c0fe20000410000 */
[----:B------:R-:W-:Y:S01]  /*9040*/  FMUL.FTZ R40, R40, R48 ;  /* 0x0000003028287220 */ /* 0x000fe20000410000 */
[----:B------:R-:W-:Y:S02]  /*9050*/  F2FP.BF16.F32.PACK_AB R36, R36, R64 ;  /* 0x000000402424723e */ /* 0x000fe400000010ff */
[C---:B------:R-:W-:Y:S01]  /*9060*/  FFMA.FTZ R42, R38.reuse, R48, -R42 ;  /* 0x00000030262a7223 */ /* 0x040fe2000001082a */
[----:B------:R-:W-:-:S04]  /*9070*/  FFMA.FTZ R40, R38, R51, R40 ;  /* 0x0000003326287223 */ /* 0x000fc80000010028 */
[----:B------:R-:W-:Y:S02]  /*9080*/  F2FP.BF16.F32.PACK_AB R42, R42, R57 ;  /* 0x000000392a2a723e */ /* 0x000fe400000010ff */
[----:B------:R-:W-:Y:S01]  /*9090*/  F2FP.BF16.F32.PACK_AB R59, R40, R59 ;  /* 0x0000003b283b723e */ /* 0x000fe200000010ff */
[----:B------:R-:W-:Y:S02]  /*90a0*/  IMAD.MOV.U32 R40, RZ, RZ, R39 ;  /* 0x000000ffff287224 */ /* 0x000fe400078e0027 */
[----:B------:R-:W-:Y:S02]  /*90b0*/  IMAD.MOV.U32 R38, RZ, RZ, R42 ;  /* 0x000000ffff267224 */ /* 0x000fe400078e002a */
[----:B------:R-:W-:Y:S02]  /*90c0*/  IMAD.MOV.U32 R39, RZ, RZ, R56 ;  /* 0x000000ffff277224 */ /* 0x000fe400078e0038 */
[----:B------:R-:W-:-:S07]  /*90d0*/  IMAD.MOV.U32 R42, RZ, RZ, R59 ;  /* 0x000000ffff2a7224 */ /* 0x000fce00078e003b */
.L_x_536:
[----:B------:R-:W-:Y:S05]  /*90e0*/  BSYNC B3 ;  /* 0x0000000000037941 */ /* 0x000fea0003800000 */
.L_x_535:
        /* <DEDUP_REMOVED lines=10> */
[----:B---3--:R3:W-:Y:S01]  /*9190*/  STG.E.128 desc[UR4][R46.64], R36 ;  /* 0x000000242e007986 */ /* 0x0087e2000c101d04 */
[----:B------:R-:W-:-:S05]  /*91a0*/  @!P4 LEA.HI.X R49, R51, R117, R49, 0x1, P5 ;  /* 0x000000753331c211 */ /* 0x000fca00028f0c31 */
[----:B-1----:R3:W-:Y:S04]  /*91b0*/  @!P4 STG.E.128 desc[UR4][R48.64], R40 ;  /* 0x000000283000c986 */ /* 0x0027e8000c101d04 */
.L_x_534:
[----:B------:R-:W-:Y:S05]  /*91c0*/  BSYNC B2 ;  /* 0x0000000000027941 */ /* 0x000fea0003800000 */
.L_x_533:
[----:B------:R-:W-:-:S13]  /*91d0*/  ISETP.NE.AND P4, PT, R11, RZ, PT ;  /* 0x000000ff0b00720c */ /* 0x000fda0003f85270 */
[----:B------:R-:W-:Y:S05]  /*91e0*/  @!P4 BRA `(.L_x_532) ;  /* 0x000000080000c947 */ /* 0x000fea0003800000 */
[----:B---3--:R-:W-:Y:S01]  /*91f0*/  SEL R36, R118, R145, !P1 ;  /* 0x0000009176247207 */ /* 0x008fe20004800000 */
        /* <DEDUP_REMOVED lines=22> */
[----:B-1----:R-:W-:Y:S01]  /*9360*/  IMAD.U32 R58, R41, 0x10000, RZ ;  /* 0x00010000293a7824 */ /* 0x002fe200078e00ff */
[----:B------:R-:W-:Y:S01]  /*9370*/  SHF.R.U32.HI R60, RZ, 0x10, R61 ;  /* 0x00000010ff3c7819 */ /* 0x000fe2000001163d */
[----:B---3--:R-:W-:Y:S01]  /*9380*/  IMAD.U32 R56, R37, 0x10000, RZ ;  /* 0x0001000025387824 */ /* 0x008fe200078e00ff */
[--C-:B------:R-:W-:Y:S02]  /*9390*/  SHF.R.U64 R47, R52, 0x10, R53.reuse ;  /* 0x00000010342f7819 */ /* 0x100fe40000001235 */
[----:B------:R-:W-:Y:S02]  /*93a0*/  SHF.R.U32.HI R52, RZ, 0x10, R53 ;  /* 0x00000010ff347819 */ /* 0x000fe40000011635 */
[----:B------:R-:W-:Y:S02]  /*93b0*/  PRMT R60, R166, 0x5432, R60 ;  /* 0x00005432a63c7816 */ /* 0x000fe4000000003c */
[----:B------:R-:W-:-:S02]  /*93c0*/  PRMT R52, R164, 0x5432, R52 ;  /* 0x00005432a4347816 */ /* 0x000fc40000000034 */
[--C-:B------:R-:W-:Y:S01]  /*93d0*/  SHF.R.U64 R48, R54, 0x10, R55.reuse ;  /* 0x0000001036307819 */ /* 0x100fe20000001237 */
[----:B------:R-:W-:Y:S01]  /*93e0*/  IMAD.U32 R57, R60, 0x10000, RZ ;  /* 0x000100003c397824 */ /* 0x000fe200078e00ff */
[----:B------:R-:W-:Y:S01]  /*93f0*/  SHF.R.U32.HI R54, RZ, 0x10, R55 ;  /* 0x00000010ff367819 */ /* 0x000fe20000011637 */
[----:B------:R-:W-:Y:S01]  /*9400*/  IMAD.U32 R53, R52, 0x10000, RZ ;  /* 0x0001000034357824 */ /* 0x000fe200078e00ff */
[--C-:B------:R-:W-:Y:S01]  /*9410*/  SHF.R.U64 R51, R62, 0x10, R63.reuse ;  /* 0x000000103e337819 */ /* 0x100fe2000000123f */
[----:B------:R-:W-:Y:S01]  /*9420*/  FMUL.FTZ R55, R58, R57 ;  /* 0x000000393a377220 */ /* 0x000fe20000410000 */
[----:B------:R-:W-:Y:S02]  /*9430*/  SHF.R.U32.HI R62, RZ, 0x10, R63 ;  /* 0x00000010ff3e7819 */ /* 0x000fe4000001163f */
[----:B------:R-:W-:Y:S01]  /*9440*/  LOP3.LUT R60, R60, 0xffff0000, RZ, 0xc0, !PT ;  /* 0xffff00003c3c7812 */ /* 0x000fe200078ec0ff */
[-C--:B------:R-:W-:Y:S01]  /*9450*/  FFMA.FTZ R55, R56, R53.reuse, -R55 ;  /* 0x0000003538377223 */ /* 0x080fe20000010837 */
[----:B------:R-:W-:Y:S01]  /*9460*/  FMUL.FTZ R53, R58, R53 ;  /* 0x000000353a357220 */ /* 0x000fe20000410000 */
[----:B------:R-:W-:Y:S01]  /*9470*/  LOP3.LUT R41, R41, 0xffff0000, RZ, 0xc0, !PT ;  /* 0xffff000029297812 */ /* 0x000fe200078ec0ff */
[----:B------:R-:W-:Y:S01]  /*9480*/  IMAD.U32 R58, R43, 0x10000, RZ ;  /* 0x000100002b3a7824 */ /* 0x000fe200078e00ff */
[----:B------:R-:W-:Y:S01]  /*9490*/  LOP3.LUT R52, R52, 0xffff0000, RZ, 0xc0, !PT ;  /* 0xffff000034347812 */ /* 0x000fe200078ec0ff */
[----:B------:R-:W-:Y:S01]  /*94a0*/  FFMA.FTZ R53, R56, R57, R53 ;  /* 0x0000003938357223 */ /* 0x000fe20000010035 */
[----:B------:R-:W-:-:S02]  /*94b0*/  PRMT R62, R165, 0x5432, R62 ;  /* 0x00005432a53e7816 */ /* 0x000fc4000000003e */
[----:B------:R-:W-:Y:S01]  /*94c0*/  LOP3.LUT R56, R37, 0xffff0000, RZ, 0xc0, !PT ;  /* 0xffff000025387812 */ /* 0x000fe200078ec0ff */
[----:B------:R-:W-:Y:S01]  /*94d0*/  FMUL.FTZ R37, R41, R60 ;  /* 0x0000003c29257220 */ /* 0x000fe20000410000 */
[----:B------:R-:W-:Y:S01]  /*94e0*/  PRMT R54, R163, 0x5432, R54 ;  /* 0x00005432a3367816 */ /* 0x000fe20000000036 */
[-C--:B------:R-:W-:Y:S01]  /*94f0*/  FMUL.FTZ R41, R41, R52.reuse ;  /* 0x0000003429297220 */ /* 0x080fe20000410000 */
[----:B------:R-:W-:Y:S02]  /*9500*/  IMAD.U32 R57, R62, 0x10000, RZ ;  /* 0x000100003e397824 */ /* 0x000fe400078e00ff */
[----:B------:R-:W-:Y:S01]  /*9510*/  FFMA.FTZ R37, R56, R52, -R37 ;  /* 0x0000003438257223 */ /* 0x000fe20000010825 */
[----:B------:R-:W-:Y:S01]  /*9520*/  LOP3.LUT R62, R62, 0xffff0000, RZ, 0xc0, !PT ;  /* 0xffff00003e3e7812 */ /* 0x000fe200078ec0ff */
[----:B------:R-:W-:Y:S01]  /*9530*/  FFMA.FTZ R41, R56, R60, R41 ;  /* 0x0000003c38297223 */ /* 0x000fe20000010029 */
[----:B------:R-:W-:Y:S02]  /*9540*/  IMAD.U32 R56, R39, 0x10000, RZ ;  /* 0x0001000027387824 */ /* 0x000fe400078e00ff */
[----:B------:R-:W-:Y:S01]  /*9550*/  FMUL.FTZ R59, R58, R57 ;  /* 0x000000393a3b7220 */ /* 0x000fe20000410000 */
[----:B------:R-:W-:Y:S01]  /*9560*/  IMAD.U32 R52, R54, 0x10000, RZ ;  /* 0x0001000036347824 */ /* 0x000fe200078e00ff */
[----:B------:R-:W-:-:S02]  /*9570*/  LOP3.LUT R43, R43, 0xffff0000, RZ, 0xc0, !PT ;  /* 0xffff00002b2b7812 */ /* 0x000fc400078ec0ff */
[----:B------:R-:W-:Y:S01]  /*9580*/  LOP3.LUT R54, R54, 0xffff0000, RZ, 0xc0, !PT ;  /* 0xffff000036367812 */ /* 0x000fe200078ec0ff */
[-C--:B------:R-:W-:Y:S01]  /*9590*/  FFMA.FTZ R59, R56, R52.reuse, -R59 ;  /* 0x00000034383b7223 */ /* 0x080fe2000001083b */
[----:B------:R-:W-:Y:S01]  /*95a0*/  FMUL.FTZ R52, R58, R52 ;  /* 0x000000343a347220 */ /* 0x000fe20000410000 */
[----:B------:R-:W-:Y:S02]  /*95b0*/  LOP3.LUT R39, R39, 0xffff0000, RZ, 0xc0, !PT ;  /* 0xffff000027277812 */ /* 0x000fe400078ec0ff */
[----:B------:R-:W-:Y:S01]  /*95c0*/  PRMT R49, R166, 0x5410, R49 ;  /* 0x00005410a6317816 */ /* 0x000fe20000000031 */
[----:B------:R-:W-:Y:S01]  /*95d0*/  FFMA.FTZ R56, R56, R57, R52 ;  /* 0x0000003938387223 */ /* 0x000fe20000010034 */
[C---:B------:R-:W-:Y:S01]  /*95e0*/  FMUL.FTZ R52, R43.reuse, R62 ;  /* 0x0000003e2b347220 */ /* 0x040fe20000410000 */
[-C--:B------:R-:W-:Y:S01]  /*95f0*/  FMUL.FTZ R43, R43, R54.reuse ;  /* 0x000000362b2b7220 */ /* 0x080fe20000410000 */
[----:B------:R-:W-:Y:S02]  /*9600*/  PRMT R47, R164, 0x5410, R47 ;  /* 0x00005410a42f7816 */ /* 0x000fe4000000002f */
[C---:B------:R-:W-:Y:S01]  /*9610*/  FFMA.FTZ R52, R39.reuse, R54, -R52 ;  /* 0x0000003627347223 */ /* 0x040fe20000010834 */
[----:B------:R-:W-:Y:S01]  /*9620*/  FFMA.FTZ R43, R39, R62, R43 ;  /* 0x0000003e272b7223 */ /* 0x000fe2000001002b */
[----:B------:R-:W-:Y:S01]  /*9630*/  F2FP.BF16.F32.PACK_AB R41, R41, R53 ;  /* 0x000000352929723e */ /* 0x000fe200000010ff */
[----:B------:R-:W-:Y:S01]  /*9640*/  IMAD.U32 R54, R40, 0x10000, RZ ;  /* 0x0001000028367824 */ /* 0x000fe200078e00ff */
[----:B------:R-:W-:Y:S01]  /*9650*/  F2FP.BF16.F32.PACK_AB R37, R37, R55 ;  /* 0x000000372525723e */ /* 0x000fe200000010ff */
[----:B------:R-:W-:Y:S01]  /*9660*/  IMAD.U32 R53, R49, 0x10000, RZ ;  /* 0x0001000031357824 */ /* 0x000fe200078e00ff */
[----:B------:R-:W-:Y:S01]  /*9670*/  F2FP.BF16.F32.PACK_AB R43, R43, R56 ;  /* 0x000000382b2b723e */ /* 0x000fe200000010ff */
[----:B------:R-:W-:Y:S01]  /*9680*/  IMAD.U32 R55, R47, 0x10000, RZ ;  /* 0x000100002f377824 */ /* 0x000fe200078e00ff */
[----:B------:R-:W-:Y:S01]  /*9690*/  LOP3.LUT R49, R49, 0xffff0000, RZ, 0xc0, !PT ;  /* 0xffff000031317812 */ /* 0x000fe200078ec0ff */
[----:B------:R-:W-:Y:S01]  /*96a0*/  FMUL.FTZ R56, R54, R53 ;  /* 0x0000003536387220 */ /* 0x000fe20000410000 */
[----:B------:R-:W-:-:S02]  /*96b0*/  IMAD.U32 R39, R36, 0x10000, RZ ;  /* 0x0001000024277824 */ /* 0x000fc400078e00ff */
[-C--:B------:R-:W-:Y:S01]  /*96c0*/  FMUL.FTZ R54, R54, R55.reuse ;  /* 0x0000003736367220 */ /* 0x080fe20000410000 */
[----:B------:R-:W-:Y:S01]  /*96d0*/  LOP3.LUT R47, R47, 0xffff0000, RZ, 0xc0, !PT ;  /* 0xffff00002f2f7812 */ /* 0x000fe200078ec0ff */
[C---:B------:R-:W-:Y:S02]  /*96e0*/  FFMA.FTZ R56, R39.reuse, R55, -R56 ;  /* 0x0000003727387223 */ /* 0x040fe40000010838 */
[----:B------:R-:W-:Y:S01]  /*96f0*/  FFMA.FTZ R54, R39, R53, R54 ;  /* 0x0000003527367223 */ /* 0x000fe20000010036 */
[----:B------:R-:W-:Y:S01]  /*9700*/  LOP3.LUT R39, R40, 0xffff0000, RZ, 0xc0, !PT ;  /* 0xffff000028277812 */ /* 0x000fe200078ec0ff */
[----:B------:R-:W-:Y:S01]  /*9710*/  IMAD.U32 R55, R42, 0x10000, RZ ;  /* 0x000100002a377824 */ /* 0x000fe200078e00ff */
[----:B------:R-:W-:Y:S02]  /*9720*/  LOP3.LUT R40, R36, 0xffff0000, RZ, 0xc0, !PT ;  /* 0xffff000024287812 */ /* 0x000fe400078ec0ff */
[----:B------:R-:W-:Y:S01]  /*9730*/  PRMT R51, R165, 0x5410, R51 ;  /* 0x00005410a5337816 */ /* 0x000fe20000000033 */
[----:B------:R-:W-:Y:S01]  /*9740*/  FMUL.FTZ R36, R39, R49 ;  /* 0x0000003127247220 */ /* 0x000fe20000410000 */
[----:B------:R-:W-:Y:S01]  /*9750*/  PRMT R48, R163, 0x5410, R48 ;  /* 0x00005410a3307816 */ /* 0x000fe20000000030 */
[----:B------:R-:W-:Y:S01]  /*9760*/  FMUL.FTZ R39, R39, R47 ;  /* 0x0000002f27277220 */ /* 0x000fe20000410000 */
        /* <DEDUP_REMOVED lines=26> */
.L_x_538:
[----:B------:R-:W-:Y:S05]  /*9910*/  BSYNC B2 ;  /* 0x0000000000027941 */ /* 0x000fea0003800000 */
.L_x_537:
        /* <DEDUP_REMOVED lines=13> */
.L_x_532:
[----:B------:R-:W-:Y:S05]  /*99f0*/  BSYNC B1 ;  /* 0x0000000000017941 */ /* 0x000fea0003800000 */
.L_x_531:
[-C--:B---34-:R-:W-:Y:S02]  /*9a00*/  IMAD R36, R140, R124.reuse, RZ ;  /* 0x0000007c8c247224 */ /* 0x098fe400078e02ff */
[----:B------:R-:W-:-:S04]  /*9a10*/  IMAD.WIDE.U32 R122, R237, R124, R122 ;  /* 0x0000007ced7a7225 */ /* 0x000fc800078e007a */
[----:B------:R-:W-:Y:S01]  /*9a20*/  IMAD R36, R237, R125, R36 ;  /* 0x0000007ded247224 */ /* 0x000fe200078e0224 */
[----:B------:R-:W-:Y:S06]  /*9a30*/  @P3 BRA `(.L_x_499) ;  /* 0x0000001400283947 */ /* 0x000fec0003800000 */
[----:B------:R-:W-:Y:S01]  /*9a40*/  ISETP.NE.AND P3, PT, R27, RZ, PT ;  /* 0x000000ff1b00720c */ /* 0x000fe20003f65270 */
[----:B------:R-:W-:Y:S01]  /*9a50*/  BSSY B1, `(.L_x_539) ;  /* 0x0000085000017945 */ /* 0x000fe20003800000 */
[----:B------:R-:W-:-:S11]  /*9a60*/  IMAD.IADD R48, R123, 0x1, R36 ;  /* 0x000000017b307824 */ /* 0x000fd600078e0224 */
[----:B------:R-:W-:Y:S05]  /*9a70*/  @!P3 BRA `(.L_x_540) ;  /* 0x000000080008b947 */ /* 0x000fea0003800000 */
[----:B------:R-:W-:Y:S01]  /*9a80*/  SEL R36, R118, R145, !P0 ;  /* 0x0000009176247207 */ /* 0x000fe20004000000 */
[----:B------:R-:W-:Y:S01]  /*9a90*/  BSSY B2, `(.L_x_541) ;  /* 0x0000079000027945 */ /* 0x000fe20003800000 */
[----:B------:R-:W-:Y:S02]  /*9aa0*/  SHF.R.U32.HI R39, RZ, 0x3, R222 ;  /* 0x00000003ff277819 */ /* 0x000fe400000116de */
[----:B------:R-:W-:-:S04]  /*9ab0*/  SHF.R.S32.HI R37, RZ, 0x1f, R36 ;  /* 0x0000001fff257819 */ /* 0x000fc80000011424 */
[----:B------:R-:W-:-:S04]  /*9ac0*/  LEA.HI R36, R37, R36, RZ, 0x4 ;  /* 0x0000002425247211 */ /* 0x000fc800078f20ff */
[----:B------:R-:W-:-:S04]  /*9ad0*/  LEA.HI.SX32 R36, R36, R15, 0x1c ;  /* 0x0000000f24247211 */ /* 0x000fc800078fe2ff */
[----:B------:R-:W-:Y:S01]  /*9ae0*/  SHF.R.S32.HI R38, RZ, 0x1f, R36 ;  /* 0x0000001fff267819 */ /* 0x000fe20000011424 */
[----:B------:R-:W-:-:S03]  /*9af0*/  IMAD.SHL.U32 R37, R36, 0x8, RZ ;  /* 0x0000000824257824 */ /* 0x000fc600078e00ff */
[----:B------:R-:W-:Y:S02]  /*9b00*/  LEA.HI R36, R38, R36, RZ, 0x3 ;  /* 0x0000002426247211 */ /* 0x000fe400078f18ff */
[----:B------:R-:W-:Y:S02]  /*9b10*/  ISETP.GE.AND P3, PT, R37, R143, PT ;  /* 0x0000008f2500720c */ /* 0x000fe40003f66270 */
[----:B------:R-:W-:-:S05]  /*9b20*/  SHF.R.S32.HI R36, RZ, 0x3, R36 ;  /* 0x00000003ff247819 */ /* 0x000fca0000011424 */
[----:B------:R-:W-:-:S06]  /*9b30*/  IMAD R36, R36, 0x1400, R225 ;  /* 0x0000140024247824 */ /* 0x000fcc00078e02e1 */
[--C-:B------:R-:W-:Y:S02]  /*9b40*/  @!P3 SHF.R.S32.HI R49, RZ, 0x1f, R37.reuse ;  /* 0x0000001fff31b819 */ /* 0x100fe40000011425 */
[--C-:B------:R-:W-:Y:S02]  /*9b50*/  @!P3 IADD3 R47, P4, P5, R96, R122, R37.reuse ;  /* 0x0000007a602fb210 */ /* 0x100fe40007d9e025 */
[----:B------:R-:W-:Y:S02]  /*9b60*/  LOP3.LUT R37, R222, 0x38, R37, 0xf8, !PT ;  /* 0x00000038de257812 */ /* 0x000fe400078ef825 */
[----:B------:R-:W-:Y:S02]  /*9b70*/  @!P3 IADD3.X R49, R93, R48, R49, P4, P5 ;  /* 0x000000305d31b210 */ /* 0x000fe400027ea431 */
[----:B------:R-:W-:Y:S02]  /*9b80*/  LOP3.LUT R37, R37, R39, RZ, 0x3c, !PT ;  /* 0x0000002725257212 */ /* 0x000fe400078e3cff */
[----:B------:R-:W-:-:S03]  /*9b90*/  IADD3 R45, P4, P5, R96, R122, R14 ;  /* 0x0000007a602d7210 */ /* 0x000fc60007d9e00e */
[----:B------:R-:W-:Y:S01]  /*9ba0*/  IMAD.IADD R36, R36, 0x1, R37 ;  /* 0x0000000124247824 */ /* 0x000fe200078e0225 */
[----:B------:R-:W-:Y:S02]  /*9bb0*/  IADD3.X R46, R93, R48, R8, P4, P5 ;  /* 0x000000305d2e7210 */ /* 0x000fe400027ea408 */
[----:B------:R-:W-:Y:S01]  /*9bc0*/  ISETP.GE.AND P4, PT, R16, R115, PT ;  /* 0x000000731000720c */ /* 0x000fe20003f86270 */
[C---:B-1----:R-:W-:Y:S02]  /*9bd0*/  IMAD R40, R19.reuse, 0x5000, R36 ;  /* 0x0000500013287824 */ /* 0x042fe400078e0224 */
[----:B------:R-:W-:Y:S02]  /*9be0*/  IMAD R36, R19, 0x5000, R132 ;  /* 0x0000500013247824 */ /* 0x000fe400078e0284 */
[--C-:B------:R-:W-:Y:S02]  /*9bf0*/  IMAD R40, R40, 0x2, R18.reuse ;  /* 0x0000000228287824 */ /* 0x100fe400078e0212 */
[----:B------:R-:W-:-:S04]  /*9c00*/  IMAD R36, R36, 0x2, R18 ;  /* 0x0000000224247824 */ /* 0x000fc800078e0212 */
[----:B------:R-:W1:Y:S04]  /*9c10*/  LDS.128 R40, [R40+0x24400] ;  /* 0x0244000028287984 */ /* 0x000e680000000c00 */
[----:B------:R-:W3:Y:S01]  /*9c20*/  LDS.128 R36, [R36+0x24400] ;  /* 0x0244000024247984 */ /* 0x000ee20000000c00 */
[----:B------:R-:W-:Y:S05]  /*9c30*/  @P4 BRA `(.L_x_542) ;  /* 0x0000000400784947 */ /* 0x000fea0003800000 */
[----:B------:R-:W-:Y:S01]  /*9c40*/  SHF.R.U32.HI R50, RZ, 0x10, R81 ;  /* 0x00000010ff327819 */ /* 0x000fe20000011651 */
[----:B-1----:R-:W-:Y:S01]  /*9c50*/  IMAD.U32 R55, R41, 0x10000, RZ ;  /* 0x0001000029377824 */ /* 0x002fe200078e00ff */
[----:B------:R-:W-:Y:S01]  /*9c60*/  SHF.R.U32.HI R44, RZ, 0x10, R73 ;  /* 0x00000010ff2c7819 */ /* 0x000fe20000011649 */
[----:B---3--:R-:W-:Y:S01]  /*9c70*/  IMAD.U32 R53, R37, 0x10000, RZ ;  /* 0x0001000025357824 */ /* 0x008fe200078e00ff */
[----:B------:R-:W-:Y:S01]  /*9c80*/  PRMT R50, R162, 0x5432, R50 ;  /* 0x00005432a2327816 */ /* 0x000fe20000000032 */
[----:B------:R-:W-:Y:S01]  /*9c90*/  IMAD.U32 R56, R43, 0x10000, RZ ;  /* 0x000100002b387824 */ /* 0x000fe200078e00ff */
[----:B------:R-:W-:Y:S01]  /*9ca0*/  PRMT R44, R160, 0x5432, R44 ;  /* 0x00005432a02c7816 */ /* 0x000fe2000000002c */
[----:B------:R-:W-:Y:S01]  /*9cb0*/  IMAD.U32 R59, R42, 0x10000, RZ ;  /* 0x000100002a3b7824 */ /* 0x000fe200078e00ff */
[----:B------:R-:W-:Y:S01]  /*9cc0*/  LOP3.LUT R37, R37, 0xffff0000, RZ, 0xc0, !PT ;  /* 0xffff000025257812 */ /* 0x000fe200078ec0ff */
[C---:B------:R-:W-:Y:S01]  /*9cd0*/  IMAD.U32 R51, R50.reuse, 0x10000, RZ ;  /* 0x0001000032337824 */ /* 0x040fe200078e00ff */
[----:B------:R-:W-:Y:S01]  /*9ce0*/  LOP3.LUT R50, R50, 0xffff0000, RZ, 0xc0, !PT ;  /* 0xffff000032327812 */ /* 0x000fe200078ec0ff */
[C---:B------:R-:W-:Y:S01]  /*9cf0*/  IMAD.U32 R52, R44.reuse, 0x10000, RZ ;  /* 0x000100002c347824 */ /* 0x040fe200078e00ff */
[----:B------:R-:W-:Y:S01]  /*9d00*/  LOP3.LUT R44, R44, 0xffff0000, RZ, 0xc0, !PT ;  /* 0xffff00002c2c7812 */ /* 0x000fe200078ec0ff */
[CC--:B------:R-:W-:Y:S01]  /*9d10*/  FMUL.FTZ R54, R55.reuse, R51.reuse ;  /* 0x0000003337367220 */ /* 0x0c0fe20000410000 */
[----:B------:R-:W-:Y:S01]  /*9d20*/  SHF.R.U64 R80, R80, 0x10, R81 ;  /* 0x0000001050507819 */ /* 0x000fe20000001251 */
[-C--:B------:R-:W-:Y:S01]  /*9d30*/  FMUL.FTZ R55, R55, R52.reuse ;  /* 0x0000003437377220 */ /* 0x080fe20000410000 */
[----:B------:R-:W-:Y:S01]  /*9d40*/  SHF.R.U64 R72, R72, 0x10, R73 ;  /* 0x0000001048487819 */ /* 0x000fe20000001249 */
[C---:B------:R-:W-:Y:S01]  /*9d50*/  FFMA.FTZ R54, R53.reuse, R52, -R54 ;  /* 0x0000003435367223 */ /* 0x040fe20000010836 */
[----:B------:R-:W-:Y:S01]  /*9d60*/  PRMT R162, R162, 0x5410, R80 ;  /* 0x00005410a2a27816 */ /* 0x000fe20000000050 */
[----:B------:R-:W-:Y:S01]  /*9d70*/  FFMA.FTZ R55, R53, R51, R55 ;  /* 0x0000003335377223 */ /* 0x000fe20000010037 */
[----:B------:R-:W-:-:S02]  /*9d80*/  LOP3.LUT R51, R41, 0xffff0000, RZ, 0xc0, !PT ;  /* 0xffff000029337812 */ /* 0x000fc400078ec0ff */
[----:B------:R-:W-:Y:S02]  /*9d90*/  SHF.R.U32.HI R53, RZ, 0x10, R75 ;  /* 0x00000010ff357819 */ /* 0x000fe4000001164b */
[----:B------:R-:W-:Y:S01]  /*9da0*/  PRMT R160, R160, 0x5410, R72 ;  /* 0x00005410a0a07816 */ /* 0x000fe20000000048 */
[C---:B------:R-:W-:Y:S01]  /*9db0*/  FMUL.FTZ R41, R51.reuse, R50 ;  /* 0x0000003233297220 */ /* 0x040fe20000410000 */
[-C--:B------:R-:W-:Y:S01]  /*9dc0*/  FMUL.FTZ R51, R51, R44.reuse ;  /* 0x0000002c33337220 */ /* 0x080fe20000410000 */
[----:B------:R-:W-:Y:S02]  /*9dd0*/  PRMT R53, R159, 0x5432, R53 ;  /* 0x000054329f357816 */ /* 0x000fe40000000035 */
[C---:B------:R-:W-:Y:S01]  /*9de0*/  FFMA.FTZ R41, R37.reuse, R44, -R41 ;  /* 0x0000002c25297223 */ /* 0x040fe20000010829 */
[----:B------:R-:W-:Y:S01]  /*9df0*/  FFMA.FTZ R37, R37, R50, R51 ;  /* 0x0000003225257223 */ /* 0x000fe20000010033 */
[----:B------:R-:W-:Y:S01]  /*9e00*/  SHF.R.U32.HI R51, RZ, 0x10, R83 ;  /* 0x00000010ff337819 */ /* 0x000fe20000011653 */
[C---:B------:R-:W-:Y:S01]  /*9e10*/  IMAD.U32 R50, R53.reuse, 0x10000, RZ ;  /* 0x0001000035327824 */ /* 0x040fe200078e00ff */
[----:B------:R-:W-:Y:S01]  /*9e20*/  LOP3.LUT R53, R53, 0xffff0000, RZ, 0xc0, !PT ;  /* 0xffff000035357812 */ /* 0x000fe200078ec0ff */
[----:B------:R-:W-:Y:S01]  /*9e30*/  IMAD.U32 R44, R39, 0x10000, RZ ;  /* 0x00010000272c7824 */ /* 0x000fe200078e00ff */
[----:B------:R-:W-:-:S02]  /*9e40*/  PRMT R51, R161, 0x5432, R51 ;  /* 0x00005432a1337816 */ /* 0x000fc40000000033 */
[----:B------:R-:W-:Y:S02]  /*9e50*/  LOP3.LUT R39, R39, 0xffff0000, RZ, 0xc0, !PT ;  /* 0xffff000027277812 */ /* 0x000fe400078ec0ff */
[----:B------:R-:W-:Y:S01]  /*9e60*/  SHF.R.U64 R82, R82, 0x10, R83 ;  /* 0x0000001052527819 */ /* 0x000fe20000001253 */
[C---:B------:R-:W-:Y:S01]  /*9e70*/  IMAD.U32 R52, R51.reuse, 0x10000, RZ ;  /* 0x0001000033347824 */ /* 0x040fe200078e00ff */
[----:B------:R-:W-:Y:S02]  /*9e80*/  LOP3.LUT R51, R51, 0xffff0000, RZ, 0xc0, !PT ;  /* 0xffff000033337812 */ /* 0x000fe400078ec0ff */
[----:B------:R-:W-:Y:S01]  /*9e90*/  SHF.R.U64 R74, R74, 0x10, R75 ;  /* 0x000000104a4a7819 */ /* 0x000fe2000000124b */
[C---:B------:R-:W-:Y:S01]  /*9ea0*/  FMUL.FTZ R57, R56.reuse, R52 ;  /* 0x0000003438397220 */ /* 0x040fe20000410000 */
[-C--:B------:R-:W-:Y:S01]  /*9eb0*/  FMUL.FTZ R56, R56, R50.reuse ;  /* 0x0000003238387220 */ /* 0x080fe20000410000 */
[----:B------:R-:W-:Y:S02]  /*9ec0*/  PRMT R82, R161, 0x5410, R82 ;  /* 0x00005410a1527816 */ /* 0x000fe40000000052 */
[C---:B------:R-:W-:Y:S01]  /*9ed0*/  FFMA.FTZ R50, R44.reuse, R50, -R57 ;  /* 0x000000322c327223 */ /* 0x040fe20000010839 */
[----:B------:R-:W-:Y:S01]  /*9ee0*/  FFMA.FTZ R44, R44, R52, R56 ;  /* 0x000000342c2c7223 */ /* 0x000fe20000010038 */
[----:B------:R-:W-:Y:S01]  /*9ef0*/  LOP3.LUT R52, R43, 0xffff0000, RZ, 0xc0, !PT ;  /* 0xffff00002b347812 */ /* 0x000fe200078ec0ff */
[C---:B------:R-:W-:Y:S01]  /*9f00*/  IMAD.U32 R56, R160.reuse, 0x10000, RZ ;  /* 0x00010000a0387824 */ /* 0x040fe200078e00ff */
[----:B------:R-:W-:-:S02]  /*9f10*/  LOP3.LUT R160, R160, 0xffff0000, RZ, 0xc0, !PT ;  /* 0xffff0000a0a07812 */ /* 0x000fc400078ec0ff */
[----:B------:R-:W-:Y:S01]  /*9f20*/  PRMT R74, R159, 0x5410, R74 ;  /* 0x000054109f4a7816 */ /* 0x000fe2000000004a */
[C---:B------:R-:W-:Y:S01]  /*9f30*/  FMUL.FTZ R43, R52.reuse, R51 ;  /* 0x00000033342b7220 */ /* 0x040fe20000410000 */
[-C--:B------:R-:W-:Y:S01]  /*9f40*/  FMUL.FTZ R52, R52, R53.reuse ;  /* 0x0000003534347220 */ /* 0x080fe20000410000 */
[----:B------:R-:W-:Y:S02]  /*9f50*/  LOP3.LUT R42, R42, 0xffff0000, RZ, 0xc0, !PT ;  /* 0xffff00002a2a7812 */ /* 0x000fe400078ec0ff */
[C---:B------:R-:W-:Y:S01]  /*9f60*/  FFMA.FTZ R43, R39.reuse, R53, -R43 ;  /* 0x00000035272b7223 */ /* 0x040fe2000001082b */
[----:B------:R-:W-:Y:S01]  /*9f70*/  FFMA.FTZ R39, R39, R51, R52 ;  /* 0x0000003327277223 */ /* 0x000fe20000010034 */
[C---:B------:R-:W-:Y:S01]  /*9f80*/  IMAD.U32 R53, R40.reuse, 0x10000, RZ ;  /* 0x0001000028357824 */ /* 0x040fe200078e00ff */
[----:B------:R-:W-:Y:S01]  /*9f90*/  LOP3.LUT R40, R40, 0xffff0000, RZ, 0xc0, !PT ;  /* 0xffff000028287812 */ /* 0x000fe200078ec0ff */
[C---:B------:R-:W-:Y:S01]  /*9fa0*/  IMAD.U32 R52, R162.reuse, 0x10000, RZ ;  /* 0x00010000a2347824 */ /* 0x040fe200078e00ff */
[----:B------:R-:W-:Y:S01]  /*9fb0*/  LOP3.LUT R162, R162, 0xffff0000, RZ, 0xc0, !PT ;  /* 0xffff0000a2a27812 */ /* 0x000fe200078ec0ff */
[C---:B------:R-:W-:Y:S01]  /*9fc0*/  IMAD.U32 R51, R36.reuse, 0x10000, RZ ;  /* 0x0001000024337824 */ /* 0x040fe200078e00ff */
[----:B------:R-:W-:Y:S01]  /*9fd0*/  LOP3.LUT R36, R36, 0xffff0000, RZ, 0xc0, !PT ;  /* 0xffff000024247812 */ /* 0x000fe200078ec0ff */
[C---:B------:R-:W-:Y:S01]  /*9fe0*/  FMUL.FTZ R57, R53.reuse, R52 ;  /* 0x0000003435397220 */ /* 0x040fe20000410000 */
[----:B------:R-:W-:Y:S01]  /*9ff0*/  FMUL.FTZ R53, R53, R56 ;  /* 0x0000003835357220 */ /* 0x000fe20000410000 */
[----:B------:R-:W-:-:S02]  /*a000*/  F2FP.BF16.F32.PACK_AB R41, R41, R54 ;  /* 0x000000362929723e */ /* 0x000fc400000010ff */
[C---:B------:R-:W-:Y:S01]  /*a010*/  FFMA.FTZ R57, R51.reuse, R56, -R57 ;  /* 0x0000003833397223 */ /* 0x040fe20000010839 */
[----:B------:R-:W-:Y:S01]  /*a020*/  FFMA.FTZ R53, R51, R52, R53 ;  /* 0x0000003433357223 */ /* 0x000fe20000010035 */
[C---:B------:R-:W-:Y:S01]  /*a030*/  FMUL.FTZ R51, R40.reuse, R162 ;  /* 0x000000a228337220 */ /* 0x040fe20000410000 */
[-C--:B------:R-:W-:Y:S01]  /*a040*/  FMUL.FTZ R40, R40, R160.reuse ;  /* 0x000000a028287220 */ /* 0x080fe20000410000 */
[C---:B------:R-:W-:Y:S01]  /*a050*/  IMAD.U32 R52, R82.reuse, 0x10000, RZ ;  /* 0x0001000052347824 */ /* 0x040fe200078e00ff */
[----:B------:R-:W-:Y:S01]  /*a060*/  LOP3.LUT R82, R82, 0xffff0000, RZ, 0xc0, !PT ;  /* 0xffff000052527812 */ /* 0x000fe200078ec0ff */
[----:B------:R-:W-:Y:S02]  /*a070*/  IMAD.U32 R56, R74, 0x10000, RZ ;  /* 0x000100004a387824 */ /* 0x000fe400078e00ff */
[C---:B------:R-:W-:Y:S01]  /*a080*/  FFMA.FTZ R51, R36.reuse, R160, -R51 ;  /* 0x000000a024337223 */ /* 0x040fe20000010833 */
[----:B------:R-:W-:Y:S01]  /*a090*/  FFMA.FTZ R40, R36, R162, R40 ;  /* 0x000000a224287223 */ /* 0x000fe20000010028 */
[----:B------:R-:W-:Y:S01]  /*a0a0*/  FMUL.FTZ R58, R59, R52 ;  /* 0x000000343b3a7220 */ /* 0x000fe20000410000 */
[----:B------:R-:W-:-:S02]  /*a0b0*/  IMAD.U32 R36, R38, 0x10000, RZ ;  /* 0x0001000026247824 */ /* 0x000fc400078e00ff */
[-C--:B------:R-:W-:Y:S01]  /*a0c0*/  FMUL.FTZ R59, R59, R56.reuse ;  /* 0x000000383b3b7220 */ /* 0x080fe20000410000 */
[----:B------:R-:W-:Y:S01]  /*a0d0*/  LOP3.LUT R74, R74, 0xffff0000, RZ, 0xc0, !PT ;  /* 0xffff00004a4a7812 */ /* 0x000fe200078ec0ff */
[C---:B------:R-:W-:Y:S02]  /*a0e0*/  FFMA.FTZ R58, R36.reuse, R56, -R58 ;  /* 0x00000038243a7223 */ /* 0x040fe4000001083a */
[----:B------:R-:W-:Y:S01]  /*a0f0*/  FFMA.FTZ R59, R36, R52, R59 ;  /* 0x00000034243b7223 */ /* 0x000fe2000001003b */
[----:B------:R-:W-:Y:S01]  /*a100*/  LOP3.LUT R38, R38, 0xffff0000, RZ, 0xc0, !PT ;  /* 0xffff000026267812 */ /* 0x000fe200078ec0ff */
[C---:B------:R-:W-:Y:S01]  /*a110*/  FMUL.FTZ R36, R42.reuse, R82 ;  /* 0x000000522a247220 */ /* 0x040fe20000410000 */
[----:B------:R-:W-:Y:S01]  /*a120*/  FMUL.FTZ R42, R42, R74 ;  /* 0x0000004a2a2a7220 */ /* 0x000fe20000410000 */
[----:B------:R-:W-:Y:S02]  /*a130*/  F2FP.BF16.F32.PACK_AB R43, R43, R50 ;  /* 0x000000322b2b723e */ /* 0x000fe400000010ff */
[C---:B------:R-:W-:Y:S01]  /*a140*/  FFMA.FTZ R36, R38.reuse, R74, -R36 ;  /* 0x0000004a26247223 */ /* 0x040fe20000010824 */
[----:B------:R-:W-:Y:S01]  /*a150*/  FFMA.FTZ R42, R38, R82, R42 ;  /* 0x00000052262a7223 */ /* 0x000fe2000001002a */
[----:B------:R-:W-:Y:S01]  /*a160*/  F2FP.BF16.F32.PACK_AB R55, R37, R55 ;  /* 0x000000372537723e */ /* 0x000fe200000010ff */
[----:B------:R-:W-:Y:S01]  /*a170*/  IMAD.MOV.U32 R37, RZ, RZ, R41 ;  /* 0x000000ffff257224 */ /* 0x000fe200078e0029 */
        /* <DEDUP_REMOVED lines=9> */
[----:B------:R-:W-:-:S07]  /*a210*/  IMAD.MOV.U32 R38, RZ, RZ, R58 ;  /* 0x000000ffff267224 */ /* 0x000fce00078e003a */
.L_x_542:
[----:B------:R-:W-:Y:S05]  /*a220*/  BSYNC B2 ;  /* 0x0000000000027941 */ /* 0x000fea0003800000 */
.L_x_541:
[----:B------:R-:W-:Y:S01]  /*a230*/  LEA R44, P4, R45, R116, 0x1 ;  /* 0x000000742d2c7211 */ /* 0x000fe200078808ff */
[----:B------:R-:W-:-:S03]  /*a240*/  ULDC.64 UR4, c[0x0][0x208] ;  /* 0x0000820000047ab9 */ /* 0x000fc60000000a00 */
[----:B------:R-:W-:Y:S02]  /*a250*/  LEA.HI.X R45, R45, R117, R46, 0x1, P4 ;  /* 0x000000752d2d7211 */ /* 0x000fe400020f0c2e */
[----:B------:R-:W-:-:S03]  /*a260*/  @!P3 LEA R46, P4, R47, R116, 0x1 ;  /* 0x000000742f2eb211 */ /* 0x000fc600078808ff */
[----:B---3--:R3:W-:Y:S01]  /*a270*/  STG.E.128 desc[UR4][R44.64], R36 ;  /* 0x000000242c007986 */ /* 0x0087e2000c101d04 */
[----:B------:R-:W-:-:S05]  /*a280*/  @!P3 LEA.HI.X R47, R47, R117, R49, 0x1, P4 ;  /* 0x000000752f2fb211 */ /* 0x000fca00020f0c31 */
[----:B-1----:R3:W-:Y:S04]  /*a290*/  @!P3 STG.E.128 desc[UR4][R46.64], R40 ;  /* 0x000000282e00b986 */ /* 0x0027e8000c101d04 */
.L_x_540:
[----:B------:R-:W-:Y:S05]  /*a2a0*/  BSYNC B1 ;  /* 0x0000000000017941 */ /* 0x000fea0003800000 */
.L_x_539:
[----:B------:R-:W-:-:S13]  /*a2b0*/  ISETP.NE.AND P3, PT, R11, RZ, PT ;  /* 0x000000ff0b00720c */ /* 0x000fda0003f65270 */
[----:B------:R-:W-:Y:S05]  /*a2c0*/  @!P3 BRA `(.L_x_499) ;  /* 0x0000000c0004b947 */ /* 0x000fea0003800000 */
[----:B------:R-:W-:Y:S01]  /*a2d0*/  SEL R145, R118, R145, !P1 ;  /* 0x0000009176917207 */ /* 0x000fe20004800000 */
[----:B------:R-:W-:Y:S01]  /*a2e0*/  BSSY B1, `(.L_x_543) ;  /* 0x0000074000017945 */ /* 0x000fe20003800000 */
[----:B---3--:R-:W-:Y:S02]  /*a2f0*/  SHF.R.U32.HI R39, RZ, 0x3, R222 ;  /* 0x00000003ff277819 */ /* 0x008fe400000116de */
[----:B------:R-:W-:Y:S02]  /*a300*/  SHF.R.S32.HI R36, RZ, 0x1f, R145 ;  /* 0x0000001fff247819 */ /* 0x000fe40000011491 */
[----:B------:R-:W-:Y:S02]  /*a310*/  IADD3 R45, P3, P4, R96, R122, R12 ;  /* 0x0000007a602d7210 */ /* 0x000fe40007c7e00c */
[----:B------:R-:W-:Y:S02]  /*a320*/  LEA.HI R36, R36, R145, RZ, 0x4 ;  /* 0x0000009124247211 */ /* 0x000fe400078f20ff */
[----:B------:R-:W-:-:S02]  /*a330*/  IADD3.X R47, R93, R48, R7, P3, P4 ;  /* 0x000000305d2f7210 */ /* 0x000fc40001fe8407 */
[----:B------:R-:W-:Y:S02]  /*a340*/  LEA.HI.SX32 R36, R36, R13, 0x1c ;  /* 0x0000000d24247211 */ /* 0x000fe400078fe2ff */
[----:B------:R-:W-:Y:S02]  /*a350*/  ISETP.GE.AND P4, PT, R212, R115, PT ;  /* 0x00000073d400720c */ /* 0x000fe40003f86270 */
[----:B------:R-:W-:Y:S01]  /*a360*/  SHF.R.S32.HI R37, RZ, 0x1f, R36 ;  /* 0x0000001fff257819 */ /* 0x000fe20000011424 */
[----:B------:R-:W-:Y:S01]  /*a370*/  IMAD.SHL.U32 R46, R36, 0x8, RZ ;  /* 0x00000008242e7824 */ /* 0x000fe200078e00ff */
[----:B------:R-:W-:Y:S02]  /*a380*/  LEA R44, P3, R45, R116, 0x1 ;  /* 0x000000742d2c7211 */ /* 0x000fe400078608ff */
[----:B------:R-:W-:Y:S02]  /*a390*/  LEA.HI R37, R37, R36, RZ, 0x3 ;  /* 0x0000002425257211 */ /* 0x000fe400078f18ff */
[----:B------:R-:W-:-:S02]  /*a3a0*/  LOP3.LUT R36, R222, 0x38, R46, 0xf8, !PT ;  /* 0x00000038de247812 */ /* 0x000fc400078ef82e */
[----:B------:R-:W-:Y:S02]  /*a3b0*/  SHF.R.S32.HI R38, RZ, 0x3, R37 ;  /* 0x00000003ff267819 */ /* 0x000fe40000011425 */
[----:B------:R-:W-:Y:S01]  /*a3c0*/  LOP3.LUT R36, R36, R39, RZ, 0x3c, !PT ;  /* 0x0000002724247212 */ /* 0x000fe200078e3cff */
[----:B------:R-:W-:Y:S01]  /*a3d0*/  IMAD R39, R19, 0x5000, R131 ;  /* 0x0000500013277824 */ /* 0x000fe200078e0283 */
[----:B------:R-:W-:Y:S01]  /*a3e0*/  LEA.HI.X R45, R45, R117, R47, 0x1, P3 ;  /* 0x000000752d2d7211 */ /* 0x000fe200018f0c2f */
[----:B------:R-:W-:-:S04]  /*a3f0*/  IMAD R37, R38, 0x1400, R225 ;  /* 0x0000140026257824 */ /* 0x000fc800078e02e1 */
[----:B------:R-:W-:-:S04]  /*a400*/  IMAD.IADD R36, R37, 0x1, R36 ;  /* 0x0000000125247824 */ /* 0x000fc800078e0224 */
[----:B------:R-:W-:Y:S02]  /*a410*/  IMAD R37, R19, 0x5000, R36 ;  /* 0x0000500013257824 */ /* 0x000fe400078e0224 */
[--C-:B------:R-:W-:Y:S02]  /*a420*/  IMAD R36, R39, 0x2, R18.reuse ;  /* 0x0000000227247824 */ /* 0x100fe400078e0212 */
[----:B-1----:R-:W-:-:S04]  /*a430*/  IMAD R40, R37, 0x2, R18 ;  /* 0x0000000225287824 */ /* 0x002fc800078e0212 */
[----:B------:R-:W1:Y:S04]  /*a440*/  LDS.128 R36, [R36+0x24400] ;  /* 0x0244000024247984 */ /* 0x000e680000000c00 */
[----:B------:R-:W3:Y:S01]  /*a450*/  LDS.128 R40, [R40+0x24400] ;  /* 0x0244000028287984 */ /* 0x000ee20000000c00 */
[----:B------:R-:W-:Y:S05]  /*a460*/  @P4 BRA `(.L_x_544) ;  /* 0x00000004006c4947 */ /* 0x000fea0003800000 */
[----:B------:R-:W-:Y:S01]  /*a470*/  SHF.R.U32.HI R52, RZ, 0x10, R77 ;  /* 0x00000010ff347819 */ /* 0x000fe2000001164d */
[----:B---3--:R-:W-:Y:S01]  /*a480*/  IMAD.U32 R57, R41, 0x10000, RZ ;  /* 0x0001000029397824 */ /* 0x008fe200078e00ff */
[----:B------:R-:W-:Y:S01]  /*a490*/  SHF.R.U32.HI R51, RZ, 0x10, R69 ;  /* 0x00000010ff337819 */ /* 0x000fe20000011645 */
[----:B-1----:R-:W-:Y:S01]  /*a4a0*/  IMAD.U32 R54, R37, 0x10000, RZ ;  /* 0x0001000025367824 */ /* 0x002fe200078e00ff */
[----:B------:R-:W-:Y:S01]  /*a4b0*/  PRMT R52, R158, 0x5432, R52 ;  /* 0x000054329e347816 */ /* 0x000fe20000000034 */
[----:B------:R-:W-:Y:S01]  /*a4c0*/  IMAD.U32 R53, R36, 0x10000, RZ ;  /* 0x0001000024357824 */ /* 0x000fe200078e00ff */
[----:B------:R-:W-:Y:S01]  /*a4d0*/  PRMT R51, R156, 0x5432, R51 ;  /* 0x000054329c337816 */ /* 0x000fe20000000033 */
[----:B------:R-:W-:Y:S01]  /*a4e0*/  IMAD.U32 R60, R42, 0x10000, RZ ;  /* 0x000100002a3c7824 */ /* 0x000fe200078e00ff */
[----:B------:R-:W-:Y:S01]  /*a4f0*/  LOP3.LUT R41, R41, 0xffff0000, RZ, 0xc0, !PT ;  /* 0xffff000029297812 */ /* 0x000fe200078ec0ff */
[C---:B------:R-:W-:Y:S01]  /*a500*/  IMAD.U32 R55, R52.reuse, 0x10000, RZ ;  /* 0x0001000034377824 */ /* 0x040fe200078e00ff */
[----:B------:R-:W-:Y:S01]  /*a510*/  LOP3.LUT R52, R52, 0xffff0000, RZ, 0xc0, !PT ;  /* 0xffff000034347812 */ /* 0x000fe200078ec0ff */
[----:B------:R-:W-:Y:S01]  /*a520*/  IMAD.U32 R56, R51, 0x10000, RZ ;  /* 0x0001000033387824 */ /* 0x000fe200078e00ff */
[----:B------:R-:W-:Y:S01]  /*a530*/  SHF.R.U64 R50, R78, 0x10, R79 ;  /* 0x000000104e327819 */ /* 0x000fe2000000124f */
[----:B------:R-:W-:Y:S01]  /*a540*/  FMUL.FTZ R58, R57, R55 ;  /* 0x00000037393a7220 */ /* 0x000fe20000410000 */
[----:B------:R-:W-:Y:S01]  /*a550*/  LOP3.LUT R51, R51, 0xffff0000, RZ, 0xc0, !PT ;  /* 0xffff000033337812 */ /* 0x000fe200078ec0ff */
[----:B------:R-:W-:Y:S01]  /*a560*/  FMUL.FTZ R61, R41, R52 ;  /* 0x00000034293d7220 */ /* 0x000fe20000410000 */
[----:B------:R-:W-:Y:S01]  /*a570*/  SHF.R.U64 R49, R70, 0x10, R71 ;  /* 0x0000001046317819 */ /* 0x000fe20000001247 */
[-C--:B------:R-:W-:Y:S01]  /*a580*/  FMUL.FTZ R59, R57, R56.reuse ;  /* 0x00000038393b7220 */ /* 0x080fe20000410000 */
[----:B------:R-:W-:Y:S01]  /*a590*/  SHF.R.U32.HI R78, RZ, 0x10, R79 ;  /* 0x00000010ff4e7819 */ /* 0x000fe2000001164f */
[----:B------:R-:W-:Y:S01]  /*a5a0*/  FMUL.FTZ R41, R41, R51 ;  /* 0x0000003329297220 */ /* 0x000fe20000410000 */
[----:B------:R-:W-:Y:S01]  /*a5b0*/  SHF.R.U32.HI R70, RZ, 0x10, R71 ;  /* 0x00000010ff467819 */ /* 0x000fe20000011647 */
[C---:B------:R-:W-:Y:S01]  /*a5c0*/  FFMA.FTZ R58, R54.reuse, R56, -R58 ;  /* 0x00000038363a7223 */ /* 0x040fe2000001083a */
[----:B------:R-:W-:Y:S01]  /*a5d0*/  LOP3.LUT R37, R37, 0xffff0000, RZ, 0xc0, !PT ;  /* 0xffff000025257812 */ /* 0x000fe200078ec0ff */
[----:B------:R-:W-:Y:S01]  /*a5e0*/  IMAD.U32 R56, R43, 0x10000, RZ ;  /* 0x000100002b387824 */ /* 0x000fe200078e00ff */
[----:B------:R-:W-:Y:S01]  /*a5f0*/  PRMT R78, R157, 0x5432, R78 ;  /* 0x000054329d4e7816 */ /* 0x000fe2000000004e */
[----:B------:R-:W-:Y:S01]  /*a600*/  FFMA.FTZ R59, R54, R55, R59 ;  /* 0x00000037363b7223 */ /* 0x000fe2000001003b */
[----:B------:R-:W-:Y:S01]  /*a610*/  PRMT R70, R155, 0x5432, R70 ;  /* 0x000054329b467816 */ /* 0x000fe20000000046 */
[C---:B------:R-:W-:Y:S01]  /*a620*/  FFMA.FTZ R61, R37.reuse, R51, -R61 ;  /* 0x00000033253d7223 */ /* 0x040fe2000001083d */
[----:B------:R-:W-:Y:S01]  /*a630*/  FFMA.FTZ R41, R37, R52, R41 ;  /* 0x0000003425297223 */ /* 0x000fe20000010029 */
[----:B------:R-:W-:Y:S01]  /*a640*/  SHF.R.U64 R76, R76, 0x10, R77 ;  /* 0x000000104c4c7819 */ /* 0x000fe2000000124d */
[----:B------:R-:W-:Y:S01]  /*a650*/  IMAD.U32 R37, R78, 0x10000, RZ ;  /* 0x000100004e257824 */ /* 0x000fe200078e00ff */
[----:B------:R-:W-:Y:S01]  /*a660*/  SHF.R.U64 R47, R68, 0x10, R69 ;  /* 0x00000010442f7819 */ /* 0x000fe20000001245 */
[----:B------:R-:W-:Y:S01]  /*a670*/  IMAD.U32 R51, R70, 0x10000, RZ ;  /* 0x0001000046337824 */ /* 0x000fe200078e00ff */
[----:B------:R-:W-:Y:S01]  /*a680*/  PRMT R76, R158, 0x5410, R76 ;  /* 0x000054109e4c7816 */ /* 0x000fe2000000004c */
[----:B------:R-:W-:-:S02]  /*a690*/  IMAD.U32 R55, R39, 0x10000, RZ ;  /* 0x0001000027377824 */ /* 0x000fc400078e00ff */
[----:B------:R-:W-:Y:S01]  /*a6a0*/  FMUL.FTZ R52, R56, R37 ;  /* 0x0000002538347220 */ /* 0x000fe20000410000 */
[----:B------:R-:W-:Y:S01]  /*a6b0*/  PRMT R47, R156, 0x5410, R47 ;  /* 0x000054109c2f7816 */ /* 0x000fe2000000002f */
[-C--:B------:R-:W-:Y:S01]  /*a6c0*/  FMUL.FTZ R56, R56, R51.reuse ;  /* 0x0000003338387220 */ /* 0x080fe20000410000 */
[----:B------:R-:W-:Y:S01]  /*a6d0*/  LOP3.LUT R43, R43, 0xffff0000, RZ, 0xc0, !PT ;  /* 0xffff00002b2b7812 */ /* 0x000fe200078ec0ff */
[C---:B------:R-:W-:Y:S01]  /*a6e0*/  FFMA.FTZ R52, R55.reuse, R51, -R52 ;  /* 0x0000003337347223 */ /* 0x040fe20000010834 */
[----:B------:R-:W-:Y:S01]  /*a6f0*/  LOP3.LUT R78, R78, 0xffff0000, RZ, 0xc0, !PT ;  /* 0xffff00004e4e7812 */ /* 0x000fe200078ec0ff */
[----:B------:R-:W-:Y:S01]  /*a700*/  IMAD.U32 R57, R40, 0x10000, RZ ;  /* 0x0001000028397824 */ /* 0x000fe200078e00ff */
[----:B------:R-:W-:Y:S01]  /*a710*/  LOP3.LUT R70, R70, 0xffff0000, RZ, 0xc0, !PT ;  /* 0xffff000046467812 */ /* 0x000fe200078ec0ff */
[----:B------:R-:W-:Y:S01]  /*a720*/  FFMA.FTZ R56, R55, R37, R56 ;  /* 0x0000002537387223 */ /* 0x000fe20000010038 */
[----:B------:R-:W-:Y:S01]  /*a730*/  IMAD.U32 R51, R76, 0x10000, RZ ;  /* 0x000100004c337824 */ /* 0x000fe200078e00ff */
[----:B------:R-:W-:Y:S01]  /*a740*/  LOP3.LUT R39, R39, 0xffff0000, RZ, 0xc0, !PT ;  /* 0xffff000027277812 */ /* 0x000fe200078ec0ff */
[----:B------:R-:W-:-:S02]  /*a750*/  IMAD.U32 R37, R47, 0x10000, RZ ;  /* 0x000100002f257824 */ /* 0x000fc400078e00ff */
[C---:B------:R-:W-:Y:S01]  /*a760*/  FMUL.FTZ R55, R43.reuse, R78 ;  /* 0x0000004e2b377220 */ /* 0x040fe20000410000 */
[----:B------:R-:W-:Y:S01]  /*a770*/  LOP3.LUT R40, R40, 0xffff0000, RZ, 0xc0, !PT ;  /* 0xffff000028287812 */ /* 0x000fe200078ec0ff */
[-C--:B------:R-:W-:Y:S01]  /*a780*/  FMUL.FTZ R43, R43, R70.reuse ;  /* 0x000000462b2b7220 */ /* 0x080fe20000410000 */
[----:B------:R-:W-:Y:S01]  /*a790*/  LOP3.LUT R76, R76, 0xffff0000, RZ, 0xc0, !PT ;  /* 0xffff00004c4c7812 */ /* 0x000fe200078ec0ff */
[----:B------:R-:W-:Y:S01]  /*a7a0*/  FFMA.FTZ R55, R39, R70, -R55 ;  /* 0x0000004627377223 */ /* 0x000fe20000010837 */
[----:B------:R-:W-:Y:S01]  /*a7b0*/  LOP3.LUT R62, R47, 0xffff0000, RZ, 0xc0, !PT ;  /* 0xffff00002f3e7812 */ /* 0x000fe200078ec0ff */
[----:B------:R-:W-:Y:S01]  /*a7c0*/  FMUL.FTZ R47, R57, R51 ;  /* 0x00000033392f7220 */ /* 0x000fe20000410000 */
[----:B------:R-:W-:Y:S01]  /*a7d0*/  PRMT R50, R157, 0x5410, R50 ;  /* 0x000054109d327816 */ /* 0x000fe20000000032 */
[-C--:B------:R-:W-:Y:S01]  /*a7e0*/  FMUL.FTZ R57, R57, R37.reuse ;  /* 0x0000002539397220 */ /* 0x080fe20000410000 */
[----:B------:R-:W-:Y:S01]  /*a7f0*/  PRMT R49, R155, 0x5410, R49 ;  /* 0x000054109b317816 */ /* 0x000fe20000000031 */
[----:B------:R-:W-:Y:S01]  /*a800*/  FFMA.FTZ R43, R39, R78, R43 ;  /* 0x0000004e272b7223 */ /* 0x000fe2000001002b */
[----:B------:R-:W-:Y:S01]  /*a810*/  LOP3.LUT R36, R36, 0xffff0000, RZ, 0xc0, !PT ;  /* 0xffff000024247812 */ /* 0x000fe200078ec0ff */
[C---:B------:R-:W-:Y:S01]  /*a820*/  FMUL.FTZ R39, R40.reuse, R76 ;  /* 0x0000004c28277220 */ /* 0x040fe20000410000 */
[C---:B------:R-:W-:Y:S01]  /*a830*/  FFMA.FTZ R47, R53.reuse, R37, -R47 ;  /* 0x00000025352f7223 */ /* 0x040fe2000001082f */
[----:B------:R-:W-:Y:S01]  /*a840*/  FFMA.FTZ R57, R53, R51, R57 ;  /* 0x0000003335397223 */ /* 0x000fe20000010039 */
[-C--:B------:R-:W-:Y:S01]  /*a850*/  FMUL.FTZ R40, R40, R62.reuse ;  /* 0x0000003e28287220 */ /* 0x080fe20000410000 */
[----:B------:R-:W-:Y:S01]  /*a860*/  IMAD.U32 R37, R50, 0x10000, RZ ;  /* 0x0001000032257824 */ /* 0x000fe200078e00ff */
[----:B------:R-:W-:Y:S01]  /*a870*/  LOP3.LUT R42, R42, 0xffff0000, RZ, 0xc0, !PT ;  /* 0xffff00002a2a7812 */ /* 0x000fe200078ec0ff */
[C---:B------:R-:W-:Y:S01]  /*a880*/  IMAD.U32 R51, R49.reuse, 0x10000, RZ ;  /* 0x0001000031337824 */ /* 0x040fe200078e00ff */
[----:B------:R-:W-:Y:S01]  /*a890*/  LOP3.LUT R50, R50, 0xffff0000, RZ, 0xc0, !PT ;  /* 0xffff000032327812 */ /* 0x000fe200078ec0ff */
[----:B------:R-:W-:Y:S01]  /*a8a0*/  IMAD.U32 R54, R38, 0x10000, RZ ;  /* 0x0001000026367824 */ /* 0x000fe200078e00ff */
[----:B------:R-:W-:Y:S01]  /*a8b0*/  LOP3.LUT R49, R49, 0xffff0000, RZ, 0xc0, !PT ;  /* 0xffff000031317812 */ /* 0x000fe200078ec0ff */
[C---:B------:R-:W-:Y:S01]  /*a8c0*/  FFMA.FTZ R39, R36.reuse, R62, -R39 ;  /* 0x0000003e24277223 */ /* 0x040fe20000010827 */
[----:B------:R-:W-:Y:S01]  /*a8d0*/  FFMA.FTZ R40, R36, R76, R40 ;  /* 0x0000004c24287223 */ /* 0x000fe20000010028 */
[----:B------:R-:W-:Y:S01]  /*a8e0*/  LOP3.LUT R38, R38, 0xffff0000, RZ, 0xc0, !PT ;  /* 0xffff000026267812 */ /* 0x000fe200078ec0ff */
[C---:B------:R-:W-:Y:S01]  /*a8f0*/  FMUL.FTZ R36, R60.reuse, R37 ;  /* 0x000000253c247220 */ /* 0x040fe20000410000 */
[----:B------:R-:W-:Y:S01]  /*a900*/  FMUL.FTZ R60, R60, R51 ;  /* 0x000000333c3c7220 */ /* 0x000fe20000410000 */
        /* <DEDUP_REMOVED lines=8> */
[----:B------:R-:W-:Y:S02]  /*a990*/  F2FP.BF16.F32.PACK_AB R52, R55, R52 ;  /* 0x000000343734723e */ /* 0x000fe400000010ff */
[----:B------:R-:W-:Y:S01]  /*a9a0*/  F2FP.BF16.F32.PACK_AB R38, R53, R36 ;  /* 0x000000243526723e */ /* 0x000fe200000010ff */
[----:B------:R-:W-:Y:S01]  /*a9b0*/  IMAD.MOV.U32 R36, RZ, RZ, R39 ;  /* 0x000000ffff247224 */ /* 0x000fe200078e0027 */
[----:B------:R-:W-:Y:S01]  /*a9c0*/  F2FP.BF16.F32.PACK_AB R42, R37, R60 ;  /* 0x0000003c252a723e */ /* 0x000fe200000010ff */
[----:B------:R-:W-:Y:S01]  /*a9d0*/  IMAD.MOV.U32 R37, RZ, RZ, R58 ;  /* 0x000000ffff257224 */ /* 0x000fe200078e003a */
[----:B------:R-:W-:Y:S01]  /*a9e0*/  F2FP.BF16.F32.PACK_AB R41, R41, R59 ;  /* 0x0000003b2929723e */ /* 0x000fe200000010ff */
[----:B------:R-:W-:Y:S01]  /*a9f0*/  IMAD.MOV.U32 R39, RZ, RZ, R52 ;  /* 0x000000ffff277224 */ /* 0x000fe200078e0034 */
[----:B------:R-:W-:-:S02]  /*aa00*/  F2FP.BF16.F32.PACK_AB R43, R43, R56 ;  /* 0x000000382b2b723e */ /* 0x000fc400000010ff */
[----:B------:R-:W-:-:S07]  /*aa10*/  F2FP.BF16.F32.PACK_AB R40, R40, R57 ;  /* 0x000000392828723e */ /* 0x000fce00000010ff */
.L_x_544:
[----:B------:R-:W-:Y:S05]  /*aa20*/  BSYNC B1 ;  /* 0x0000000000017941 */ /* 0x000fea0003800000 */
.L_x_543:
[----:B------:R-:W-:Y:S01]  /*aa30*/  ISETP.GE.AND P3, PT, R46, R143, PT ;  /* 0x0000008f2e00720c */ /* 0x000fe20003f66270 */
[----:B------:R-:W-:Y:S02]  /*aa40*/  ULDC.64 UR4, c[0x0][0x208] ;  /* 0x0000820000047ab9 */ /* 0x000fe40000000a00 */
[----:B-1----:R4:W-:Y:S10]  /*aa50*/  STG.E.128 desc[UR4][R44.64], R36 ;  /* 0x000000242c007986 */ /* 0x0029f4000c101d04 */
[----:B------:R-:W-:Y:S05]  /*aa60*/  @P3 BRA `(.L_x_499) ;  /* 0x00000004001c3947 */ /* 0x000fea0003800000 */
[--C-:B------:R-:W-:Y:S01]  /*aa70*/  IADD3 R122, P3, P4, R96, R122, R46.reuse ;  /* 0x0000007a607a7210 */ /* 0x100fe20007c7e02e */
[----:B------:R-:W-:Y:S01]  /*aa80*/  ULDC.64 UR4, c[0x0][0x208] ;  /* 0x0000820000047ab9 */ /* 0x000fe20000000a00 */
[----:B------:R-:W-:-:S04]  /*aa90*/  SHF.R.S32.HI R46, RZ, 0x1f, R46 ;  /* 0x0000001fff2e7819 */ /* 0x000fc8000001142e */
[----:B------:R-:W-:Y:S02]  /*aaa0*/  IADD3.X R48, R93, R48, R46, P3, P4 ;  /* 0x000000305d307210 */ /* 0x000fe40001fe842e */
[----:B------:R-:W-:-:S04]  /*aab0*/  LEA R116, P3, R122, R116, 0x1 ;  /* 0x000000747a747211 */ /* 0x000fc800078608ff */
[----:B------:R-:W-:-:S05]  /*aac0*/  LEA.HI.X R117, R122, R117, R48, 0x1, P3 ;  /* 0x000000757a757211 */ /* 0x000fca00018f0c30 */
[----:B---3--:R1:W-:Y:S01]  /*aad0*/  STG.E.128 desc[UR4][R116.64], R40 ;  /* 0x0000002874007986 */ /* 0x0083e2000c101d04 */
[----:B------:R-:W-:Y:S05]  /*aae0*/  BRA `(.L_x_499) ;  /* 0x0000000000fc7947 */ /* 0x000fea0003800000 */
.L_x_456:
[----:B------:R-:W-:-:S04]  /*aaf0*/  ULOP3.LUT UR4, UR60, 0x1, URZ, 0xfc, !UPT ;  /* 0x000000013c047892 */ /* 0x000fc8000f8efc3f */
[----:B------:R-:W-:-:S06]  /*ab00*/  UISETP.NE.AND UP0, UPT, UR4, 0x3, UPT ;  /* 0x000000030400788c */ /* 0x000fcc000bf05270 */
[----:B------:R-:W-:-:S13]  /*ab10*/  PLOP3.LUT P2, PT, PT, PT, UP0, 0x80, 0x0 ;  /* 0x000000000000781c */ /* 0x000fda0003f4f008 */
[----:B------:R-:W-:Y:S05]  /*ab20*/  @!P2 BRA `(.L_x_545) ;  /* 0x000000000004a947 */ /* 0x000fea0003800000 */
[----:B------:R-:W-:Y:S01]  /*ab30*/  BPT.TRAP 0x1 ;  /* 0x000000040000795c */ /* 0x000fe20000300000 */
.L_x_545:
[----:B------:R-:W-:Y:S01]  /*ab40*/  IMAD R3, R19, 0x8, R18 ;  /* 0x0000000813037824 */ /* 0x000fe200078e0212 */
[----:B------:R-:W-:Y:S01]  /*ab50*/  SHF.L.U32 R0, R217, 0x1f, RZ ;  /* 0x0000001fd9007819 */ /* 0x000fe200000006ff */
[----:B------:R-:W-:Y:S01]  /*ab60*/  IMAD R4, R2, -0x50, R24 ;  /* 0xffffffb002047824 */ /* 0x000fe200078e0218 */
[----:B------:R-:W-:Y:S02]  /*ab70*/  BSSY B1, `(.L_x_546) ;  /* 0x0000005000017945 */ /* 0x000fe40003800000 */
[----:B------:R-:W1:Y:S02]  /*ab80*/  SYNCS.PHASECHK.TRANS64.TRYWAIT P4, [R3+URZ+0x38890], R0 ;  /* 0x03889000030075a7 */ /* 0x000e64000808017f */
[----:B------:R-:W-:-:S04]  /*ab90*/  VIMNMX R4, R4, 0x50, PT ;  /* 0x0000005004047848 */ /* 0x000fc80003fe0100 */
[----:B------:R-:W-:Y:S01]  /*aba0*/  ISETP.GE.AND P3, PT, R213, R4, PT ;  /* 0x00000004d500720c */ /* 0x000fe20003f66270 */
[----:B-1----:R-:W-:-:S12]  /*abb0*/  @!P4 BRA `(.L_x_547) ;  /* 0x000002180004c947 */ /* 0x002fd80003800000 */
.L_x_856:
[----:B------:R-:W-:Y:S05]  /*abc0*/  BSYNC B1 ;  /* 0x0000000000017941 */ /* 0x000fea0003800000 */
.L_x_546:
[----:B------:R-:W-:Y:S04]  /*abd0*/  BSSY B1, `(.L_x_548) ;  /* 0x000000f000017945 */ /* 0x000fe80003800000 */
[----:B------:R-:W-:Y:S05]  /*abe0*/  @P3 BRA `(.L_x_549) ;  /* 0x0000000000343947 */ /* 0x000fea0003800000 */
[----:B------:R-:W-:Y:S01]  /*abf0*/  ISETP.NE.AND P4, PT, R27, RZ, PT ;  /* 0x000000ff1b00720c */ /* 0x000fe20003f85270 */
[----:B------:R-:W-:Y:S01]  /*ac00*/  ULDC.64 UR4, c[0x0][0x208] ;  /* 0x0000820000047ab9 */ /* 0x000fe20000000a00 */
[----:B------:R-:W-:-:S11]  /*ac10*/  ISETP.NE.AND P3, PT, R11, RZ, PT ;  /* 0x000000ff0b00720c */ /* 0x000fd60003f65270 */
[----:B0-----:R-:W0:Y:S04]  /*ac20*/  @P4 LDS.128 R36, [R5+0x24400] ;  /* 0x0244000005244984 */ /* 0x001e280000000c00 */
[----:B------:R-:W2:Y:S04]  /*ac30*/  @P3 LDS.128 R40, [R5+0x26c00] ;  /* 0x026c000005283984 */ /* 0x000ea80000000c00 */
[----:B0-----:R-:W-:Y:S01]  /*ac40*/  @P4 STG.E.128 desc[UR4][R60.64], R36 ;  /* 0x000000243c004986 */ /* 0x001fe2000c101d04 */
[----:B------:R-:W-:-:S03]  /*ac50*/  ISETP.NE.AND P4, PT, R10, RZ, PT ;  /* 0x000000ff0a00720c */ /* 0x000fc60003f85270 */
[----:B--2---:R-:W-:Y:S01]  /*ac60*/  @P3 STG.E.128 desc[UR4][R60.64+0x80], R40 ;  /* 0x000080283c003986 */ /* 0x004fe2000c101d04 */
[----:B------:R-:W-:-:S09]  /*ac70*/  ISETP.NE.AND P3, PT, R9, RZ, PT ;  /* 0x000000ff0900720c */ /* 0x000fd20003f65270 */
[----:B------:R-:W0:Y:S04]  /*ac80*/  @P4 LDS.128 R36, [R5+0x29400] ;  /* 0x0294000005244984 */ /* 0x000e280000000c00 */
[----:B------:R-:W2:Y:S04]  /*ac90*/  @P3 LDS.128 R40, [R5+0x2bc00] ;  /* 0x02bc000005283984 */ /* 0x000ea80000000c00 */
[----:B0-----:R3:W-:Y:S04]  /*aca0*/  @P4 STG.E.128 desc[UR4][R60.64+0x100], R36 ;  /* 0x000100243c004986 */ /* 0x0017e8000c101d04 */
[----:B--2---:R3:W-:Y:S02]  /*acb0*/  @P3 STG.E.128 desc[UR4][R60.64+0x180], R40 ;  /* 0x000180283c003986 */ /* 0x0047e4000c101d04 */
.L_x_549:
[----:B------:R-:W-:Y:S05]  /*acc0*/  BSYNC B1 ;  /* 0x0000000000017941 */ /* 0x000fea0003800000 */
.L_x_548:
[----:B---3--:R-:W-:Y:S01]  /*acd0*/  VIADD R36, R213, 0x20 ;  /* 0x00000020d5247836 */ /* 0x008fe20000000000 */
[----:B------:R-:W-:Y:S04]  /*ace0*/  BSSY B1, `(.L_x_550) ;  /* 0x0000010000017945 */ /* 0x000fe80003800000 */
[----:B------:R-:W-:-:S13]  /*acf0*/  ISETP.GE.AND P3, PT, R36, R4, PT ;  /* 0x000000042400720c */ /* 0x000fda0003f66270 */
        /* <DEDUP_REMOVED lines=14> */
.L_x_551:
[----:B------:R-:W-:Y:S05]  /*ade0*/  BSYNC B1 ;  /* 0x0000000000017941 */ /* 0x000fea0003800000 */
.L_x_550:
[----:B------:R-:W-:-:S13]  /*adf0*/  ISETP.GE.AND P3, PT, R237, R4, PT ;  /* 0x00000004ed00720c */ /* 0x000fda0003f66270 */
[----:B------:R-:W-:Y:S05]  /*ae00*/  @P3 BRA `(.L_x_499) ;  /* 0x0000000000343947 */ /* 0x000fea0003800000 */
[----:B------:R-:W-:Y:S01]  /*ae10*/  ISETP.NE.AND P4, PT, R27, RZ, PT ;  /* 0x000000ff1b00720c */ /* 0x000fe20003f85270 */
[----:B------:R-:W-:Y:S01]  /*ae20*/  ULDC.64 UR4, c[0x0][0x208] ;  /* 0x0000820000047ab9 */ /* 0x000fe20000000a00 */
[----:B------:R-:W-:-:S11]  /*ae30*/  ISETP.NE.AND P3, PT, R11, RZ, PT ;  /* 0x000000ff0b00720c */ /* 0x000fd60003f65270 */
[----:B0--3--:R-:W0:Y:S04]  /*ae40*/  @P4 LDS.128 R36, [R5+0x26400] ;  /* 0x0264000005244984 */ /* 0x009e280000000c00 */
        /* <DEDUP_REMOVED lines=9> */
.L_x_499:
[----:B------:R-:W-:Y:S05]  /*aee0*/  BSYNC B0 ;  /* 0x0000000000007941 */ /* 0x000fea0003800000 */
.L_x_455:
[----:B0-234-:R-:W0:Y:S01]  /*aef0*/  S2R R36, SR_TID.X ;  /* 0x0000000000247919 */ /* 0x01de220000002100 */
[----:B------:R-:W-:Y:S01]  /*af00*/  @!PT LDS RZ, [RZ] ;  /* 0x00000000fffff984 */ /* 0x000fe20000000800 */
[----:B------:R-:W-:Y:S01]  /*af10*/  @!PT LDS RZ, [RZ] ;  /* 0x00000000fffff984 */ /* 0x000fe20000000800 */
[----:B------:R-:W-:Y:S01]  /*af20*/  @!PT LDS RZ, [RZ] ;  /* 0x00000000fffff984 */ /* 0x000fe20000000800 */
[----:B------:R-:W-:Y:S01]  /*af30*/  @!PT LDS RZ, [RZ] ;  /* 0x00000000fffff984 */ /* 0x000fe20000000800 */
[----:B------:R2:W-:Y:S06]  /*af40*/  MEMBAR.ALL.CTA ;  /* 0x0000000000007992 */ /* 0x0005ec0000008000 */
[----:B--2---:R-:W2:Y:S01]  /*af50*/  FENCE.VIEW.ASYNC.S ;  /* 0x00000000000073c6 */ /* 0x004ea20000000000 */
[----:B------:R-:W-:Y:S05]  /*af60*/  WARPSYNC.ALL ;  /* 0x0000000000007948 */ /* 0x000fea0003800000 */
[----:B------:R-:W-:Y:S01]  /*af70*/  BSSY B0, `(.L_x_552) ;  /* 0x0000009000007945 */ /* 0x000fe20003800000 */
[----:B0-----:R-:W-:Y:S01]  /*af80*/  LOP3.LUT R36, R36, 0x7f, RZ, 0xc0, !PT ;  /* 0x0000007f24247812 */ /* 0x001fe200078ec0ff */
[----:B--2---:R0:W-:Y:S03]  /*af90*/  BAR.SYNC.DEFER_BLOCKING R171, 0x80 ;  /* 0x000200ab0000751d */ /* 0x0041e60000010000 */
[----:B------:R-:W-:-:S13]  /*afa0*/  ISETP.NE.AND P3, PT, R36, RZ, PT ;  /* 0x000000ff2400720c */ /* 0x000fda0003f65270 */
[----:B------:R-:W-:-:S05]  /*afb0*/  @!P3 VIADD R36, R3, 0x388a0 ;  /* 0x000388a00324b836 */ /* 0x000fca0000000000 */
[----:B------:R-:W-:-:S04]  /*afc0*/  @!P3 PRMT R36, RZ, 0x654, R36 ;  /* 0x00000654ff24b816 */ /* 0x000fc80000000024 */
[----:B------:R0:W-:Y:S01]  /*afd0*/  @!P3 SYNCS.ARRIVE.TRANS64.RED.A1T0 RZ, [R36+URZ], RZ ;  /* 0x000000ff24ffb9a7 */ /* 0x0001e2000810043f */
[----:B------:R-:W-:Y:S05]  /*afe0*/  @!P2 BRA `(.L_x_553) ;  /* 0x000000000004a947 */ /* 0x000fea0003800000 */
[----:B------:R-:W-:Y:S01]  /*aff0*/  BPT.TRAP 0x1 ;  /* 0x000000040000795c */ /* 0x000fe20000300000 */
.L_x_553:
[----:B------:R-:W-:Y:S05]  /*b000*/  BSYNC B0 ;  /* 0x0000000000007941 */ /* 0x000fea0003800000 */
.L_x_552:
[----:B------:R-:W2:Y:S01]  /*b010*/  SYNCS.PHASECHK.TRANS64.TRYWAIT P4, [R3+URZ+0x388b0], R0 ;  /* 0x0388b000030075a7 */ /* 0x000ea2000808017f */
[----:B------:R-:W-:Y:S01]  /*b020*/  ULDC UR61, c[0x0][0x2f4] ;  /* 0x0000bd00003d7ab9 */ /* 0x000fe20000000800 */
[----:B------:R-:W-:Y:S01]  /*b030*/  ULDC.64 UR56, c[0x0][0x328] ;  /* 0x0000ca0000387ab9 */ /* 0x000fe20000000a00 */
[----:B------:R-:W-:Y:S01]  /*b040*/  ULDC.64 UR58, c[0x0][0x318] ;  /* 0x0000c600003a7ab9 */ /* 0x000fe20000000a00 */
[----:B------:R-:W-:Y:S01]  /*b050*/  BSSY B0, `(.L_x_554) ;  /* 0x0000004000007945 */ /* 0x000fe20003800000 */
[----:B------:R-:W-:Y:S01]  /*b060*/  ISETP.GE.AND P2, PT, R213, R4, PT ;  /* 0x00000004d500720c */ /* 0x000fe20003f46270 */
[----:B------:R-:W-:Y:S02]  /*b070*/  IMAD.WIDE R44, R2, 0x50, R112 ;  /* 0x00000050022c7825 */ /* 0x000fe400078e0270 */
[----:B--2---:R-:W-:Y:S10]  /*b080*/  @!P4 BRA `(.L_x_555) ;  /* 0x0000021000e4c947 */ /* 0x004ff40003800000 */
.L_x_857:
[----:B------:R-:W-:Y:S05]  /*b090*/  BSYNC B0 ;  /* 0x0000000000007941 */ /* 0x000fea0003800000 */
.L_x_554:
[----:B------:R-:W-:Y:S04]  /*b0a0*/  BSSY B0, `(.L_x_556) ;  /* 0x0000017000007945 */ /* 0x000fe80003800000 */
[----:B------:R-:W-:Y:S05]  /*b0b0*/  @P2 BRA `(.L_x_557) ;  /* 0x0000000000542947 */ /* 0x000fea0003800000 */
[----:B------:R-:W-:Y:S01]  /*b0c0*/  IMAD R39, R45, UR56, RZ ;  /* 0x000000382d277c24 */ /* 0x000fe2000f8e02ff */
[----:B------:R-:W-:Y:S01]  /*b0d0*/  ISETP.GE.AND P4, PT, R16, UR61, PT ;  /* 0x0000003d10007c0c */ /* 0x000fe2000bf86270 */
[----:B0-----:R-:W-:Y:S01]  /*b0e0*/  IMAD.MOV.U32 R36, RZ, RZ, R94 ;  /* 0x000000ffff247224 */ /* 0x001fe200078e005e */
[----:B------:R-:W-:Y:S01]  /*b0f0*/  ULDC.64 UR4, c[0x0][0x208] ;  /* 0x0000820000047ab9 */ /* 0x000fe20000000a00 */
[----:B------:R-:W-:Y:S02]  /*b100*/  IMAD.MOV.U32 R37, RZ, RZ, R6 ;  /* 0x000000ffff257224 */ /* 0x000fe400078e0006 */
[C---:B------:R-:W-:Y:S02]  /*b110*/  IMAD R39, R44.reuse, UR57, R39 ;  /* 0x000000392c277c24 */ /* 0x040fe4000f8e0227 */
[----:B------:R-:W-:-:S04]  /*b120*/  IMAD.WIDE.U32 R36, R44, UR56, R36 ;  /* 0x000000382c247c25 */ /* 0x000fc8000f8e0024 */
[----:B------:R-:W-:Y:S01]  /*b130*/  IMAD.IADD R37, R37, 0x1, R39 ;  /* 0x0000000125257824 */ /* 0x000fe200078e0227 */
[----:B------:R-:W-:-:S04]  /*b140*/  LEA R46, P2, R36, UR58, 0x1 ;  /* 0x0000003a242e7c11 */ /* 0x000fc8000f8408ff */
[----:B------:R-:W-:Y:S02]  /*b150*/  LEA.HI.X R47, R36, UR59, R37, 0x1, P2 ;  /* 0x0000003b242f7c11 */ /* 0x000fe400090f0c25 */
[----:B------:R-:W-:Y:S01]  /*b160*/  ISETP.GE.AND P2, PT, R212, UR61, PT ;  /* 0x0000003dd4007c0c */ /* 0x000fe2000bf46270 */
[----:B------:R-:W0:-:S12]  /*b170*/  @!P4 LDS.128 R36, [R5+0x400] ;  /* 0x000400000524c984 */ /* 0x000e180000000c00 */
[----:B-1----:R-:W1:Y:S04]  /*b180*/  @!P2 LDS.128 R40, [R5+0x2c00] ;  /* 0x002c00000528a984 */ /* 0x002e680000000c00 */
[----:B0-----:R-:W-:Y:S01]  /*b190*/  @!P4 STG.E.128 desc[UR4][R46.64], R36 ;  /* 0x000000242e00c986 */ /* 0x001fe2000c101d04 */
[----:B------:R-:W-:-:S03]  /*b1a0*/  ISETP.GE.AND P4, PT, R218, UR61, PT ;  /* 0x0000003dda007c0c */ /* 0x000fc6000bf86270 */
[----:B-1----:R-:W-:Y:S01]  /*b1b0*/  @!P2 STG.E.128 desc[UR4][R46.64+0x80], R40 ;  /* 0x000080282e00a986 */ /* 0x002fe2000c101d04 */
[----:B------:R-:W-:-:S09]  /*b1c0*/  ISETP.GE.AND P2, PT, R219, UR61, PT ;  /* 0x0000003ddb007c0c */ /* 0x000fd2000bf46270 */
[----:B------:R-:W0:Y:S04]  /*b1d0*/  @!P4 LDS.128 R36, [R5+0x5400] ;  /* 0x005400000524c984 */ /* 0x000e280000000c00 */
[----:B------:R-:W1:Y:S04]  /*b1e0*/  @!P2 LDS.128 R40, [R5+0x7c00] ;  /* 0x007c00000528a984 */ /* 0x000e680000000c00 */
[----:B0-----:R3:W-:Y:S04]  /*b1f0*/  @!P4 STG.E.128 desc[UR4][R46.64+0x100], R36 ;  /* 0x000100242e00c986 */ /* 0x0017e8000c101d04 */
[----:B-1----:R3:W-:Y:S02]  /*b200*/  @!P2 STG.E.128 desc[UR4][R46.64+0x180], R40 ;  /* 0x000180282e00a986 */ /* 0x0027e4000c101d04 */
.L_x_557:
[----:B------:R-:W-:Y:S05]  /*b210*/  BSYNC B0 ;  /* 0x0000000000007941 */ /* 0x000fea0003800000 */
.L_x_556:
[----:B-12---:R-:W-:Y:S01]  /*b220*/  VIADD R0, R213, 0x20 ;  /* 0x00000020d5007836 */ /* 0x006fe20000000000 */
[----:B------:R-:W-:Y:S04]  /*b230*/  BSSY B0, `(.L_x_558) ;  /* 0x000001a000007945 */ /* 0x000fe80003800000 */
[----:B------:R-:W-:-:S13]  /*b240*/  ISETP.GE.AND P2, PT, R0, R4, PT ;  /* 0x000000040000720c */ /* 0x000fda0003f46270 */
[----:B------:R-:W-:Y:S05]  /*b250*/  @P2 BRA `(.L_x_559) ;  /* 0x00000000005c2947 */ /* 0x000fea0003800000 */
[----:B---3--:R-:W-:Y:S01]  /*b260*/  IADD3 R39, P2, R44, 0x20, RZ ;  /* 0x000000202c277810 */ /* 0x008fe20007f5e0ff */
[----:B0-----:R-:W-:Y:S01]  /*b270*/  IMAD.MOV.U32 R36, RZ, RZ, R94 ;  /* 0x000000ffff247224 */ /* 0x001fe200078e005e */
[----:B------:R-:W-:Y:S01]  /*b280*/  ISETP.GE.AND P4, PT, R16, UR61, PT ;  /* 0x0000003d10007c0c */ /* 0x000fe2000bf86270 */
[----:B------:R-:W-:Y:S01]  /*b290*/  IMAD.MOV.U32 R37, RZ, RZ, R6 ;  /* 0x000000ffff257224 */ /* 0x000fe200078e0006 */
[----:B------:R-:W-:Y:S01]  /*b2a0*/  ULDC.64 UR4, c[0x0][0x208] ;  /* 0x0000820000047ab9 */ /* 0x000fe20000000a00 */
[----:B------:R-:W-:Y:S02]  /*b2b0*/  IMAD.X R0, RZ, RZ, R45, P2 ;  /* 0x000000ffff007224 */ /* 0x000fe400010e062d */
[----:B------:R-:W-:-:S04]  /*b2c0*/  IMAD.WIDE.U32 R36, R39, UR56, R36 ;  /* 0x0000003827247c25 */ /* 0x000fc8000f8e0024 */
[----:B------:R-:W-:Y:S01]  /*b2d0*/  IMAD R0, R0, UR56, RZ ;  /* 0x0000003800007c24 */ /* 0x000fe2000f8e02ff */
[----:B------:R-:W-:-:S03]  /*b2e0*/  LEA R46, P2, R36, UR58, 0x1 ;  /* 0x0000003a242e7c11 */ /* 0x000fc6000f8408ff */
[----:B------:R-:W-:-:S04]  /*b2f0*/  IMAD R39, R39, UR57, R0 ;  /* 0x0000003927277c24 */ /* 0x000fc8000f8e0200 */
[----:B------:R-:W-:-:S05]  /*b300*/  IMAD.IADD R37, R37, 0x1, R39 ;  /* 0x0000000125257824 */ /* 0x000fca00078e0227 */
[----:B------:R-:W-:Y:S02]  /*b310*/  LEA.HI.X R47, R36, UR59, R37, 0x1, P2 ;  /* 0x0000003b242f7c11 */ /* 0x000fe400090f0c25 */
[----:B------:R-:W-:Y:S01]  /*b320*/  ISETP.GE.AND P2, PT, R212, UR61, PT ;  /* 0x0000003dd4007c0c */ /* 0x000fe2000bf46270 */
[----:B------:R-:W0:-:S12]  /*b330*/  @!P4 LDS.128 R36, [R5+0x1400] ;  /* 0x001400000524c984 */ /* 0x000e180000000c00 */
[----:B------:R-:W1:Y:S04]  /*b340*/  @!P2 LDS.128 R40, [R5+0x3c00] ;  /* 0x003c00000528a984 */ /* 0x000e680000000c00 */
        /* <DEDUP_REMOVED lines=8> */
.L_x_559:
[----:B------:R-:W-:Y:S05]  /*b3d0*/  BSYNC B0 ;  /* 0x0000000000007941 */ /* 0x000fea0003800000 */
.L_x_558:
[----:B------:R-:W-:Y:S01]  /*b3e0*/  ISETP.GE.AND P2, PT, R237, R4, PT ;  /* 0x00000004ed00720c */ /* 0x000fe20003f46270 */
[----:B------:R-:W-:-:S12]  /*b3f0*/  BSSY B0, `(.L_x_560) ;  /* 0x0000019000007945 */ /* 0x000fd80003800000 */
[----:B------:R-:W-:Y:S05]  /*b400*/  @P2 BRA `(.L_x_561) ;  /* 0x00000000005c2947 */ /* 0x000fea0003800000 */
[----:B--23--:R-:W-:Y:S01]  /*b410*/  IADD3 R39, P2, R44, 0x40, RZ ;  /* 0x000000402c277810 */ /* 0x00cfe20007f5e0ff */
[----:B0-----:R-:W-:Y:S01]  /*b420*/  IMAD.MOV.U32 R36, RZ, RZ, R94 ;  /* 0x000000ffff247224 */ /* 0x001fe200078e005e */
[----:B------:R-:W-:Y:S01]  /*b430*/  ISETP.GE.AND P4, PT, R16, UR61, PT ;  /* 0x0000003d10007c0c */ /* 0x000fe2000bf86270 */
[----:B------:R-:W-:Y:S01]  /*b440*/  IMAD.MOV.U32 R37, RZ, RZ, R6 ;  /* 0x000000ffff257224 */ /* 0x000fe200078e0006 */
[----:B------:R-:W-:Y:S01]  /*b450*/  ULDC.64 UR4, c[0x0][0x208] ;  /* 0x0000820000047ab9 */ /* 0x000fe20000000a00 */
[----:B------:R-:W-:Y:S02]  /*b460*/  IMAD.X R44, RZ, RZ, R45, P2 ;  /* 0x000000ffff2c7224 */ /* 0x000fe400010e062d */
[----:B------:R-:W-:-:S04]  /*b470*/  IMAD.WIDE.U32 R36, R39, UR56, R36 ;  /* 0x0000003827247c25 */ /* 0x000fc8000f8e0024 */
[----:B------:R-:W-:-:S04]  /*b480*/  IMAD R44, R44, UR56, RZ ;  /* 0x000000382c2c7c24 */ /* 0x000fc8000f8e02ff */
[----:B------:R-:W-:Y:S01]  /*b490*/  IMAD R39, R39, UR57, R44 ;  /* 0x0000003927277c24 */ /* 0x000fe2000f8e022c */
[----:B------:R-:W-:-:S03]  /*b4a0*/  LEA R44, P2, R36, UR58, 0x1 ;  /* 0x0000003a242c7c11 */ /* 0x000fc6000f8408ff */
        /* <DEDUP_REMOVED lines=13> */
.L_x_561:
[----:B------:R-:W-:Y:S05]  /*b580*/  BSYNC B0 ;  /* 0x0000000000007941 */ /* 0x000fea0003800000 */
.L_x_560:
[----:B------:R-:W5:Y:S01]  /*b590*/  LDL R0, [R1+0x10] ;  /* 0x0000100001007983 */ /* 0x000f620000100800 */
[----:B------:R-:W-:Y:S01]  /*b5a0*/  @!P3 VIADD R3, R3, 0x388c0 ;  /* 0x000388c00303b836 */ /* 0x000fe20000000000 */
[----:B------:R-:W-:Y:S01]  /*b5b0*/  PLOP3.LUT P2, PT, PT, PT, PT, 0x8, 0x0 ;  /* 0x000000000000781c */ /* 0x000fe20003f4e170 */
[----:B------:R-:W-:Y:S01]  /*b5c0*/  VIADD R19, R19, 0x1 ;  /* 0x0000000113137836 */ /* 0x000fe20000000000 */
[----:B------:R-:W-:Y:S01]  /*b5d0*/  @!PT LDS RZ, [RZ] ;  /* 0x00000000fffff984 */ /* 0x000fe20000000800 */
[----:B------:R-:W-:Y:S01]  /*b5e0*/  @!PT LDS RZ, [RZ] ;  /* 0x00000000fffff984 */ /* 0x000fe20000000800 */
[----:B------:R-:W-:Y:S01]  /*b5f0*/  @!PT LDS RZ, [RZ] ;  /* 0x00000000fffff984 */ /* 0x000fe20000000800 */
[----:B------:R-:W-:Y:S01]  /*b600*/  @!PT LDS RZ, [RZ] ;  /* 0x00000000fffff984 */ /* 0x000fe20000000800 */
[----:B------:R1:W-:Y:S06]  /*b610*/  MEMBAR.ALL.CTA ;  /* 0x0000000000007992 */ /* 0x0003ec0000008000 */
[----:B-1----:R-:W1:Y:S01]  /*b620*/  FENCE.VIEW.ASYNC.S ;  /* 0x00000000000073c6 */ /* 0x002e620000000000 */
[----:B------:R-:W-:Y:S01]  /*b630*/  @!P3 PRMT R3, RZ, 0x654, R3 ;  /* 0x00000654ff03b816 */ /* 0x000fe20000000003 */
[----:B-1----:R1:W-:Y:S06]  /*b640*/  BAR.SYNC.DEFER_BLOCKING R171, 0x80 ;  /* 0x000200ab0000751d */ /* 0x0023ec0000010000 */
[----:B------:R1:W-:Y:S01]  /*b650*/  @!P3 SYNCS.ARRIVE.TRANS64.RED.A1T0 RZ, [R3+URZ], RZ ;  /* 0x000000ff03ffb9a7 */ /* 0x0003e2000810043f */
[----:B------:R-:W-:-:S04]  /*b660*/  ISETP.NE.AND P3, PT, R19, 0x2, PT ;  /* 0x000000021300780c */ /* 0x000fc80003f65270 */
[----:B------:R-:W-:Y:S02]  /*b670*/  SEL R19, R19, RZ, P3 ;  /* 0x000000ff13137207 */ /* 0x000fe40001800000 */
[----:B-----5:R-:W-:Y:S02]  /*b680*/  LOP3.LUT P4, RZ, R0, 0x2, RZ, 0xc0, !PT ;  /* 0x0000000200ff7812 */ /* 0x020fe4000788c0ff */
[----:B------:R-:W-:-:S04]  /*b690*/  SEL R0, RZ, 0x1, P3 ;  /* 0x00000001ff007807 */ /* 0x000fc80001800000 */
[----:B------:R-:W-:-:S07]  /*b6a0*/  LOP3.LUT R217, R217, R0, RZ, 0x3c, !PT ;  /* 0x00000000d9d97212 */ /* 0x000fce00078e3cff */
[----:B-1----:R-:W-:Y:S05]  /*b6b0*/  @P4 BRA `(.L_x_562) ;  /* 0xffffff7800344947 */ /* 0x002fea000383ffff */
.L_x_450:
[----:B------:R-:W-:Y:S01]  /*b6c0*/  BSSY B0, `(.L_x_563) ;  /* 0x0000005000007945 */ /* 0x000fe20003800000 */
[----:B------:R-:W-:-:S03]  /*b6d0*/  IMAD.MOV.U32 R92, RZ, RZ, RZ ;  /* 0x000000ffff5c7224 */ /* 0x000fc600078e00ff */
[----:B------:R-:W-:Y:S05]  /*b6e0*/  @P2 BRA `(.L_x_564) ;  /* 0x0000000000082947 */ /* 0x000fea0003800000 */
[----:B------:R-:W0:Y:S02]  /*b6f0*/  FENCE.VIEW.ASYNC.G ;  /* 0x00000000000073c6 */ /* 0x000e240000000100 */
[----:B0-----:R-:W-:Y:S06]  /*b700*/  BAR.ARV 0xc, 0x180 ;  /* 0x0306000000007b1d */ /* 0x001fec0000002000 */
.L_x_564:
[----:B------:R-:W-:Y:S05]  /*b710*/  BSYNC B0 ;  /* 0x0000000000007941 */ /* 0x000fea0003800000 */
.L_x_563:
[----:B------:R-:W2:Y:S01]  /*b720*/  LDL R0, [R1+0x10] ;  /* 0x0000100001007983 */ /* 0x000ea20000100800 */
[----:B------:R-:W-:Y:S01]  /*b730*/  BSSY B0, `(.L_x_565) ;  /* 0x0000021000007945 */ /* 0x000fe20003800000 */
[----:B--2---:R-:W-:-:S13]  /*b740*/  LOP3.LUT P0, RZ, R0, 0x4, RZ, 0xc0, !PT ;  /* 0x0000000400ff7812 */ /* 0x004fda000780c0ff */
[----:B------:R-:W-:Y:S05]  /*b750*/  @!P0 BRA `(.L_x_566) ;  /* 0x0000000000788947 */ /* 0x000fea0003800000 */
[----:B------:R-:W-:Y:S01]  /*b760*/  ISETP.NE.AND P0, PT, R232, RZ, PT ;  /* 0x000000ffe800720c */ /* 0x000fe20003f05270 */
[----:B------:R-:W-:-:S03]  /*b770*/  ULDC UR4, c[0x0][0x9f0] ;  /* 0x00027c0000047ab9 */ /* 0x000fc60000000800 */
[----:B------:R-:W-:-:S04]  /*b780*/  SEL R9, R232, UR4, P0 ;  /* 0x00000004e8097c07 */ /* 0x000fc80008000000 */
[-C--:B------:R-:W-:Y:S02]  /*b790*/  IABS R5, R9.reuse ;  /* 0x0000000900057213 */ /* 0x080fe40000000000 */
[----:B------:R-:W-:Y:S02]  /*b7a0*/  IADD3 R0, R144, -0x1, R9 ;  /* 0xffffffff90007810 */ /* 0x000fe40007ffe009 */
[----:B-1----:R-:W1:Y:S01]  /*b7b0*/  I2F.RP R4, R5 ;  /* 0x0000000500047306 */ /* 0x002e620000209400 */
[----:B------:R-:W-:-:S05]  /*b7c0*/  IABS R8, R9 ;  /* 0x0000000900087213 */ /* 0x000fca0000000000 */
[----:B------:R-:W-:Y:S02]  /*b7d0*/  IMAD.MOV R8, RZ, RZ, -R8 ;  /* 0x000000ffff087224 */ /* 0x000fe400078e0a08 */
[----:B-1----:R-:W1:Y:S02]  /*b7e0*/  MUFU.RCP R4, R4 ;  /* 0x0000000400047308 */ /* 0x002e640000001000 */
[----:B-1----:R-:W-:Y:S01]  /*b7f0*/  VIADD R2, R4, 0xffffffe ;  /* 0x0ffffffe04027836 */ /* 0x002fe20000000000 */
[----:B------:R-:W-:Y:S02]  /*b800*/  IABS R4, R0 ;  /* 0x0000000000047213 */ /* 0x000fe40000000000 */
[----:B------:R-:W-:-:S03]  /*b810*/  LOP3.LUT R0, R0, R9, RZ, 0x3c, !PT ;  /* 0x0000000900007212 */ /* 0x000fc600078e3cff */
[----:B------:R1:W2:Y:S01]  /*b820*/  F2I.FTZ.U32.TRUNC.NTZ R3, R2 ;  /* 0x0000000200037305 */ /* 0x0002a2000021f000 */
[----:B------:R-:W-:Y:S01]  /*b830*/  ISETP.GE.AND P2, PT, R0, RZ, PT ;  /* 0x000000ff0000720c */ /* 0x000fe20003f46270 */
[----:B-1----:R-:W-:Y:S02]  /*b840*/  IMAD.MOV.U32 R2, RZ, RZ, RZ ;  /* 0x000000ffff027224 */ /* 0x002fe400078e00ff */
[----:B--2---:R-:W-:-:S04]  /*b850*/  IMAD.MOV R6, RZ, RZ, -R3 ;  /* 0x000000ffff067224 */ /* 0x004fc800078e0a03 */
        /* <DEDUP_REMOVED lines=13> */
[----:B------:R-:W-:-:S07]  /*b930*/  IMAD.MOV.U32 R92, RZ, RZ, R3 ;  /* 0x000000ffff5c7224 */ /* 0x000fce00078e0003 */
.L_x_566:
[----:B------:R-:W-:Y:S05]  /*b940*/  BSYNC B0 ;  /* 0x0000000000007941 */ /* 0x000fea0003800000 */
.L_x_565:
[----:B------:R-:W2:Y:S01]  /*b950*/  LDL R0, [R1+0x74] ;  /* 0x0000740001007983 */ /* 0x000ea20000100800 */
[----:B------:R-:W-:Y:S02]  /*b960*/  PLOP3.LUT P0, PT, PT, PT, PT, 0x80, 0x0 ;  /* 0x000000000000781c */ /* 0x000fe40003f0f070 */
        /* <DEDUP_REMOVED lines=24> */
[----:B----4-:R-:W-:Y:S02]  /*baf0*/  CS2R R44, SRZ ;  /* 0x00000000002c7805 */ /* 0x010fe4000001ff00 */
[----:B------:R-:W-:Y:S02]  /*bb00*/  CS2R R102, SRZ ;  /* 0x0000000000667805 */ /* 0x000fe4000001ff00 */
[----:B---3--:R-:W-:Y:S02]  /*bb10*/  CS2R R40, SRZ ;  /* 0x0000000000287805 */ /* 0x008fe4000001ff00 */
[----:B------:R-:W-:Y:S02]  /*bb20*/  CS2R R104, SRZ ;  /* 0x0000000000687805 */ /* 0x000fe4000001ff00 */
[----:B0-----:R-:W-:-:S02]  /*bb30*/  CS2R R36, SRZ ;  /* 0x0000000000247805 */ /* 0x001fc4000001ff00 */
        /* <DEDUP_REMOVED lines=13> */
[----:B-1----:R-:W-:Y:S02]  /*bc10*/  CS2R R10, SRZ ;  /* 0x00000000000a7805 */ /* 0x002fe4000001ff00 */
        /* <DEDUP_REMOVED lines=22> */
[----:B--2---:R-:W-:-:S05]  /*bd80*/  IMAD R227, R0, R92, RZ ;  /* 0x0000005c00e37224 */ /* 0x004fca00078e02ff */
[----:B------:R-:W-:-:S04]  /*bd90*/  VIADDMNMX R92, R227, R92, R144, PT ;  /* 0x0000005ce35c7246 */ /* 0x000fc80003800190 */
[----:B------:R-:W-:-:S13]  /*bda0*/  ISETP.GT.AND P1, PT, R92, R227, PT ;  /* 0x000000e35c00720c */ /* 0x000fda0003f24270 */
[----:B------:R-:W-:Y:S05]  /*bdb0*/  @!P1 BRA `(.L_x_567) ;  /* 0x0000012800d09947 */ /* 0x000fea0003800000 */
[----:B------:R-:W2:Y:S01]  /*bdc0*/  LDL R0, [R1+0x14] ;  /* 0x0000140001007983 */ /* 0x000ea20000100800 */
[----:B------:R-:W0:Y:S02]  /*bdd0*/  S2R R28, SR_TID.X ;  /* 0x00000000001c7919 */ /* 0x000e240000002100 */
[----:B0-----:R-:W-:-:S05]  /*bde0*/  VIADD R28, R28, 0xffffff80 ;  /* 0xffffff801c1c7836 */ /* 0x001fca0000000000 */
[----:B------:R-:W-:Y:S02]  /*bdf0*/  SHF.R.S32.HI R29, RZ, 0x1f, R28 ;  /* 0x0000001fff1d7819 */ /* 0x000fe4000001141c */
[----:B--2---:R-:W-:Y:S02]  /*be00*/  R2UR UR4, R0 ;  /* 0x00000000000472ca */ /* 0x004fe400000e0000 */
[----:B------:R-:W-:-:S04]  /*be10*/  LEA.HI R0, R29, R28, RZ, 0x7 ;  /* 0x0000001c1d007211 */ /* 0x000fc800078f38ff */
[----:B------:R-:W-:-:S06]  /*be20*/  SHF.R.S32.HI R0, RZ, 0x7, R0 ;  /* 0x00000007ff007819 */ /* 0x000fcc0000011400 */
[----:B------:R-:W0:Y:S01]  /*be30*/  SHFL.IDX PT, R0, R0, RZ, 0x1f ;  /* 0x00001fff00007589 */ /* 0x000e2200000e0000 */
[----:B------:R-:W-:-:S06]  /*be40*/  ULOP3.LUT UP0, URZ, UR4, 0x9f, URZ, 0xc0, !UPT ;  /* 0x0000009f043f7892 */ /* 0x000fcc000f80c03f */
[----:B------:R-:W-:Y:S02]  /*be50*/  PLOP3.LUT P0, PT, PT, PT, UP0, 0x80, 0x0 ;  /* 0x000000000000781c */ /* 0x000fe40003f0f008 */
[----:B0-----:R-:W-:-:S04]  /*be60*/  LEA.HI R2, R0, R0, RZ, 0x1 ;  /* 0x0000000000027211 */ /* 0x001fc800078f08ff */
[----:B------:R-:W-:-:S05]  /*be70*/  LOP3.LUT R3, R2, 0x1e, RZ, 0xc0, !PT ;  /* 0x0000001e02037812 */ /* 0x000fca00078ec0ff */
[----:B------:R-:W-:-:S05]  /*be80*/  IMAD.IADD R3, R0, 0x1, -R3 ;  /* 0x0000000100037824 */ /* 0x000fca00078e0a03 */
[----:B------:R-:W-:-:S04]  /*be90*/  LEA R3, R3, UR4, 0xd ;  /* 0x0000000403037c11 */ /* 0x000fc8000f8e68ff */
[----:B------:R-:W-:-:S04]  /*bea0*/  SHF.R.U32.HI R2, RZ, 0x4, R3 ;  /* 0x00000004ff027819 */ /* 0x000fc80000011603 */
[----:B------:R-:W-:Y:S01]  /*beb0*/  LOP3.LUT R2, R2, 0x3fff, RZ, 0xc0, !PT ;  /* 0x00003fff02027812 */ /* 0x000fe200078ec0ff */
[----:B------:R-:W-:Y:S06]  /*bec0*/  @!P0 BRA `(.L_x_568) ;  /* 0x0000000000408947 */ /* 0x000fec0003800000 */
[----:B------:R-:W-:Y:S01]  /*bed0*/  MOV R14, 0x0 ;  /* 0x00000000000e7802 */ /* 0x000fe20000000f00 */
[----:B------:R-:W-:Y:S01]  /*bee0*/  ULDC.64 UR4, c[0x4][0xa8] ;  /* 0x01002a0000047ab9 */ /* 0x000fe20000000a00 */
[----:B------:R-:W-:Y:S01]  /*bef0*/  ULDC.64 UR6, c[0x4][0xb0] ;  /* 0x01002c0000067ab9 */ /* 0x000fe20000000a00 */
[----:B------:R-:W-:Y:S02]  /*bf00*/  IMAD.U32 R4, RZ, RZ, UR4 ;  /* 0x00000004ff047e24 */ /* 0x000fe4000f8e00ff */
        /* <DEDUP_REMOVED lines=12> */
.L_x_568:
[----:B------:R-:W-:Y:S02]  /*bfd0*/  ULDC UR4, c[0x0][0x3f4] ;  /* 0x0000fd0000047ab9 */ /* 0x000fe40000000800 */
[----:B------:R-:W-:-:S13]  /*bfe0*/  ISETP.LT.AND P0, PT, RZ, UR4, PT ;  /* 0x00000004ff007c0c */ /* 0x000fda000bf01270 */
[----:B------:R-:W-:Y:S05]  /*bff0*/  @P0 BRA `(.L_x_569) ;  /* 0x00000000003c0947 */ /* 0x000fea0003800000 */
[----:B------:R-:W-:-:S04]  /*c000*/  LEA.HI R0, R236, R236, RZ, 0x1 ;  /* 0x000000ecec007211 */ /* 0x000fc800078f08ff */
[----:B------:R-:W-:-:S05]  /*c010*/  LOP3.LUT R3, R0, 0xfffffffe, RZ, 0xc0, !PT ;  /* 0xfffffffe00037812 */ /* 0x000fca00078ec0ff */
[----:B------:R-:W-:-:S05]  /*c020*/  IMAD.IADD R3, R236, 0x1, -R3 ;  /* 0x00000001ec037824 */ /* 0x000fca00078e0a03 */
[----:B------:R-:W-:-:S04]  /*c030*/  SHF.L.U32 R3, R3, 0x1f, RZ ;  /* 0x0000001f03037819 */ /* 0x000fc800000006ff */
[----:B------:R0:W1:Y:S03]  /*c040*/  SYNCS.PHASECHK.TRANS64.TRYWAIT P0, [R18+URZ+0x38800], R3 ;  /* 0x03880003120075a7 */ /* 0x000066000800017f */
[----:B-1----:R-:W-:Y:S05]  /*c050*/  @!P0 NANOSLEEP.SYNCS 0x989680 ;  /* 0x009896800000895d */ /* 0x002fea0003900000 */
[----:B------:R-:W1:Y:S01]  /*c060*/  @!P0 SYNCS.PHASECHK.TRANS64 P0, [R18+URZ+0x38800], R3 ;  /* 0x03880003120085a7 */ /* 0x000e62000800007f */
[----:B------:R-:W-:Y:S04]  /*c070*/  BSSY B0, `(.L_x_570) ;  /* 0x0000006000007945 */ /* 0x000fe80003800000 */
[----:B-1----:R-:W-:Y:S05]  /*c080*/  @P0 BRA `(.L_x_571) ;  /* 0x0000000000100947 */ /* 0x002fea0003800000 */
.L_x_572:
[----:B-1----:R1:W2:Y:S02]  /*c090*/  SYNCS.PHASECHK.TRANS64.TRYWAIT P0, [R18+URZ+0x38800], R3 ;  /* 0x03880003120075a7 */ /* 0x0022a4000800017f */
[----:B--2---:R-:W-:Y:S05]  /*c0a0*/  @!P0 NANOSLEEP.SYNCS 0x989680 ;  /* 0x009896800000895d */ /* 0x004fea0003900000 */
[----:B------:R-:W2:Y:S02]  /*c0b0*/  @!P0 SYNCS.PHASECHK.TRANS64 P0, [R18+URZ+0x38800], R3 ;  /* 0x03880003120085a7 */ /* 0x000ea4000800007f */
[----:B--2---:R-:W-:Y:S05]  /*c0c0*/  @!P0 BRA `(.L_x_572) ;  /* 0xfffffffc00f08947 */ /* 0x004fea000383ffff */
.L_x_571:
[----:B------:R-:W-:Y:S05]  /*c0d0*/  BSYNC B0 ;  /* 0x0000000000007941 */ /* 0x000fea0003800000 */
.L_x_570:
[----:B------:R-:W-:Y:S05]  /*c0e0*/  BRA `(.L_x_573) ;  /* 0x0000007000747947 */ /* 0x000fea0003800000 */
.L_x_569:
[----:B------:R-:W2:Y:S01]  /*c0f0*/  LDL R0, [R1+0x14] ;  /* 0x0000140001007983 */ /* 0x000ea20000100800 */
[----:B------:R-:W-:Y:S01]  /*c100*/  ULDC.64 UR4, c[0x0][0x3f8] ;  /* 0x0000fe0000047ab9 */ /* 0x000fe20000000a00 */
[----:B------:R-:W-:Y:S01]  /*c110*/  ULDC.64 UR6, c[0x0][0x408] ;  /* 0x0001020000067ab9 */ /* 0x000fe20000000a00 */
[----:B-----5:R-:W-:Y:S01]  /*c120*/  IMAD.WIDE.U32 R4, R139, UR4, RZ ;  /* 0x000000048b047c25 */ /* 0x020fe2000f8e00ff */
[----:B--2---:R-:W-:Y:S02]  /*c130*/  R2UR UR8, R0 ;  /* 0x00000000000872ca */ /* 0x004fe400000e0000 */
[----:B------:R-:W-:-:S05]  /*c140*/  SHF.R.S32.HI R0, RZ, 0x1f, R139 ;  /* 0x0000001fff007819 */ /* 0x000fca000001148b */
[C---:B------:R-:W-:Y:S02]  /*c150*/  IMAD R6, R0.reuse, UR4, RZ ;  /* 0x0000000400067c24 */ /* 0x040fe4000f8e02ff */
[----:B------:R-:W-:Y:S02]  /*c160*/  IMAD R0, R0, UR6, RZ ;  /* 0x0000000600007c24 */ /* 0x000fe4000f8e02ff */
[C---:B------:R-:W-:Y:S01]  /*c170*/  IMAD R25, R139.reuse, UR5, R6 ;  /* 0x000000058b197c24 */ /* 0x040fe2000f8e0206 */
[----:B------:R-:W-:Y:S01]  /*c180*/  ULDC.64 UR4, c[0x0][0x3e8] ;  /* 0x0000fa0000047ab9 */ /* 0x000fe20000000a00 */
[----:B------:R-:W-:Y:S01]  /*c190*/  ULOP3.LUT UP0, URZ, UR8, 0x3ff, URZ, 0xc0, !UPT ;  /* 0x000003ff083f7892 */ /* 0x000fe2000f80c03f */
[C---:B------:R-:W-:Y:S01]  /*c1a0*/  IMAD R27, R139.reuse, UR7, R0 ;  /* 0x000000078b1b7c24 */ /* 0x040fe2000f8e0200 */
[----:B------:R-:W-:Y:S01]  /*c1b0*/  LEA R24, P0, R4, UR4, 0x1 ;  /* 0x0000000404187c11 */ /* 0x000fe2000f8008ff */
[----:B------:R-:W-:Y:S01]  /*c1c0*/  IMAD.WIDE.U32 R6, R139, UR6, RZ ;  /* 0x000000068b067c25 */ /* 0x000fe2000f8e00ff */
[----:B------:R-:W-:-:S02]  /*c1d0*/  ULDC.64 UR6, c[0x0][0x400] ;  /* 0x0001000000067ab9 */ /* 0x000fc40000000a00 */
[----:B------:R-:W-:Y:S01]  /*c1e0*/  PLOP3.LUT P2, PT, PT, PT, UP0, 0x80, 0x0 ;  /* 0x000000000000781c */ /* 0x000fe20003f4f008 */
[----:B------:R-:W-:Y:S01]  /*c1f0*/  IMAD.IADD R25, R25, 0x1, R5 ;  /* 0x0000000119197824 */ /* 0x000fe200078e0205 */
[----:B------:R-:W-:Y:S01]  /*c200*/  LEA R32, P1, R6, UR6, 0x1 ;  /* 0x0000000606207c11 */ /* 0x000fe2000f8208ff */
[----:B------:R-:W-:-:S03]  /*c210*/  IMAD.IADD R27, R27, 0x1, R7 ;  /* 0x000000011b1b7824 */ /* 0x000fc600078e0207 */
[----:B------:R-:W-:Y:S02]  /*c220*/  LEA.HI.X R25, R4, UR5, R25, 0x1, P0 ;  /* 0x0000000504197c11 */ /* 0x000fe400080f0c19 */
[----:B------:R-:W-:-:S05]  /*c230*/  LEA.HI.X R27, R6, UR7, R27, 0x1, P1 ;  /* 0x00000007061b7c11 */ /* 0x000fca00088f0c1b */
[----:B------:R-:W-:Y:S05]  /*c240*/  @!P2 BRA `(.L_x_574) ;  /* 0x000000000040a947 */ /* 0x000fea0003800000 */
        /* <DEDUP_REMOVED lines=16> */
.L_x_574:
[----:B------:R-:W-:Y:S01]  /*c350*/  ULDC.U8 UR4, c[0x0][0x410] ;  /* 0x0001040000047ab9 */ /* 0x000fe20000000000 */
[----:B------:R-:W-:Y:S01]  /*c360*/  BSSY B0, `(.L_x_575) ;  /* 0x00006ed000007945 */ /* 0x000fe20003800000 */
[----:B------:R-:W-:Y:S01]  /*c370*/  ISETP.NE.AND P0, PT, RZ, UR4, PT ;  /* 0x00000004ff007c0c */ /* 0x000fe2000bf05270 */
[----:B------:R-:W-:-:S12]  /*c380*/  IMAD R4, R141, 0x80, R213 ;  /* 0x000000808d047824 */ /* 0x000fd800078e02d5 */
[----:B------:R-:W-:Y:S05]  /*c390*/  @!P0 BRA `(.L_x_576) ;  /* 0x0000003400288947 */ /* 0x000fea0003800000 */
[----:B------:R-:W-:-:S03]  /*c3a0*/  UMOV UR4, 0xffffffff ;  /* 0xffffffff00047882 */ /* 0x000fc60000000000 */
[----:B------:R-:W-:Y:S05]  /*c3b0*/  BRA.DIV UR4, `(.L_x_577) ;  /* 0x00000202042c7947 */ /* 0x000fea000b800000 */
[----:B------:R0:W1:Y:S04]  /*c3c0*/  SHFL.IDX PT, R0, R25, RZ, 0x181f ;  /* 0x00181fff19007589 */ /* 0x00006800000e0000 */
[----:B------:R0:W2:Y:S04]  /*c3d0*/  SHFL.IDX PT, R3, R24, RZ, 0x181f ;  /* 0x00181fff18037589 */ /* 0x0000a800000e0000 */
[----:B------:R-:W3:Y:S04]  /*c3e0*/  SHFL.IDX PT, R27, R27, RZ, 0x181f ;  /* 0x00181fff1b1b7589 */ /* 0x000ee800000e0000 */
[----:B0-----:R-:W4:Y:S02]  /*c3f0*/  SHFL.IDX PT, R32, R32, RZ, 0x181f ;  /* 0x00181fff20207589 */ /* 0x001f2400000e0000 */
.L_x_863:
[----:B------:R-:W-:Y:S01]  /*c400*/  ULDC UR4, c[0x0][0x448] ;  /* 0x0001120000047ab9 */ /* 0x000fe20000000800 */
[----:B------:R-:W-:Y:S01]  /*c410*/  LEA.HI R5, R236, R236, RZ, 0x1 ;  /* 0x000000ecec057211 */ /* 0x000fe200078f08ff */
[----:B------:R-:W-:Y:S01]  /*c420*/  IMAD R33, R146, UR4, RZ ;  /* 0x0000000492217c24 */ /* 0x000fe2000f8e02ff */
[----:B------:R-:W-:Y:S01]  /*c430*/  BSSY B1, `(.L_x_578) ;  /* 0x000003f000017945 */ /* 0x000fe20003800000 */
[----:B------:R-:W-:Y:S02]  /*c440*/  CS2R R28, SRZ ;  /* 0x00000000001c7805 */ /* 0x000fe4000001ff00 */
[----:B------:R-:W-:Y:S02]  /*c450*/  LOP3.LUT R13, R5, 0xfffffffe, RZ, 0xc0, !PT ;  /* 0xfffffffe050d7812 */ /* 0x000fe400078ec0ff */
[----:B------:R-:W-:Y:S02]  /*c460*/  CS2R R8, SRZ ;  /* 0x0000000000087805 */ /* 0x000fe4000001ff00 */
[----:B------:R-:W-:Y:S01]  /*c470*/  ISETP.GE.AND P0, PT, R4, R33, PT ;  /* 0x000000210400720c */ /* 0x000fe20003f06270 */
[----:B------:R-:W-:Y:S01]  /*c480*/  IMAD R33, R141, -0x80, R33 ;  /* 0xffffff808d217824 */ /* 0x000fe200078e0221 */
[----:B------:R-:W-:Y:S01]  /*c490*/  CS2R R10, SRZ ;  /* 0x00000000000a7805 */ /* 0x000fe2000001ff00 */
[----:B------:R-:W-:Y:S01]  /*c4a0*/  IMAD.IADD R35, R236, 0x1, -R13 ;  /* 0x00000001ec237824 */ /* 0x000fe200078e0a0d */
[----:B------:R-:W-:-:S02]  /*c4b0*/  CS2R R14, SRZ ;  /* 0x00000000000e7805 */ /* 0x000fc4000001ff00 */
[----:B------:R-:W-:Y:S02]  /*c4c0*/  CS2R R30, SRZ ;  /* 0x00000000001e7805 */ /* 0x000fe4000001ff00 */
[----:B------:R-:W-:Y:S02]  /*c4d0*/  CS2R R4, SRZ ;  /* 0x0000000000047805 */ /* 0x000fe4000001ff00 */
[----:B------:R-:W-:Y:S02]  /*c4e0*/  CS2R R6, SRZ ;  /* 0x0000000000067805 */ /* 0x000fe4000001ff00 */
[----:B------:R-:W-:Y:S01]  /*c4f0*/  CS2R R12, SRZ ;  /* 0x00000000000c7805 */ /* 0x000fe2000001ff00 */
[----:B------:R-:W-:Y:S06]  /*c500*/  @P0 BRA `(.L_x_579) ;  /* 0x0000000000c40947 */ /* 0x000fec0003800000 */
[----:B------:R-:W-:Y:S01]  /*c510*/  ULDC UR4, c[0x0][0x3f4] ;  /* 0x0000fd0000047ab9 */ /* 0x000fe20000000800 */
[----:B------:R-:W-:Y:S01]  /*c520*/  SHF.R.S32.HI R4, RZ, 0x1f, R215 ;  /* 0x0000001fff047819 */ /* 0x000fe200000114d7 */
[C---:B------:R-:W-:Y:S01]  /*c530*/  IMAD.SHL.U32 R6, R215.reuse, 0x2, RZ ;  /* 0x00000002d7067824 */ /* 0x040fe200078e00ff */
[----:B------:R-:W-:Y:S01]  /*c540*/  ISETP.GE.AND P3, PT, R22, UR4, PT ;  /* 0x0000000416007c0c */ /* 0x000fe2000bf66270 */
[C---:B------:R-:W-:Y:S01]  /*c550*/  IMAD.SHL.U32 R20, R214.reuse, 0x2, RZ ;  /* 0x00000002d6147824 */ /* 0x040fe200078e00ff */
[C---:B------:R-:W-:Y:S02]  /*c560*/  ISETP.GE.AND P2, PT, R215.reuse, UR4, PT ;  /* 0x00000004d7007c0c */ /* 0x040fe4000bf46270 */
[----:B------:R-:W-:Y:S02]  /*c570*/  CS2R R14, SRZ ;  /* 0x00000000000e7805 */ /* 0x000fe4000001ff00 */
[----:B------:R-:W-:Y:S01]  /*c580*/  ISETP.GE.AND P1, PT, R214, UR4, PT ;  /* 0x00000004d6007c0c */ /* 0x000fe2000bf26270 */
[----:B------:R-:W-:Y:S01]  /*c590*/  IMAD.SHL.U32 R26, R216, 0x2, RZ ;  /* 0x00000002d81a7824 */ /* 0x000fe200078e00ff */
[----:B------:R-:W-:Y:S01]  /*c5a0*/  SHF.R.S32.HI R7, RZ, 0x1f, R216 ;  /* 0x0000001fff077819 */ /* 0x000fe200000114d8 */
[----:B------:R-:W-:Y:S01]  /*c5b0*/  ULDC.64 UR6, c[0x0][0x208] ;  /* 0x0000820000067ab9 */ /* 0x000fe20000000a00 */
[----:B------:R-:W-:-:S02]  /*c5c0*/  SHF.L.U64.HI R5, R215, 0x1, R4 ;  /* 0x00000001d7057819 */ /* 0x000fc40000010204 */
[----:B------:R-:W-:Y:S02]  /*c5d0*/  CS2R R12, SRZ ;  /* 0x00000000000c7805 */ /* 0x000fe4000001ff00 */
[----:B------:R-:W-:Y:S02]  /*c5e0*/  SHF.R.S32.HI R9, RZ, 0x1f, R214 ;  /* 0x0000001fff097819 */ /* 0x000fe400000114d6 */
[C---:B------:R-:W-:Y:S01]  /*c5f0*/  ISETP.GE.AND P0, PT, R216.reuse, UR4, PT ;  /* 0x00000004d8007c0c */ /* 0x040fe2000bf06270 */
[----:B----4-:R-:W-:Y:S01]  /*c600*/  @!P3 IMAD.MOV.U32 R10, RZ, RZ, R32 ;  /* 0x000000ffff0ab224 */ /* 0x010fe200078e0020 */
[----:B------:R-:W-:Y:S01]  /*c610*/  SHF.L.U64.HI R34, R216, 0x1, R7 ;  /* 0x00000001d8227819 */ /* 0x000fe20000010207 */
[----:B---3--:R-:W-:Y:S01]  /*c620*/  @!P3 IMAD.MOV.U32 R11, RZ, RZ, R27 ;  /* 0x000000ffff0bb224 */ /* 0x008fe200078e001b */
[-C--:B--2---:R-:W-:Y:S01]  /*c630*/  @!P2 IADD3 R8, P4, R3, R6.reuse, RZ ;  /* 0x000000060308a210 */ /* 0x084fe20007f9e0ff */
[----:B-1----:R-:W-:Y:S01]  /*c640*/  @!P3 IMAD.MOV.U32 R7, RZ, RZ, R0 ;  /* 0x000000ffff07b224 */ /* 0x002fe200078e0000 */
[----:B------:R-:W-:Y:S01]  /*c650*/  @!P2 IADD3 R4, P6, R32, R6, RZ ;  /* 0x000000062004a210 */ /* 0x000fe20007fde0ff */
[----:B------:R-:W-:Y:S01]  /*c660*/  @!P3 IMAD.MOV.U32 R6, RZ, RZ, R3 ;  /* 0x000000ffff06b224 */ /* 0x000fe200078e0003 */
[----:B------:R-:W-:Y:S01]  /*c670*/  SHF.L.U64.HI R21, R214, 0x1, R9 ;  /* 0x00000001d6157819 */ /* 0x000fe20000010209 */
[----:B------:R-:W-:Y:S01]  /*c680*/  @!P3 IMAD.WIDE R30, R22, 0x2, R10 ;  /* 0x00000002161eb825 */ /* 0x000fe200078e020a */
[----:B------:R-:W-:-:S02]  /*c690*/  CS2R R10, SRZ ;  /* 0x00000000000a7805 */ /* 0x000fc4000001ff00 */
[-C--:B------:R-:W-:Y:S01]  /*c6a0*/  @!P1 IADD3 R28, P5, R3, R20.reuse, RZ ;  /* 0x00000014031c9210 */ /* 0x080fe20007fbe0ff */
[----:B------:R-:W-:Y:S01]  /*c6b0*/  @!P2 IMAD.X R9, R0, 0x1, R5, P4 ;  /* 0x000000010009a824 */ /* 0x000fe200020e0605 */
[----:B------:R-:W-:Y:S01]  /*c6c0*/  @!P1 IADD3 R20, P4, R32, R20, RZ ;  /* 0x0000001420149210 */ /* 0x000fe20007f9e0ff */
[----:B------:R-:W-:Y:S01]  /*c6d0*/  @!P3 IMAD.WIDE R6, R22, 0x2, R6 ;  /* 0x000000021606b825 */ /* 0x000fe200078e0206 */
[----:B------:R0:W5:Y:S03]  /*c6e0*/  @!P3 LD.E.64 R12, desc[UR6][R30.64] ;  /* 0x000000061e0cb980 */ /* 0x000166000c101b00 */
[----:B------:R-:W-:Y:S01]  /*c6f0*/  @!P2 IMAD.X R5, R27, 0x1, R5, P6 ;  /* 0x000000011b05a824 */ /* 0x000fe200030e0605 */
[----:B------:R1:W5:Y:S01]  /*c700*/  @!P3 LD.E.64 R14, desc[UR6][R6.64] ;  /* 0x00000006060eb980 */ /* 0x000362000c101b00 */
[--C-:B------:R-:W-:Y:S01]  /*c710*/  @!P1 IMAD.X R29, R0, 0x1, R21.reuse, P5 ;  /* 0x00000001001d9824 */ /* 0x100fe200028e0615 */
[-C--:B------:R-:W-:Y:S01]  /*c720*/  @!P0 IADD3 R24, P6, R3, R26.reuse, RZ ;  /* 0x0000001a03188210 */ /* 0x080fe20007fde0ff */
[----:B------:R-:W-:Y:S01]  /*c730*/  @!P1 IMAD.X R21, R27, 0x1, R21, P4 ;  /* 0x000000011b159824 */ /* 0x000fe200020e0615 */
[----:B------:R2:W5:Y:S01]  /*c740*/  @!P2 LD.E.64 R10, desc[UR6][R8.64] ;  /* 0x00000006080aa980 */ /* 0x000562000c101b00 */
[----:B------:R-:W-:-:S02]  /*c750*/  @!P0 IADD3 R26, P5, R32, R26, RZ ;  /* 0x0000001a201a8210 */ /* 0x000fc40007fbe0ff */
[----:B0-----:R-:W-:Y:S01]  /*c760*/  CS2R R30, SRZ ;  /* 0x00000000001e7805 */ /* 0x001fe2000001ff00 */
[--C-:B------:R-:W-:Y:S01]  /*c770*/  @!P0 IMAD.X R25, R0, 0x1, R34.reuse, P6 ;  /* 0x0000000100198824 */ /* 0x100fe200030e0622 */
[----:B-1----:R-:W-:Y:S01]  /*c780*/  CS2R R6, SRZ ;  /* 0x0000000000067805 */ /* 0x002fe2000001ff00 */
[----:B------:R-:W-:Y:S01]  /*c790*/  @!P0 IMAD.X R27, R27, 0x1, R34, P5 ;  /* 0x000000011b1b8824 */ /* 0x000fe200028e0622 */
[----:B--2---:R-:W-:-:S04]  /*c7a0*/  CS2R R8, SRZ ;  /* 0x0000000000087805 */ /* 0x004fc8000001ff00 */
[----:B------:R0:W5:Y:S04]  /*c7b0*/  @!P2 LD.E.64 R6, desc[UR6][R4.64] ;  /* 0x000000060406a980 */ /* 0x000168000c101b00 */
[----:B------:R1:W5:Y:S04]  /*c7c0*/  @!P1 LD.E.64 R8, desc[UR6][R28.64] ;  /* 0x000000061c089980 */ /* 0x000368000c101b00 */
[----:B------:R2:W5:Y:S01]  /*c7d0*/  @!P0 LD.E.64 R30, desc[UR6][R26.64] ;  /* 0x000000061a1e8980 */ /* 0x000562000c101b00 */
[----:B0-----:R-:W-:Y:S02]  /*c7e0*/  CS2R R4, SRZ ;  /* 0x0000000000047805 */ /* 0x001fe4000001ff00 */
[----:B-1----:R-:W-:-:S04]  /*c7f0*/  CS2R R28, SRZ ;  /* 0x00000000001c7805 */ /* 0x002fc8000001ff00 */
[----:B------:R2:W5:Y:S04]  /*c800*/  @!P1 LD.E.64 R4, desc[UR6][R20.64] ;  /* 0x0000000614049980 */ /* 0x000568000c101b00 */
[----:B------:R2:W5:Y:S02]  /*c810*/  @!P0 LD.E.64 R28, desc[UR6][R24.64] ;  /* 0x00000006181c8980 */ /* 0x000564000c101b00 */
.L_x_579:
[----:B------:R-:W-:Y:S05]  /*c820*/  BSYNC B1 ;  /* 0x0000000000017941 */ /* 0x000fea0003800000 */
.L_x_578:
[----:B------:R-:W-:Y:S01]  /*c830*/  SHF.L.U32 R35, R35, 0x1f, RZ ;  /* 0x0000001f23237819 */ /* 0x000fe200000006ff */
[----:B--2--5:R-:W-:Y:S01]  /*c840*/  IMAD.MOV.U32 R24, RZ, RZ, R14 ;  /* 0x000000ffff187224 */ /* 0x024fe200078e000e */
[--C-:B------:R-:W-:Y:S01]  /*c850*/  SHF.R.U64 R45, R14, 0x10, R15.reuse ;  /* 0x000000100e2d7819 */ /* 0x100fe2000000120f */
[--C-:B------:R-:W-:Y:S01]  /*c860*/  IMAD.MOV.U32 R25, RZ, RZ, R15.reuse ;  /* 0x000000ffff197224 */ /* 0x100fe200078e000f */
[----:B------:R-:W0:Y:S01]  /*c870*/  SYNCS.PHASECHK.TRANS64.TRYWAIT P0, [R18+URZ+0x38800], R35 ;  /* 0x03880023120075a7 */ /* 0x000e22000800017f */
[----:B------:R-:W-:Y:S01]  /*c880*/  SHF.R.U32.HI R42, RZ, 0x10, R15 ;  /* 0x00000010ff2a7819 */ /* 0x000fe2000001160f */
[----:B------:R-:W-:Y:S01]  /*c890*/  IMAD.MOV.U32 R14, RZ, RZ, R10 ;  /* 0x000000ffff0e7224 */ /* 0x000fe200078e000a */
[--C-:B------:R-:W-:Y:S01]  /*c8a0*/  SHF.R.U64 R43, R10, 0x10, R11.reuse ;  /* 0x000000100a2b7819 */ /* 0x100fe2000000120b */
[--C-:B------:R-:W-:Y:S01]  /*c8b0*/  IMAD.MOV.U32 R15, RZ, RZ, R11.reuse ;  /* 0x000000ffff0f7224 */ /* 0x100fe200078e000b */
[----:B------:R-:W-:Y:S01]  /*c8c0*/  SHF.R.U32.HI R40, RZ, 0x10, R11 ;  /* 0x00000010ff287819 */ /* 0x000fe2000001160b */
[----:B------:R-:W-:Y:S01]  /*c8d0*/  IMAD.MOV.U32 R10, RZ, RZ, R8 ;  /* 0x000000ffff0a7224 */ /* 0x000fe200078e0008 */
[----:B------:R-:W-:Y:S01]  /*c8e0*/  SHF.R.U64 R39, R28, 0x10, R29 ;  /* 0x000000101c277819 */ /* 0x000fe2000000121d */
[----:B------:R-:W-:Y:S01]  /*c8f0*/  IMAD.MOV.U32 R11, RZ, RZ, R9 ;  /* 0x000000ffff0b7224 */ /* 0x000fe200078e0009 */
[----:B------:R-:W-:Y:S01]  /*c900*/  SHF.R.U32.HI R36, RZ, 0x10, R29 ;  /* 0x00000010ff247819 */ /* 0x000fe2000001161d */
[----:B-1----:R-:W-:Y:S01]  /*c910*/  IMAD.MOV.U32 R0, RZ, RZ, R28 ;  /* 0x000000ffff007224 */ /* 0x002fe200078e001c */
[----:B------:R-:W-:Y:S01]  /*c920*/  SHF.R.U64 R41, R8, 0x10, R9 ;  /* 0x0000001008297819 */ /* 0x000fe20000001209 */
[----:B------:R-:W-:Y:S01]  /*c930*/  IMAD.MOV.U32 R3, RZ, RZ, R29 ;  /* 0x000000ffff037224 */ /* 0x000fe200078e001d */
[----:B------:R-:W-:Y:S01]  /*c940*/  SHF.R.U32.HI R38, RZ, 0x10, R9 ;  /* 0x00000010ff267819 */ /* 0x000fe20000011609 */
[----:B------:R-:W-:Y:S01]  /*c950*/  IMAD.MOV.U32 R26, RZ, RZ, R12 ;  /* 0x000000ffff1a7224 */ /* 0x000fe200078e000c */
[--C-:B------:R-:W-:Y:S01]  /*c960*/  SHF.R.U64 R37, R12, 0x10, R13.reuse ;  /* 0x000000100c257819 */ /* 0x100fe2000000120d */
[--C-:B---3--:R-:W-:Y:S01]  /*c970*/  IMAD.MOV.U32 R27, RZ, RZ, R13.reuse ;  /* 0x000000ffff1b7224 */ /* 0x108fe200078e000d */
[----:B------:R-:W-:Y:S01]  /*c980*/  SHF.R.U32.HI R34, RZ, 0x10, R13 ;  /* 0x00000010ff227819 */ /* 0x000fe2000001160d */
[----:B------:R-:W-:Y:S01]  /*c990*/  IMAD.MOV.U32 R20, RZ, RZ, R6 ;  /* 0x000000ffff147224 */ /* 0x000fe200078e0006 */
[--C-:B------:R-:W-:Y:S01]  /*c9a0*/  SHF.R.U64 R29, R6, 0x10, R7.reuse ;  /* 0x00000010061d7819 */ /* 0x100fe20000001207 */
[--C-:B------:R-:W-:Y:S01]  /*c9b0*/  IMAD.MOV.U32 R21, RZ, RZ, R7.reuse ;  /* 0x000000ffff157224 */ /* 0x100fe200078e0007 */
[----:B----4-:R-:W-:Y:S01]  /*c9c0*/  SHF.R.U32.HI R32, RZ, 0x10, R7 ;  /* 0x00000010ff207819 */ /* 0x010fe20000011607 */
[----:B------:R-:W-:Y:S01]  /*c9d0*/  BSSY B1, `(.L_x_580) ;  /* 0x0000018000017945 */ /* 0x000fe20003800000 */
[----:B------:R-:W-:Y:S01]  /*c9e0*/  VIMNMX R28, R33, 0x80, PT ;  /* 0x00000080211c7848 */ /* 0x000fe20003fe0100 */
[----:B------:R-:W-:Y:S01]  /*c9f0*/  IMAD.MOV.U32 R12, RZ, RZ, R4 ;  /* 0x000000ffff0c7224 */ /* 0x000fe200078e0004 */
[--C-:B------:R-:W-:Y:S01]  /*ca00*/  SHF.R.U64 R7, R4, 0x10, R5.reuse ;  /* 0x0000001004077819 */ /* 0x100fe20000001205 */
[--C-:B------:R-:W-:Y:S01]  /*ca10*/  IMAD.MOV.U32 R13, RZ, RZ, R5.reuse ;  /* 0x000000ffff0d7224 */ /* 0x100fe200078e0005 */
[----:B------:R-:W-:Y:S01]  /*ca20*/  SHF.R.U32.HI R6, RZ, 0x10, R5 ;  /* 0x00000010ff067819 */ /* 0x000fe20000011605 */
[----:B------:R-:W-:Y:S01]  /*ca30*/  IMAD.MOV.U32 R8, RZ, RZ, R30 ;  /* 0x000000ffff087224 */ /* 0x000fe200078e001e */
[--C-:B------:R-:W-:Y:S01]  /*ca40*/  SHF.R.U64 R5, R30, 0x10, R31.reuse ;  /* 0x000000101e057819 */ /* 0x100fe2000000121f */
[--C-:B------:R-:W-:Y:S01]  /*ca50*/  IMAD.MOV.U32 R9, RZ, RZ, R31.reuse ;  /* 0x000000ffff097224 */ /* 0x100fe200078e001f */
[----:B------:R-:W-:-:S02]  /*ca60*/  SHF.R.U32.HI R4, RZ, 0x10, R31 ;  /* 0x00000010ff047819 */ /* 0x000fc4000001161f */
[----:B------:R-:W-:Y:S02]  /*ca70*/  PRMT R24, R24, 0x5410, R45 ;  /* 0x0000541018187816 */ /* 0x000fe4000000002d */
[----:B------:R-:W-:Y:S02]  /*ca80*/  PRMT R25, R25, 0x5410, R42 ;  /* 0x0000541019197816 */ /* 0x000fe4000000002a */
[----:B------:R-:W-:Y:S02]  /*ca90*/  PRMT R14, R14, 0x5410, R43 ;  /* 0x000054100e0e7816 */ /* 0x000fe4000000002b */
[----:B------:R-:W-:Y:S02]  /*caa0*/  PRMT R15, R15, 0x5410, R40 ;  /* 0x000054100f0f7816 */ /* 0x000fe40000000028 */
[----:B------:R-:W-:Y:S02]  /*cab0*/  PRMT R10, R10, 0x5410, R41 ;  /* 0x000054100a0a7816 */ /* 0x000fe40000000029 */
[----:B------:R-:W-:-:S02]  /*cac0*/  ISETP.GE.AND P1, PT, R213, R28, PT ;  /* 0x0000001cd500720c */ /* 0x000fc40003f26270 */
[----:B------:R-:W-:Y:S02]  /*cad0*/  PRMT R11, R11, 0x5410, R38 ;  /* 0x000054100b0b7816 */ /* 0x000fe40000000026 */
[----:B------:R-:W-:Y:S02]  /*cae0*/  PRMT R0, R0, 0x5410, R39 ;  /* 0x0000541000007816 */ /* 0x000fe40000000027 */
[----:B------:R-:W-:Y:S02]  /*caf0*/  PRMT R3, R3, 0x5410, R36 ;  /* 0x0000541003037816 */ /* 0x000fe40000000024 */
[----:B------:R-:W-:Y:S02]  /*cb00*/  PRMT R26, R26, 0x5410, R37 ;  /* 0x000054101a1a7816 */ /* 0x000fe40000000025 */
[----:B------:R-:W-:Y:S02]  /*cb10*/  PRMT R27, R27, 0x5410, R34 ;  /* 0x000054101b1b7816 */ /* 0x000fe40000000022 */
[----:B------:R-:W-:-:S02]  /*cb20*/  PRMT R20, R20, 0x5410, R29 ;  /* 0x0000541014147816 */ /* 0x000fc4000000001d */
[----:B------:R-:W-:Y:S01]  /*cb30*/  PRMT R21, R21, 0x5410, R32 ;  /* 0x0000541015157816 */ /* 0x000fe20000000020 */
[----:B0-----:R-:W-:Y:S06]  /*cb40*/  @!P0 BRA `(.L_x_581) ;  /* 0x000001f800bc8947 */ /* 0x001fec0003800000 */
.L_x_864:
[----:B------:R-:W-:Y:S05]  /*cb50*/  BSYNC B1 ;  /* 0x0000000000017941 */ /* 0x000fea0003800000 */
.L_x_580:
[----:B------:R-:W-:Y:S01]  /*cb60*/  BSSY B1, `(.L_x_582) ;  /* 0x00000b6000017945 */ /* 0x000fe20003800000 */
[----:B------:R-:W-:Y:S02]  /*cb70*/  PRMT R12, R12, 0x5410, R7 ;  /* 0x000054100c0c7816 */ /* 0x000fe40000000007 */
[----:B------:R-:W-:Y:S02]  /*cb80*/  PRMT R13, R13, 0x5410, R6 ;  /* 0x000054100d0d7816 */ /* 0x000fe40000000006 */
[----:B------:R-:W-:Y:S02]  /*cb90*/  PRMT R8, R8, 0x5410, R5 ;  /* 0x0000541008087816 */ /* 0x000fe40000000005 */
[----:B------:R-:W-:Y:S01]  /*cba0*/  PRMT R9, R9, 0x5410, R4 ;  /* 0x0000541009097816 */ /* 0x000fe20000000004 */
[----:B------:R-:W-:Y:S06]  /*cbb0*/  @P1 BRA `(.L_x_583) ;  /* 0x0000000800c01947 */ /* 0x000fec0003800000 */
[----:B------:R1:W5:Y:S01]  /*cbc0*/  LDL R42, [R1+0x14] ;  /* 0x00001400012a7983 */ /* 0x0003620000100800 */
[----:B------:R-:W2:Y:S01]  /*cbd0*/  LDC R5, c[0x0][0x3f4] ;  /* 0x0000fd00ff057b82 */ /* 0x000ea20000000800 */
[----:B------:R-:W-:Y:S01]  /*cbe0*/  BSSY B2, `(.L_x_584) ;  /* 0x000002e000027945 */ /* 0x000fe20003800000 */
[-C--:B--2---:R-:W-:Y:S02]  /*cbf0*/  ISETP.GE.AND P0, PT, R22, R5.reuse, PT ;  /* 0x000000051600720c */ /* 0x084fe40003f06270 */
[-C--:B------:R-:W-:Y:S02]  /*cc00*/  ISETP.GE.AND P1, PT, R215, R5.reuse, PT ;  /* 0x00000005d700720c */ /* 0x080fe40003f26270 */
[-C--:B------:R-:W-:Y:S02]  /*cc10*/  ISETP.GE.AND P2, PT, R214, R5.reuse, PT ;  /* 0x00000005d600720c */ /* 0x080fe40003f46270 */
[----:B------:R-:W-:-:S07]  /*cc20*/  ISETP.GE.AND P3, PT, R216, R5, PT ;  /* 0x00000005d800720c */ /* 0x000fce0003f66270 */
[----:B-1----:R-:W-:Y:S06]  /*cc30*/  @P0 BRA `(.L_x_585) ;  /* 0x0000000000a00947 */ /* 0x002fec0003800000 */
[----:B-----5:R-:W-:Y:S01]  /*cc40*/  R2UR UR4, R42 ;  /* 0x000000002a0472ca */ /* 0x020fe200000e0000 */
[----:B0-----:R-:W-:Y:S01]  /*cc50*/  IMAD.U32 R35, R26, 0x10000, RZ ;  /* 0x000100001a237824 */ /* 0x001fe200078e00ff */
[C---:B------:R-:W-:Y:S01]  /*cc60*/  LOP3.LUT R34, R24.reuse, 0xffff0000, RZ, 0xc0, !PT ;  /* 0xffff000018227812 */ /* 0x040fe200078ec0ff */
[----:B------:R-:W-:Y:S01]  /*cc70*/  IMAD.U32 R33, R24, 0x10000, RZ ;  /* 0x0001000018217824 */ /* 0x000fe200078e00ff */
[----:B------:R-:W-:-:S09]  /*cc80*/  LOP3.LUT R36, R26, 0xffff0000, RZ, 0xc0, !PT ;  /* 0xffff00001a247812 */ /* 0x000fd200078ec0ff */
[----:B------:R-:W-:-:S05]  /*cc90*/  LEA R41, R230, UR4, 0x1 ;  /* 0x00000004e6297c11 */ /* 0x000fca000f8e08ff */
[----:B------:R-:W0:Y:S02]  /*cca0*/  LDS.128 R4, [R41] ;  /* 0x0000000029047984 */ /* 0x000e240000000c00 */
[C---:B0-----:R-:W-:Y:S01]  /*ccb0*/  IMAD.U32 R29, R4.reuse, 0x10000, RZ ;  /* 0x00010000041d7824 */ /* 0x041fe200078e00ff */
[----:B------:R-:W-:Y:S01]  /*ccc0*/  LOP3.LUT R4, R4, 0xffff0000, RZ, 0xc0, !PT ;  /* 0xffff000004047812 */ /* 0x000fe200078ec0ff */
[C---:B------:R-:W-:Y:S01]  /*ccd0*/  IMAD.U32 R30, R5.reuse, 0x10000, RZ ;  /* 0x00010000051e7824 */ /* 0x040fe200078e00ff */
[----:B------:R-:W-:Y:S01]  /*cce0*/  LOP3.LUT R5, R5, 0xffff0000, RZ, 0xc0, !PT ;  /* 0xffff000005057812 */ /* 0x000fe200078ec0ff */
[C---:B------:R-:W-:Y:S01]  /*ccf0*/  IMAD.U32 R31, R6.reuse, 0x10000, RZ ;  /* 0x00010000061f7824 */ /* 0x040fe200078e00ff */
[----:B------:R-:W-:Y:S01]  /*cd00*/  LOP3.LUT R6, R6, 0xffff0000, RZ, 0xc0, !PT ;  /* 0xffff000006067812 */ /* 0x000fe200078ec0ff */
[C---:B------:R-:W-:Y:S01]  /*cd10*/  FMUL.FTZ R38, R4.reuse, R35 ;  /* 0x0000002304267220 */ /* 0x040fe20000410000 */
[----:B------:R-:W-:Y:S01]  /*cd20*/  FMUL.FTZ R4, R4, R33 ;  /* 0x0000002104047220 */ /* 0x000fe20000410000 */
[----:B------:R-:W-:-:S02]  /*cd30*/  IMAD.U32 R32, R7, 0x10000, RZ ;  /* 0x0001000007207824 */ /* 0x000fc400078e00ff */
[----:B------:R-:W-:Y:S01]  /*cd40*/  FMUL.FTZ R37, R5, R36 ;  /* 0x0000002405257220 */ /* 0x000fe20000410000 */
[----:B------:R-:W-:Y:S01]  /*cd50*/  FFMA.FTZ R38, R29, R33, -R38 ;  /* 0x000000211d267223 */ /* 0x000fe20000010826 */
[-C--:B------:R-:W-:Y:S01]  /*cd60*/  FMUL.FTZ R39, R5, R34.reuse ;  /* 0x0000002205277220 */ /* 0x080fe20000410000 */
[----:B------:R-:W-:Y:S01]  /*cd70*/  LOP3.LUT R7, R7, 0xffff0000, RZ, 0xc0, !PT ;  /* 0xffff000007077812 */ /* 0x000fe200078ec0ff */
[----:B------:R-:W-:Y:S01]  /*cd80*/  FFMA.FTZ R35, R29, R35, R4 ;  /* 0x000000231d237223 */ /* 0x000fe20000010004 */
[C---:B------:R-:W-:Y:S01]  /*cd90*/  LOP3.LUT R33, R27.reuse, 0xffff0000, RZ, 0xc0, !PT ;  /* 0xffff00001b217812 */ /* 0x040fe200078ec0ff */
[----:B------:R-:W-:Y:S01]  /*cda0*/  IMAD.U32 R29, R27, 0x10000, RZ ;  /* 0x000100001b1d7824 */ /* 0x000fe200078e00ff */
[C---:B------:R-:W-:Y:S01]  /*cdb0*/  LOP3.LUT R5, R25.reuse, 0xffff0000, RZ, 0xc0, !PT ;  /* 0xffff000019057812 */ /* 0x040fe200078ec0ff */
[----:B------:R-:W-:Y:S02]  /*cdc0*/  IMAD.U32 R4, R25, 0x10000, RZ ;  /* 0x0001000019047824 */ /* 0x000fe400078e00ff */
[C---:B------:R-:W-:Y:S01]  /*cdd0*/  FFMA.FTZ R37, R30.reuse, R34, -R37 ;  /* 0x000000221e257223 */ /* 0x040fe20000010825 */
[----:B------:R-:W-:Y:S01]  /*cde0*/  FFMA.FTZ R30, R30, R36, R39 ;  /* 0x000000241e1e7223 */ /* 0x000fe20000010027 */
[C---:B------:R-:W-:Y:S01]  /*cdf0*/  FMUL.FTZ R34, R6.reuse, R29 ;  /* 0x0000001d06227220 */ /* 0x040fe20000410000 */
[-C--:B------:R-:W-:Y:S01]  /*ce00*/  FMUL.FTZ R36, R6, R4.reuse ;  /* 0x0000000406247220 */ /* 0x080fe20000410000 */
[C---:B------:R-:W-:Y:S01]  /*ce10*/  FMUL.FTZ R39, R7.reuse, R33 ;  /* 0x0000002107277220 */ /* 0x040fe20000410000 */
        /* <DEDUP_REMOVED lines=8> */
[----:B------:R-:W-:-:S05]  /*cea0*/  F2FP.BF16.F32.PACK_AB R7, R40, R7 ;  /* 0x000000072807723e */ /* 0x000fca00000010ff */
[----:B------:R1:W-:Y:S02]  /*ceb0*/  STS.128 [R41], R4 ;  /* 0x0000000429007388 */ /* 0x0003e40000000c00 */
.L_x_585:
[----:B------:R-:W-:Y:S05]  /*cec0*/  BSYNC B2 ;  /* 0x0000000000027941 */ /* 0x000fea0003800000 */
.L_x_584:
[----:B------:R-:W-:Y:S04]  /*ced0*/  BSSY B2, `(.L_x_586) ;  /* 0x000002a000027945 */ /* 0x000fe80003800000 */
[----:B------:R-:W-:Y:S05]  /*cee0*/  @P1 BRA `(.L_x_587) ;  /* 0x0000000000a01947 */ /* 0x000fea0003800000 */
[----:B-----5:R-:W-:Y:S01]  /*cef0*/  R2UR UR4, R42 ;  /* 0x000000002a0472ca */ /* 0x020fe200000e0000 */
[----:B0-----:R-:W-:Y:S01]  /*cf00*/  IMAD.U32 R35, R20, 0x10000, RZ ;  /* 0x0001000014237824 */ /* 0x001fe200078e00ff */
[C---:B------:R-:W-:Y:S01]  /*cf10*/  LOP3.LUT R34, R14.reuse, 0xffff0000, RZ, 0xc0, !PT ;  /* 0xffff00000e227812 */ /* 0x040fe200078ec0ff */
[----:B------:R-:W-:Y:S01]  /*cf20*/  IMAD.U32 R33, R14, 0x10000, RZ ;  /* 0x000100000e217824 */ /* 0x000fe200078e00ff */
[----:B------:R-:W-:-:S09]  /*cf30*/  LOP3.LUT R36, R20, 0xffff0000, RZ, 0xc0, !PT ;  /* 0xffff000014247812 */ /* 0x000fd200078ec0ff */
[----:B-1----:R-:W-:-:S05]  /*cf40*/  LEA R41, R230, UR4, 0x1 ;  /* 0x00000004e6297c11 */ /* 0x002fca000f8e08ff */
[----:B------:R-:W0:Y:S02]  /*cf50*/  LDS.128 R4, [R41+0x4000] ;  /* 0x0040000029047984 */ /* 0x000e240000000c00 */
        /* <DEDUP_REMOVED lines=32> */
[----:B------:R2:W-:Y:S02]  /*d160*/  STS.128 [R41+0x4000], R4 ;  /* 0x0040000429007388 */ /* 0x0005e40000000c00 */
.L_x_587:
[----:B------:R-:W-:Y:S05]  /*d170*/  BSYNC B2 ;  /* 0x0000000000027941 */ /* 0x000fea0003800000 */
.L_x_586:
[----:B------:R-:W-:Y:S04]  /*d180*/  BSSY B2, `(.L_x_588) ;  /* 0x000002a000027945 */ /* 0x000fe80003800000 */
[----:B------:R-:W-:Y:S05]  /*d190*/  @P2 BRA `(.L_x_589) ;  /* 0x0000000000a02947 */ /* 0x000fea0003800000 */
[----:B-----5:R-:W-:Y:S01]  /*d1a0*/  R2UR UR4, R42 ;  /* 0x000000002a0472ca */ /* 0x020fe200000e0000 */
[----:B0-----:R-:W-:Y:S01]  /*d1b0*/  IMAD.U32 R35, R12, 0x10000, RZ ;  /* 0x000100000c237824 */ /* 0x001fe200078e00ff */
[C---:B------:R-:W-:Y:S01]  /*d1c0*/  LOP3.LUT R34, R10.reuse, 0xffff0000, RZ, 0xc0, !PT ;  /* 0xffff00000a227812 */ /* 0x040fe200078ec0ff */
[----:B------:R-:W-:Y:S01]  /*d1d0*/  IMAD.U32 R33, R10, 0x10000, RZ ;  /* 0x000100000a217824 */ /* 0x000fe200078e00ff */
[----:B------:R-:W-:-:S09]  /*d1e0*/  LOP3.LUT R36, R12, 0xffff0000, RZ, 0xc0, !PT ;  /* 0xffff00000c247812 */ /* 0x000fd200078ec0ff */
[----:B-12---:R-:W-:-:S05]  /*d1f0*/  LEA R41, R230, UR4, 0x1 ;  /* 0x00000004e6297c11 */ /* 0x006fca000f8e08ff */
        /* <DEDUP_REMOVED lines=34> */
.L_x_589:
[----:B------:R-:W-:Y:S05]  /*d420*/  BSYNC B2 ;  /* 0x0000000000027941 */ /* 0x000fea0003800000 */
.L_x_588:
[----:B------:R-:W-:Y:S05]  /*d430*/  @P3 BRA `(.L_x_583) ;  /* 0x0000000000a03947 */ /* 0x000fea0003800000 */
[----:B-----5:R-:W-:Y:S01]  /*d440*/  R2UR UR4, R42 ;  /* 0x000000002a0472ca */ /* 0x020fe200000e0000 */
[----:B0-----:R-:W-:Y:S01]  /*d450*/  IMAD.U32 R35, R8, 0x10000, RZ ;  /* 0x0001000008237824 */ /* 0x001fe200078e00ff */
[C---:B------:R-:W-:Y:S01]  /*d460*/  LOP3.LUT R34, R0.reuse, 0xffff0000, RZ, 0xc0, !PT ;  /* 0xffff000000227812 */ /* 0x040fe200078ec0ff */
[----:B------:R-:W-:Y:S01]  /*d470*/  IMAD.U32 R33, R0, 0x10000, RZ ;  /* 0x0001000000217824 */ /* 0x000fe200078e00ff */
[----:B------:R-:W-:-:S09]  /*d480*/  LOP3.LUT R36, R8, 0xffff0000, RZ, 0xc0, !PT ;  /* 0xffff000008247812 */ /* 0x000fd200078ec0ff */
[----:B-123--:R-:W-:-:S05]  /*d490*/  LEA R41, R230, UR4, 0x1 ;  /* 0x00000004e6297c11 */ /* 0x00efca000f8e08ff */
        /* <DEDUP_REMOVED lines=34> */
.L_x_583:
[----:B------:R-:W-:Y:S05]  /*d6c0*/  BSYNC B1 ;  /* 0x0000000000017941 */ /* 0x000fea0003800000 */
.L_x_582:
[----:B-1234-:R-:W-:Y:S01]  /*d6d0*/  VIADD R4, R213, 0x20 ;  /* 0x00000020d5047836 */ /* 0x01efe20000000000 */
[----:B------:R-:W-:Y:S04]  /*d6e0*/  BSSY B1, `(.L_x_590) ;  /* 0x00000b3000017945 */ /* 0x000fe80003800000 */
[----:B------:R-:W-:-:S13]  /*d6f0*/  ISETP.GE.AND P0, PT, R4, R28, PT ;  /* 0x0000001c0400720c */ /* 0x000fda0003f06270 */
[----:B------:R-:W-:Y:S05]  /*d700*/  @P0 BRA `(.L_x_591) ;  /* 0x0000000800c00947 */ /* 0x000fea0003800000 */
        /* <DEDUP_REMOVED lines=9> */
[C---:B------:R-:W-:Y:S01]  /*d7a0*/  IMAD.U32 R37, R26.reuse, 0x10000, RZ ;  /* 0x000100001a257824 */ /* 0x040fe200078e00ff */
[----:B------:R-:W-:Y:S01]  /*d7b0*/  LOP3.LUT R40, R26, 0xffff0000, RZ, 0xc0, !PT ;  /* 0xffff00001a287812 */ /* 0x000fe200078ec0ff */
[C---:B0-----:R-:W-:Y:S01]  /*d7c0*/  IMAD.U32 R35, R24.reuse, 0x10000, RZ ;  /* 0x0001000018237824 */ /* 0x041fe200078e00ff */
[----:B------:R-:W-:Y:S01]  /*d7d0*/  LOP3.LUT R38, R24, 0xffff0000, RZ, 0xc0, !PT ;  /* 0xffff000018267812 */ /* 0x000fe200078ec0ff */
[C---:B------:R-:W-:Y:S01]  /*d7e0*/  IMAD.U32 R39, R27.reuse, 0x10000, RZ ;  /* 0x000100001b277824 */ /* 0x040fe200078e00ff */
[----:B------:R-:W-:-:S07]  /*d7f0*/  LOP3.LUT R42, R27, 0xffff0000, RZ, 0xc0, !PT ;  /* 0xffff00001b2a7812 */ /* 0x000fce00078ec0ff */
[----:B------:R-:W-:-:S05]  /*d800*/  LEA R41, R230, UR4, 0x1 ;  /* 0x00000004e6297c11 */ /* 0x000fca000f8e08ff */
[----:B------:R-:W0:Y:S02]  /*d810*/  LDS.128 R4, [R41+0x1000] ;  /* 0x0010000029047984 */ /* 0x000e240000000c00 */
[C---:B0-----:R-:W-:Y:S01]  /*d820*/  IMAD.U32 R29, R4.reuse, 0x10000, RZ ;  /* 0x00010000041d7824 */ /* 0x041fe200078e00ff */
[----:B------:R-:W-:Y:S01]  /*d830*/  LOP3.LUT R4, R4, 0xffff0000, RZ, 0xc0, !PT ;  /* 0xffff000004047812 */ /* 0x000fe200078ec0ff */
[C---:B------:R-:W-:Y:S01]  /*d840*/  IMAD.U32 R30, R5.reuse, 0x10000, RZ ;  /* 0x00010000051e7824 */ /* 0x040fe200078e00ff */
[----:B------:R-:W-:Y:S01]  /*d850*/  LOP3.LUT R5, R5, 0xffff0000, RZ, 0xc0, !PT ;  /* 0xffff000005057812 */ /* 0x000fe200078ec0ff */
[C---:B------:R-:W-:Y:S01]  /*d860*/  IMAD.U32 R31, R6.reuse, 0x10000, RZ ;  /* 0x00010000061f7824 */ /* 0x040fe200078e00ff */
[----:B------:R-:W-:Y:S01]  /*d870*/  LOP3.LUT R6, R6, 0xffff0000, RZ, 0xc0, !PT ;  /* 0xffff000006067812 */ /* 0x000fe200078ec0ff */
[-C--:B------:R-:W-:Y:S01]  /*d880*/  FMUL.FTZ R34, R37, R4.reuse ;  /* 0x0000000425227220 */ /* 0x080fe20000410000 */
[----:B------:R-:W-:Y:S01]  /*d890*/  FMUL.FTZ R36, R35, R4 ;  /* 0x0000000423247220 */ /* 0x000fe20000410000 */
[----:B------:R-:W-:Y:S01]  /*d8a0*/  FMUL.FTZ R33, R40, R5 ;  /* 0x0000000528217220 */ /* 0x000fe20000410000 */
[----:B------:R-:W-:-:S02]  /*d8b0*/  IMAD.U32 R32, R7, 0x10000, RZ ;  /* 0x0001000007207824 */ /* 0x000fc400078e00ff */
[----:B------:R-:W-:Y:S01]  /*d8c0*/  FFMA.FTZ R4, R35, R29, -R34 ;  /* 0x0000001d23047223 */ /* 0x000fe20000010822 */
[C---:B------:R-:W-:Y:S01]  /*d8d0*/  FMUL.FTZ R35, R38.reuse, R5 ;  /* 0x0000000526237220 */ /* 0x040fe20000410000 */
[----:B------:R-:W-:Y:S01]  /*d8e0*/  LOP3.LUT R7, R7, 0xffff0000, RZ, 0xc0, !PT ;  /* 0xffff000007077812 */ /* 0x000fe200078ec0ff */
[-C--:B------:R-:W-:Y:S01]  /*d8f0*/  FFMA.FTZ R5, R38, R30.reuse, -R33 ;  /* 0x0000001e26057223 */ /* 0x080fe20000010821 */
[----:B------:R-:W-:Y:S01]  /*d900*/  FFMA.FTZ R29, R37, R29, R36 ;  /* 0x0000001d251d7223 */ /* 0x000fe20000010024 */
[C---:B------:R-:W-:Y:S01]  /*d910*/  LOP3.LUT R38, R25.reuse, 0xffff0000, RZ, 0xc0, !PT ;  /* 0xffff000019267812 */ /* 0x040fe200078ec0ff */
[----:B------:R-:W-:Y:S02]  /*d920*/  IMAD.U32 R37, R25, 0x10000, RZ ;  /* 0x0001000019257824 */ /* 0x000fe400078e00ff */
[----:B------:R-:W-:Y:S01]  /*d930*/  FFMA.FTZ R30, R40, R30, R35 ;  /* 0x0000001e281e7223 */ /* 0x000fe20000010023 */
[-C--:B------:R-:W-:Y:S01]  /*d940*/  FMUL.FTZ R34, R39, R6.reuse ;  /* 0x0000000627227220 */ /* 0x080fe20000410000 */
[-C--:B------:R-:W-:Y:S01]  /*d950*/  FMUL.FTZ R33, R42, R7.reuse ;  /* 0x000000072a217220 */ /* 0x080fe20000410000 */
[C---:B------:R-:W-:Y:S01]  /*d960*/  FMUL.FTZ R36, R37.reuse, R6 ;  /* 0x0000000625247220 */ /* 0x040fe20000410000 */
[C---:B------:R-:W-:Y:S01]  /*d970*/  FMUL.FTZ R35, R38.reuse, R7 ;  /* 0x0000000726237220 */ /* 0x040fe20000410000 */
[-C--:B------:R-:W-:Y:S01]  /*d980*/  FFMA.FTZ R6, R37, R31.reuse, -R34 ;  /* 0x0000001f25067223 */ /* 0x080fe20000010822 */
[-C--:B------:R-:W-:Y:S01]  /*d990*/  FFMA.FTZ R7, R38, R32.reuse, -R33 ;  /* 0x0000002026077223 */ /* 0x080fe20000010821 */
[----:B------:R-:W-:Y:S01]  /*d9a0*/  FFMA.FTZ R31, R39, R31, R36 ;  /* 0x0000001f271f7223 */ /* 0x000fe20000010024 */
[----:B------:R-:W-:Y:S01]  /*d9b0*/  FFMA.FTZ R32, R42, R32, R35 ;  /* 0x000000202a207223 */ /* 0x000fe20000010023 */
[----:B------:R-:W-:-:S02]  /*d9c0*/  F2FP.BF16.F32.PACK_AB R4, R29, R4 ;  /* 0x000000041d04723e */ /* 0x000fc400000010ff */
[----:B------:R-:W-:Y:S02]  /*d9d0*/  F2FP.BF16.F32.PACK_AB R5, R30, R5 ;  /* 0x000000051e05723e */ /* 0x000fe400000010ff */
[----:B------:R-:W-:Y:S02]  /*d9e0*/  F2FP.BF16.F32.PACK_AB R6, R31, R6 ;  /* 0x000000061f06723e */ /* 0x000fe400000010ff */
[----:B------:R-:W-:-:S05]  /*d9f0*/  F2FP.BF16.F32.PACK_AB R7, R32, R7 ;  /* 0x000000072007723e */ /* 0x000fca00000010ff */
[----:B------:R1:W-:Y:S02]  /*da00*/  STS.128 [R41+0x1000], R4 ;  /* 0x0010000429007388 */ /* 0x0003e40000000c00 */
.L_x_593:
[----:B------:R-:W-:Y:S05]  /*da10*/  BSYNC B2 ;  /* 0x0000000000027941 */ /* 0x000fea0003800000 */
.L_x_592:
[----:B------:R-:W-:Y:S04]  /*da20*/  BSSY B2, `(.L_x_594) ;  /* 0x000002a000027945 */ /* 0x000fe80003800000 */
[----:B------:R-:W-:Y:S05]  /*da30*/  @P1 BRA `(.L_x_595) ;  /* 0x0000000000a01947 */ /* 0x000fea0003800000 */
[----:B-----5:R-:W-:Y:S01]  /*da40*/  R2UR UR4, R43 ;  /* 0x000000002b0472ca */ /* 0x020fe200000e0000 */
[C---:B------:R-:W-:Y:S01]  /*da50*/  IMAD.U32 R37, R20.reuse, 0x10000, RZ ;  /* 0x0001000014257824 */ /* 0x040fe200078e00ff */
[----:B------:R-:W-:Y:S01]  /*da60*/  LOP3.LUT R40, R20, 0xffff0000, RZ, 0xc0, !PT ;  /* 0xffff000014287812 */ /* 0x000fe200078ec0ff */
[C---:B0-----:R-:W-:Y:S01]  /*da70*/  IMAD.U32 R35, R14.reuse, 0x10000, RZ ;  /* 0x000100000e237824 */ /* 0x041fe200078e00ff */
[----:B------:R-:W-:Y:S01]  /*da80*/  LOP3.LUT R38, R14, 0xffff0000, RZ, 0xc0, !PT ;  /* 0xffff00000e267812 */ /* 0x000fe200078ec0ff */
[C---:B------:R-:W-:Y:S01]  /*da90*/  IMAD.U32 R39, R21.reuse, 0x10000, RZ ;  /* 0x0001000015277824 */ /* 0x040fe200078e00ff */
[----:B------:R-:W-:-:S07]  /*daa0*/  LOP3.LUT R42, R21, 0xffff0000, RZ, 0xc0, !PT ;  /* 0xffff0000152a7812 */ /* 0x000fce00078ec0ff */
        /* <DEDUP_REMOVED lines=33> */
.L_x_595:
[----:B------:R-:W-:Y:S05]  /*dcc0*/  BSYNC B2 ;  /* 0x0000000000027941 */ /* 0x000fea0003800000 */
.L_x_594:
        /* <DEDUP_REMOVED lines=42> */
.L_x_597:
[----:B------:R-:W-:Y:S05]  /*df70*/  BSYNC B2 ;  /* 0x0000000000027941 */ /* 0x000fea0003800000 */
.L_x_596:
        /* <DEDUP_REMOVED lines=41> */
.L_x_591:
[----:B------:R-:W-:Y:S05]  /*e210*/  BSYNC B1 ;  /* 0x0000000000017941 */ /* 0x000fea0003800000 */
.L_x_590:
[----:B------:R-:W-:Y:S01]  /*e220*/  ISETP.GE.AND P0, PT, R237, R28, PT ;  /* 0x0000001ced00720c */ /* 0x000fe20003f06270 */
[----:B------:R-:W-:-:S12]  /*e230*/  BSSY B1, `(.L_x_598) ;  /* 0x00000b2000017945 */ /* 0x000fd80003800000 */
[----:B------:R-:W-:Y:S05]  /*e240*/  @P0 BRA `(.L_x_599) ;  /* 0x0000000800c00947 */ /* 0x000fea0003800000 */
[----:B-----5:R0:W5:Y:S01]  /*e250*/  LDL R43, [R1+0x14] ;  /* 0x00001400012b7983 */ /* 0x0201620000100800 */
[----:B-1234-:R-:W1:Y:S01]  /*e260*/  LDC R5, c[0x0][0x3f4] ;  /* 0x0000fd00ff057b82 */ /* 0x01ee620000000800 */
[----:B------:R-:W-:Y:S01]  /*e270*/  BSSY B2, `(.L_x_600) ;  /* 0x000002e000027945 */ /* 0x000fe20003800000 */
[-C--:B-1----:R-:W-:Y:S02]  /*e280*/  ISETP.GE.AND P0, PT, R22, R5.reuse, PT ;  /* 0x000000051600720c */ /* 0x082fe40003f06270 */
[-C--:B------:R-:W-:Y:S02]  /*e290*/  ISETP.GE.AND P1, PT, R215, R5.reuse, PT ;  /* 0x00000005d700720c */ /* 0x080fe40003f26270 */
[-C--:B------:R-:W-:Y:S02]  /*e2a0*/  ISETP.GE.AND P2, PT, R214, R5.reuse, PT ;  /* 0x00000005d600720c */ /* 0x080fe40003f46270 */
[----:B------:R-:W-:-:S07]  /*e2b0*/  ISETP.GE.AND P3, PT, R216, R5, PT ;  /* 0x00000005d800720c */ /* 0x000fce0003f66270 */
[----:B0-----:R-:W-:Y:S06]  /*e2c0*/  @P0 BRA `(.L_x_601) ;  /* 0x0000000000a00947 */ /* 0x001fec0003800000 */
[----:B-----5:R-:W-:Y:S01]  /*e2d0*/  R2UR UR4, R43 ;  /* 0x000000002b0472ca */ /* 0x020fe200000e0000 */
[C---:B------:R-:W-:Y:S01]  /*e2e0*/  IMAD.U32 R37, R26.reuse, 0x10000, RZ ;  /* 0x000100001a257824 */ /* 0x040fe200078e00ff */
[----:B------:R-:W-:Y:S01]  /*e2f0*/  LOP3.LUT R40, R26, 0xffff0000, RZ, 0xc0, !PT ;  /* 0xffff00001a287812 */ /* 0x000fe200078ec0ff */
[C---:B------:R-:W-:Y:S01]  /*e300*/  IMAD.U32 R35, R24.reuse, 0x10000, RZ ;  /* 0x0001000018237824 */ /* 0x040fe200078e00ff */
        /* <DEDUP_REMOVED lines=36> */
.L_x_601:
[----:B------:R-:W-:Y:S05]  /*e550*/  BSYNC B2 ;  /* 0x0000000000027941 */ /* 0x000fea0003800000 */
.L_x_600:
[----:B------:R-:W-:Y:S04]  /*e560*/  BSSY B2, `(.L_x_602) ;  /* 0x000002a000027945 */ /* 0x000fe80003800000 */
[----:B------:R-:W-:Y:S05]  /*e570*/  @P1 BRA `(.L_x_603) ;  /* 0x0000000000a01947 */ /* 0x000fea0003800000 */
[----:B-----5:R-:W-:Y:S01]  /*e580*/  R2UR UR4, R43 ;  /* 0x000000002b0472ca */ /* 0x020fe200000e0000 */
[C---:B------:R-:W-:Y:S01]  /*e590*/  IMAD.U32 R37, R20.reuse, 0x10000, RZ ;  /* 0x0001000014257824 */ /* 0x040fe200078e00ff */
[----:B------:R-:W-:Y:S01]  /*e5a0*/  LOP3.LUT R40, R20, 0xffff0000, RZ, 0xc0, !PT ;  /* 0xffff000014287812 */ /* 0x000fe200078ec0ff */
[C---:B------:R-:W-:Y:S01]  /*e5b0*/  IMAD.U32 R35, R14.reuse, 0x10000, RZ ;  /* 0x000100000e237824 */ /* 0x040fe200078e00ff */
[----:B------:R-:W-:Y:S01]  /*e5c0*/  LOP3.LUT R38, R14, 0xffff0000, RZ, 0xc0, !PT ;  /* 0xffff00000e267812 */ /* 0x000fe200078ec0ff */
[C---:B------:R-:W-:Y:S01]  /*e5d0*/  IMAD.U32 R39, R21.reuse, 0x10000, RZ ;  /* 0x0001000015277824 */ /* 0x040fe200078e00ff */
[----:B------:R-:W-:-:S07]  /*e5e0*/  LOP3.LUT R42, R21, 0xffff0000, RZ, 0xc0, !PT ;  /* 0xffff0000152a7812 */ /* 0x000fce00078ec0ff */
[----:B0-----:R-:W-:-:S05]  /*e5f0*/  LEA R41, R230, UR4, 0x1 ;  /* 0x00000004e6297c11 */ /* 0x001fca000f8e08ff */
        /* <DEDUP_REMOVED lines=32> */
.L_x_603:
[----:B------:R-:W-:Y:S05]  /*e800*/  BSYNC B2 ;  /* 0x0000000000027941 */ /* 0x000fea0003800000 */
.L_x_602:
        /* <DEDUP_REMOVED lines=9> */
[----:B01----:R-:W-:-:S05]  /*e8a0*/  LEA R41, R230, UR4, 0x1 ;  /* 0x00000004e6297c11 */ /* 0x003fca000f8e08ff */
        /* <DEDUP_REMOVED lines=32> */
.L_x_605:
[----:B------:R-:W-:Y:S05]  /*eab0*/  BSYNC B2 ;  /* 0x0000000000027941 */ /* 0x000fea0003800000 */
.L_x_604:
        /* <DEDUP_REMOVED lines=8> */
[----:B012---:R-:W-:-:S05]  /*eb40*/  LEA R41, R230, UR4, 0x1 ;  /* 0x00000004e6297c11 */ /* 0x007fca000f8e08ff */
        /* <DEDUP_REMOVED lines=32> */
.L_x_599:
[----:B------:R-:W-:Y:S05]  /*ed50*/  BSYNC B1 ;  /* 0x0000000000017941 */ /* 0x000fea0003800000 */
.L_x_598:
[----:B01234-:R-:W-:-:S05]  /*ed60*/  VIADD R5, R213, 0x60 ;  /* 0x00000060d5057836 */ /* 0x01ffca0000000000 */
[----:B------:R-:W-:-:S13]  /*ed70*/  ISETP.GE.AND P0, PT, R5, R28, PT ;  /* 0x0000001c0500720c */ /* 0x000fda0003f06270 */
[----:B------:R-:W-:Y:S05]  /*ed80*/  @P0 BRA `(.L_x_606) ;  /* 0x0000004400280947 */ /* 0x000fea0003800000 */
[----:B------:R-:W2:Y:S01]  /*ed90*/  LDL R4, [R1+0x14] ;  /* 0x0000140001047983 */ /* 0x000ea20000100800 */
[----:B------:R-:W0:Y:S01]  /*eda0*/  LDC R5, c[0x0][0x3f4] ;  /* 0x0000fd00ff057b82 */ /* 0x000e220000000800 */
[----:B------:R-:W-:Y:S01]  /*edb0*/  BSSY B1, `(.L_x_607) ;  /* 0x000002e000017945 */ /* 0x000fe20003800000 */
[-C--:B0-----:R-:W-:Y:S02]  /*edc0*/  ISETP.GE.AND P0, PT, R22, R5.reuse, PT ;  /* 0x000000051600720c */ /* 0x081fe40003f06270 */
[-C--:B------:R-:W-:Y:S02]  /*edd0*/  ISETP.GE.AND P1, PT, R215, R5.reuse, PT ;  /* 0x00000005d700720c */ /* 0x080fe40003f26270 */
[-C--:B------:R-:W-:Y:S02]  /*ede0*/  ISETP.GE.AND P2, PT, R214, R5.reuse, PT ;  /* 0x00000005d600720c */ /* 0x080fe40003f46270 */
[----:B------:R-:W-:Y:S02]  /*edf0*/  ISETP.GE.AND P3, PT, R216, R5, PT ;  /* 0x00000005d800720c */ /* 0x000fe40003f66270 */
[----:B--2---:R-:W-:-:S13]  /*ee00*/  R2UR UR4, R4 ;  /* 0x00000000040472ca */ /* 0x004fda00000e0000 */
[----:B------:R-:W-:Y:S01]  /*ee10*/  LEA R28, R230, UR4, 0x1 ;  /* 0x00000004e61c7c11 */ /* 0x000fe2000f8e08ff */
[----:B------:R-:W-:Y:S06]  /*ee20*/  @P0 BRA `(.L_x_608) ;  /* 0x0000000000980947 */ /* 0x000fec0003800000 */
[----:B------:R-:W0:Y:S01]  /*ee30*/  LDS.128 R4, [R28+0x3000] ;  /* 0x003000001c047984 */ /* 0x000e220000000c00 */
[C---:B------:R-:W-:Y:S01]  /*ee40*/  IMAD.U32 R35, R26.reuse, 0x10000, RZ ;  /* 0x000100001a237824 */ /* 0x040fe200078e00ff */
[----:B------:R-:W-:Y:S01]  /*ee50*/  LOP3.LUT R38, R26, 0xffff0000, RZ, 0xc0, !PT ;  /* 0xffff00001a267812 */ /* 0x000fe200078ec0ff */
[C---:B------:R-:W-:Y:S01]  /*ee60*/  IMAD.U32 R33, R24.reuse, 0x10000, RZ ;  /* 0x0001000018217824 */ /* 0x040fe200078e00ff */
[----:B------:R-:W-:Y:S02]  /*ee70*/  LOP3.LUT R36, R24, 0xffff0000, RZ, 0xc0, !PT ;  /* 0xffff000018247812 */ /* 0x000fe400078ec0ff */
[----:B------:R-:W-:Y:S01]  /*ee80*/  LOP3.LUT R40, R27, 0xffff0000, RZ, 0xc0, !PT ;  /* 0xffff00001b287812 */ /* 0x000fe200078ec0ff */
        /* <DEDUP_REMOVED lines=10> */
[-C--:B------:R-:W-:Y:S01]  /*ef30*/  FFMA.FTZ R4, R33, R29.reuse, -R32 ;  /* 0x0000001d21047223 */ /* 0x080fe20000010820 */
[----:B------:R-:W-:Y:S01]  /*ef40*/  FFMA.FTZ R29, R35, R29, R34 ;  /* 0x0000001d231d7223 */ /* 0x000fe20000010022 */
[----:B------:R-:W-:Y:S01]  /*ef50*/  FMUL.FTZ R33, R36, R5 ;  /* 0x0000000524217220 */ /* 0x000fe20000410000 */
[----:B------:R-:W-:Y:S01]  /*ef60*/  LOP3.LUT R6, R6, 0xffff0000, RZ, 0xc0, !PT ;  /* 0xffff000006067812 */ /* 0x000fe200078ec0ff */
[-C--:B------:R-:W-:Y:S01]  /*ef70*/  FFMA.FTZ R5, R36, R30.reuse, -R31 ;  /* 0x0000001e24057223 */ /* 0x080fe2000001081f */
[----:B------:R-:W-:Y:S01]  /*ef80*/  LOP3.LUT R34, R25, 0xffff0000, RZ, 0xc0, !PT ;  /* 0xffff000019227812 */ /* 0x000fe200078ec0ff */
[----:B------:R-:W-:Y:S02]  /*ef90*/  IMAD.U32 R36, R27, 0x10000, RZ ;  /* 0x000100001b247824 */ /* 0x000fe400078e00ff */
[----:B------:R-:W-:Y:S01]  /*efa0*/  FFMA.FTZ R30, R38, R30, R33 ;  /* 0x0000001e261e7223 */ /* 0x000fe20000010021 */
[----:B------:R-:W-:Y:S02]  /*efb0*/  IMAD.U32 R32, R25, 0x10000, RZ ;  /* 0x0001000019207824 */ /* 0x000fe400078e00ff */
[-C--:B------:R-:W-:Y:S01]  /*efc0*/  FMUL.FTZ R31, R40, R7.reuse ;  /* 0x00000007281f7220 */ /* 0x080fe20000410000 */
[-C--:B------:R-:W-:Y:S01]  /*efd0*/  FMUL.FTZ R25, R36, R6.reuse ;  /* 0x0000000624197220 */ /* 0x080fe20000410000 */
[----:B------:R-:W-:Y:S01]  /*efe0*/  FMUL.FTZ R33, R34, R7 ;  /* 0x0000000722217220 */ /* 0x000fe20000410000 */
[----:B------:R-:W-:Y:S01]  /*eff0*/  FMUL.FTZ R27, R32, R6 ;  /* 0x00000006201b7220 */ /* 0x000fe20000410000 */
[----:B------:R-:W-:Y:S01]  /*f000*/  FFMA.FTZ R7, R34, R26, -R31 ;  /* 0x0000001a22077223 */ /* 0x000fe2000001081f */
[----:B------:R-:W-:Y:S01]  /*f010*/  FFMA.FTZ R6, R32, R24, -R25 ;  /* 0x0000001820067223 */ /* 0x000fe20000010819 */
[----:B------:R-:W-:Y:S01]  /*f020*/  FFMA.FTZ R26, R40, R26, R33 ;  /* 0x0000001a281a7223 */ /* 0x000fe20000010021 */
[----:B------:R-:W-:Y:S01]  /*f030*/  FFMA.FTZ R27, R36, R24, R27 ;  /* 0x00000018241b7223 */ /* 0x000fe2000001001b */
[----:B------:R-:W-:-:S02]  /*f040*/  F2FP.BF16.F32.PACK_AB R4, R29, R4 ;  /* 0x000000041d04723e */ /* 0x000fc400000010ff */
[----:B------:R-:W-:Y:S02]  /*f050*/  F2FP.BF16.F32.PACK_AB R5, R30, R5 ;  /* 0x000000051e05723e */ /* 0x000fe400000010ff */
[----:B------:R-:W-:Y:S02]  /*f060*/  F2FP.BF16.F32.PACK_AB R6, R27, R6 ;  /* 0x000000061b06723e */ /* 0x000fe400000010ff */
[----:B------:R-:W-:-:S05]  /*f070*/  F2FP.BF16.F32.PACK_AB R7, R26, R7 ;  /* 0x000000071a07723e */ /* 0x000fca00000010ff */
[----:B------:R0:W-:Y:S02]  /*f080*/  STS.128 [R28+0x3000], R4 ;  /* 0x003000041c007388 */ /* 0x0001e40000000c00 */
.L_x_608:
[----:B------:R-:W-:Y:S05]  /*f090*/  BSYNC B1 ;  /* 0x0000000000017941 */ /* 0x000fea0003800000 */
.L_x_607:
[----:B------:R-:W-:Y:S04]  /*f0a0*/  BSSY B1, `(.L_x_609) ;  /* 0x0000028000017945 */ /* 0x000fe80003800000 */
[----:B------:R-:W-:Y:S05]  /*f0b0*/  @P1 BRA `(.L_x_610) ;  /* 0x0000000000981947 */ /* 0x000fea0003800000 */
[----:B0-----:R-:W0:Y:S01]  /*f0c0*/  LDS.128 R4, [R28+0x7000] ;  /* 0x007000001c047984 */ /* 0x001e220000000c00 */
[----:B------:R-:W-:Y:S01]  /*f0d0*/  IMAD.U32 R30, R14, 0x10000, RZ ;  /* 0x000100000e1e7824 */ /* 0x000fe200078e00ff */
[C---:B------:R-:W-:Y:S01]  /*f0e0*/  LOP3.LUT R33, R20.reuse, 0xffff0000, RZ, 0xc0, !PT ;  /* 0xffff000014217812 */ /* 0x040fe200078ec0ff */
[----:B------:R-:W-:Y:S01]  /*f0f0*/  IMAD.U32 R32, R20, 0x10000, RZ ;  /* 0x0001000014207824 */ /* 0x000fe200078e00ff */
        /* <DEDUP_REMOVED lines=14> */
[C---:B------:R-:W-:Y:S01]  /*f1e0*/  FMUL.FTZ R24, R31.reuse, R5 ;  /* 0x000000051f187220 */ /* 0x040fe20000410000 */
        /* <DEDUP_REMOVED lines=19> */
.L_x_610:
[----:B------:R-:W-:Y:S05]  /*f320*/  BSYNC B1 ;  /* 0x0000000000017941 */ /* 0x000fea0003800000 */
.L_x_609:
[----:B------:R-:W-:Y:S04]  /*f330*/  BSSY B1, `(.L_x_611) ;  /* 0x0000028000017945 */ /* 0x000fe80003800000 */
[----:B------:R-:W-:Y:S05]  /*f340*/  @P2 BRA `(.L_x_612) ;  /* 0x0000000000982947 */ /* 0x000fea0003800000 */
[----:B01----:R-:W0:Y:S01]  /*f350*/  LDS.128 R4, [R28+0xb000] ;  /* 0x00b000001c047984 */ /* 0x003e220000000c00 */
        /* <DEDUP_REMOVED lines=37> */
.L_x_612:
[----:B------:R-:W-:Y:S05]  /*f5b0*/  BSYNC B1 ;  /* 0x0000000000017941 */ /* 0x000fea0003800000 */
.L_x_611:
[----:B------:R-:W-:Y:S05]  /*f5c0*/  @P3 BRA `(.L_x_606) ;  /* 0x0000003c00183947 */ /* 0x000fea0003800000 */
[----:B012---:R-:W0:Y:S01]  /*f5d0*/  LDS.128 R4, [R28+0xf000] ;  /* 0x00f000001c047984 */ /* 0x007e220000000c00 */
        /* <DEDUP_REMOVED lines=36> */
[----:B------:R3:W-:Y:S01]  /*f820*/  STS.128 [R28+0xf000], R4 ;  /* 0x00f000041c007388 */ /* 0x0007e20000000c00 */
[----:B------:R-:W-:Y:S05]  /*f830*/  BRA `(.L_x_606) ;  /* 0x00000038007c7947 */ /* 0x000fea0003800000 */
.L_x_576:
[----:B------:R-:W-:-:S03]  /*f840*/  UMOV UR4, 0xffffffff ;  /* 0xffffffff00047882 */ /* 0x000fc60000000000 */
[----:B------:R-:W-:Y:S05]  /*f850*/  BRA.DIV UR4, `(.L_x_613) ;  /* 0x000001ce048c7947 */ /* 0x000fea000b800000 */
[----:B------:R0:W1:Y:S04]  /*f860*/  SHFL.IDX PT, R0, R25, RZ, 0x181f ;  /* 0x00181fff19007589 */ /* 0x00006800000e0000 */
[----:B------:R0:W2:Y:S04]  /*f870*/  SHFL.IDX PT, R3, R24, RZ, 0x181f ;  /* 0x00181fff18037589 */ /* 0x0000a800000e0000 */
[----:B------:R0:W3:Y:S04]  /*f880*/  SHFL.IDX PT, R33, R27, RZ, 0x181f ;  /* 0x00181fff1b217589 */ /* 0x0000e800000e0000 */
[----:B------:R-:W4:Y:S02]  /*f890*/  SHFL.IDX PT, R32, R32, RZ, 0x181f ;  /* 0x00181fff20207589 */ /* 0x000f2400000e0000 */
.L_x_870:
        /* <DEDUP_REMOVED lines=9> */
[----:B------:R-:W-:-:S02]  /*f930*/  CS2R R4, SRZ ;  /* 0x0000000000047805 */ /* 0x000fc4000001ff00 */
[----:B------:R-:W-:Y:S02]  /*f940*/  CS2R R10, SRZ ;  /* 0x00000000000a7805 */ /* 0x000fe4000001ff00 */
[----:B------:R-:W-:Y:S02]  /*f950*/  CS2R R12, SRZ ;  /* 0x00000000000c7805 */ /* 0x000fe4000001ff00 */
[----:B------:R-:W-:Y:S02]  /*f960*/  CS2R R14, SRZ ;  /* 0x00000000000e7805 */ /* 0x000fe4000001ff00 */
[----:B0-----:R-:W-:Y:S01]  /*f970*/  CS2R R24, SRZ ;  /* 0x0000000000187805 */ /* 0x001fe2000001ff00 */
[----:B------:R-:W-:Y:S01]  /*f980*/  IMAD.IADD R35, R236, 0x1, -R21 ;  /* 0x00000001ec237824 */ /* 0x000fe200078e0a15 */
[----:B------:R-:W-:Y:S01]  /*f990*/  CS2R R26, SRZ ;  /* 0x00000000001a7805 */ /* 0x000fe2000001ff00 */
[----:B------:R-:W-:Y:S06]  /*f9a0*/  @P0 BRA `(.L_x_615) ;  /* 0x0000000000780947 */ /* 0x000fec0003800000 */
[----:B------:R-:W-:Y:S01]  /*f9b0*/  ULDC UR4, c[0x0][0x3f4] ;  /* 0x0000fd0000047ab9 */ /* 0x000fe20000000800 */
[----:B------:R-:W-:Y:S01]  /*f9c0*/  SHF.R.S32.HI R5, RZ, 0x1f, R212 ;  /* 0x0000001fff057819 */ /* 0x000fe200000114d4 */
[----:B--2---:R-:W-:Y:S01]  /*f9d0*/  IMAD.MOV.U32 R4, RZ, RZ, R3 ;  /* 0x000000ffff047224 */ /* 0x004fe200078e0003 */
[----:B------:R-:W-:Y:S02]  /*f9e0*/  ISETP.GE.AND P2, PT, R16, UR4, PT ;  /* 0x0000000410007c0c */ /* 0x000fe4000bf46270 */
[----:B------:R-:W-:Y:S02]  /*f9f0*/  CS2R R24, SRZ ;  /* 0x0000000000187805 */ /* 0x000fe4000001ff00 */
[----:B------:R-:W-:Y:S02]  /*fa00*/  ISETP.GE.AND P3, PT, R212, UR4, PT ;  /* 0x00000004d4007c0c */ /* 0x000fe4000bf66270 */
[----:B------:R-:W-:Y:S02]  /*fa10*/  CS2R R26, SRZ ;  /* 0x00000000001a7805 */ /* 0x000fe4000001ff00 */
[----:B------:R-:W-:Y:S01]  /*fa20*/  LEA.HI R5, R5, R212, RZ, 0x3 ;  /* 0x000000d405057211 */ /* 0x000fe200078f18ff */
[----:B------:R-:W-:-:S03]  /*fa30*/  ULDC.64 UR6, c[0x0][0x208] ;  /* 0x0000820000067ab9 */ /* 0x000fc60000000a00 */
[----:B------:R-:W-:Y:S01]  /*fa40*/  SHF.R.S32.HI R7, RZ, 0x3, R5 ;  /* 0x00000003ff077819 */ /* 0x000fe20000011405 */
[----:B-1----:R-:W-:Y:S02]  /*fa50*/  IMAD.MOV.U32 R5, RZ, RZ, R0 ;  /* 0x000000ffff057224 */ /* 0x002fe400078e0000 */
[C---:B------:R-:W-:Y:S01]  /*fa60*/  @!P2 IMAD.SHL.U32 R30, R16.reuse, 0x2, RZ ;  /* 0x00000002101ea824 */ /* 0x040fe200078e00ff */
[----:B------:R-:W-:Y:S01]  /*fa70*/  @!P2 SHF.L.U64.HI R6, R16, 0x1, R17 ;  /* 0x000000011006a819 */ /* 0x000fe20000010211 */
[----:B------:R-:W-:-:S03]  /*fa80*/  @!P3 IMAD.SHL.U32 R7, R7, 0x8, RZ ;  /* 0x000000080707b824 */ /* 0x000fc600078e00ff */
[-C--:B------:R-:W-:Y:S01]  /*fa90*/  @!P2 IADD3 R20, P0, R3, R30.reuse, RZ ;  /* 0x0000001e0314a210 */ /* 0x080fe20007f1e0ff */
[----:B------:R-:W-:Y:S01]  /*faa0*/  @!P3 IMAD.WIDE R4, R7, 0x2, R4 ;  /* 0x000000020704b825 */ /* 0x000fe200078e0204 */
[----:B----4-:R-:W-:Y:S02]  /*fab0*/  @!P2 IADD3 R30, P1, R32, R30, RZ ;  /* 0x0000001e201ea210 */ /* 0x010fe40007f3e0ff */
[----:B------:R-:W-:Y:S02]  /*fac0*/  CS2R R8, SRZ ;  /* 0x0000000000087805 */ /* 0x000fe4000001ff00 */
[----:B------:R-:W-:Y:S01]  /*fad0*/  CS2R R10, SRZ ;  /* 0x00000000000a7805 */ /* 0x000fe2000001ff00 */
[--C-:B------:R-:W-:Y:S01]  /*fae0*/  @!P2 IMAD.X R21, R0, 0x1, R6.reuse, P0 ;  /* 0x000000010015a824 */ /* 0x100fe200000e0606 */
[----:B------:R0:W5:Y:S01]  /*faf0*/  @!P3 LD.E.128 R24, desc[UR6][R4.64] ;  /* 0x000000060418b980 */ /* 0x000162000c101d00 */
[----:B---3--:R-:W-:Y:S01]  /*fb00*/  @!P2 IMAD.X R31, R33, 0x1, R6, P1 ;  /* 0x00000001211fa824 */ /* 0x008fe200008e0606 */
[----:B------:R-:W-:Y:S01]  /*fb10*/  CS2R R12, SRZ ;  /* 0x00000000000c7805 */ /* 0x000fe2000001ff00 */
[----:B------:R-:W-:Y:S01]  /*fb20*/  @!P3 IMAD.WIDE R32, R7, 0x2, R32 ;  /* 0x000000020720b825 */ /* 0x000fe200078e0220 */
[----:B------:R-:W-:-:S02]  /*fb30*/  CS2R R14, SRZ ;  /* 0x00000000000e7805 */ /* 0x000fc4000001ff00 */
[----:B------:R-:W-:Y:S02]  /*fb40*/  CS2R R6, SRZ ;  /* 0x0000000000067805 */ /* 0x000fe4000001ff00 */
[----:B------:R1:W5:Y:S01]  /*fb50*/  @!P3 LD.E.128 R8, desc[UR6][R32.64] ;  /* 0x000000062008b980 */ /* 0x000362000c101d00 */
[----:B0-----:R-:W-:-:S03]  /*fb60*/  CS2R R4, SRZ ;  /* 0x0000000000047805 */ /* 0x001fc6000001ff00 */
[----:B------:R1:W5:Y:S04]  /*fb70*/  @!P2 LD.E.128 R12, desc[UR6][R20.64] ;  /* 0x00000006140ca980 */ /* 0x000368000c101d00 */
[----:B------:R1:W5:Y:S02]  /*fb80*/  @!P2 LD.E.128 R4, desc[UR6][R30.64] ;  /* 0x000000061e04a980 */ /* 0x000364000c101d00 */
.L_x_615:
[----:B------:R-:W-:Y:S05]  /*fb90*/  BSYNC B1 ;  /* 0x0000000000017941 */ /* 0x000fea0003800000 */
.L_x_614:
[----:B-1----:R-:W-:Y:S01]  /*fba0*/  SHF.L.U32 R21, R35, 0x1f, RZ ;  /* 0x0000001f23157819 */ /* 0x002fe200000006ff */
[----:B-----5:R-:W-:Y:S01]  /*fbb0*/  IMAD.MOV.U32 R0, RZ, RZ, R12 ;  /* 0x000000ffff007224 */ /* 0x020fe200078e000c */
[--C-:B------:R-:W-:Y:S01]  /*fbc0*/  SHF.R.U64 R51, R12, 0x10, R13.reuse ;  /* 0x000000100c337819 */ /* 0x100fe2000000120d */
[--C-:B--2---:R-:W-:Y:S01]  /*fbd0*/  IMAD.MOV.U32 R3, RZ, RZ, R13.reuse ;  /* 0x000000ffff037224 */ /* 0x104fe200078e000d */
[----:B------:R-:W0:Y:S01]  /*fbe0*/  SYNCS.PHASECHK.TRANS64.TRYWAIT P0, [R18+URZ+0x38800], R21 ;  /* 0x03880015120075a7 */ /* 0x000e22000800017f */
[----:B------:R-:W-:Y:S01]  /*fbf0*/  SHF.R.U32.HI R50, RZ, 0x10, R13 ;  /* 0x00000010ff327819 */ /* 0x000fe2000001160d */
[----:B------:R-:W-:Y:S01]  /*fc00*/  IMAD.MOV.U32 R12, RZ, RZ, R14 ;  /* 0x000000ffff0c7224 */ /* 0x000fe200078e000e */
[--C-:B------:R-:W-:Y:S01]  /*fc10*/  SHF.R.U64 R49, R14, 0x10, R15.reuse ;  /* 0x000000100e317819 */ /* 0x100fe2000000120f */
[--C-:B------:R-:W-:Y:S01]  /*fc20*/  IMAD.MOV.U32 R13, RZ, RZ, R15.reuse ;  /* 0x000000ffff0d7224 */ /* 0x100fe200078e000f */
        /* <DEDUP_REMOVED lines=13> */
[----:B----4-:R-:W-:Y:S01]  /*fd00*/  IMAD.MOV.U32 R32, RZ, RZ, R6 ;  /* 0x000000ffff207224 */ /* 0x010fe200078e0006 */
[--C-:B------:R-:W-:Y:S01]  /*fd10*/  SHF.R.U64 R41, R6, 0x10, R7.reuse ;  /* 0x0000001006297819 */ /* 0x100fe20000001207 */
[--C-:B---3--:R-:W-:Y:S01]  /*fd20*/  IMAD.MOV.U32 R33, RZ, RZ, R7.reuse ;  /* 0x000000ffff217224 */ /* 0x108fe200078e0007 */
[----:B------:R-:W-:Y:S01]  /*fd30*/  SHF.R.U32.HI R40, RZ, 0x10, R7 ;  /* 0x00000010ff287819 */ /* 0x000fe20000011607 */
[----:B------:R-:W-:Y:S01]  /*fd40*/  BSSY B1, `(.L_x_616) ;  /* 0x0000018000017945 */ /* 0x000fe20003800000 */
[----:B------:R-:W-:Y:S01]  /*fd50*/  VIMNMX R34, R34, 0x80, PT ;  /* 0x0000008022227848 */ /* 0x000fe20003fe0100 */
[----:B------:R-:W-:Y:S01]  /*fd60*/  IMAD.MOV.U32 R14, RZ, RZ, R8 ;  /* 0x000000ffff0e7224 */ /* 0x000fe200078e0008 */
[----:B------:R-:W-:Y:S01]  /*fd70*/  PRMT R24, R0, 0x5410, R51 ;  /* 0x0000541000187816 */ /* 0x000fe20000000033 */
[----:B------:R-:W-:Y:S01]  /*fd80*/  IMAD.MOV.U32 R15, RZ, RZ, R9 ;  /* 0x000000ffff0f7224 */ /* 0x000fe200078e0009 */
[----:B------:R-:W-:Y:S01]  /*fd90*/  PRMT R25, R3, 0x5410, R50 ;  /* 0x0000541003197816 */ /* 0x000fe20000000032 */
[----:B------:R-:W-:Y:S01]  /*fda0*/  IMAD.MOV.U32 R20, RZ, RZ, R10 ;  /* 0x000000ffff147224 */ /* 0x000fe200078e000a */
[----:B------:R-:W-:Y:S01]  /*fdb0*/  PRMT R26, R12, 0x5410, R49 ;  /* 0x000054100c1a7816 */ /* 0x000fe20000000031 */
[----:B------:R-:W-:Y:S01]  /*fdc0*/  IMAD.MOV.U32 R4, RZ, RZ, R11 ;  /* 0x000000ffff047224 */ /* 0x000fe200078e000b */
[----:B------:R-:W-:-:S02]  /*fdd0*/  PRMT R27, R13, 0x5410, R48 ;  /* 0x000054100d1b7816 */ /* 0x000fc40000000030 */
[--C-:B------:R-:W-:Y:S02]  /*fde0*/  SHF.R.U64 R39, R8, 0x10, R9.reuse ;  /* 0x0000001008277819 */ /* 0x100fe40000001209 */
[----:B------:R-:W-:Y:S02]  /*fdf0*/  SHF.R.U32.HI R6, RZ, 0x10, R9 ;  /* 0x00000010ff067819 */ /* 0x000fe40000011609 */
[--C-:B------:R-:W-:Y:S02]  /*fe00*/  SHF.R.U64 R7, R10, 0x10, R11.reuse ;  /* 0x000000100a077819 */ /* 0x100fe4000000120b */
[----:B------:R-:W-:Y:S02]  /*fe10*/  SHF.R.U32.HI R5, RZ, 0x10, R11 ;  /* 0x00000010ff057819 */ /* 0x000fe4000001160b */
        /* <DEDUP_REMOVED lines=10> */
.L_x_871:
[----:B------:R-:W-:Y:S05]  /*fec0*/  BSYNC B1 ;  /* 0x0000000000017941 */ /* 0x000fea0003800000 */
.L_x_616:
[----:B------:R-:W-:Y:S01]  /*fed0*/  BSSY B1, `(.L_x_618) ;  /* 0x00000ce000017945 */ /* 0x000fe20003800000 */
[----:B------:R-:W-:Y:S02]  /*fee0*/  PRMT R14, R14, 0x5410, R39 ;  /* 0x000054100e0e7816 */ /* 0x000fe40000000027 */
[----:B------:R-:W-:Y:S02]  /*fef0*/  PRMT R15, R15, 0x5410, R6 ;  /* 0x000054100f0f7816 */ /* 0x000fe40000000006 */
[----:B------:R-:W-:Y:S02]  /*ff00*/  PRMT R20, R20, 0x5410, R7 ;  /* 0x0000541014147816 */ /* 0x000fe40000000007 */
[----:B0-----:R-:W-:Y:S01]  /*ff10*/  PRMT R21, R4, 0x5410, R5 ;  /* 0x0000541004157816 */ /* 0x001fe20000000005 */
[----:B------:R-:W-:Y:S06]  /*ff20*/  @P1 BRA `(.L_x_619) ;  /* 0x0000000c00201947 */ /* 0x000fec0003800000 */
[----:B------:R0:W5:Y:S01]  /*ff30*/  LDL R56, [R1+0x14] ;  /* 0x0000140001387983 */ /* 0x0001620000100800 */
[----:B------:R-:W1:Y:S01]  /*ff40*/  LDC R35, c[0x0][0x3f4] ;  /* 0x0000fd00ff237b82 */ /* 0x000e620000000800 */
[----:B------:R-:W-:Y:S01]  /*ff50*/  BSSY B2, `(.L_x_620) ;  /* 0x0000061000027945 */ /* 0x000fe20003800000 */
[----:B------:R-:W-:Y:S01]  /*ff60*/  IMAD.SHL.U32 R54, R213, 0x40, RZ ;  /* 0x00000040d5367824 */ /* 0x000fe200078e00ff */
[-C--:B-1----:R-:W-:Y:S02]  /*ff70*/  ISETP.GE.AND P0, PT, R16, R35.reuse, PT ;  /* 0x000000231000720c */ /* 0x082fe40003f06270 */
[----:B------:R-:W-:-:S11]  /*ff80*/  ISETP.GE.AND P1, PT, R212, R35, PT ;  /* 0x00000023d400720c */ /* 0x000fd60003f26270 */
[----:B0-----:R-:W-:Y:S05]  /*ff90*/  @P0 BRA `(.L_x_621) ;  /* 0x0000000400700947 */ /* 0x001fea0003800000 */
[----:B------:R-:W-:Y:S01]  /*ffa0*/  LEA.HI R4, R29, R28, RZ, 0x3 ;  /* 0x0000001c1d047211 */ /* 0x000fe200078f18ff */
[----:B------:R-:W-:Y:S01]  /*ffb0*/  IMAD.U32 R49, R30, 0x10000, RZ ;  /* 0x000100001e317824 */ /* 0x000fe200078e00ff */
[----:B-----5:R-:W-:Y:S01]  /*ffc0*/  R2UR UR4, R56 ;  /* 0x00000000380472ca */ /* 0x020fe200000e0000 */
[----:B------:R-:W-:Y:S01]  /*ffd0*/  IMAD.U32 R47, R24, 0x10000, RZ ;  /* 0x00010000182f7824 */ /* 0x000fe200078e00ff */
[----:B------:R-:W-:Y:S02]  /*ffe0*/  LOP3.LUT R5, R4, 0xfffffff8, RZ, 0xc0, !PT ;  /* 0xfffffff804057812 */ /* 0x000fe400078ec0ff */
[----:B------:R-:W-:-:S03]  /*fff0*/  LOP3.LUT R51, R30, 0xffff0000, RZ, 0xc0, !PT ;  /* 0xffff00001e337812 */ /* 0x000fc600078ec0ff */
[----:B------:R-:W-:-:S05]  /*10000*/  IMAD.IADD R4, R28, 0x1, -R5 ;  /* 0x000000011c047824 */ /* 0x000fca00078e0a05 */
[----:B------:R-:W-:Y:S02]  /*10010*/  LEA.HI R4, R35, R4, RZ, 0x1d ;  /* 0x0000000423047211 */ /* 0x000fe400078fe8ff */
[----:B------:R-:W-:Y:S02]  /*10020*/  LEA R36, R230, UR4, 0x1 ;  /* 0x00000004e6247c11 */ /* 0x000fe4000f8e08ff */
[----:B------:R-:W-:Y:S01]  /*10030*/  SHF.R.S32.HI R7, RZ, 0x1f, R4 ;  /* 0x0000001fff077819 */ /* 0x000fe20000011404 */
[----:B------:R-:W-:-:S03]  /*10040*/  IMAD.SHL.U32 R5, R4, 0x8, RZ ;  /* 0x0000000804057824 */ /* 0x000fc600078e00ff */
[----:B------:R-:W-:Y:S02]  /*10050*/  LEA.HI R7, R7, R4, RZ, 0x3 ;  /* 0x0000000407077211 */ /* 0x000fe400078f18ff */
[----:B------:R-:W-:-:S03]  /*10060*/  LOP3.LUT R5, R5, 0x38, RZ, 0xc0, !PT ;  /* 0x0000003805057812 */ /* 0x000fc600078ec0ff */
[----:B------:R-:W-:Y:S01]  /*10070*/  IMAD.SHL.U32 R7, R7, 0x400, RZ ;  /* 0x0000040007077824 */ /* 0x000fe200078e00ff */
[----:B------:R-:W-:-:S04]  /*10080*/  LOP3.LUT R5, R5, 0x1c0, R54, 0xf8, !PT ;  /* 0x000001c005057812 */ /* 0x000fc800078ef836 */
[----:B------:R-:W-:Y:S02]  /*10090*/  LOP3.LUT R5, R5, R228, RZ, 0x3c, !PT ;  /* 0x000000e405057212 */ /* 0x000fe400078e3cff */
[----:B------:R-:W-:-:S04]  /*100a0*/  LOP3.LUT R4, R7, 0x7fffe000, RZ, 0xc0, !PT ;  /* 0x7fffe00007047812 */ /* 0x000fc800078ec0ff */
[----:B------:R-:W-:Y:S02]  /*100b0*/  IADD3 R37, R5, R4, R229 ;  /* 0x0000000405257210 */ /* 0x000fe40007ffe0e5 */
[----:B------:R-:W0:Y:S03]  /*100c0*/  LDS.128 R4, [R36] ;  /* 0x0000000024047984 */ /* 0x000e260000000c00 */
[----:B------:R-:W-:-:S05]  /*100d0*/  IMAD R37, R37, 0x2, R18 ;  /* 0x0000000225257824 */ /* 0x000fca00078e0212 */
[----:B------:R-:W1:Y:S01]  /*100e0*/  LDS.128 R8, [R37+0x14400] ;  /* 0x0144000025087984 */ /* 0x000e620000000c00 */
[C---:B0-----:R-:W-:Y:S01]  /*100f0*/  IMAD.U32 R38, R4.reuse, 0x10000, RZ ;  /* 0x0001000004267824 */ /* 0x041fe200078e00ff */
[----:B------:R-:W-:Y:S01]  /*10100*/  LOP3.LUT R4, R4, 0xffff0000, RZ, 0xc0, !PT ;  /* 0xffff000004047812 */ /* 0x000fe200078ec0ff */
[C---:B------:R-:W-:Y:S01]  /*10110*/  IMAD.U32 R39, R5.reuse, 0x10000, RZ ;  /* 0x0001000005277824 */ /* 0x040fe200078e00ff */
[----:B------:R-:W-:Y:S01]  /*10120*/  LOP3.LUT R5, R5, 0xffff0000, RZ, 0xc0, !PT ;  /* 0xffff000005057812 */ /* 0x000fe200078ec0ff */
[C---:B------:R-:W-:Y:S01]  /*10130*/  IMAD.U32 R40, R6.reuse, 0x10000, RZ ;  /* 0x0001000006287824 */ /* 0x040fe200078e00ff */
[----:B------:R-:W-:Y:S01]  /*10140*/  LOP3.LUT R6, R6, 0xffff0000, RZ, 0xc0, !PT ;  /* 0xffff000006067812 */ /* 0x000fe200078ec0ff */
[C---:B------:R-:W-:Y:S01]  /*10150*/  IMAD.U32 R41, R7.reuse, 0x10000, RZ ;  /* 0x0001000007297824 */ /* 0x040fe200078e00ff */
[----:B------:R-:W-:Y:S01]  /*10160*/  LOP3.LUT R7, R7, 0xffff0000, RZ, 0xc0, !PT ;  /* 0xffff000007077812 */ /* 0x000fe200078ec0ff */
[C---:B-1----:R-:W-:Y:S01]  /*10170*/  IMAD.U32 R42, R8.reuse, 0x10000, RZ ;  /* 0x00010000082a7824 */ /* 0x042fe200078e00ff */
[----:B------:R-:W-:Y:S01]  /*10180*/  LOP3.LUT R8, R8, 0xffff0000, RZ, 0xc0, !PT ;  /* 0xffff000008087812 */ /* 0x000fe200078ec0ff */
[C---:B------:R-:W-:Y:S01]  /*10190*/  IMAD.U32 R43, R9.reuse, 0x10000, RZ ;  /* 0x00010000092b7824 */ /* 0x040fe200078e00ff */
[----:B------:R-:W-:Y:S01]  /*101a0*/  LOP3.LUT R9, R9, 0xffff0000, RZ, 0xc0, !PT ;  /* 0xffff000009097812 */ /* 0x000fe200078ec0ff */
[C---:B------:R-:W-:Y:S01]  /*101b0*/  FMUL.FTZ R53, R42.reuse, R49 ;  /* 0x000000312a357220 */ /* 0x040fe20000410000 */
[----:B------:R-:W-:Y:S01]  /*101c0*/  FMUL.FTZ R55, R42, R47 ;  /* 0x0000002f2a377220 */ /* 0x000fe20000410000 */
[----:B------:R-:W-:Y:S01]  /*101d0*/  FMUL.FTZ R57, R8, R51 ;  /* 0x0000003308397220 */ /* 0x000fe20000410000 */
[----:B------:R-:W-:-:S02]  /*101e0*/  IMAD.U32 R42, R31, 0x10000, RZ ;  /* 0x000100001f2a7824 */ /* 0x000fc400078e00ff */
[----:B------:R-:W-:Y:S01]  /*101f0*/  FFMA.FTZ R53, R38, R47, -R53 ;  /* 0x0000002f26357223 */ /* 0x000fe20000010835 */
[----:B------:R-:W-:Y:S01]  /*10200*/  LOP3.LUT R47, R24, 0xffff0000, RZ, 0xc0, !PT ;  /* 0xffff0000182f7812 */ /* 0x000fe200078ec0ff */
[----:B------:R-:W-:Y:S01]  /*10210*/  FFMA.FTZ R55, R38, R49, R55 ;  /* 0x0000003126377223 */ /* 0x000fe20000010037 */
[----:B------:R-:W-:Y:S02]  /*10220*/  IMAD.U32 R38, R25, 0x10000, RZ ;  /* 0x0001000019267824 */ /* 0x000fe400078e00ff */
[----:B------:R-:W-:Y:S02]  /*10230*/  IMAD.U32 R44, R10, 0x10000, RZ ;  /* 0x000100000a2c7824 */ /* 0x000fe400078e00ff */
[-C--:B------:R-:W-:Y:S01]  /*10240*/  FMUL.FTZ R49, R8, R47.reuse ;  /* 0x0000002f08317220 */ /* 0x080fe20000410000 */
[----:B------:R-:W-:Y:S01]  /*10250*/  FFMA.FTZ R46, R4, R47, -R57 ;  /* 0x0000002f042e7223 */ /* 0x000fe20000010839 */
[----:B------:R-:W-:Y:S01]  /*10260*/  FMUL.FTZ R8, R43, R42 ;  /* 0x0000002a2b087220 */ /* 0x000fe20000410000 */
[----:B------:R-:W-:-:S02]  /*10270*/  IMAD.U32 R47, R32, 0x10000, RZ ;  /* 0x00010000202f7824 */ /* 0x000fc400078e00ff */
[-C--:B------:R-:W-:Y:S01]  /*10280*/  FMUL.FTZ R57, R43, R38.reuse ;  /* 0x000000262b397220 */ /* 0x080fe20000410000 */
[----:B------:R-:W-:Y:S01]  /*10290*/  FFMA.FTZ R48, R4, R51, R49 ;  /* 0x0000003304307223 */ /* 0x000fe20000010031 */
[----:B------:R-:W-:Y:S01]  /*102a0*/  LOP3.LUT R10, R10, 0xffff0000, RZ, 0xc0, !PT ;  /* 0xffff00000a0a7812 */ /* 0x000fe200078ec0ff */
[C---:B------:R-:W-:Y:S01]  /*102b0*/  FFMA.FTZ R50, R39.reuse, R38, -R8 ;  /* 0x0000002627327223 */ /* 0x040fe20000010808 */
[----:B------:R-:W-:Y:S02]  /*102c0*/  IMAD.U32 R43, R26, 0x10000, RZ ;  /* 0x000100001a2b7824 */ /* 0x000fe400078e00ff */
[----:B------:R-:W-:Y:S01]  /*102d0*/  FFMA.FTZ R57, R39, R42, R57 ;  /* 0x0000002a27397223 */ /* 0x000fe20000010039 */
[----:B------:R-:W-:Y:S01]  /*102e0*/  FMUL.FTZ R51, R44, R47 ;  /* 0x0000002f2c337220 */ /* 0x000fe20000410000 */
[----:B------:R-:W-:Y:S01]  /*102f0*/  LOP3.LUT R49, R32, 0xffff0000, RZ, 0xc0, !PT ;  /* 0xffff000020317812 */ /* 0x000fe200078ec0ff */
[----:B------:R-:W-:Y:S01]  /*10300*/  IMAD.U32 R45, R11, 0x10000, RZ ;  /* 0x000100000b2d7824 */ /* 0x000fe200078e00ff */
[----:B------:R-:W-:Y:S01]  /*10310*/  LOP3.LUT R39, R26, 0xffff0000, RZ, 0xc0, !PT ;  /* 0xffff00001a277812 */ /* 0x000fe200078ec0ff */
[----:B------:R-:W-:-:S02]  /*10320*/  IMAD.U32 R38, R33, 0x10000, RZ ;  /* 0x0001000021267824 */ /* 0x000fc400078e00ff */
[-C--:B------:R-:W-:Y:S01]  /*10330*/  FMUL.FTZ R59, R44, R43.reuse ;  /* 0x0000002b2c3b7220 */ /* 0x080fe20000410000 */
[----:B------:R-:W-:Y:S01]  /*10340*/  FFMA.FTZ R51, R40, R43, -R51 ;  /* 0x0000002b28337223 */ /* 0x000fe20000010833 */
[C---:B------:R-:W-:Y:S01]  /*10350*/  FMUL.FTZ R43, R10.reuse, R49 ;  /* 0x000000310a2b7220 */ /* 0x040fe20000410000 */
[----:B------:R-:W-:Y:S02]  /*10360*/  IMAD.U32 R4, R27, 0x10000, RZ ;  /* 0x000100001b047824 */ /* 0x000fe400078e00ff */
[----:B------:R-:W-:Y:S01]  /*10370*/  FMUL.FTZ R10, R10, R39 ;  /* 0x000000270a0a7220 */ /* 0x000fe20000410000 */
[----:B------:R-:W-:Y:S01]  /*10380*/  FMUL.FTZ R8, R45, R38 ;  /* 0x000000262d087220 */ /* 0x000fe20000410000 */
[----:B------:R-:W-:Y:S01]  /*10390*/  FFMA.FTZ R59, R40, R47, R59 ;  /* 0x0000002f283b7223 */ /* 0x000fe2000001003b */
[C---:B------:R-:W-:Y:S01]  /*103a0*/  FFMA.FTZ R40, R6.reuse, R39, -R43 ;  /* 0x0000002706287223 */ /* 0x040fe2000001082b */
[----:B------:R-:W-:Y:S01]  /*103b0*/  FFMA.FTZ R42, R6, R49, R10 ;  /* 0x00000031062a7223 */ /* 0x000fe2000001000a */
[-C--:B------:R-:W-:Y:S01]  /*103c0*/  FFMA.FTZ R43, R41, R4.reuse, -R8 ;  /* 0x00000004292b7223 */ /* 0x080fe20000010808 */
[----:B------:R-:W-:Y:S01]  /*103d0*/  LOP3.LUT R11, R11, 0xffff0000, RZ, 0xc0, !PT ;  /* 0xffff00000b0b7812 */ /* 0x000fe200078ec0ff */
[----:B------:R-:W-:Y:S01]  /*103e0*/  FMUL.FTZ R44, R45, R4 ;  /* 0x000000042d2c7220 */ /* 0x000fe20000410000 */
[----:B------:R-:W-:-:S02]  /*103f0*/  LOP3.LUT R8, R31, 0xffff0000, RZ, 0xc0, !PT ;  /* 0xffff00001f087812 */ /* 0x000fc400078ec0ff */
[----:B------:R-:W-:Y:S01]  /*10400*/  LOP3.LUT R10, R33, 0xffff0000, RZ, 0xc0, !PT ;  /* 0xffff0000210a7812 */ /* 0x000fe200078ec0ff */
[----:B------:R-:W-:Y:S01]  /*10410*/  FFMA.FTZ R44, R41, R38, R44 ;  /* 0x00000026292c7223 */ /* 0x000fe2000001002c */
[----:B------:R-:W-:Y:S01]  /*10420*/  LOP3.LUT R4, R25, 0xffff0000, RZ, 0xc0, !PT ;  /* 0xffff000019047812 */ /* 0x000fe200078ec0ff */
[----:B------:R-:W-:Y:S01]  /*10430*/  FMUL.FTZ R38, R9, R8 ;  /* 0x0000000809267220 */ /* 0x000fe20000410000 */
[----:B------:R-:W-:Y:S01]  /*10440*/  LOP3.LUT R6, R27, 0xffff0000, RZ, 0xc0, !PT ;  /* 0xffff00001b067812 */ /* 0x000fe200078ec0ff */
[----:B------:R-:W-:Y:S02]  /*10450*/  FMUL.FTZ R52, R11, R10 ;  /* 0x0000000a0b347220 */ /* 0x000fe40000410000 */
[-C--:B------:R-:W-:Y:S01]  /*10460*/  FMUL.FTZ R39, R9, R4.reuse ;  /* 0x0000000409277220 */ /* 0x080fe20000410000 */
[----:B------:R-:W-:Y:S01]  /*10470*/  FFMA.FTZ R9, R5, R4, -R38 ;  /* 0x0000000405097223 */ /* 0x000fe20000010826 */
[-C--:B------:R-:W-:Y:S01]  /*10480*/  FMUL.FTZ R11, R11, R6.reuse ;  /* 0x000000060b0b7220 */ /* 0x080fe20000410000 */
[----:B------:R-:W-:Y:S01]  /*10490*/  FFMA.FTZ R52, R7, R6, -R52 ;  /* 0x0000000607347223 */ /* 0x000fe20000010834 */
[----:B------:R-:W-:Y:S01]  /*104a0*/  FFMA.FTZ R38, R5, R8, R39 ;  /* 0x0000000805267223 */ /* 0x000fe20000010027 */
[----:B------:R-:W-:Y:S01]  /*104b0*/  F2FP.BF16.F32.PACK_AB R6, R40, R51 ;  /* 0x000000332806723e */ /* 0x000fe200000010ff */
[----:B------:R-:W-:Y:S01]  /*104c0*/  FFMA.FTZ R11, R7, R10, R11 ;  /* 0x0000000a070b7223 */ /* 0x000fe2000001000b */
[----:B------:R-:W-:-:S02]  /*104d0*/  F2FP.BF16.F32.PACK_AB R4, R46, R53 ;  /* 0x000000352e04723e */ /* 0x000fc400000010ff */
[----:B------:R-:W-:Y:S02]  /*104e0*/  F2FP.BF16.F32.PACK_AB R5, R9, R50 ;  /* 0x000000320905723e */ /* 0x000fe400000010ff */
[----:B------:R-:W-:Y:S02]  /*104f0*/  F2FP.BF16.F32.PACK_AB R7, R52, R43 ;  /* 0x0000002b3407723e */ /* 0x000fe400000010ff */
[----:B------:R-:W-:Y:S02]  /*10500*/  F2FP.BF16.F32.PACK_AB R10, R42, R59 ;  /* 0x0000003b2a0a723e */ /* 0x000fe400000010ff */
[----:B------:R-:W-:Y:S01]  /*10510*/  F2FP.BF16.F32.PACK_AB R8, R48, R55 ;  /* 0x000000373008723e */ /* 0x000fe200000010ff */
[----:B------:R0:W-:Y:S01]  /*10520*/  STS.128 [R36], R4 ;  /* 0x0000000424007388 */ /* 0x0001e20000000c00 */
[----:B------:R-:W-:Y:S02]  /*10530*/  F2FP.BF16.F32.PACK_AB R9, R38, R57 ;  /* 0x000000392609723e */ /* 0x000fe400000010ff */
[----:B------:R-:W-:-:S05]  /*10540*/  F2FP.BF16.F32.PACK_AB R11, R11, R44 ;  /* 0x0000002c0b0b723e */ /* 0x000fca00000010ff */
[----:B------:R0:W-:Y:S02]  /*10550*/  STS.128 [R37+0x14400], R8 ;  /* 0x0144000825007388 */ /* 0x0001e40000000c00 */
.L_x_621:
[----:B------:R-:W-:Y:S05]  /*10560*/  BSYNC B2 ;  /* 0x0000000000027941 */ /* 0x000fea0003800000 */
.L_x_620:
[----:B------:R-:W-:Y:S05]  /*10570*/  @P1 BRA `(.L_x_619) ;  /* 0x00000004008c1947 */ /* 0x000fea0003800000 */
[----:B0-----:R-:W-:Y:S01]  /*10580*/  SHF.R.S32.HI R5, RZ, 0x1f, R212 ;  /* 0x0000001fff057819 */ /* 0x001fe200000114d4 */
[----:B------:R-:W-:Y:S01]  /*10590*/  IMAD.U32 R48, R14, 0x10000, RZ ;  /* 0x000100000e307824 */ /* 0x000fe200078e00ff */
[----:B-----5:R-:W-:Y:S01]  /*105a0*/  R2UR UR4, R56 ;  /* 0x00000000380472ca */ /* 0x020fe200000e0000 */
[----:B------:R-:W-:Y:S01]  /*105b0*/  IMAD.U32 R46, R0, 0x10000, RZ ;  /* 0x00010000002e7824 */ /* 0x000fe200078e00ff */
[CC--:B------:R-:W-:Y:S02]  /*105c0*/  LEA.HI R4, R5.reuse, R212.reuse, RZ, 0x3 ;  /* 0x000000d405047211 */ /* 0x0c0fe400078f18ff */
[----:B------:R-:W-:Y:S02]  /*105d0*/  LEA.HI R5, R5, R212, RZ, 0x6 ;  /* 0x000000d405057211 */ /* 0x000fe400078f30ff */
[----:B------:R-:W-:Y:S02]  /*105e0*/  SHF.R.S32.HI R6, RZ, 0x3, R4 ;  /* 0x00000003ff067819 */ /* 0x000fe40000011404 */
[----:B------:R-:W-:Y:S01]  /*105f0*/  LOP3.LUT R4, R4, 0x38, RZ, 0xc0, !PT ;  /* 0x0000003804047812 */ /* 0x000fe200078ec0ff */
[----:B------:R-:W-:Y:S01]  /*10600*/  IMAD.SHL.U32 R7, R5, 0x80, RZ ;  /* 0x0000008005077824 */ /* 0x000fe200078e00ff */
[----:B------:R-:W-:-:S02]  /*10610*/  LEA.HI R35, R35, R6, RZ, 0x1d ;  /* 0x0000000623237211 */ /* 0x000fc400078fe8ff */
[----:B------:R-:W-:Y:S02]  /*10620*/  LOP3.LUT R5, R4, 0x1c0, R54, 0xf8, !PT ;  /* 0x000001c004057812 */ /* 0x000fe400078ef836 */
[----:B------:R-:W-:Y:S01]  /*10630*/  SHF.R.S32.HI R6, RZ, 0x1f, R35 ;  /* 0x0000001fff067819 */ /* 0x000fe20000011423 */
[----:B------:R-:W-:Y:S01]  /*10640*/  IMAD.SHL.U32 R4, R35, 0x8, RZ ;  /* 0x0000000823047824 */ /* 0x000fe200078e00ff */
[----:B------:R-:W-:Y:S02]  /*10650*/  LOP3.LUT R8, R7, 0xffffe000, RZ, 0xc0, !PT ;  /* 0xffffe00007087812 */ /* 0x000fe400078ec0ff */
[----:B------:R-:W-:Y:S02]  /*10660*/  LEA.HI R6, R6, R35, RZ, 0x3 ;  /* 0x0000002306067211 */ /* 0x000fe400078f18ff */
[----:B------:R-:W-:Y:S02]  /*10670*/  LOP3.LUT R5, R5, R228, RZ, 0x3c, !PT ;  /* 0x000000e405057212 */ /* 0x000fe400078e3cff */
[----:B------:R-:W-:Y:S01]  /*10680*/  LOP3.LUT R4, R4, 0x38, RZ, 0xc0, !PT ;  /* 0x0000003804047812 */ /* 0x000fe200078ec0ff */
[----:B------:R-:W-:Y:S01]  /*10690*/  IMAD.SHL.U32 R6, R6, 0x400, RZ ;  /* 0x0000040006067824 */ /* 0x000fe200078e00ff */
[----:B------:R-:W-:-:S02]  /*106a0*/  IADD3 R8, R5, R8, R229 ;  /* 0x0000000805087210 */ /* 0x000fc40007ffe0e5 */
[----:B------:R-:W-:Y:S02]  /*106b0*/  LOP3.LUT R5, R4, 0x1c0, R54, 0xf8, !PT ;  /* 0x000001c004057812 */ /* 0x000fe400078ef836 */
[----:B------:R-:W-:Y:S02]  /*106c0*/  LOP3.LUT R6, R6, 0x7fffe000, RZ, 0xc0, !PT ;  /* 0x7fffe00006067812 */ /* 0x000fe400078ec0ff */
[----:B------:R-:W-:Y:S02]  /*106d0*/  LOP3.LUT R5, R5, R228, RZ, 0x3c, !PT ;  /* 0x000000e405057212 */ /* 0x000fe400078e3cff */
[----:B------:R-:W-:Y:S02]  /*106e0*/  LEA R35, R8, UR4, 0x1 ;  /* 0x0000000408237c11 */ /* 0x000fe4000f8e08ff */
[----:B------:R-:W-:Y:S02]  /*106f0*/  IADD3 R9, R5, R6, R229 ;  /* 0x0000000605097210 */ /* 0x000fe40007ffe0e5 */
[----:B------:R-:W-:Y:S01]  /*10700*/  LOP3.LUT R45, R14, 0xffff0000, RZ, 0xc0, !PT ;  /* 0xffff00000e2d7812 */ /* 0x000fe200078ec0ff */
[----:B------:R-:W0:Y:S02]  /*10710*/  LDS.128 R4, [R35] ;  /* 0x0000000023047984 */ /* 0x000e240000000c00 */
        /* <DEDUP_REMOVED lines=15> */
[-C--:B------:R-:W-:Y:S01]  /*10810*/  FMUL.FTZ R52, R41, R46.reuse ;  /* 0x0000002e29347220 */ /* 0x080fe20000410000 */
[----:B------:R-:W-:Y:S01]  /*10820*/  LOP3.LUT R41, R0, 0xffff0000, RZ, 0xc0, !PT ;  /* 0xffff000000297812 */ /* 0x000fe200078ec0ff */
[----:B------:R-:W-:Y:S01]  /*10830*/  FMUL.FTZ R47, R8, R45 ;  /* 0x0000002d082f7220 */ /* 0x000fe20000410000 */
[----:B------:R-:W-:Y:S01]  /*10840*/  FFMA.FTZ R49, R37, R46, -R50 ;  /* 0x0000002e25317223 */ /* 0x000fe20000010832 */
[----:B------:R-:W-:-:S02]  /*10850*/  IMAD.U32 R50, R20, 0x10000, RZ ;  /* 0x0001000014327824 */ /* 0x000fc400078e00ff */
[----:B------:R-:W-:Y:S01]  /*10860*/  FFMA.FTZ R52, R37, R48, R52 ;  /* 0x0000003025347223 */ /* 0x000fe20000010034 */
[----:B------:R-:W-:Y:S02]  /*10870*/  IMAD.U32 R46, R12, 0x10000, RZ ;  /* 0x000100000c2e7824 */ /* 0x000fe400078e00ff */
[-C--:B------:R-:W-:Y:S01]  /*10880*/  FMUL.FTZ R37, R8, R41.reuse ;  /* 0x0000002908257220 */ /* 0x080fe20000410000 */
[----:B------:R-:W-:Y:S01]  /*10890*/  FFMA.FTZ R48, R4, R41, -R47 ;  /* 0x0000002904307223 */ /* 0x000fe2000001082f */
[C---:B------:R-:W-:Y:S01]  /*108a0*/  FMUL.FTZ R8, R43.reuse, R50 ;  /* 0x000000322b087220 */ /* 0x040fe20000410000 */
[----:B------:R-:W-:Y:S01]  /*108b0*/  LOP3.LUT R47, R20, 0xffff0000, RZ, 0xc0, !PT ;  /* 0xffff0000142f7812 */ /* 0x000fe200078ec0ff */
[-C--:B------:R-:W-:Y:S01]  /*108c0*/  FMUL.FTZ R43, R43, R46.reuse ;  /* 0x0000002e2b2b7220 */ /* 0x080fe20000410000 */
[----:B------:R-:W-:Y:S01]  /*108d0*/  LOP3.LUT R41, R12, 0xffff0000, RZ, 0xc0, !PT ;  /* 0xffff00000c297812 */ /* 0x000fe200078ec0ff */
[----:B------:R-:W-:Y:S01]  /*108e0*/  FFMA.FTZ R46, R39, R46, -R8 ;  /* 0x0000002e272e7223 */ /* 0x000fe20000010808 */
[----:B------:R-:W-:-:S02]  /*108f0*/  IMAD.U32 R42, R9, 0x10000, RZ ;  /* 0x00010000092a7824 */ /* 0x000fc400078e00ff */
[----:B------:R-:W-:Y:S01]  /*10900*/  FFMA.FTZ R50, R39, R50, R43 ;  /* 0x0000003227327223 */ /* 0x000fe2000001002b */
[----:B------:R-:W-:Y:S01]  /*10910*/  FMUL.FTZ R39, R10, R47 ;  /* 0x0000002f0a277220 */ /* 0x000fe20000410000 */
[----:B------:R-:W-:Y:S02]  /*10920*/  IMAD.U32 R43, R15, 0x10000, RZ ;  /* 0x000100000f2b7824 */ /* 0x000fe400078e00ff */
[----:B------:R-:W-:Y:S01]  /*10930*/  FFMA.FTZ R45, R4, R45, R37 ;  /* 0x0000002d042d7223 */ /* 0x000fe20000010025 */
[----:B------:R-:W-:Y:S02]  /*10940*/  IMAD.U32 R37, R3, 0x10000, RZ ;  /* 0x0001000003257824 */ /* 0x000fe400078e00ff */
[-C--:B------:R-:W-:Y:S01]  /*10950*/  FMUL.FTZ R55, R10, R41.reuse ;  /* 0x000000290a377220 */ /* 0x080fe20000410000 */
[----:B------:R-:W-:Y:S01]  /*10960*/  FFMA.FTZ R53, R6, R41, -R39 ;  /* 0x0000002906357223 */ /* 0x000fe20000010827 */
[----:B------:R-:W-:Y:S01]  /*10970*/  FMUL.FTZ R51, R42, R43 ;  /* 0x0000002b2a337220 */ /* 0x000fe20000410000 */
[----:B------:R-:W-:-:S02]  /*10980*/  IMAD.U32 R44, R11, 0x10000, RZ ;  /* 0x000100000b2c7824 */ /* 0x000fc400078e00ff */
[----:B------:R-:W-:Y:S01]  /*10990*/  FMUL.FTZ R42, R42, R37 ;  /* 0x000000252a2a7220 */ /* 0x000fe20000410000 */
[----:B------:R-:W-:Y:S02]  /*109a0*/  IMAD.U32 R41, R21, 0x10000, RZ ;  /* 0x0001000015297824 */ /* 0x000fe400078e00ff */
[----:B------:R-:W-:Y:S01]  /*109b0*/  FFMA.FTZ R55, R6, R47, R55 ;  /* 0x0000002f06377223 */ /* 0x000fe20000010037 */
[----:B------:R-:W-:Y:S02]  /*109c0*/  IMAD.U32 R39, R13, 0x10000, RZ ;  /* 0x000100000d277824 */ /* 0x000fe400078e00ff */
[----:B------:R-:W-:Y:S01]  /*109d0*/  FFMA.FTZ R51, R38, R37, -R51 ;  /* 0x0000002526337223 */ /* 0x000fe20000010833 */
[----:B------:R-:W-:Y:S01]  /*109e0*/  LOP3.LUT R9, R9, 0xffff0000, RZ, 0xc0, !PT ;  /* 0xffff000009097812 */ /* 0x000fe200078ec0ff */
[C---:B------:R-:W-:Y:S01]  /*109f0*/  FMUL.FTZ R47, R44.reuse, R41 ;  /* 0x000000292c2f7220 */ /* 0x040fe20000410000 */
[----:B------:R-:W-:Y:S01]  /*10a00*/  LOP3.LUT R11, R11, 0xffff0000, RZ, 0xc0, !PT ;  /* 0xffff00000b0b7812 */ /* 0x000fe200078ec0ff */
[----:B------:R-:W-:Y:S01]  /*10a10*/  FMUL.FTZ R37, R44, R39 ;  /* 0x000000272c257220 */ /* 0x000fe20000410000 */
[----:B------:R-:W-:Y:S01]  /*10a20*/  LOP3.LUT R8, R15, 0xffff0000, RZ, 0xc0, !PT ;  /* 0xffff00000f087812 */ /* 0x000fe200078ec0ff */
[----:B------:R-:W-:Y:S01]  /*10a30*/  FFMA.FTZ R42, R38, R43, R42 ;  /* 0x0000002b262a7223 */ /* 0x000fe2000001002a */
[----:B------:R-:W-:Y:S01]  /*10a40*/  LOP3.LUT R10, R21, 0xffff0000, RZ, 0xc0, !PT ;  /* 0xffff0000150a7812 */ /* 0x000fe200078ec0ff */
[C---:B------:R-:W-:Y:S01]  /*10a50*/  FFMA.FTZ R47, R40.reuse, R39, -R47 ;  /* 0x00000027282f7223 */ /* 0x040fe2000001082f */
[----:B------:R-:W-:Y:S01]  /*10a60*/  LOP3.LUT R4, R3, 0xffff0000, RZ, 0xc0, !PT ;  /* 0xffff000003047812 */ /* 0x000fe200078ec0ff */
[----:B------:R-:W-:Y:S01]  /*10a70*/  FFMA.FTZ R37, R40, R41, R37 ;  /* 0x0000002928257223 */ /* 0x000fe20000010025 */
[----:B------:R-:W-:Y:S01]  /*10a80*/  LOP3.LUT R6, R13, 0xffff0000, RZ, 0xc0, !PT ;  /* 0xffff00000d067812 */ /* 0x000fe200078ec0ff */
[----:B------:R-:W-:Y:S01]  /*10a90*/  FMUL.FTZ R38, R9, R8 ;  /* 0x0000000809267220 */ /* 0x000fe20000410000 */
[----:B------:R-:W-:Y:S01]  /*10aa0*/  FMUL.FTZ R40, R11, R10 ;  /* 0x0000000a0b287220 */ /* 0x000fe20000410000 */
[----:B------:R-:W-:-:S02]  /*10ab0*/  FMUL.FTZ R9, R9, R4 ;  /* 0x0000000409097220 */ /* 0x000fc40000410000 */
[----:B------:R-:W-:Y:S01]  /*10ac0*/  FMUL.FTZ R11, R11, R6 ;  /* 0x000000060b0b7220 */ /* 0x000fe20000410000 */
[----:B------:R-:W-:Y:S01]  /*10ad0*/  FFMA.FTZ R38, R5, R4, -R38 ;  /* 0x0000000405267223 */ /* 0x000fe20000010826 */
[----:B------:R-:W-:Y:S01]  /*10ae0*/  FFMA.FTZ R40, R7, R6, -R40 ;  /* 0x0000000607287223 */ /* 0x000fe20000010828 */
[----:B------:R-:W-:Y:S01]  /*10af0*/  FFMA.FTZ R9, R5, R8, R9 ;  /* 0x0000000805097223 */ /* 0x000fe20000010009 */
[----:B------:R-:W-:Y:S01]  /*10b00*/  FFMA.FTZ R44, R7, R10, R11 ;  /* 0x0000000a072c7223 */ /* 0x000fe2000001000b */
[----:B------:R-:W-:Y:S02]  /*10b10*/  F2FP.BF16.F32.PACK_AB R4, R48, R49 ;  /* 0x000000313004723e */ /* 0x000fe400000010ff */
[----:B------:R-:W-:Y:S02]  /*10b20*/  F2FP.BF16.F32.PACK_AB R6, R53, R46 ;  /* 0x0000002e3506723e */ /* 0x000fe400000010ff */
[----:B------:R-:W-:Y:S02]  /*10b30*/  F2FP.BF16.F32.PACK_AB R5, R38, R51 ;  /* 0x000000332605723e */ /* 0x000fe400000010ff */
[----:B------:R-:W-:-:S02]  /*10b40*/  F2FP.BF16.F32.PACK_AB R7, R40, R47 ;  /* 0x0000002f2807723e */ /* 0x000fc400000010ff */
[----:B------:R-:W-:Y:S02]  /*10b50*/  F2FP.BF16.F32.PACK_AB R8, R45, R52 ;  /* 0x000000342d08723e */ /* 0x000fe400000010ff */
[----:B------:R-:W-:Y:S01]  /*10b60*/  F2FP.BF16.F32.PACK_AB R10, R55, R50 ;  /* 0x00000032370a723e */ /* 0x000fe200000010ff */
[----:B------:R1:W-:Y:S01]  /*10b70*/  STS.128 [R35], R4 ;  /* 0x0000000423007388 */ /* 0x0003e20000000c00 */
[----:B------:R-:W-:Y:S02]  /*10b80*/  F2FP.BF16.F32.PACK_AB R9, R9, R42 ;  /* 0x0000002a0909723e */ /* 0x000fe400000010ff */
[----:B------:R-:W-:-:S05]  /*10b90*/  F2FP.BF16.F32.PACK_AB R11, R44, R37 ;  /* 0x000000252c0b723e */ /* 0x000fca00000010ff */
[----:B------:R1:W-:Y:S02]  /*10ba0*/  STS.128 [R36+0x14400], R8 ;  /* 0x0144000824007388 */ /* 0x0003e40000000c00 */
.L_x_619:
[----:B------:R-:W-:Y:S05]  /*10bb0*/  BSYNC B1 ;  /* 0x0000000000017941 */ /* 0x000fea0003800000 */
.L_x_618:
[----:B01----:R-:W-:Y:S01]  /*10bc0*/  VIADD R4, R213, 0x20 ;  /* 0x00000020d5047836 */ /* 0x003fe20000000000 */
[----:B------:R-:W-:Y:S04]  /*10bd0*/  BSSY B1, `(.L_x_622) ;  /* 0x00000ca000017945 */ /* 0x000fe80003800000 */
[----:B------:R-:W-:-:S13]  /*10be0*/  ISETP.GE.AND P0, PT, R4, R34, PT ;  /* 0x000000220400720c */ /* 0x000fda0003f06270 */
[----:B------:R-:W-:Y:S05]  /*10bf0*/  @P0 BRA `(.L_x_623) ;  /* 0x0000000c001c0947 */ /* 0x000fea0003800000 */
[----:B-----5:R0:W5:Y:S01]  /*10c00*/  LDL R56, [R1+0x14] ;  /* 0x0000140001387983 */ /* 0x0201620000100800 */
[----:B------:R-:W1:Y:S01]  /*10c10*/  LDC R35, c[0x0][0x3f4] ;  /* 0x0000fd00ff237b82 */ /* 0x000e620000000800 */
[----:B------:R-:W-:Y:S01]  /*10c20*/  BSSY B2, `(.L_x_624) ;  /* 0x0000062000027945 */ /* 0x000fe20003800000 */
[----:B------:R-:W-:Y:S02]  /*10c30*/  SHF.R.U32.HI R54, RZ, 0x3, R223 ;  /* 0x00000003ff367819 */ /* 0x000fe400000116df */
[-C--:B-1----:R-:W-:Y:S02]  /*10c40*/  ISETP.GE.AND P0, PT, R16, R35.reuse, PT ;  /* 0x000000231000720c */ /* 0x082fe40003f06270 */
[----:B------:R-:W-:-:S11]  /*10c50*/  ISETP.GE.AND P1, PT, R212, R35, PT ;  /* 0x00000023d400720c */ /* 0x000fd60003f26270 */
[----:B0-----:R-:W-:Y:S05]  /*10c60*/  @P0 BRA `(.L_x_625) ;  /* 0x0000000400740947 */ /* 0x001fea0003800000 */
[----:B------:R-:W-:Y:S01]  /*10c70*/  LEA.HI R4, R29, R28, RZ, 0x3 ;  /* 0x0000001c1d047211 */ /* 0x000fe200078f18ff */
[----:B------:R-:W-:Y:S01]  /*10c80*/  IMAD.U32 R48, R30, 0x10000, RZ ;  /* 0x000100001e307824 */ /* 0x000fe200078e00ff */
[----:B-----5:R-:W-:Y:S01]  /*10c90*/  R2UR UR4, R56 ;  /* 0x00000000380472ca */ /* 0x020fe200000e0000 */
[----:B------:R-:W-:Y:S01]  /*10ca0*/  IMAD.U32 R46, R24, 0x10000, RZ ;  /* 0x00010000182e7824 */ /* 0x000fe200078e00ff */
[----:B------:R-:W-:Y:S01]  /*10cb0*/  LOP3.LUT R5, R4, 0xfffffff8, RZ, 0xc0, !PT ;  /* 0xfffffff804057812 */ /* 0x000fe200078ec0ff */
[----:B------:R-:W-:Y:S01]  /*10cc0*/  IMAD.U32 R57, R31, 0x10000, RZ ;  /* 0x000100001f397824 */ /* 0x000fe200078e00ff */
[----:B------:R-:W-:Y:S01]  /*10cd0*/  LOP3.LUT R7, R223, 0x38, R16, 0xf8, !PT ;  /* 0x00000038df077812 */ /* 0x000fe200078ef810 */
[----:B------:R-:W-:Y:S01]  /*10ce0*/  IMAD.U32 R55, R25, 0x10000, RZ ;  /* 0x0001000019377824 */ /* 0x000fe200078e00ff */
[----:B------:R-:W-:Y:S01]  /*10cf0*/  LOP3.LUT R50, R30, 0xffff0000, RZ, 0xc0, !PT ;  /* 0xffff00001e327812 */ /* 0x000fe200078ec0ff */
[----:B------:R-:W-:Y:S01]  /*10d00*/  IMAD.IADD R4, R28, 0x1, -R5 ;  /* 0x000000011c047824 */ /* 0x000fe200078e0a05 */
[----:B------:R-:W-:Y:S01]  /*10d10*/  LOP3.LUT R7, R226, R7, R54, 0xf6, !PT ;  /* 0x00000007e2077212 */ /* 0x000fe200078ef636 */
[----:B------:R-:W-:Y:S01]  /*10d20*/  IMAD.U32 R52, R32, 0x10000, RZ ;  /* 0x0001000020347824 */ /* 0x000fe200078e00ff */
[----:B------:R-:W-:-:S02]  /*10d30*/  LOP3.LUT R59, R33, 0xffff0000, RZ, 0xc0, !PT ;  /* 0xffff0000213b7812 */ /* 0x000fc400078ec0ff */
[----:B------:R-:W-:Y:S02]  /*10d40*/  LEA.HI R4, R35, R4, RZ, 0x1d ;  /* 0x0000000423047211 */ /* 0x000fe400078fe8ff */
[----:B------:R-:W-:Y:S02]  /*10d50*/  LEA R36, R7, UR4, 0x1 ;  /* 0x0000000407247c11 */ /* 0x000fe4000f8e08ff */
[----:B------:R-:W-:Y:S01]  /*10d60*/  SHF.R.S32.HI R5, RZ, 0x1f, R4 ;  /* 0x0000001fff057819 */ /* 0x000fe20000011404 */
[----:B------:R-:W-:-:S03]  /*10d70*/  IMAD.SHL.U32 R6, R4, 0x8, RZ ;  /* 0x0000000804067824 */ /* 0x000fc600078e00ff */
[----:B------:R-:W-:Y:S02]  /*10d80*/  LEA.HI R5, R5, R4, RZ, 0x3 ;  /* 0x0000000405057211 */ /* 0x000fe400078f18ff */
[----:B------:R-:W-:-:S03]  /*10d90*/  LOP3.LUT R4, R223, 0x38, R6, 0xf8, !PT ;  /* 0x00000038df047812 */ /* 0x000fc600078ef806 */
[----:B------:R-:W-:Y:S01]  /*10da0*/  IMAD.SHL.U32 R6, R5, 0x400, RZ ;  /* 0x0000040005067824 */ /* 0x000fe200078e00ff */
[----:B------:R-:W-:-:S04]  /*10db0*/  LOP3.LUT R5, R4, R54, RZ, 0x3c, !PT ;  /* 0x0000003604057212 */ /* 0x000fc800078e3cff */
        /* <DEDUP_REMOVED lines=17> */
[-C--:B------:R-:W-:Y:S01]  /*10ed0*/  FMUL.FTZ R47, R48, R42.reuse ;  /* 0x0000002a302f7220 */ /* 0x080fe20000410000 */
[----:B------:R-:W-:Y:S01]  /*10ee0*/  FMUL.FTZ R49, R46, R42 ;  /* 0x0000002a2e317220 */ /* 0x000fe20000410000 */
[----:B------:R-:W-:Y:S01]  /*10ef0*/  LOP3.LUT R42, R24, 0xffff0000, RZ, 0xc0, !PT ;  /* 0xffff0000182a7812 */ /* 0x000fe200078ec0ff */
[----:B------:R-:W-:Y:S01]  /*10f00*/  FMUL.FTZ R51, R50, R8 ;  /* 0x0000000832337220 */ /* 0x000fe20000410000 */
[----:B------:R-:W-:Y:S01]  /*10f10*/  FFMA.FTZ R47, R46, R38, -R47 ;  /* 0x000000262e2f7223 */ /* 0x000fe2000001082f */
[----:B------:R-:W-:Y:S01]  /*10f20*/  FMUL.FTZ R46, R55, R43 ;  /* 0x0000002b372e7220 */ /* 0x000fe20000410000 */
[----:B------:R-:W-:-:S02]  /*10f30*/  IMAD.U32 R44, R10, 0x10000, RZ ;  /* 0x000100000a2c7824 */ /* 0x000fc400078e00ff */
[C---:B------:R-:W-:Y:S01]  /*10f40*/  FMUL.FTZ R53, R42.reuse, R8 ;  /* 0x000000082a357220 */ /* 0x040fe20000410000 */
[----:B------:R-:W-:Y:S01]  /*10f50*/  FFMA.FTZ R8, R42, R4, -R51 ;  /* 0x000000042a087223 */ /* 0x000fe20000010833 */
[----:B------:R-:W-:Y:S01]  /*10f60*/  FMUL.FTZ R42, R57, R43 ;  /* 0x0000002b392a7220 */ /* 0x000fe20000410000 */
[----:B------:R-:W-:Y:S01]  /*10f70*/  FFMA.FTZ R49, R48, R38, R49 ;  /* 0x0000002630317223 */ /* 0x000fe20000010031 */
[----:B------:R-:W-:Y:S01]  /*10f80*/  FFMA.FTZ R38, R50, R4, R53 ;  /* 0x0000000432267223 */ /* 0x000fe20000010035 */
[----:B------:R-:W-:Y:S01]  /*10f90*/  LOP3.LUT R10, R10, 0xffff0000, RZ, 0xc0, !PT ;  /* 0xffff00000a0a7812 */ /* 0x000fe200078ec0ff */
[-C--:B------:R-:W-:Y:S01]  /*10fa0*/  FFMA.FTZ R42, R55, R39.reuse, -R42 ;  /* 0x00000027372a7223 */ /* 0x080fe2000001082a */
[C---:B------:R-:W-:Y:S02]  /*10fb0*/  IMAD.U32 R4, R26.reuse, 0x10000, RZ ;  /* 0x000100001a047824 */ /* 0x040fe400078e00ff */
[----:B------:R-:W-:Y:S01]  /*10fc0*/  FFMA.FTZ R46, R57, R39, R46 ;  /* 0x00000027392e7223 */ /* 0x000fe2000001002e */
[----:B------:R-:W-:Y:S01]  /*10fd0*/  LOP3.LUT R48, R26, 0xffff0000, RZ, 0xc0, !PT ;  /* 0xffff00001a307812 */ /* 0x000fe200078ec0ff */
[----:B------:R-:W-:Y:S01]  /*10fe0*/  FMUL.FTZ R39, R52, R44 ;  /* 0x0000002c34277220 */ /* 0x000fe20000410000 */
[----:B------:R-:W-:Y:S01]  /*10ff0*/  LOP3.LUT R50, R32, 0xffff0000, RZ, 0xc0, !PT ;  /* 0xffff000020327812 */ /* 0x000fe200078ec0ff */
[----:B------:R-:W-:-:S02]  /*11000*/  IMAD.U32 R45, R11, 0x10000, RZ ;  /* 0x000100000b2d7824 */ /* 0x000fc400078e00ff */
[C---:B------:R-:W-:Y:S01]  /*11010*/  FMUL.FTZ R43, R4.reuse, R44 ;  /* 0x0000002c042b7220 */ /* 0x040fe20000410000 */
[----:B------:R-:W-:Y:S02]  /*11020*/  IMAD.U32 R57, R33, 0x10000, RZ ;  /* 0x0001000021397824 */ /* 0x000fe400078e00ff */
[----:B------:R-:W-:Y:S01]  /*11030*/  FFMA.FTZ R39, R4, R40, -R39 ;  /* 0x0000002804277223 */ /* 0x000fe20000010827 */
[-C--:B------:R-:W-:Y:S01]  /*11040*/  FMUL.FTZ R51, R50, R10.reuse ;  /* 0x0000000a32337220 */ /* 0x080fe20000410000 */
[----:B------:R-:W-:Y:S01]  /*11050*/  FMUL.FTZ R53, R48, R10 ;  /* 0x0000000a30357220 */ /* 0x000fe20000410000 */
[----:B------:R-:W-:Y:S02]  /*11060*/  IMAD.U32 R55, R27, 0x10000, RZ ;  /* 0x000100001b377824 */ /* 0x000fe400078e00ff */
[-C--:B------:R-:W-:Y:S01]  /*11070*/  FMUL.FTZ R4, R57, R45.reuse ;  /* 0x0000002d39047220 */ /* 0x080fe20000410000 */
[----:B------:R-:W-:Y:S01]  /*11080*/  FFMA.FTZ R10, R52, R40, R43 ;  /* 0x00000028340a7223 */ /* 0x000fe2000001002b */
[-C--:B------:R-:W-:Y:S01]  /*11090*/  FFMA.FTZ R40, R48, R6.reuse, -R51 ;  /* 0x0000000630287223 */ /* 0x080fe20000010833 */
[----:B------:R-:W-:Y:S01]  /*110a0*/  FFMA.FTZ R53, R50, R6, R53 ;  /* 0x0000000632357223 */ /* 0x000fe20000010035 */
[C---:B------:R-:W-:Y:S01]  /*110b0*/  FMUL.FTZ R6, R55.reuse, R45 ;  /* 0x0000002d37067220 */ /* 0x040fe20000410000 */
[----:B------:R-:W-:Y:S01]  /*110c0*/  FFMA.FTZ R43, R55, R41, -R4 ;  /* 0x00000029372b7223 */ /* 0x000fe20000010804 */
[----:B------:R-:W-:-:S02]  /*110d0*/  LOP3.LUT R55, R31, 0xffff0000, RZ, 0xc0, !PT ;  /* 0xffff00001f377812 */ /* 0x000fc400078ec0ff */
[----:B------:R-:W-:Y:S01]  /*110e0*/  LOP3.LUT R11, R11, 0xffff0000, RZ, 0xc0, !PT ;  /* 0xffff00000b0b7812 */ /* 0x000fe200078ec0ff */
[----:B------:R-:W-:Y:S01]  /*110f0*/  FFMA.FTZ R41, R57, R41, R6 ;  /* 0x0000002939297223 */ /* 0x000fe20000010006 */
[----:B------:R-:W-:Y:S01]  /*11100*/  LOP3.LUT R45, R25, 0xffff0000, RZ, 0xc0, !PT ;  /* 0xffff0000192d7812 */ /* 0x000fe200078ec0ff */
[----:B------:R-:W-:Y:S01]  /*11110*/  FMUL.FTZ R4, R55, R9 ;  /* 0x0000000937047220 */ /* 0x000fe20000410000 */
[----:B------:R-:W-:Y:S01]  /*11120*/  LOP3.LUT R51, R27, 0xffff0000, RZ, 0xc0, !PT ;  /* 0xffff00001b337812 */ /* 0x000fe200078ec0ff */
[----:B------:R-:W-:Y:S01]  /*11130*/  FMUL.FTZ R44, R59, R11 ;  /* 0x0000000b3b2c7220 */ /* 0x000fe20000410000 */
[----:B------:R-:W-:Y:S01]  /*11140*/  F2FP.BF16.F32.PACK_AB R10, R53, R10 ;  /* 0x0000000a350a723e */ /* 0x000fe200000010ff */
[C---:B------:R-:W-:Y:S01]  /*11150*/  FMUL.FTZ R6, R45.reuse, R9 ;  /* 0x000000092d067220 */ /* 0x040fe20000410000 */
[----:B------:R-:W-:Y:S01]  /*11160*/  FFMA.FTZ R9, R45, R5, -R4 ;  /* 0x000000052d097223 */ /* 0x000fe20000010804 */
[C---:B------:R-:W-:Y:S01]  /*11170*/  FMUL.FTZ R48, R51.reuse, R11 ;  /* 0x0000000b33307220 */ /* 0x040fe20000410000 */
        /* <DEDUP_REMOVED lines=8> */
[----:B------:R-:W-:Y:S02]  /*11200*/  F2FP.BF16.F32.PACK_AB R8, R38, R49 ;  /* 0x000000312608723e */ /* 0x000fe400000010ff */
[----:B------:R-:W-:Y:S01]  /*11210*/  F2FP.BF16.F32.PACK_AB R11, R48, R41 ;  /* 0x00000029300b723e */ /* 0x000fe200000010ff */
[----:B------:R0:W-:Y:S04]  /*11220*/  STS.128 [R36], R4 ;  /* 0x0000000424007388 */ /* 0x0001e80000000c00 */
[----:B------:R0:W-:Y:S02]  /*11230*/  STS.128 [R37+0x14400], R8 ;  /* 0x0144000825007388 */ /* 0x0001e40000000c00 */
.L_x_625:
[----:B------:R-:W-:Y:S05]  /*11240*/  BSYNC B2 ;  /* 0x0000000000027941 */ /* 0x000fea0003800000 */
.L_x_624:
[----:B------:R-:W-:Y:S05]  /*11250*/  @P1 BRA `(.L_x_623) ;  /* 0x0000000400841947 */ /* 0x000fea0003800000 */
[----:B0-----:R-:W-:Y:S01]  /*11260*/  SHF.R.S32.HI R5, RZ, 0x1f, R212 ;  /* 0x0000001fff057819 */ /* 0x001fe200000114d4 */
[----:B------:R-:W-:Y:S01]  /*11270*/  IMAD.U32 R47, R14, 0x10000, RZ ;  /* 0x000100000e2f7824 */ /* 0x000fe200078e00ff */
[----:B-----5:R-:W-:Y:S01]  /*11280*/  R2UR UR4, R56 ;  /* 0x00000000380472ca */ /* 0x020fe200000e0000 */
[----:B------:R-:W-:Y:S01]  /*11290*/  IMAD.U32 R45, R0, 0x10000, RZ ;  /* 0x00010000002d7824 */ /* 0x000fe200078e00ff */
[CC--:B------:R-:W-:Y:S01]  /*112a0*/  LEA.HI R4, R5.reuse, R212.reuse, RZ, 0x3 ;  /* 0x000000d405047211 */ /* 0x0c0fe200078f18ff */
[----:B------:R-:W-:Y:S01]  /*112b0*/  IMAD.U32 R49, R20, 0x10000, RZ ;  /* 0x0001000014317824 */ /* 0x000fe200078e00ff */
[----:B------:R-:W-:Y:S01]  /*112c0*/  LEA.HI R5, R5, R212, RZ, 0x6 ;  /* 0x000000d405057211 */ /* 0x000fe200078f30ff */
[----:B------:R-:W-:Y:S01]  /*112d0*/  IMAD.U32 R56, R21, 0x10000, RZ ;  /* 0x0001000015387824 */ /* 0x000fe200078e00ff */
[--C-:B------:R-:W-:Y:S02]  /*112e0*/  SHF.R.S32.HI R6, RZ, 0x3, R4.reuse ;  /* 0x00000003ff067819 */ /* 0x100fe40000011404 */
[----:B------:R-:W-:Y:S01]  /*112f0*/  LOP3.LUT R4, R223, 0x38, R4, 0xf8, !PT ;  /* 0x00000038df047812 */ /* 0x000fe200078ef804 */
[----:B------:R-:W-:Y:S01]  /*11300*/  IMAD.SHL.U32 R5, R5, 0x80, RZ ;  /* 0x0000008005057824 */ /* 0x000fe200078e00ff */
[----:B------:R-:W-:-:S02]  /*11310*/  LEA.HI R35, R35, R6, RZ, 0x1d ;  /* 0x0000000623237211 */ /* 0x000fc400078fe8ff */
[----:B------:R-:W-:Y:S02]  /*11320*/  LOP3.LUT R7, R4, R54, RZ, 0x3c, !PT ;  /* 0x0000003604077212 */ /* 0x000fe400078e3cff */
[----:B------:R-:W-:Y:S01]  /*11330*/  SHF.R.S32.HI R6, RZ, 0x1f, R35 ;  /* 0x0000001fff067819 */ /* 0x000fe20000011423 */
[----:B------:R-:W-:Y:S01]  /*11340*/  IMAD.SHL.U32 R4, R35, 0x8, RZ ;  /* 0x0000000823047824 */ /* 0x000fe200078e00ff */
[----:B------:R-:W-:Y:S02]  /*11350*/  LOP3.LUT R5, R5, 0xffffe000, RZ, 0xc0, !PT ;  /* 0xffffe00005057812 */ /* 0x000fe400078ec0ff */
[----:B------:R-:W-:Y:S02]  /*11360*/  LEA.HI R6, R6, R35, RZ, 0x3 ;  /* 0x0000002306067211 */ /* 0x000fe400078f18ff */
[----:B------:R-:W-:Y:S02]  /*11370*/  IADD3 R5, R7, R5, R226 ;  /* 0x0000000507057210 */ /* 0x000fe40007ffe0e2 */
[----:B------:R-:W-:Y:S01]  /*11380*/  LOP3.LUT R4, R223, 0x38, R4, 0xf8, !PT ;  /* 0x00000038df047812 */ /* 0x000fe200078ef804 */
[----:B------:R-:W-:Y:S01]  /*11390*/  IMAD.SHL.U32 R6, R6, 0x400, RZ ;  /* 0x0000040006067824 */ /* 0x000fe200078e00ff */
[----:B------:R-:W-:-:S02]  /*113a0*/  LEA R35, R5, UR4, 0x1 ;  /* 0x0000000405237c11 */ /* 0x000fc4000f8e08ff */
[----:B------:R-:W-:Y:S02]  /*113b0*/  LOP3.LUT R5, R4, R54, RZ, 0x3c, !PT ;  /* 0x0000003604057212 */ /* 0x000fe400078e3cff */
[----:B------:R-:W-:Y:S02]  /*113c0*/  LOP3.LUT R6, R6, 0x7fffe000, RZ, 0xc0, !PT ;  /* 0x7fffe00006067812 */ /* 0x000fe400078ec0ff */
[----:B------:R-:W-:Y:S02]  /*113d0*/  LOP3.LUT R52, R14, 0xffff0000, RZ, 0xc0, !PT ;  /* 0xffff00000e347812 */ /* 0x000fe400078ec0ff */
[----:B------:R-:W-:Y:S02]  /*113e0*/  IADD3 R9, R5, R6, R226 ;  /* 0x0000000605097210 */ /* 0x000fe40007ffe0e2 */
[----:B------:R-:W0:Y:S01]  /*113f0*/  LDS.128 R4, [R35] ;  /* 0x0000000023047984 */ /* 0x000e220000000c00 */
[----:B------:R-:W-:Y:S02]  /*11400*/  LOP3.LUT R50, R0, 0xffff0000, RZ, 0xc0, !PT ;  /* 0xffff000000327812 */ /* 0x000fe400078ec0ff */
[----:B------:R-:W-:Y:S01]  /*11410*/  IMAD R36, R9, 0x2, R18 ;  /* 0x0000000209247824 */ /* 0x000fe200078e0212 */
[----:B------:R-:W-:-:S02]  /*11420*/  LOP3.LUT R54, R20, 0xffff0000, RZ, 0xc0, !PT ;  /* 0xffff000014367812 */ /* 0x000fc400078ec0ff */
[----:B------:R-:W-:Y:S02]  /*11430*/  LOP3.LUT R57, R15, 0xffff0000, RZ, 0xc0, !PT ;  /* 0xffff00000f397812 */ /* 0x000fe400078ec0ff */
[----:B------:R-:W1:Y:S01]  /*11440*/  LDS.128 R8, [R36+0x14400] ;  /* 0x0144000024087984 */ /* 0x000e620000000c00 */
[----:B------:R-:W-:Y:S02]  /*11450*/  LOP3.LUT R59, R21, 0xffff0000, RZ, 0xc0, !PT ;  /* 0xffff0000153b7812 */ /* 0x000fe400078ec0ff */
        /* <DEDUP_REMOVED lines=20> */
[----:B------:R-:W-:Y:S02]  /*115a0*/  IMAD.U32 R45, R12, 0x10000, RZ ;  /* 0x000100000c2d7824 */ /* 0x000fe400078e00ff */
[C---:B------:R-:W-:Y:S01]  /*115b0*/  FMUL.FTZ R37, R50.reuse, R8 ;  /* 0x0000000832257220 */ /* 0x040fe20000410000 */
[-C--:B------:R-:W-:Y:S01]  /*115c0*/  FMUL.FTZ R8, R49, R43.reuse ;  /* 0x0000002b31087220 */ /* 0x080fe20000410000 */
[-C--:B------:R-:W-:Y:S01]  /*115d0*/  FFMA.FTZ R41, R50, R4.reuse, -R41 ;  /* 0x0000000432297223 */ /* 0x080fe20000010829 */
[C---:B------:R-:W-:Y:S01]  /*115e0*/  FMUL.FTZ R50, R45.reuse, R43 ;  /* 0x0000002b2d327220 */ /* 0x040fe20000410000 */
[----:B------:R-:W-:Y:S01]  /*115f0*/  FFMA.FTZ R37, R52, R4, R37 ;  /* 0x0000000434257223 */ /* 0x000fe20000010025 */
[-C--:B------:R-:W-:Y:S01]  /*11600*/  FFMA.FTZ R45, R45, R39.reuse, -R8 ;  /* 0x000000272d2d7223 */ /* 0x080fe20000010808 */
[----:B------:R-:W-:Y:S01]  /*11610*/  LOP3.LUT R8, R12, 0xffff0000, RZ, 0xc0, !PT ;  /* 0xffff00000c087812 */ /* 0x000fe200078ec0ff */
[----:B------:R-:W-:Y:S01]  /*11620*/  FFMA.FTZ R50, R49, R39, R50 ;  /* 0x0000002731327223 */ /* 0x000fe20000010032 */
[----:B------:R-:W-:Y:S01]  /*11630*/  FMUL.FTZ R39, R54, R10 ;  /* 0x0000000a36277220 */ /* 0x000fe20000410000 */
[----:B------:R-:W-:Y:S01]  /*11640*/  IMAD.U32 R44, R11, 0x10000, RZ ;  /* 0x000100000b2c7824 */ /* 0x000fe200078e00ff */
[----:B------:R-:W-:Y:S01]  /*11650*/  LOP3.LUT R9, R9, 0xffff0000, RZ, 0xc0, !PT ;  /* 0xffff000009097812 */ /* 0x000fe200078ec0ff */
[----:B------:R-:W-:-:S02]  /*11660*/  IMAD.U32 R52, R15, 0x10000, RZ ;  /* 0x000100000f347824 */ /* 0x000fc400078e00ff */
[C---:B------:R-:W-:Y:S01]  /*11670*/  FMUL.FTZ R47, R8.reuse, R10 ;  /* 0x0000000a082f7220 */ /* 0x040fe20000410000 */
[----:B------:R-:W-:Y:S01]  /*11680*/  FFMA.FTZ R10, R8, R6, -R39 ;  /* 0x00000006080a7223 */ /* 0x000fe20000010827 */
[----:B------:R-:W-:Y:S01]  /*11690*/  LOP3.LUT R11, R11, 0xffff0000, RZ, 0xc0, !PT ;  /* 0xffff00000b0b7812 */ /* 0x000fe200078ec0ff */
[----:B------:R-:W-:Y:S02]  /*116a0*/  IMAD.U32 R4, R3, 0x10000, RZ ;  /* 0x0001000003047824 */ /* 0x000fe400078e00ff */
[----:B------:R-:W-:Y:S01]  /*116b0*/  FMUL.FTZ R39, R52, R42 ;  /* 0x0000002a34277220 */ /* 0x000fe20000410000 */
[----:B------:R-:W-:Y:S02]  /*116c0*/  IMAD.U32 R8, R13, 0x10000, RZ ;  /* 0x000100000d087824 */ /* 0x000fe400078e00ff */
[----:B------:R-:W-:Y:S01]  /*116d0*/  FMUL.FTZ R49, R56, R44 ;  /* 0x0000002c38317220 */ /* 0x000fe20000410000 */
[C---:B------:R-:W-:Y:S01]  /*116e0*/  FMUL.FTZ R43, R4.reuse, R42 ;  /* 0x0000002a042b7220 */ /* 0x040fe20000410000 */
[----:B------:R-:W-:Y:S01]  /*116f0*/  FFMA.FTZ R39, R4, R38, -R39 ;  /* 0x0000002604277223 */ /* 0x000fe20000010827 */
[C---:B------:R-:W-:Y:S01]  /*11700*/  FMUL.FTZ R51, R8.reuse, R44 ;  /* 0x0000002c08337220 */ /* 0x040fe20000410000 */
[----:B------:R-:W-:Y:S01]  /*11710*/  FFMA.FTZ R49, R8, R40, -R49 ;  /* 0x0000002808317223 */ /* 0x000fe20000010831 */
[----:B------:R-:W-:Y:S01]  /*11720*/  FFMA.FTZ R47, R54, R6, R47 ;  /* 0x00000006362f7223 */ /* 0x000fe2000001002f */
[----:B------:R-:W-:Y:S01]  /*11730*/  FMUL.FTZ R4, R57, R9 ;  /* 0x0000000939047220 */ /* 0x000fe20000410000 */
[----:B------:R-:W-:Y:S01]  /*11740*/  FMUL.FTZ R8, R59, R11 ;  /* 0x0000000b3b087220 */ /* 0x000fe20000410000 */
[----:B------:R-:W-:Y:S01]  /*11750*/  FMUL.FTZ R6, R53, R9 ;  /* 0x0000000935067220 */ /* 0x000fe20000410000 */
[----:B------:R-:W-:Y:S01]  /*11760*/  FMUL.FTZ R44, R55, R11 ;  /* 0x0000000b372c7220 */ /* 0x000fe20000410000 */
[----:B------:R-:W-:Y:S01]  /*11770*/  FFMA.FTZ R43, R52, R38, R43 ;  /* 0x00000026342b7223 */ /* 0x000fe2000001002b */
[----:B------:R-:W-:Y:S01]  /*11780*/  FFMA.FTZ R51, R56, R40, R51 ;  /* 0x0000002838337223 */ /* 0x000fe20000010033 */
[----:B------:R-:W-:Y:S01]  /*11790*/  FFMA.FTZ R38, R53, R5, -R4 ;  /* 0x0000000535267223 */ /* 0x000fe20000010804 */
[----:B------:R-:W-:Y:S01]  /*117a0*/  FFMA.FTZ R42, R55, R7, -R8 ;  /* 0x00000007372a7223 */ /* 0x000fe20000010808 */
[----:B------:R-:W-:Y:S01]  /*117b0*/  FFMA.FTZ R40, R57, R5, R6 ;  /* 0x0000000539287223 */ /* 0x000fe20000010006 */
[----:B------:R-:W-:Y:S01]  /*117c0*/  FFMA.FTZ R44, R59, R7, R44 ;  /* 0x000000073b2c7223 */ /* 0x000fe2000001002c */
[----:B------:R-:W-:-:S02]  /*117d0*/  F2FP.BF16.F32.PACK_AB R4, R41, R46 ;  /* 0x0000002e2904723e */ /* 0x000fc400000010ff */
[----:B------:R-:W-:Y:S02]  /*117e0*/  F2FP.BF16.F32.PACK_AB R6, R10, R45 ;  /* 0x0000002d0a06723e */ /* 0x000fe400000010ff */
[----:B------:R-:W-:Y:S02]  /*117f0*/  F2FP.BF16.F32.PACK_AB R5, R38, R39 ;  /* 0x000000272605723e */ /* 0x000fe400000010ff */
[----:B------:R-:W-:Y:S02]  /*11800*/  F2FP.BF16.F32.PACK_AB R7, R42, R49 ;  /* 0x000000312a07723e */ /* 0x000fe400000010ff */
[----:B------:R-:W-:Y:S02]  /*11810*/  F2FP.BF16.F32.PACK_AB R8, R37, R48 ;  /* 0x000000302508723e */ /* 0x000fe400000010ff */
[----:B------:R-:W-:Y:S01]  /*11820*/  F2FP.BF16.F32.PACK_AB R10, R47, R50 ;  /* 0x000000322f0a723e */ /* 0x000fe200000010ff */
[----:B------:R1:W-:Y:S01]  /*11830*/  STS.128 [R35], R4 ;  /* 0x0000000423007388 */ /* 0x0003e20000000c00 */
[----:B------:R-:W-:-:S02]  /*11840*/  F2FP.BF16.F32.PACK_AB R9, R40, R43 ;  /* 0x0000002b2809723e */ /* 0x000fc400000010ff */
[----:B------:R-:W-:-:S05]  /*11850*/  F2FP.BF16.F32.PACK_AB R11, R44, R51 ;  /* 0x000000332c0b723e */ /* 0x000fca00000010ff */
[----:B------:R1:W-:Y:S02]  /*11860*/  STS.128 [R36+0x14400], R8 ;  /* 0x0144000824007388 */ /* 0x0003e40000000c00 */
.L_x_623:
[----:B------:R-:W-:Y:S05]  /*11870*/  BSYNC B1 ;  /* 0x0000000000017941 */ /* 0x000fea0003800000 */
.L_x_622:
[----:B------:R-:W-:Y:S01]  /*11880*/  ISETP.GE.AND P0, PT, R237, R34, PT ;  /* 0x00000022ed00720c */ /* 0x000fe20003f06270 */
[----:B------:R-:W-:-:S12]  /*11890*/  BSSY B1, `(.L_x_626) ;  /* 0x00000c9000017945 */ /* 0x000fd80003800000 */
[----:B------:R-:W-:Y:S05]  /*118a0*/  @P0 BRA `(.L_x_627) ;  /* 0x0000000c001c0947 */ /* 0x000fea0003800000 */
[----:B-----5:R2:W5:Y:S01]  /*118b0*/  LDL R56, [R1+0x14] ;  /* 0x0000140001387983 */ /* 0x0205620000100800 */
[----:B-1----:R-:W1:Y:S01]  /*118c0*/  LDC R35, c[0x0][0x3f4] ;  /* 0x0000fd00ff237b82 */ /* 0x002e620000000800 */
[----:B------:R-:W-:Y:S01]  /*118d0*/  BSSY B2, `(.L_x_628) ;  /* 0x0000062000027945 */ /* 0x000fe20003800000 */
[----:B------:R-:W-:Y:S02]  /*118e0*/  SHF.R.U32.HI R54, RZ, 0x3, R222 ;  /* 0x00000003ff367819 */ /* 0x000fe400000116de */
[-C--:B-1----:R-:W-:Y:S02]  /*118f0*/  ISETP.GE.AND P0, PT, R16, R35.reuse, PT ;  /* 0x000000231000720c */ /* 0x082fe40003f06270 */
[----:B------:R-:W-:-:S11]  /*11900*/  ISETP.GE.AND P1, PT, R212, R35, PT ;  /* 0x00000023d400720c */ /* 0x000fd60003f26270 */
[----:B--2---:R-:W-:Y:S05]  /*11910*/  @P0 BRA `(.L_x_629) ;  /* 0x0000000400740947 */ /* 0x004fea0003800000 */
[----:B0-----:R-:W-:Y:S01]  /*11920*/  LEA.HI R4, R29, R28, RZ, 0x3 ;  /* 0x0000001c1d047211 */ /* 0x001fe200078f18ff */
        /* <DEDUP_REMOVED lines=92> */
.L_x_629:
[----:B------:R-:W-:Y:S05]  /*11ef0*/  BSYNC B2 ;  /* 0x0000000000027941 */ /* 0x000fea0003800000 */
.L_x_628:
[----:B------:R-:W-:Y:S05]  /*11f00*/  @P1 BRA `(.L_x_627) ;  /* 0x0000000400841947 */ /* 0x000fea0003800000 */
[----:B01----:R-:W-:Y:S01]  /*11f10*/  SHF.R.S32.HI R5, RZ, 0x1f, R212 ;  /* 0x0000001fff057819 */ /* 0x003fe200000114d4 */
        /* <DEDUP_REMOVED lines=12> */
[----:B------:R-:W-:Y:S02]  /*11fe0*/  SHF.R.S32.HI R4, RZ, 0x1f, R35 ;  /* 0x0000001fff047819 */ /* 0x000fe40000011423 */
[----:B------:R-:W-:Y:S01]  /*11ff0*/  LOP3.LUT R6, R5, 0xffffe000, RZ, 0xc0, !PT ;  /* 0xffffe00005067812 */ /* 0x000fe200078ec0ff */
[----:B------:R-:W-:Y:S01]  /*12000*/  IMAD.SHL.U32 R5, R35, 0x8, RZ ;  /* 0x0000000823057824 */ /* 0x000fe200078e00ff */
        /* <DEDUP_REMOVED lines=81> */
.L_x_627:
[----:B------:R-:W-:Y:S05]  /*12520*/  BSYNC B1 ;  /* 0x0000000000017941 */ /* 0x000fea0003800000 */
.L_x_626:
[----:B012---:R-:W-:-:S05]  /*12530*/  VIADD R5, R213, 0x60 ;  /* 0x00000060d5057836 */ /* 0x007fca0000000000 */
[----:B------:R-:W-:-:S13]  /*12540*/  ISETP.GE.AND P0, PT, R5, R34, PT ;  /* 0x000000220500720c */ /* 0x000fda0003f06270 */
[----:B------:R-:W-:Y:S05]  /*12550*/  @P0 BRA `(.L_x_606) ;  /* 0x0000000c00340947 */ /* 0x000fea0003800000 */
[----:B------:R0:W5:Y:S01]  /*12560*/  LDL R52, [R1+0x14] ;  /* 0x0000140001347983 */ /* 0x0001620000100800 */
[----:B------:R-:W1:Y:S01]  /*12570*/  LDC R37, c[0x0][0x3f4] ;  /* 0x0000fd00ff257b82 */ /* 0x000e620000000800 */
[----:B------:R-:W-:Y:S01]  /*12580*/  SHF.R.S32.HI R4, RZ, 0x1f, R5 ;  /* 0x0000001fff047819 */ /* 0x000fe20000011405 */
[----:B------:R-:W-:Y:S01]  /*12590*/  IMAD.SHL.U32 R39, R5, 0x40, RZ ;  /* 0x0000004005277824 */ /* 0x000fe200078e00ff */
[----:B------:R-:W-:Y:S02]  /*125a0*/  BSSY B1, `(.L_x_630) ;  /* 0x0000066000017945 */ /* 0x000fe40003800000 */
[----:B------:R-:W-:Y:S02]  /*125b0*/  LEA.HI R4, R4, R5, RZ, 0x3 ;  /* 0x0000000504047211 */ /* 0x000fe400078f18ff */
[----:B------:R-:W-:-:S03]  /*125c0*/  LOP3.LUT R39, R39, 0x1c0, RZ, 0xc0, !PT ;  /* 0x000001c027277812 */ /* 0x000fc600078ec0ff */
[----:B------:R-:W-:Y:S01]  /*125d0*/  IMAD.SHL.U32 R4, R4, 0x40, RZ ;  /* 0x0000004004047824 */ /* 0x000fe200078e00ff */
[----:B------:R-:W-:-:S04]  /*125e0*/  SHF.R.U32.HI R35, RZ, 0x3, R39 ;  /* 0x00000003ff237819 */ /* 0x000fc80000011627 */
[----:B------:R-:W-:Y:S02]  /*125f0*/  LOP3.LUT R34, R4, 0xfffffe00, RZ, 0xc0, !PT ;  /* 0xfffffe0004227812 */ /* 0x000fe400078ec0ff */
        /* <DEDUP_REMOVED lines=19> */
[----:B------:R-:W-:Y:S01]  /*12730*/  IMAD.SHL.U32 R6, R4, 0x8, RZ ;  /* 0x0000000804067824 */ /* 0x000fe200078e00ff */
[----:B------:R-:W-:Y:S02]  /*12740*/  LOP3.LUT R33, R33, 0xffff0000, RZ, 0xc0, !PT ;  /* 0xffff000021217812 */ /* 0x000fe400078ec0ff */
[----:B------:R-:W-:Y:S02]  /*12750*/  LEA.HI R5, R5, R4, RZ, 0x3 ;  /* 0x0000000405057211 */ /* 0x000fe400078f18ff */
[----:B------:R-:W-:-:S02]  /*12760*/  LOP3.LUT R4, R39, 0x38, R6, 0xf8, !PT ;  /* 0x0000003827047812 */ /* 0x000fc400078ef806 */
[----:B------:R-:W-:Y:S01]  /*12770*/  LOP3.LUT R25, R25, 0xffff0000, RZ, 0xc0, !PT ;  /* 0xffff000019197812 */ /* 0x000fe200078ec0ff */
[----:B------:R-:W-:Y:S01]  /*12780*/  IMAD.SHL.U32 R6, R5, 0x400, RZ ;  /* 0x0000040005067824 */ /* 0x000fe200078e00ff */
[----:B------:R-:W-:Y:S02]  /*12790*/  LOP3.LUT R5, R4, R35, RZ, 0x3c, !PT ;  /* 0x0000002304057212 */ /* 0x000fe400078e3cff */
[----:B------:R-:W-:Y:S02]  /*127a0*/  LOP3.LUT R27, R27, 0xffff0000, RZ, 0xc0, !PT ;  /* 0xffff00001b1b7812 */ /* 0x000fe400078ec0ff */
        /* <DEDUP_REMOVED lines=21> */
[----:B------:R-:W-:Y:S01]  /*12900*/  FMUL.FTZ R53, R24, R8 ;  /* 0x0000000818357220 */ /* 0x000fe20000410000 */
[----:B------:R-:W-:Y:S02]  /*12910*/  IMAD.U32 R44, R10, 0x10000, RZ ;  /* 0x000100000a2c7824 */ /* 0x000fe400078e00ff */
[-C--:B------:R-:W-:Y:S01]  /*12920*/  FFMA.FTZ R8, R24, R4.reuse, -R51 ;  /* 0x0000000418087223 */ /* 0x080fe20000010833 */
[-C--:B------:R-:W-:Y:S01]  /*12930*/  FMUL.FTZ R51, R42, R43.reuse ;  /* 0x0000002b2a337220 */ /* 0x080fe20000410000 */
[----:B------:R-:W-:Y:S01]  /*12940*/  FFMA.FTZ R24, R50, R4, R53 ;  /* 0x0000000432187223 */ /* 0x000fe20000010035 */
[-C--:B------:R-:W-:Y:S01]  /*12950*/  FFMA.FTZ R47, R46, R36.reuse, -R47 ;  /* 0x000000242e2f7223 */ /* 0x080fe2000001082f */
[----:B------:R-:W-:Y:S01]  /*12960*/  FFMA.FTZ R49, R48, R36, R49 ;  /* 0x0000002430317223 */ /* 0x000fe20000010031 */
[C---:B------:R-:W-:Y:S01]  /*12970*/  FMUL.FTZ R43, R30.reuse, R43 ;  /* 0x0000002b1e2b7220 */ /* 0x040fe20000410000 */
[----:B------:R-:W-:Y:S01]  /*12980*/  FFMA.FTZ R51, R30, R38, -R51 ;  /* 0x000000261e337223 */ /* 0x000fe20000010833 */
[----:B------:R-:W-:Y:S01]  /*12990*/  IMAD.U32 R4, R26, 0x10000, RZ ;  /* 0x000100001a047824 */ /* 0x000fe200078e00ff */
[----:B------:R-:W-:Y:S01]  /*129a0*/  LOP3.LUT R10, R10, 0xffff0000, RZ, 0xc0, !PT ;  /* 0xffff00000a0a7812 */ /* 0x000fe200078ec0ff */
[----:B------:R-:W-:Y:S01]  /*129b0*/  IMAD.U32 R36, R32, 0x10000, RZ ;  /* 0x0001000020247824 */ /* 0x000fe200078e00ff */
[----:B------:R-:W-:Y:S01]  /*129c0*/  LOP3.LUT R26, R26, 0xffff0000, RZ, 0xc0, !PT ;  /* 0xffff00001a1a7812 */ /* 0x000fe200078ec0ff */
[C---:B------:R-:W-:Y:S01]  /*129d0*/  IMAD.U32 R45, R11.reuse, 0x10000, RZ ;  /* 0x000100000b2d7824 */ /* 0x040fe200078e00ff */
[----:B------:R-:W-:Y:S01]  /*129e0*/  LOP3.LUT R30, R32, 0xffff0000, RZ, 0xc0, !PT ;  /* 0xffff0000201e7812 */ /* 0x000fe200078ec0ff */
[-C--:B------:R-:W-:Y:S01]  /*129f0*/  FMUL.FTZ R53, R36, R44.reuse ;  /* 0x0000002c24357220 */ /* 0x080fe20000410000 */
[----:B------:R-:W-:Y:S01]  /*12a00*/  FMUL.FTZ R55, R4, R44 ;  /* 0x0000002c04377220 */ /* 0x000fe20000410000 */
[-C--:B------:R-:W-:Y:S01]  /*12a10*/  FMUL.FTZ R59, R26, R10.reuse ;  /* 0x0000000a1a3b7220 */ /* 0x080fe20000410000 */
[----:B------:R-:W-:Y:S01]  /*12a20*/  LOP3.LUT R11, R11, 0xffff0000, RZ, 0xc0, !PT ;  /* 0xffff00000b0b7812 */ /* 0x000fe200078ec0ff */
[----:B------:R-:W-:Y:S01]  /*12a30*/  FMUL.FTZ R57, R30, R10 ;  /* 0x0000000a1e397220 */ /* 0x000fe20000410000 */
[----:B------:R-:W-:Y:S01]  /*12a40*/  FFMA.FTZ R53, R4, R40, -R53 ;  /* 0x0000002804357223 */ /* 0x000fe20000010835 */
[-C--:B------:R-:W-:Y:S01]  /*12a50*/  FMUL.FTZ R4, R63, R45.reuse ;  /* 0x0000002d3f047220 */ /* 0x080fe20000410000 */
[-C--:B------:R-:W-:Y:S01]  /*12a60*/  FFMA.FTZ R59, R30, R6.reuse, R59 ;  /* 0x000000061e3b7223 */ /* 0x080fe2000001003b */
[----:B------:R-:W-:Y:S01]  /*12a70*/  FFMA.FTZ R32, R26, R6, -R57 ;  /* 0x000000061a207223 */ /* 0x000fe20000010839 */
[----:B------:R-:W-:Y:S01]  /*12a80*/  LOP3.LUT R31, R31, 0xffff0000, RZ, 0xc0, !PT ;  /* 0xffff00001f1f7812 */ /* 0x000fe200078ec0ff */
[C---:B------:R-:W-:Y:S01]  /*12a90*/  FMUL.FTZ R6, R61.reuse, R45 ;  /* 0x0000002d3d067220 */ /* 0x040fe20000410000 */
[----:B------:R-:W-:Y:S01]  /*12aa0*/  FFMA.FTZ R10, R36, R40, R55 ;  /* 0x00000028240a7223 */ /* 0x000fe20000010037 */
[----:B------:R-:W-:Y:S01]  /*12ab0*/  FFMA.FTZ R43, R42, R38, R43 ;  /* 0x000000262a2b7223 */ /* 0x000fe2000001002b */
[-C--:B------:R-:W-:Y:S01]  /*12ac0*/  FFMA.FTZ R36, R61, R41.reuse, -R4 ;  /* 0x000000293d247223 */ /* 0x080fe20000010804 */
[----:B------:R-:W-:Y:S01]  /*12ad0*/  FFMA.FTZ R41, R63, R41, R6 ;  /* 0x000000293f297223 */ /* 0x000fe20000010006 */
[----:B------:R-:W-:Y:S01]  /*12ae0*/  FMUL.FTZ R4, R31, R9 ;  /* 0x000000091f047220 */ /* 0x000fe20000410000 */
[----:B------:R-:W-:Y:S01]  /*12af0*/  FMUL.FTZ R38, R33, R11 ;  /* 0x0000000b21267220 */ /* 0x000fe20000410000 */
        /* <DEDUP_REMOVED lines=16> */
.L_x_631:
[----:B------:R-:W-:Y:S05]  /*12c00*/  BSYNC B1 ;  /* 0x0000000000017941 */ /* 0x000fea0003800000 */
.L_x_630:
[----:B------:R-:W-:Y:S05]  /*12c10*/  @P1 BRA `(.L_x_606) ;  /* 0x0000000400841947 */ /* 0x000fea0003800000 */
[----:B0-----:R-:W-:Y:S01]  /*12c20*/  SHF.R.S32.HI R5, RZ, 0x1f, R212 ;  /* 0x0000001fff057819 */ /* 0x001fe200000114d4 */
[----:B------:R-:W-:Y:S01]  /*12c30*/  IMAD.U32 R32, R0, 0x10000, RZ ;  /* 0x0001000000207824 */ /* 0x000fe200078e00ff */
[----:B-----5:R-:W-:Y:S01]  /*12c40*/  R2UR UR4, R52 ;  /* 0x00000000340472ca */ /* 0x020fe200000e0000 */
[----:B------:R-:W-:Y:S01]  /*12c50*/  IMAD.U32 R49, R15, 0x10000, RZ ;  /* 0x000100000f317824 */ /* 0x000fe200078e00ff */
[-C--:B------:R-:W-:Y:S01]  /*12c60*/  LEA.HI R4, R5, R212.reuse, RZ, 0x3 ;  /* 0x000000d405047211 */ /* 0x080fe200078f18ff */
        /* <DEDUP_REMOVED lines=12> */
[----:B------:R-:W-:Y:S02]  /*12d30*/  LOP3.LUT R4, R39, 0x38, R4, 0xf8, !PT ;  /* 0x0000003827047812 */ /* 0x000fe400078ef804 */
[----:B------:R-:W-:Y:S01]  /*12d40*/  IADD3 R5, R7, R5, R34 ;  /* 0x0000000507057210 */ /* 0x000fe20007ffe022 */
[----:B------:R-:W-:Y:S01]  /*12d50*/  IMAD.SHL.U32 R6, R6, 0x400, RZ ;  /* 0x0000040006067824 */ /* 0x000fe200078e00ff */
[----:B------:R-:W-:-:S02]  /*12d60*/  LOP3.LUT R35, R4, R35, RZ, 0x3c, !PT ;  /* 0x0000002304237212 */ /* 0x000fc400078e3cff */
[----:B------:R-:W-:Y:S02]  /*12d70*/  LEA R38, R5, UR4, 0x1 ;  /* 0x0000000405267c11 */ /* 0x000fe4000f8e08ff */
[----:B------:R-:W-:Y:S02]  /*12d80*/  LOP3.LUT R6, R6, 0x7fffe000, RZ, 0xc0, !PT ;  /* 0x7fffe00006067812 */ /* 0x000fe400078ec0ff */
[----:B------:R-:W-:Y:S02]  /*12d90*/  LOP3.LUT R0, R0, 0xffff0000, RZ, 0xc0, !PT ;  /* 0xffff000000007812 */ /* 0x000fe400078ec0ff */
[----:B------:R-:W-:Y:S01]  /*12da0*/  IADD3 R35, R35, R6, R34 ;  /* 0x0000000623237210 */ /* 0x000fe20007ffe022 */
[C---:B------:R-:W-:Y:S01]  /*12db0*/  IMAD.U32 R34, R14.reuse, 0x10000, RZ ;  /* 0x000100000e227824 */ /* 0x040fe200078e00ff */
[----:B------:R-:W0:Y:S01]  /*12dc0*/  LDS.128 R4, [R38] ;  /* 0x0000000026047984 */ /* 0x000e220000000c00 */
[----:B------:R-:W-:Y:S01]  /*12dd0*/  LOP3.LUT R36, R14, 0xffff0000, RZ, 0xc0, !PT ;  /* 0xffff00000e247812 */ /* 0x000fe200078ec0ff */
[C---:B------:R-:W-:Y:S01]  /*12de0*/  IMAD.U32 R14, R12.reuse, 0x10000, RZ ;  /* 0x000100000c0e7824 */ /* 0x040fe200078e00ff */
[----:B------:R-:W-:Y:S01]  /*12df0*/  LOP3.LUT R12, R12, 0xffff0000, RZ, 0xc0, !PT ;  /* 0xffff00000c0c7812 */ /* 0x000fe200078ec0ff */
[----:B------:R-:W-:Y:S01]  /*12e00*/  IMAD R35, R35, 0x2, R18 ;  /* 0x0000000223237824 */ /* 0x000fe200078e0212 */
[----:B------:R-:W-:-:S02]  /*12e10*/  LOP3.LUT R15, R15, 0xffff0000, RZ, 0xc0, !PT ;  /* 0xffff00000f0f7812 */ /* 0x000fc400078ec0ff */
[----:B------:R-:W-:Y:S02]  /*12e20*/  LOP3.LUT R21, R21, 0xffff0000, RZ, 0xc0, !PT ;  /* 0xffff000015157812 */ /* 0x000fe400078ec0ff */
[----:B------:R-:W1:Y:S01]  /*12e30*/  LDS.128 R8, [R35+0x14400] ;  /* 0x0144000023087984 */ /* 0x000e620000000c00 */
        /* <DEDUP_REMOVED lines=15> */
[-C--:B------:R-:W-:Y:S01]  /*12f30*/  FMUL.FTZ R41, R0, R8.reuse ;  /* 0x0000000800297220 */ /* 0x080fe20000410000 */
[----:B------:R-:W-:Y:S01]  /*12f40*/  FMUL.FTZ R39, R36, R8 ;  /* 0x0000000824277220 */ /* 0x000fe20000410000 */
[-C--:B------:R-:W-:Y:S01]  /*12f50*/  FFMA.FTZ R33, R32, R24.reuse, -R33 ;  /* 0x0000001820217223 */ /* 0x080fe20000010821 */
[----:B------:R-:W-:Y:S01]  /*12f60*/  FFMA.FTZ R37, R34, R24, R37 ;  /* 0x0000001822257223 */ /* 0x000fe20000010025 */
[----:B------:R-:W-:Y:S01]  /*12f70*/  LOP3.LUT R24, R20, 0xffff0000, RZ, 0xc0, !PT ;  /* 0xffff000014187812 */ /* 0x000fe200078ec0ff */
[----:B------:R-:W-:Y:S01]  /*12f80*/  FFMA.FTZ R8, R36, R4, R41 ;  /* 0x0000000424087223 */ /* 0x000fe20000010029 */
[----:B------:R-:W-:-:S02]  /*12f90*/  IMAD.U32 R29, R9, 0x10000, RZ ;  /* 0x00010000091d7824 */ /* 0x000fc400078e00ff */
[----:B------:R-:W-:Y:S01]  /*12fa0*/  FFMA.FTZ R0, R0, R4, -R39 ;  /* 0x0000000400007223 */ /* 0x000fe20000010827 */
[----:B------:R-:W-:Y:S02]  /*12fb0*/  IMAD.U32 R28, R20, 0x10000, RZ ;  /* 0x00010000141c7824 */ /* 0x000fe400078e00ff */
[-C--:B------:R-:W-:Y:S01]  /*12fc0*/  FMUL.FTZ R41, R24, R10.reuse ;  /* 0x0000000a18297220 */ /* 0x080fe20000410000 */
[C---:B------:R-:W-:Y:S01]  /*12fd0*/  FMUL.FTZ R45, R12.reuse, R10 ;  /* 0x0000000a0c2d7220 */ /* 0x040fe20000410000 */
[----:B------:R-:W-:Y:S02]  /*12fe0*/  IMAD.U32 R31, R11, 0x10000, RZ ;  /* 0x000100000b1f7824 */ /* 0x000fe400078e00ff */
[----:B------:R-:W-:Y:S01]  /*12ff0*/  FMUL.FTZ R4, R49, R29 ;  /* 0x0000001d31047220 */ /* 0x000fe20000410000 */
[----:B------:R-:W-:Y:S01]  /*13000*/  FFMA.FTZ R20, R12, R6, -R41 ;  /* 0x000000060c147223 */ /* 0x000fe20000010829 */
[----:B------:R-:W-:Y:S02]  /*13010*/  IMAD.U32 R41, R13, 0x10000, RZ ;  /* 0x000100000d297824 */ /* 0x000fe400078e00ff */
[-C--:B------:R-:W-:Y:S01]  /*13020*/  FMUL.FTZ R39, R28, R30.reuse ;  /* 0x0000001e1c277220 */ /* 0x080fe20000410000 */
[----:B------:R-:W-:Y:S01]  /*13030*/  FMUL.FTZ R43, R14, R30 ;  /* 0x0000001e0e2b7220 */ /* 0x000fe20000410000 */
[----:B------:R-:W-:Y:S01]  /*13040*/  FFMA.FTZ R24, R24, R6, R45 ;  /* 0x0000000618187223 */ /* 0x000fe2000001002d */
[----:B------:R-:W-:Y:S01]  /*13050*/  FMUL.FTZ R6, R51, R31 ;  /* 0x0000001f33067220 */ /* 0x000fe20000410000 */
[----:B------:R-:W-:Y:S01]  /*13060*/  FFMA.FTZ R12, R47, R25, -R4 ;  /* 0x000000192f0c7223 */ /* 0x000fe20000010804 */
[----:B------:R-:W-:Y:S01]  /*13070*/  LOP3.LUT R9, R9, 0xffff0000, RZ, 0xc0, !PT ;  /* 0xffff000009097812 */ /* 0x000fe200078ec0ff */
[----:B------:R-:W-:Y:S01]  /*13080*/  FMUL.FTZ R10, R47, R29 ;  /* 0x0000001d2f0a7220 */ /* 0x000fe20000410000 */
[----:B------:R-:W-:Y:S01]  /*13090*/  LOP3.LUT R11, R11, 0xffff0000, RZ, 0xc0, !PT ;  /* 0xffff00000b0b7812 */ /* 0x000fe200078ec0ff */
[----:B------:R-:W-:Y:S01]  /*130a0*/  FMUL.FTZ R4, R41, R31 ;  /* 0x0000001f29047220 */ /* 0x000fe20000410000 */
[----:B------:R-:W-:Y:S01]  /*130b0*/  LOP3.LUT R13, R13, 0xffff0000, RZ, 0xc0, !PT ;  /* 0xffff00000d0d7812 */ /* 0x000fe200078ec0ff */
[-C--:B------:R-:W-:Y:S01]  /*130c0*/  FFMA.FTZ R39, R14, R26.reuse, -R39 ;  /* 0x0000001a0e277223 */ /* 0x080fe20000010827 */
[----:B------:R-:W-:Y:S01]  /*130d0*/  FFMA.FTZ R43, R28, R26, R43 ;  /* 0x0000001a1c2b7223 */ /* 0x000fe2000001002b */
[----:B------:R-:W-:Y:S01]  /*130e0*/  FFMA.FTZ R26, R41, R27, -R6 ;  /* 0x0000001b291a7223 */ /* 0x000fe20000010806 */
[----:B------:R-:W-:Y:S01]  /*130f0*/  FFMA.FTZ R25, R49, R25, R10 ;  /* 0x0000001931197223 */ /* 0x000fe2000001000a */
        /* <DEDUP_REMOVED lines=19> */
.L_x_606:
[----:B------:R-:W-:Y:S05]  /*13230*/  BSYNC B0 ;  /* 0x0000000000007941 */ /* 0x000fea0003800000 */
.L_x_575:
[----:B------:R-:W-:Y:S01]  /*13240*/  @!PT LDS RZ, [RZ] ;  /* 0x00000000fffff984 */ /* 0x000fe20000000800 */
[----:B------:R-:W-:Y:S01]  /*13250*/  @!PT LDS RZ, [RZ] ;  /* 0x00000000fffff984 */ /* 0x000fe20000000800 */
[----:B------:R-:W-:Y:S01]  /*13260*/  @!PT LDS RZ, [RZ] ;  /* 0x00000000fffff984 */ /* 0x000fe20000000800 */
[----:B------:R-:W-:Y:S01]  /*13270*/  @!PT LDS RZ, [RZ] ;  /* 0x00000000fffff984 */ /* 0x000fe20000000800 */
[----:B------:R4:W-:Y:S06]  /*13280*/  MEMBAR.ALL.CTA ;  /* 0x0000000000007992 */ /* 0x0009ec0000008000 */
[----:B----4-:R-:W4:Y:S01]  /*13290*/  FENCE.VIEW.ASYNC.S ;  /* 0x00000000000073c6 */ /* 0x010f220000000000 */
[----:B------:R-:W-:Y:S05]  /*132a0*/  WARPSYNC.ALL ;  /* 0x0000000000007948 */ /* 0x000fea0003800000 */
[----:B----4-:R-:W-:Y:S06]  /*132b0*/  BAR.SYNC.DEFER_BLOCKING 0xd, 0x100 ;  /* 0x0344000000007b1d */ /* 0x010fec0000010000 */
.L_x_573:
[----:B------:R-:W-:-:S06]  /*132c0*/  ULOP3.LUT UR4, UR60, 0x1, URZ, 0xfc, !UPT ;  /* 0x000000013c047892 */ /* 0x000fcc000f8efc3f */
[----:B------:R-:W-:-:S05]  /*132d0*/  IMAD.U32 R0, RZ, RZ, UR4 ;  /* 0x00000004ff007e24 */ /* 0x000fca000f8e00ff */
[----:B------:R-:W-:-:S13]  /*132e0*/  ISETP.NE.AND P0, PT, R0, 0x3, PT ;  /* 0x000000030000780c */ /* 0x000fda0003f05270 */
[----:B------:R-:W-:Y:S05]  /*132f0*/  @!P0 BRA `(.L_x_632) ;  /* 0x0000000000048947 */ /* 0x000fea0003800000 */
[----:B------:R-:W-:Y:S01]  /*13300*/  BPT.TRAP 0x1 ;  /* 0x000000040000795c */ /* 0x000fe20000300000 */
.L_x_632:
[----:B------:R-:W-:Y:S01]  /*13310*/  IMAD R0, R220, 0x8, R18 ;  /* 0x00000008dc007824 */ /* 0x000fe200078e0212 */
[----:B01----:R-:W-:-:S04]  /*13320*/  SHF.L.U32 R3, R221, 0x1f, RZ ;  /* 0x0000001fdd037819 */ /* 0x003fc800000006ff */
[----:B------:R0:W1:Y:S01]  /*13330*/  SYNCS.PHASECHK.TRANS64.TRYWAIT P2, [R0+URZ+0x38830], R3 ;  /* 0x03883003000075a7 */ /* 0x000062000804017f */
[----:B------:R-:W-:Y:S05]  /*13340*/  @!P0 BRA `(.L_x_633) ;  /* 0x0000000000048947 */ /* 0x000fea0003800000 */
[----:B------:R-:W-:Y:S01]  /*13350*/  BPT.TRAP 0x1 ;  /* 0x000000040000795c */ /* 0x000fe20000300000 */
.L_x_633:
[----:B--23--:R-:W2:Y:S01]  /*13360*/  S2R R4, SR_TID.X ;  /* 0x0000000000047919 */ /* 0x00cea20000002100 */
[----:B------:R-:W-:Y:S01]  /*13370*/  IMAD.MOV.U32 R151, RZ, RZ, RZ ;  /* 0x000000ffff977224 */ /* 0x000fe200078e00ff */
[----:B--2---:R-:W-:-:S04]  /*13380*/  LOP3.LUT R4, R4, 0x7f, RZ, 0xc0, !PT ;  /* 0x0000007f04047812 */ /* 0x004fc800078ec0ff */
[----:B------:R-:W-:Y:S01]  /*13390*/  ISETP.NE.AND P1, PT, R4, RZ, PT ;  /* 0x000000ff0400720c */ /* 0x000fe20003f25270 */
[----:B-1----:R-:W-:-:S12]  /*133a0*/  @P2 BRA `(.L_x_634) ;  /* 0x0000000000082947 */ /* 0x002fd80003800000 */
[----:B------:R-:W1:Y:S02]  /*133b0*/  SYNCS.PHASECHK.TRANS64.TRYWAIT P2, [R0+URZ+0x38830], R3 ;  /* 0x03883003000075a7 */ /* 0x000e64000804017f */
[----:B-1----:R-:W-:Y:S05]  /*133c0*/  @!P2 BRA `(.L_x_635) ;  /* 0x000001940038a947 */ /* 0x002fea0003800000 */
.L_x_634:
[----:B------:R-:W-:Y:S05]  /*133d0*/  WARPSYNC.ALL ;  /* 0x0000000000007948 */ /* 0x000fea0003800000 */
[----:B01----:R-:W-:Y:S01]  /*133e0*/  VIADD R3, R18, 0x24400 ;  /* 0x0002440012037836 */ /* 0x003fe20000000000 */
[----:B------:R-:W-:Y:S01]  /*133f0*/  R2UR UR20, R2 ;  /* 0x00000000021472ca */ /* 0x000fe200000e0000 */
[----:B-----5:R-:W-:Y:S01]  /*13400*/  WARPGROUP.ARRIVE ;  /* 0x00000000000079c5 */ /* 0x020fe20000000000 */
[----:B------:R-:W-:Y:S01]  /*13410*/  UMOV UR5, 0x40000040 ;  /* 0x4000004000057882 */ /* 0x000fe20000000000 */
[----:B------:R-:W-:Y:S01]  /*13420*/  IMAD.MOV.U32 R5, RZ, RZ, 0x40000040 ;  /* 0x40000040ff057424 */ /* 0x000fe200078e00ff */
[----:B------:R-:W-:Y:S01]  /*13430*/  SHF.R.U32.HI R3, RZ, 0x4, R3 ;  /* 0x00000004ff037819 */ /* 0x000fe20000011603 */
[----:B------:R-:W-:Y:S01]  /*13440*/  UMOV UR17, UR5 ;  /* 0x0000000500117c82 */ /* 0x000fe20008000000 */
[----:B------:R-:W-:Y:S01]  /*13450*/  IMAD.U32 R13, RZ, RZ, UR5 ;  /* 0x00000005ff0d7e24 */ /* 0x000fe2000f8e00ff */
[----:B------:R-:W-:Y:S01]  /*13460*/  UMOV UR9, UR17 ;  /* 0x0000001100097c82 */ /* 0x000fe20008000000 */
[----:B------:R-:W-:Y:S01]  /*13470*/  LOP3.LUT R3, R3, 0x3fff, RZ, 0xc0, !PT ;  /* 0x00003fff03037812 */ /* 0x000fe200078ec0ff */
[----:B------:R-:W-:Y:S01]  /*13480*/  IMAD.MOV.U32 R7, RZ, RZ, 0x40000040 ;  /* 0x40000040ff077424 */ /* 0x000fe200078e00ff */
[----:B------:R-:W-:Y:S01]  /*13490*/  UMOV UR13, UR17 ;  /* 0x00000011000d7c82 */ /* 0x000fe20008000000 */
[----:B------:R-:W-:Y:S01]  /*134a0*/  IMAD.MOV.U32 R9, RZ, RZ, 0x40000040 ;  /* 0x40000040ff097424 */ /* 0x000fe200078e00ff */
[----:B------:R-:W-:Y:S01]  /*134b0*/  LOP3.LUT R224, R3, 0x10000, RZ, 0xfc, !PT ;  /* 0x0001000003e07812 */ /* 0x000fe200078efcff */
[----:B------:R-:W-:Y:S01]  /*134c0*/  IMAD.MOV.U32 R3, RZ, RZ, 0x40000040 ;  /* 0x40000040ff037424 */ /* 0x000fe200078e00ff */
[----:B------:R-:W-:Y:S01]  /*134d0*/  ULOP3.LUT UR20, UR20, 0x10000, URZ, 0xfc, !UPT ;  /* 0x0001000014147892 */ /* 0x000fe2000f8efc3f */
[----:B------:R-:W-:Y:S01]  /*134e0*/  R2UR UR11, R7 ;  /* 0x00000000070b72ca */ /* 0x000fe200000e0000 */
[----:B------:R-:W-:Y:S01]  /*134f0*/  IMAD.MOV.U32 R7, RZ, RZ, 0x40000040 ;  /* 0x40000040ff077424 */ /* 0x000fe200078e00ff */
[----:B------:R-:W-:Y:S01]  /*13500*/  R2UR UR27, R9 ;  /* 0x00000000091b72ca */ /* 0x000fe200000e0000 */
[----:B------:R-:W-:Y:S01]  /*13510*/  IMAD R2, R220, 0xa00, R224 ;  /* 0x00000a00dc027824 */ /* 0x000fe200078e02e0 */
[----:B------:R-:W-:Y:S01]  /*13520*/  R2UR UR7, R3 ;  /* 0x00000000030772ca */ /* 0x000fe200000e0000 */
[----:B------:R-:W-:Y:S01]  /*13530*/  UMOV UR25, 0x40000040 ;  /* 0x4000004000197882 */ /* 0x000fe20000000000 */
[----:B------:R-:W-:Y:S01]  /*13540*/  UMOV UR4, UR20 ;  /* 0x0000001400047c82 */ /* 0x000fe20008000000 */
[C---:B------:R-:W-:Y:S01]  /*13550*/  VIADD R4, R2.reuse, 0x80 ;  /* 0x0000008002047836 */ /* 0x040fe20000000000 */
[C---:B------:R-:W-:Y:S01]  /*13560*/  R2UR UR6, R2.reuse ;  /* 0x00000000020672ca */ /* 0x040fe200000e0000 */
[----:B------:R-:W-:Y:S01]  /*13570*/  UMOV UR16, UR4 ;  /* 0x0000000400107c82 */ /* 0x000fe20008000000 */
[----:B------:R-:W-:Y:S01]  /*13580*/  IMAD.U32 R12, RZ, RZ, UR4 ;  /* 0x00000004ff0c7e24 */ /* 0x000fe2000f8e00ff */
[----:B------:R-:W-:Y:S01]  /*13590*/  UMOV UR8, UR16 ;  /* 0x0000001000087c82 */ /* 0x000fe20008000000 */
[C---:B------:R-:W-:Y:S01]  /*135a0*/  VIADD R6, R2.reuse, 0x100 ;  /* 0x0000010002067836 */ /* 0x040fe20000000000 */
[----:B------:R-:W-:Y:S01]  /*135b0*/  UMOV UR12, UR16 ;  /* 0x00000010000c7c82 */ /* 0x000fe20008000000 */
[----:B------:R-:W-:Y:S01]  /*135c0*/  R2UR UR19, R7 ;  /* 0x00000000071372ca */ /* 0x000fe200000e0000 */
[----:B------:R-:W-:Y:S01]  /*135d0*/  VIADD R8, R2, 0x2 ;  /* 0x0000000202087836 */ /* 0x000fe20000000000 */
[----:B------:R0:W-:Y:S01]  /*135e0*/  STL.64 [R1+0x58], R12 ;  /* 0x0000580c01007387 */ /* 0x0001e20000100a00 */
[----:B------:R-:W-:Y:S01]  /*135f0*/  R2UR UR10, R6 ;  /* 0x00000000060a72ca */ /* 0x000fe200000e0000 */
[----:B------:R-:W-:Y:S01]  /*13600*/  VIADD R6, R2, 0x200 ;  /* 0x0000020002067836 */ /* 0x000fe20000000000 */
[----:B------:R-:W-:Y:S01]  /*13610*/  P2R R10, PR, RZ, 0x1 ;  /* 0x00000001ff0a7803 */ /* 0x000fe20000000000 */
[----:B------:R-:W-:Y:S01]  /*13620*/  IMAD.MOV.U32 R7, RZ, RZ, 0x40000040 ;  /* 0x40000040ff077424 */ /* 0x000fe200078e00ff */
[----:B------:R-:W-:Y:S01]  /*13630*/  HGMMA.64x16x16.F32.BF16 R56, gdesc[UR4], RZ, !UPT, gsb0 ;  /* 0x00200000043879f0 */ /* 0x000fe2000c0018ff */
[----:B------:R-:W-:Y:S01]  /*13640*/  R2UR UR6, R4 ;  /* 0x00000000040672ca */ /* 0x000fe200000e0000 */
[----:B------:R-:W-:Y:S01]  /*13650*/  UMOV UR4, UR16 ;  /* 0x0000001000047c82 */ /* 0x000fe20008000000 */
[----:B------:R-:W-:Y:S01]  /*13660*/  R2UR UR7, R5 ;  /* 0x00000000050772ca */ /* 0x000fe200000e0000 */
[----:B------:R-:W-:Y:S01]  /*13670*/  UMOV UR5, UR17 ;  /* 0x0000001100057c82 */ /* 0x000fe20008000000 */
[----:B------:R-:W-:Y:S01]  /*13680*/  VIADD R4, R2, 0x180 ;  /* 0x0000018002047836 */ /* 0x000fe20000000000 */
[----:B------:R-:W-:Y:S01]  /*13690*/  R2UR UR18, R6 ;  /* 0x00000000061272ca */ /* 0x000fe200000e0000 */
[----:B------:R-:W-:Y:S01]  /*136a0*/  IMAD.MOV.U32 R5, RZ, RZ, 0x40000040 ;  /* 0x40000040ff057424 */ /* 0x000fe200078e00ff */
[----:B------:R-:W-:Y:S01]  /*136b0*/  R2UR UR26, R8 ;  /* 0x00000000081a72ca */ /* 0x000fe200000e0000 */
[----:B------:R-:W-:Y:S01]  /*136c0*/  VIADD R6, R2, 0x102 ;  /* 0x0000010202067836 */ /* 0x000fe20000000000 */
[----:B------:R-:W-:Y:S01]  /*136d0*/  R2UR UR14, R4 ;  /* 0x00000000040e72ca */ /* 0x000fe200000e0000 */
[----:B------:R-:W-:Y:S01]  /*136e0*/  VIADD R4, R2, 0x82 ;  /* 0x0000008202047836 */ /* 0x000fe20000000000 */
[----:B------:R-:W-:Y:S01]  /*136f0*/  R2UR UR15, R5 ;  /* 0x00000000050f72ca */ /* 0x000fe200000e0000 */
[----:B------:R-:W-:-:S02]  /*13700*/  IMAD.MOV.U32 R5, RZ, RZ, 0x40000040 ;  /* 0x40000040ff057424 */ /* 0x000fc400078e00ff */
[----:B------:R-:W-:Y:S02]  /*13710*/  VIADD R8, R2, 0x4 ;  /* 0x0000000402087836 */ /* 0x000fe40000000000 */
[----:B------:R-:W-:Y:S02]  /*13720*/  IMAD.MOV.U32 R9, RZ, RZ, 0x40000040 ;  /* 0x40000040ff097424 */ /* 0x000fe400078e00ff */
[----:B0-----:R-:W-:Y:S01]  /*13730*/  IMAD.U32 R13, RZ, RZ, UR25 ;  /* 0x00000019ff0d7e24 */ /* 0x001fe2000f8e00ff */
[----:B------:R-:W-:Y:S02]  /*13740*/  WARPGROUP.DEPBAR.LE gsb0, 0x0 ;  /* 0x00008000000079c5 */ /* 0x000fe40000010000 */
[----:B------:R-:W-:-:S06]  /*13750*/  WARPGROUP.ARRIVE ;  /* 0x00000000000079c5 */ /* 0x000fcc0000000000 */
[----:B------:R-:W-:Y:S01]  /*13760*/  HGMMA.64x16x16.F32.BF16 R48, gdesc[UR4], RZ, !UPT, gsb0 ;  /* 0x00200000043079f0 */ /* 0x000fe2000c0018ff */
[----:B------:R-:W-:-:S07]  /*13770*/  UIADD3 UR4, UR20, 0x2, URZ ;  /* 0x0000000214047890 */ /* 0x000fce000fffe03f */
[----:B------:R-:W-:Y:S02]  /*13780*/  UMOV UR24, UR4 ;  /* 0x0000000400187c82 */ /* 0x000fe40008000000 */
[----:B------:R-:W-:-:S05]  /*13790*/  IMAD.U32 R12, RZ, RZ, UR24 ;  /* 0x00000018ff0c7e24 */ /* 0x000fca000f8e00ff */
[----:B------:R0:W-:Y:S01]  /*137a0*/  STL.64 [R1+0x50], R12 ;  /* 0x0000500c01007387 */ /* 0x0001e20000100a00 */
[----:B------:R-:W-:Y:S02]  /*137b0*/  WARPGROUP.DEPBAR.LE gsb0, 0x0 ;  /* 0x00008000000079c5 */ /* 0x000fe40000010000 */
[----:B------:R-:W-:-:S06]  /*137c0*/  WARPGROUP.ARRIVE ;  /* 0x00000000000079c5 */ /* 0x000fcc0000000000 */
[----:B------:R-:W-:Y:S01]  /*137d0*/  HGMMA.64x16x16.F32.BF16 R40, gdesc[UR8], RZ, !UPT, gsb0 ;  /* 0x00200000082879f0 */ /* 0x000fe2000c0018ff */
[----:B------:R-:W-:Y:S01]  /*137e0*/  UMOV UR8, UR24 ;  /* 0x0000001800087c82 */ /* 0x000fe20008000000 */
[----:B------:R-:W-:Y:S01]  /*137f0*/  UMOV UR9, UR25 ;  /* 0x0000001900097c82 */ /* 0x000fe20008000000 */
[----:B------:R-:W-:Y:S01]  /*13800*/  UMOV UR4, UR8 ;  /* 0x0000000800047c82 */ /* 0x000fe20008000000 */
[----:B------:R-:W-:Y:S01]  /*13810*/  UMOV UR5, UR9 ;  /* 0x0000000900057c82 */ /* 0x000fe20008000000 */
[----:B------:R-:W-:Y:S02]  /*13820*/  WARPGROUP.DEPBAR.LE gsb0, 0x0 ;  /* 0x00008000000079c5 */ /* 0x000fe40000010000 */
[----:B------:R-:W-:-:S06]  /*13830*/  WARPGROUP.ARRIVE ;  /* 0x00000000000079c5 */ /* 0x000fcc0000000000 */
[----:B------:R-:W-:Y:S01]  /*13840*/  HGMMA.64x16x16.F32.BF16 R32, gdesc[UR12], RZ, !UPT, gsb0 ;  /* 0x002000000c2079f0 */ /* 0x000fe2000c0018ff */
[----:B------:R-:W-:Y:S01]  /*13850*/  R2UR UR14, R4 ;  /* 0x00000000040e72ca */ /* 0x000fe200000e0000 */
[----:B------:R-:W-:Y:S01]  /*13860*/  UMOV UR12, UR8 ;  /* 0x00000008000c7c82 */ /* 0x000fe20008000000 */
[----:B------:R-:W-:Y:S01]  /*13870*/  R2UR UR15, R5 ;  /* 0x00000000050f72ca */ /* 0x000fe200000e0000 */
[----:B------:R-:W-:Y:S01]  /*13880*/  UMOV UR13, UR9 ;  /* 0x00000009000d7c82 */ /* 0x000fe20008000000 */
[----:B------:R-:W-:Y:S02]  /*13890*/  VIADD R4, R2, 0x182 ;  /* 0x0000018202047836 */ /* 0x000fe40000000000 */
[----:B------:R-:W-:-:S03]  /*138a0*/  IMAD.MOV.U32 R5, RZ, RZ, 0x40000040 ;  /* 0x40000040ff057424 */ /* 0x000fc600078e00ff */
[----:B------:R-:W-:Y:S01]  /*138b0*/  R2UR UR6, R4 ;  /* 0x00000000040672ca */ /* 0x000fe200000e0000 */
[----:B------:R-:W-:Y:S01]  /*138c0*/  VIADD R4, R2, 0x84 ;  /* 0x0000008402047836 */ /* 0x000fe20000000000 */
[----:B------:R-:W-:Y:S01]  /*138d0*/  R2UR UR7, R5 ;  /* 0x00000000050772ca */ /* 0x000fe200000e0000 */
[----:B------:R-:W-:Y:S01]  /*138e0*/  IMAD.MOV.U32 R5, RZ, RZ, 0x40000040 ;  /* 0x40000040ff057424 */ /* 0x000fe200078e00ff */
        /* <DEDUP_REMOVED lines=15> */
[----:B------:R-:W-:Y:S01]  /*139e0*/  HGMMA.64x16x16.F32.BF16 R56, gdesc[UR24], R56, gsb0 ;  /* 0x00200000183879f0 */ /* 0x000fe20008001838 */
[----:B------:R-:W-:Y:S01]  /*139f0*/  R2UR UR26, R8 ;  /* 0x00000000081a72ca */ /* 0x000fe200000e0000 */
[----:B------:R-:W-:Y:S01]  /*13a00*/  UMOV UR25, 0x40000040 ;  /* 0x4000004000197882 */ /* 0x000fe20000000000 */
[----:B------:R-:W-:Y:S01]  /*13a10*/  R2UR UR27, R9 ;  /* 0x00000000091b72ca */ /* 0x000fe200000e0000 */
[----:B------:R-:W-:Y:S02]  /*13a20*/  VIADD R8, R2, 0x6 ;  /* 0x0000000602087836 */ /* 0x000fe40000000000 */
[----:B------:R-:W-:Y:S02]  /*13a30*/  IMAD.MOV.U32 R9, RZ, RZ, 0x40000040 ;  /* 0x40000040ff097424 */ /* 0x000fe400078e00ff */
[----:B0-----:R-:W-:Y:S01]  /*13a40*/  IMAD.U32 R13, RZ, RZ, UR25 ;  /* 0x00000019ff0d7e24 */ /* 0x001fe2000f8e00ff */
[----:B------:R-:W-:Y:S02]  /*13a50*/  WARPGROUP.DEPBAR.LE gsb0, 0x0 ;  /* 0x00008000000079c5 */ /* 0x000fe40000010000 */
[----:B------:R-:W-:-:S06]  /*13a60*/  WARPGROUP.ARRIVE ;  /* 0x00000000000079c5 */ /* 0x000fcc0000000000 */
[----:B------:R-:W-:Y:S01]  /*13a70*/  HGMMA.64x16x16.F32.BF16 R48, gdesc[UR12], R48, gsb0 ;  /* 0x002000000c3079f0 */ /* 0x000fe20008001830 */
[----:B------:R-:W-:-:S07]  /*13a80*/  UIADD3 UR12, UR20, 0x4, URZ ;  /* 0x00000004140c7890 */ /* 0x000fce000fffe03f */
[----:B------:R-:W-:Y:S02]  /*13a90*/  UMOV UR24, UR12 ;  /* 0x0000000c00187c82 */ /* 0x000fe40008000000 */
[----:B------:R-:W-:-:S05]  /*13aa0*/  IMAD.U32 R12, RZ, RZ, UR24 ;  /* 0x00000018ff0c7e24 */ /* 0x000fca000f8e00ff */
[----:B------:R0:W-:Y:S01]  /*13ab0*/  STL.64 [R1+0x48], R12 ;  /* 0x0000480c01007387 */ /* 0x0001e20000100a00 */
[----:B------:R-:W-:Y:S02]  /*13ac0*/  WARPGROUP.DEPBAR.LE gsb0, 0x0 ;  /* 0x00008000000079c5 */ /* 0x000fe40000010000 */
[----:B------:R-:W-:-:S06]  /*13ad0*/  WARPGROUP.ARRIVE ;  /* 0x00000000000079c5 */ /* 0x000fcc0000000000 */
[----:B------:R-:W-:Y:S01]  /*13ae0*/  HGMMA.64x16x16.F32.BF16 R40, gdesc[UR16], R40, gsb0 ;  /* 0x00200000102879f0 */ /* 0x000fe20008001828 */
[----:B------:R-:W-:Y:S01]  /*13af0*/  UMOV UR16, UR24 ;  /* 0x0000001800107c82 */ /* 0x000fe20008000000 */
[----:B------:R-:W-:Y:S01]  /*13b00*/  UMOV UR17, UR25 ;  /* 0x0000001900117c82 */ /* 0x000fe20008000000 */
[----:B------:R-:W-:Y:S01]  /*13b10*/  UMOV UR12, UR16 ;  /* 0x00000010000c7c82 */ /* 0x000fe20008000000 */
[----:B------:R-:W-:Y:S01]  /*13b20*/  UMOV UR13, UR17 ;  /* 0x00000011000d7c82 */ /* 0x000fe20008000000 */
[----:B------:R-:W-:Y:S02]  /*13b30*/  WARPGROUP.DEPBAR.LE gsb0, 0x0 ;  /* 0x00008000000079c5 */ /* 0x000fe40000010000 */
[----:B------:R-:W-:-:S06]  /*13b40*/  WARPGROUP.ARRIVE ;  /* 0x00000000000079c5 */ /* 0x000fcc0000000000 */
[----:B------:R-:W-:Y:S01]  /*13b50*/  HGMMA.64x16x16.F32.BF16 R32, gdesc[UR4], R32, gsb0 ;  /* 0x00200000042079f0 */ /* 0x000fe20008001820 */
        /* <DEDUP_REMOVED lines=35> */
[----:B------:R-:W-:Y:S01]  /*13d90*/  UIADD3 UR4, UR20, 0x6, URZ ;  /* 0x0000000614047890 */ /* 0x000fe2000fffe03f */
[----:B------:R-:W-:Y:S01]  /*13da0*/  R2UR UR6, R4 ;  /* 0x00000000040672ca */ /* 0x000fe200000e0000 */
[----:B------:R-:W-:Y:S01]  /*13db0*/  VIADD R4, R2, 0x186 ;  /* 0x0000018602047836 */ /* 0x000fe20000000000 */
[----:B------:R-:W-:Y:S01]  /*13dc0*/  R2UR UR7, R5 ;  /* 0x00000000050772ca */ /* 0x000fe200000e0000 */
[----:B------:R-:W-:-:S03]  /*13dd0*/  IMAD.MOV.U32 R5, RZ, RZ, 0x40000040 ;  /* 0x40000040ff057424 */ /* 0x000fc600078e00ff */
[----:B------:R-:W-:Y:S02]  /*13de0*/  UMOV UR24, UR4 ;  /* 0x0000000400187c82 */ /* 0x000fe40008000000 */
[----:B------:R-:W-:-:S05]  /*13df0*/  IMAD.U32 R12, RZ, RZ, UR24 ;  /* 0x00000018ff0c7e24 */ /* 0x000fca000f8e00ff */
[----:B------:R0:W-:Y:S01]  /*13e00*/  STL.64 [R1+0x40], R12 ;  /* 0x0000400c01007387 */ /* 0x0001e20000100a00 */
[----:B------:R-:W-:Y:S02]  /*13e10*/  WARPGROUP.DEPBAR.LE gsb0, 0x0 ;  /* 0x00008000000079c5 */ /* 0x000fe40000010000 */
[----:B------:R-:W-:-:S06]  /*13e20*/  WARPGROUP.ARRIVE ;  /* 0x00000000000079c5 */ /* 0x000fcc0000000000 */
[----:B------:R-:W-:Y:S01]  /*13e30*/  HGMMA.64x16x16.F32.BF16 R40, gdesc[UR8], R40, gsb0 ;  /* 0x00200000082879f0 */ /* 0x000fe20008001828 */
        /* <DEDUP_REMOVED lines=14> */
[----:B------:R-:W-:Y:S01]  /*13f20*/  UMOV UR16, UR24 ;  /* 0x0000001800107c82 */ /* 0x000fe20008000000 */
[----:B------:R-:W-:Y:S01]  /*13f30*/  UMOV UR17, UR25 ;  /* 0x0000001900117c82 */ /* 0x000fe20008000000 */
[----:B------:R-:W-:Y:S01]  /*13f40*/  UMOV UR4, UR16 ;  /* 0x0000001000047c82 */ /* 0x000fe20008000000 */
[----:B------:R-:W-:Y:S01]  /*13f50*/  UMOV UR5, UR17 ;  /* 0x0000001100057c82 */ /* 0x000fe20008000000 */
[----:B------:R-:W-:Y:S01]  /*13f60*/  UMOV UR8, UR16 ;  /* 0x0000001000087c82 */ /* 0x000fe20008000000 */
[----:B------:R-:W-:Y:S01]  /*13f70*/  UMOV UR9, UR17 ;  /* 0x0000001100097c82 */ /* 0x000fe20008000000 */
[----:B------:R-:W-:Y:S01]  /*13f80*/  UMOV UR12, UR16 ;  /* 0x00000010000c7c82 */ /* 0x000fe20008000000 */
[----:B------:R-:W-:Y:S01]  /*13f90*/  UMOV UR13, UR17 ;  /* 0x00000011000d7c82 */ /* 0x000fe20008000000 */
[----:B------:R-:W-:Y:S01]  /*13fa0*/  R2UR UR18, R6 ;  /* 0x00000000061272ca */ /* 0x000fe200000e0000 */
[----:B------:R-:W-:Y:S01]  /*13fb0*/  VIADD R6, R2, 0x380 ;  /* 0x0000038002067836 */ /* 0x000fe20000000000 */
[----:B------:R-:W-:Y:S01]  /*13fc0*/  R2UR UR19, R7 ;  /* 0x00000000071372ca */ /* 0x000fe200000e0000 */
[----:B------:R-:W-:Y:S01]  /*13fd0*/  IMAD.MOV.U32 R7, RZ, RZ, 0x40000040 ;  /* 0x40000040ff077424 */ /* 0x000fe200078e00ff */
[----:B------:R-:W-:-:S02]  /*13fe0*/  WARPGROUP.DEPBAR.LE gsb0, 0x0 ;  /* 0x00008000000079c5 */ /* 0x000fc40000010000 */
        /* <DEDUP_REMOVED lines=263> */
[----:B------:R-:W-:Y:S01]  /*15060*/  UIADD3 UR4, UR20, 0x802, URZ ;  /* 0x0000080214047890 */ /* 0x000fe2000fffe03f */
[----:B------:R-:W-:Y:S02]  /*15070*/  R2UR UR6, R4 ;  /* 0x00000000040672ca */ /* 0x000fe400000e0000 */
[----:B------:R-:W-:-:S04]  /*15080*/  R2UR UR7, R5 ;  /* 0x00000000050772ca */ /* 0x000fc800000e0000 */
[----:B------:R-:W-:Y:S02]  /*15090*/  UMOV UR24, UR4 ;  /* 0x0000000400187c82 */ /* 0x000fe40008000000 */
[----:B------:R-:W-:Y:S01]  /*150a0*/  IMAD.U32 R12, RZ, RZ, UR24 ;  /* 0x00000018ff0c7e24 */ /* 0x000fe2000f8e00ff */
[----:B------:R-:W-:Y:S02]  /*150b0*/  WARPGROUP.DEPBAR.LE gsb0, 0x0 ;  /* 0x00008000000079c5 */ /* 0x000fe40000010000 */
[----:B------:R-:W-:Y:S01]  /*150c0*/  WARPGROUP.ARRIVE ;  /* 0x00000000000079c5 */ /* 0x000fe20000000000 */
[----:B------:R-:W-:Y:S01]  /*150d0*/  VIADD R4, R2, 0x584 ;  /* 0x0000058402047836 */ /* 0x000fe20000000000 */
[----:B------:R-:W-:Y:S01]  /*150e0*/  UIADD3 UR52, UR20, 0x806, URZ ;  /* 0x0000080614347890 */ /* 0x000fe2000fffe03f */
[----:B------:R-:W-:Y:S01]  /*150f0*/  IMAD.MOV.U32 R5, RZ, RZ, 0x40000040 ;  /* 0x40000040ff057424 */ /* 0x000fe200078e00ff */
[----:B------:R-:W-:Y:S01]  /*15100*/  UMOV UR53, 0x40000040 ;  /* 0x4000004000357882 */ /* 0x000fe20000000000 */
[----:B------:R-:W-:Y:S01]  /*15110*/  UIADD3 UR48, UR20, 0xc00, URZ ;  /* 0x00000c0014307890 */ /* 0x000fe2000fffe03f */
[----:B------:R-:W-:Y:S01]  /*15120*/  HGMMA.64x16x16.F32.BF16 R32, gdesc[UR8], R32, gsb0 ;  /* 0x00200000082079f0 */ /* 0x000fe20008001820 */
[----:B------:R-:W-:Y:S01]  /*15130*/  UMOV UR8, UR24 ;  /* 0x0000001800087c82 */ /* 0x000fe20008000000 */
[----:B------:R-:W-:Y:S01]  /*15140*/  UMOV UR9, UR25 ;  /* 0x0000001900097c82 */ /* 0x000fe20008000000 */
[----:B------:R-:W-:Y:S01]  /*15150*/  UMOV UR16, UR8 ;  /* 0x0000000800107c82 */ /* 0x000fe20008000000 */
[----:B------:R-:W-:Y:S01]  /*15160*/  UMOV UR17, UR9 ;  /* 0x0000000900117c82 */ /* 0x000fe20008000000 */
[----:B------:R-:W-:Y:S01]  /*15170*/  UMOV UR4, UR8 ;  /* 0x0000000800047c82 */ /* 0x000fe20008000000 */
[----:B------:R-:W-:Y:S01]  /*15180*/  UMOV UR5, UR9 ;  /* 0x0000000900057c82 */ /* 0x000fe20008000000 */
[----:B------:R-:W-:Y:S01]  /*15190*/  UMOV UR49, 0x40000040 ;  /* 0x4000004000317882 */ /* 0x000fe20000000000 */
[----:B------:R-:W-:Y:S01]  /*151a0*/  UIADD3 UR44, UR20, 0xc02, URZ ;  /* 0x00000c02142c7890 */ /* 0x000fe2000fffe03f */
[----:B------:R0:W-:Y:S01]  /*151b0*/  STL.64 [R1+0x8], R12 ;  /* 0x0000080c01007387 */ /* 0x0001e20000100a00 */
[----:B------:R-:W-:Y:S01]  /*151c0*/  UMOV UR45, 0x40000040 ;  /* 0x40000040002d7882 */ /* 0x000fe20000000000 */
[----:B------:R-:W-:Y:S01]  /*151d0*/  UIADD3 UR40, UR20, 0xc04, URZ ;  /* 0x00000c0414287890 */ /* 0x000fe2000fffe03f */
[----:B------:R-:W-:Y:S01]  /*151e0*/  UMOV UR41, 0x40000040 ;  /* 0x4000004000297882 */ /* 0x000fe20000000000 */
[----:B------:R-:W2:Y:S01]  /*151f0*/  LDL R64, [R1+0x78] ;  /* 0x0000780001407983 */ /* 0x000ea20000100800 */
        /* <DEDUP_REMOVED lines=9> */
[----:B------:R-:W-:Y:S02]  /*15290*/  R2UR UR10, R6 ;  /* 0x00000000060a72ca */ /* 0x000fe400000e0000 */
[----:B------:R-:W-:Y:S01]  /*152a0*/  R2UR UR11, R7 ;  /* 0x00000000070b72ca */ /* 0x000fe200000e0000 */
[----:B------:R-:W-:Y:S02]  /*152b0*/  WARPGROUP.DEPBAR.LE gsb0, 0x0 ;  /* 0x00008000000079c5 */ /* 0x000fe40000010000 */
[----:B------:R-:W-:-:S06]  /*152c0*/  WARPGROUP.ARRIVE ;  /* 0x00000000000079c5 */ /* 0x000fcc0000000000 */
[----:B------:R-:W-:Y:S01]  /*152d0*/  HGMMA.64x16x16.F32.BF16 R56, gdesc[UR24], R56, gsb0 ;  /* 0x00200000183879f0 */ /* 0x000fe20008001838 */
[----:B------:R-:W-:Y:S01]  /*152e0*/  R2UR UR26, R8 ;  /* 0x00000000081a72ca */ /* 0x000fe200000e0000 */
[----:B------:R-:W-:Y:S01]  /*152f0*/  UMOV UR25, 0x40000040 ;  /* 0x4000004000197882 */ /* 0x000fe20000000000 */
[----:B------:R-:W-:Y:S01]  /*15300*/  R2UR UR27, R9 ;  /* 0x00000000091b72ca */ /* 0x000fe200000e0000 */
[----:B------:R-:W-:Y:S02]  /*15310*/  WARPGROUP.DEPBAR.LE gsb0, 0x0 ;  /* 0x00008000000079c5 */ /* 0x000fe40000010000 */
[----:B------:R-:W-:Y:S01]  /*15320*/  WARPGROUP.ARRIVE ;  /* 0x00000000000079c5 */ /* 0x000fe20000000000 */
[C---:B------:R-:W-:Y:S02]  /*15330*/  VIADD R6, R2.reuse, 0x604 ;  /* 0x0000060402067836 */ /* 0x040fe40000000000 */
[----:B------:R-:W-:Y:S02]  /*15340*/  IMAD.MOV.U32 R7, RZ, RZ, 0x40000040 ;  /* 0x40000040ff077424 */ /* 0x000fe400078e00ff */
[----:B------:R-:W-:Y:S01]  /*15350*/  VIADD R8, R2, 0x506 ;  /* 0x0000050602087836 */ /* 0x000fe20000000000 */
[----:B------:R-:W-:Y:S01]  /*15360*/  HGMMA.64x16x16.F32.BF16 R48, gdesc[UR16], R48, gsb0 ;  /* 0x00200000103079f0 */ /* 0x000fe20008001830 */
[----:B------:R-:W-:Y:S01]  /*15370*/  UIADD3 UR36, UR20, 0xc06, URZ ;  /* 0x00000c0614247890 */ /* 0x000fe2000fffe03f */
[----:B------:R-:W-:Y:S01]  /*15380*/  UMOV UR37, 0x40000040 ;  /* 0x4000004000257882 */ /* 0x000fe20000000000 */
[----:B------:R-:W-:-:S02]  /*15390*/  IMAD.MOV.U32 R3, RZ, RZ, 0x40000040 ;  /* 0x40000040ff037424 */ /* 0x000fc400078e00ff */
[----:B0-----:R-:W-:Y:S01]  /*153a0*/  IMAD.U32 R13, RZ, RZ, UR25 ;  /* 0x00000019ff0d7e24 */ /* 0x001fe2000f8e00ff */
[----:B------:R-:W-:Y:S02]  /*153b0*/  WARPGROUP.DEPBAR.LE gsb0, 0x0 ;  /* 0x00008000000079c5 */ /* 0x000fe40000010000 */
[----:B------:R-:W-:-:S06]  /*153c0*/  WARPGROUP.ARRIVE ;  /* 0x00000000000079c5 */ /* 0x000fcc0000000000 */
[----:B------:R-:W-:Y:S01]  /*153d0*/  HGMMA.64x16x16.F32.BF16 R40, gdesc[UR12], R40, gsb0 ;  /* 0x002000000c2879f0 */ /* 0x000fe20008001828 */
[----:B------:R-:W-:-:S07]  /*153e0*/  UIADD3 UR12, UR20, 0x804, URZ ;  /* 0x00000804140c7890 */ /* 0x000fce000fffe03f */
[----:B------:R-:W-:Y:S01]  /*153f0*/  UMOV UR24, UR12 ;  /* 0x0000000c00187c82 */ /* 0x000fe20008000000 */
[----:B------:R-:W-:Y:S01]  /*15400*/  R2UR UR18, R4 ;  /* 0x00000000041272ca */ /* 0x000fe200000e0000 */
[----:B------:R-:W-:Y:S02]  /*15410*/  WARPGROUP.DEPBAR.LE gsb0, 0x0 ;  /* 0x00008000000079c5 */ /* 0x000fe40000010000 */
[----:B------:R-:W-:Y:S01]  /*15420*/  WARPGROUP.ARRIVE ;  /* 0x00000000000079c5 */ /* 0x000fe20000000000 */
[----:B------:R-:W-:Y:S01]  /*15430*/  R2UR UR19, R5 ;  /* 0x00000000051372ca */ /* 0x000fe200000e0000 */
[----:B------:R-:W-:Y:S01]  /*15440*/  IMAD.MOV.U32 R9, RZ, RZ, 0x40000040 ;  /* 0x40000040ff097424 */ /* 0x000fe200078e00ff */
[----:B------:R-:W-:Y:S01]  /*15450*/  R2UR UR14, R6 ;  /* 0x00000000060e72ca */ /* 0x000fe200000e0000 */
[----:B------:R-:W-:Y:S02]  /*15460*/  IMAD.U32 R12, RZ, RZ, UR24 ;  /* 0x00000018ff0c7e24 */ /* 0x000fe4000f8e00ff */
[----:B------:R-:W-:Y:S03]  /*15470*/  HGMMA.64x16x16.F32.BF16 R32, gdesc[UR4], R32, gsb0 ;  /* 0x00200000042079f0 */ /* 0x000fe60008001820 */
[----:B------:R-:W-:-:S02]  /*15480*/  WARPGROUP.DEPBAR.LE gsb0, 0x0 ;  /* 0x00008000000079c5 */ /* 0x000fc40000010000 */
        /* <DEDUP_REMOVED lines=14> */
[----:B------:R-:W-:Y:S01]  /*15570*/  UMOV UR13, UR5 ;  /* 0x00000005000d7c82 */ /* 0x000fe20008000000 */
[----:B------:R-:W-:Y:S01]  /*15580*/  VIADD R4, R2, 0x684 ;  /* 0x0000068402047836 */ /* 0x000fe20000000000 */
[----:B------:R-:W-:Y:S02]  /*15590*/  WARPGROUP.DEPBAR.LE gsb0, 0x0 ;  /* 0x00008000000079c5 */ /* 0x000fe40000010000 */
[----:B------:R-:W-:-:S07]  /*155a0*/  WARPGROUP.ARRIVE ;  /* 0x00000000000079c5 */ /* 0x000fce0000000000 */
[----:B------:R-:W-:Y:S01]  /*155b0*/  HGMMA.64x16x16.F32.BF16 R40, gdesc[UR12], R40, gsb0 ;  /* 0x002000000c2879f0 */ /* 0x000fe20008001828 */
[----:B------:R-:W-:Y:S01]  /*155c0*/  IMAD.MOV.U32 R5, RZ, RZ, 0x40000040 ;  /* 0x40000040ff057424 */ /* 0x000fe200078e00ff */
[----:B------:R-:W-:-:S04]  /*155d0*/  R2UR UR10, R4 ;  /* 0x00000000040a72ca */ /* 0x000fc800000e0000 */
[----:B------:R-:W-:Y:S01]  /*155e0*/  R2UR UR11, R5 ;  /* 0x00000000050b72ca */ /* 0x000fe200000e0000 */
[----:B------:R-:W-:Y:S01]  /*155f0*/  UMOV UR8, UR4 ;  /* 0x0000000400087c82 */ /* 0x000fe20008000000 */
[----:B------:R-:W-:Y:S01]  /*15600*/  UMOV UR9, UR5 ;  /* 0x0000000500097c82 */ /* 0x000fe20008000000 */
[----:B------:R-:W-:Y:S02]  /*15610*/  WARPGROUP.DEPBAR.LE gsb0, 0x0 ;  /* 0x00008000000079c5 */ /* 0x000fe40000010000 */
[----:B------:R-:W-:-:S08]  /*15620*/  WARPGROUP.ARRIVE ;  /* 0x00000000000079c5 */ /* 0x000fd00000000000 */
[----:B------:R-:W-:Y:S01]  /*15630*/  HGMMA.64x16x16.F32.BF16 R32, gdesc[UR8], R32, gsb0 ;  /* 0x00200000082079f0 */ /* 0x000fe20008001820 */
[----:B------:R-:W-:Y:S02]  /*15640*/  VIADD R6, R2, 0x704 ;  /* 0x0000070402067836 */ /* 0x000fe40000000000 */
[----:B------:R-:W-:-:S03]  /*15650*/  IMAD.MOV.U32 R7, RZ, RZ, 0x40000040 ;  /* 0x40000040ff077424 */ /* 0x000fc600078e00ff */
[----:B------:R-:W-:Y:S02]  /*15660*/  R2UR UR6, R6 ;  /* 0x00000000060672ca */ /* 0x000fe400000e0000 */
[----:B------:R-:W-:Y:S01]  /*15670*/  R2UR UR7, R7 ;  /* 0x00000000070772ca */ /* 0x000fe200000e0000 */
[----:B------:R-:W-:Y:S02]  /*15680*/  WARPGROUP.DEPBAR.LE gsb0, 0x0 ;  /* 0x00008000000079c5 */ /* 0x000fe40000010000 */
[----:B------:R-:W-:-:S10]  /*15690*/  WARPGROUP.ARRIVE ;  /* 0x00000000000079c5 */ /* 0x000fd40000000000 */
[----:B------:R-:W-:Y:S01]  /*156a0*/  HGMMA.64x16x16.F32.BF16 R24, gdesc[UR4], R24, gsb0 ;  /* 0x00200000041879f0 */ /* 0x000fe20008001818 */
[----:B------:R-:W-:Y:S02]  /*156b0*/  R2UR UR54, R8 ;  /* 0x00000000083672ca */ /* 0x000fe400000e0000 */
[----:B------:R-:W-:Y:S01]  /*156c0*/  R2UR UR55, R9 ;  /* 0x00000000093772ca */ /* 0x000fe200000e0000 */
[----:B------:R-:W-:Y:S01]  /*156d0*/  VIADD R4, R2, 0x586 ;  /* 0x0000058602047836 */ /* 0x000fe20000000000 */
[----:B------:R-:W-:Y:S02]  /*156e0*/  WARPGROUP.DEPBAR.LE gsb0, 0x0 ;  /* 0x00008000000079c5 */ /* 0x000fe40000010000 */
[----:B------:R-:W-:-:S09]  /*156f0*/  WARPGROUP.ARRIVE ;  /* 0x00000000000079c5 */ /* 0x000fd20000000000 */
        /* <DEDUP_REMOVED lines=156> */
[C---:B------:R-:W-:Y:S01]  /*160c0*/  VIADD R6, R2.reuse, 0x984 ;  /* 0x0000098402067836 */ /* 0x040fe20000000000 */
[----:B------:R-:W-:Y:S01]  /*160d0*/  UMOV UR4, UR40 ;  /* 0x0000002800047c82 */ /* 0x000fe20008000000 */
[----:B------:R-:W-:Y:S01]  /*160e0*/  IMAD.MOV.U32 R7, RZ, RZ, 0x40000040 ;  /* 0x40000040ff077424 */ /* 0x000fe200078e00ff */
[----:B------:R-:W-:Y:S01]  /*160f0*/  UMOV UR5, UR41 ;  /* 0x0000002900057c82 */ /* 0x000fe20008000000 */
[----:B------:R-:W-:Y:S01]  /*16100*/  VIADD R8, R2, 0x786 ;  /* 0x0000078602087836 */ /* 0x000fe20000000000 */
[----:B------:R-:W-:Y:S01]  /*16110*/  R2UR UR6, R6 ;  /* 0x00000000060672ca */ /* 0x000fe200000e0000 */
[----:B------:R-:W-:Y:S01]  /*16120*/  IMAD.MOV.U32 R9, RZ, RZ, 0x40000040 ;  /* 0x40000040ff097424 */ /* 0x000fe200078e00ff */
[----:B------:R-:W-:Y:S01]  /*16130*/  R2UR UR7, R7 ;  /* 0x00000000070772ca */ /* 0x000fe200000e0000 */
[----:B------:R-:W-:Y:S01]  /*16140*/  VIADD R4, R2, 0x806 ;  /* 0x0000080602047836 */ /* 0x000fe20000000000 */
[----:B------:R-:W-:Y:S01]  /*16150*/  ULDC UR8, c[0x0][0x9d8] ;  /* 0x0002760000087ab9 */ /* 0x000fe20000000800 */
[----:B------:R-:W-:-:S02]  /*16160*/  WARPGROUP.DEPBAR.LE gsb0, 0x0 ;  /* 0x00008000000079c5 */ /* 0x000fc40000010000 */
[----:B------:R-:W-:-:S08]  /*16170*/  WARPGROUP.ARRIVE ;  /* 0x00000000000079c5 */ /* 0x000fd00000000000 */
[----:B------:R-:W-:Y:S01]  /*16180*/  HGMMA.64x16x16.F32.BF16 R24, gdesc[UR4], R24, gsb0 ;  /* 0x00200000041879f0 */ /* 0x000fe20008001818 */
[----:B------:R-:W-:Y:S02]  /*16190*/  R2UR UR38, R8 ;  /* 0x00000000082672ca */ /* 0x000fe400000e0000 */
[----:B------:R-:W-:Y:S01]  /*161a0*/  R2UR UR39, R9 ;  /* 0x00000000092772ca */ /* 0x000fe200000e0000 */
[----:B------:R-:W-:Y:S01]  /*161b0*/  IMAD.MOV.U32 R5, RZ, RZ, 0x40000040 ;  /* 0x40000040ff057424 */ /* 0x000fe200078e00ff */
[----:B------:R-:W-:Y:S02]  /*161c0*/  WARPGROUP.DEPBAR.LE gsb0, 0x0 ;  /* 0x00008000000079c5 */ /* 0x000fe40000010000 */
[----:B------:R-:W-:-:S09]  /*161d0*/  WARPGROUP.ARRIVE ;  /* 0x00000000000079c5 */ /* 0x000fd20000000000 */
[----:B------:R-:W-:Y:S01]  /*161e0*/  HGMMA.64x16x16.F32.BF16 R56, gdesc[UR36], R56, gsb0 ;  /* 0x00200000243879f0 */ /* 0x000fe20008001838 */
[----:B------:R-:W-:Y:S02]  /*161f0*/  R2UR UR6, R4 ;  /* 0x00000000040672ca */ /* 0x000fe400000e0000 */
[----:B------:R-:W-:Y:S01]  /*16200*/  R2UR UR7, R5 ;  /* 0x00000000050772ca */ /* 0x000fe200000e0000 */
[----:B------:R-:W-:Y:S01]  /*16210*/  UMOV UR4, UR36 ;  /* 0x0000002400047c82 */ /* 0x000fe20008000000 */
[----:B------:R-:W-:Y:S01]  /*16220*/  UMOV UR5, UR37 ;  /* 0x0000002500057c82 */ /* 0x000fe20008000000 */
[----:B--2---:R-:W-:Y:S01]  /*16230*/  IADD3 R147, R147, 0x50, -R64 ;  /* 0x0000005093937810 */ /* 0x004fe20007ffe840 */
[----:B------:R0:W-:Y:S01]  /*16240*/  STL.64 [R1], R12 ;  /* 0x0000000c01007387 */ /* 0x0001e20000100a00 */
[----:B------:R-:W-:Y:S01]  /*16250*/  @!P1 VIADD R0, R0, 0x38840 ;  /* 0x0003884000009836 */ /* 0x000fe20000000000 */
[----:B------:R-:W-:Y:S01]  /*16260*/  ULDC UR39, c[0x0][0x9d8] ;  /* 0x0002760000277ab9 */ /* 0x000fe20000000800 */
[----:B------:R-:W-:Y:S01]  /*16270*/  ULDC UR38, c[0x0][0x988] ;  /* 0x0002620000267ab9 */ /* 0x000fe20000000800 */
[----:B------:R-:W-:-:S02]  /*16280*/  WARPGROUP.DEPBAR.LE gsb0, 0x0 ;  /* 0x00008000000079c5 */ /* 0x000fc40000010000 */
[----:B------:R-:W-:-:S06]  /*16290*/  WARPGROUP.ARRIVE ;  /* 0x00000000000079c5 */ /* 0x000fcc0000000000 */
        /* <DEDUP_REMOVED lines=19> */
[----:B------:R-:W-:Y:S01]  /*163d0*/  VIADD R2, R2, 0x986 ;  /* 0x0000098602027836 */ /* 0x000fe20000000000 */
[----:B------:R-:W-:-:S04]  /*163e0*/  R2UR UR7, R3 ;  /* 0x00000000030772ca */ /* 0x000fc800000e0000 */
[----:B------:R-:W-:Y:S01]  /*163f0*/  R2UR UR6, R2 ;  /* 0x00000000020672ca */ /* 0x000fe200000e0000 */
[----:B------:R-:W-:Y:S01]  /*16400*/  FMUL.FTZ R6, R56, UR8 ;  /* 0x0000000838067c20 */ /* 0x000fe20008410000 */
[----:B------:R-:W-:Y:S01]  /*16410*/  FMUL.FTZ R7, R57, UR8 ;  /* 0x0000000839077c20 */ /* 0x000fe20008410000 */
[----:B------:R-:W-:Y:S01]  /*16420*/  FMUL.FTZ R8, R60, UR8 ;  /* 0x000000083c087c20 */ /* 0x000fe20008410000 */
[----:B------:R-:W-:Y:S01]  /*16430*/  UMOV UR4, UR36 ;  /* 0x0000002400047c82 */ /* 0x000fe20008000000 */
[----:B------:R-:W-:Y:S02]  /*16440*/  UMOV UR5, UR37 ;  /* 0x0000002500057c82 */ /* 0x000fe40008000000 */
[----:B------:R-:W1:Y:S01]  /*16450*/  MUFU.TANH R6, R6 ;  /* 0x0000000600067308 */ /* 0x000e620000002400 */
[----:B------:R-:W-:Y:S01]  /*16460*/  FMUL.FTZ R11, R61, UR8 ;  /* 0x000000083d0b7c20 */ /* 0x000fe20008410000 */
[----:B0-----:R-:W-:-:S06]  /*16470*/  FMUL.FTZ R13, R58, UR8 ;  /* 0x000000083a0d7c20 */ /* 0x001fcc0008410000 */
[----:B------:R-:W-:Y:S01]  /*16480*/  MUFU.TANH R7, R7 ;  /* 0x0000000700077308 */ /* 0x000fe20000002400 */
[----:B------:R-:W-:Y:S01]  /*16490*/  FMUL.FTZ R14, R48, UR8 ;  /* 0x00000008300e7c20 */ /* 0x000fe20008410000 */
[----:B------:R-:W-:-:S06]  /*164a0*/  IMAD R2, R92, -0x50, R147 ;  /* 0xffffffb05c027824 */ /* 0x000fcc00078e0293 */
[----:B------:R-:W-:Y:S01]  /*164b0*/  MUFU.TANH R8, R8 ;  /* 0x0000000800087308 */ /* 0x000fe20000002400 */
[----:B------:R-:W-:Y:S01]  /*164c0*/  FMUL.FTZ R9, R59, UR8 ;  /* 0x000000083b097c20 */ /* 0x000fe20008410000 */
[----:B------:R-:W-:Y:S01]  /*164d0*/  FMUL.FTZ R12, R49, UR8 ;  /* 0x00000008310c7c20 */ /* 0x000fe20008410000 */
[----:B------:R-:W-:-:S05]  /*164e0*/  FMUL.FTZ R4, R42, UR8 ;  /* 0x000000082a047c20 */ /* 0x000fca0008410000 */
[----:B------:R-:W0:Y:S01]  /*164f0*/  MUFU.TANH R11, R11 ;  /* 0x0000000b000b7308 */ /* 0x000e220000002400 */
[----:B------:R-:W-:Y:S02]  /*16500*/  WARPGROUP.DEPBAR.LE gsb0, 0x0 ;  /* 0x00008000000079c5 */ /* 0x000fe40000010000 */
[----:B------:R-:W-:-:S06]  /*16510*/  WARPGROUP.ARRIVE ;  /* 0x00000000000079c5 */ /* 0x000fcc0000000000 */
[----:B------:R-:W-:Y:S01]  /*16520*/  HGMMA.64x16x16.F32.BF16 R24, gdesc[UR4], R24, gsb0 ;  /* 0x00200000041879f0 */ /* 0x000fe20008001818 */
[----:B------:R-:W-:Y:S01]  /*16530*/  MUFU.TANH R13, R13 ;  /* 0x0000000d000d7308 */ /* 0x000fe20000002400 */
[----:B------:R-:W-:Y:S01]  /*16540*/  FMUL.FTZ R62, R62, UR8 ;  /* 0x000000083e3e7c20 */ /* 0x000fe20008410000 */
[----:B------:R-:W-:Y:S01]  /*16550*/  FMUL.FTZ R54, R54, UR8 ;  /* 0x0000000836367c20 */ /* 0x000fe20008410000 */
[----:B------:R-:W-:Y:S01]  /*16560*/  ISETP.GT.AND P6, PT, R2, RZ, PT ;  /* 0x000000ff0200720c */ /* 0x000fe20003fc4270 */
[----:B------:R-:W-:Y:S01]  /*16570*/  FMUL.FTZ R20, R52, UR8 ;  /* 0x0000000834147c20 */ /* 0x000fe20008410000 */
[----:B------:R-:W-:-:S03]  /*16580*/  ISETP.GT.AND P5, PT, R2, 0x1, PT ;  /* 0x000000010200780c */ /* 0x000fc60003fa4270 */
[----:B------:R-:W2:Y:S01]  /*16590*/  MUFU.TANH R14, R14 ;  /* 0x0000000e000e7308 */ /* 0x000ea20000002400 */
[----:B------:R-:W-:Y:S01]  /*165a0*/  FMUL.FTZ R48, R40, UR8 ;  /* 0x0000000828307c20 */ /* 0x000fe20008410000 */
[----:B------:R-:W-:Y:S01]  /*165b0*/  FMUL.FTZ R43, R43, UR8 ;  /* 0x000000082b2b7c20 */ /* 0x000fe20008410000 */
[----:B------:R-:W-:Y:S01]  /*165c0*/  FMUL.FTZ R40, R41, UR8 ;  /* 0x0000000829287c20 */ /* 0x000fe20008410000 */
[----:B------:R-:W-:Y:S01]  /*165d0*/  ISETP.GT.AND P4, PT, R2, 0x8, PT ;  /* 0x000000080200780c */ /* 0x000fe20003f84270 */
[----:B------:R-:W-:Y:S01]  /*165e0*/  FMUL.FTZ R63, R63, UR8 ;  /* 0x000000083f3f7c20 */ /* 0x000fe20008410000 */
[----:B-1----:R-:W-:Y:S02]  /*165f0*/  FSEL R41, R6, -INF , P6 ;  /* 0xff80000006297808 */ /* 0x002fe40003000000 */
[----:B------:R-:W1:Y:S01]  /*16600*/  MUFU.TANH R9, R9 ;  /* 0x0000000900097308 */ /* 0x000e620000002400 */
[----:B------:R-:W-:Y:S01]  /*16610*/  FMUL.FTZ R5, R53, UR8 ;  /* 0x0000000835057c20 */ /* 0x000fe20008410000 */
[----:B------:R-:W-:Y:S01]  /*16620*/  FMUL.FTZ R50, R50, UR8 ;  /* 0x0000000832327c20 */ /* 0x000fe20008410000 */
[----:B------:R-:W-:-:S05]  /*16630*/  ISETP.GT.AND P2, PT, R2, 0x9, PT ;  /* 0x000000090200780c */ /* 0x000fca0003f44270 */
[----:B------:R-:W3:Y:S01]  /*16640*/  MUFU.TANH R12, R12 ;  /* 0x0000000c000c7308 */ /* 0x000ee20000002400 */
[----:B------:R-:W-:Y:S01]  /*16650*/  FMUL.FTZ R3, R46, UR8 ;  /* 0x000000082e037c20 */ /* 0x000fe20008410000 */
[----:B------:R-:W-:Y:S01]  /*16660*/  FMUL.FTZ R51, R51, UR8 ;  /* 0x0000000833337c20 */ /* 0x000fe20008410000 */
[----:B------:R-:W-:Y:S01]  /*16670*/  ISETP.GT.AND P3, PT, R2, 0x10, PT ;  /* 0x000000100200780c */ /* 0x000fe20003f64270 */
[----:B------:R-:W-:Y:S01]  /*16680*/  FMUL.FTZ R42, R44, UR8 ;  /* 0x000000082c2a7c20 */ /* 0x000fe20008410000 */
[----:B------:R-:W-:Y:S01]  /*16690*/  FMUL.FTZ R55, R55, UR8 ;  /* 0x0000000837377c20 */ /* 0x000fe20008410000 */
[----:B------:R-:W-:Y:S01]  /*166a0*/  FMUL.FTZ R32, R32, UR8 ;  /* 0x0000000820207c20 */ /* 0x000fe20008410000 */
[----:B------:R-:W-:Y:S01]  /*166b0*/  FMUL.FTZ R33, R33, UR8 ;  /* 0x0000000821217c20 */ /* 0x000fe20008410000 */
[----:B------:R4:W-:Y:S01]  /*166c0*/  MUFU.TANH R52, R4 ;  /* 0x0000000400347308 */ /* 0x0009e20000002400 */
[----:B0-----:R-:W-:Y:S01]  /*166d0*/  FSEL R49, R11, -INF , P2 ;  /* 0xff8000000b317808 */ /* 0x001fe20001000000 */
[----:B------:R-:W-:Y:S01]  /*166e0*/  FMUL.FTZ R36, R36, UR8 ;  /* 0x0000000824247c20 */ /* 0x000fe20008410000 */
[----:B------:R-:W-:Y:S01]  /*166f0*/  FMUL.FTZ R37, R37, UR8 ;  /* 0x0000000825257c20 */ /* 0x000fe20008410000 */
[----:B------:R-:W-:Y:S01]  /*16700*/  FMUL.FTZ R34, R34, UR8 ;  /* 0x0000000822227c20 */ /* 0x000fe20008410000 */
[----:B------:R-:W-:Y:S01]  /*16710*/  FMUL.FTZ R35, R35, UR8 ;  /* 0x0000000823237c20 */ /* 0x000fe20008410000 */
[----:B------:R-:W-:Y:S01]  /*16720*/  FMUL.FTZ R38, R38, UR8 ;  /* 0x0000000826267c20 */ /* 0x000fe20008410000 */
[----:B------:R-:W-:Y:S01]  /*16730*/  FMUL.FTZ R39, R39, UR8 ;  /* 0x0000000827277c20 */ /* 0x000fe20008410000 */
[----:B------:R-:W-:Y:S01]  /*16740*/  MUFU.TANH R15, R54 ;  /* 0x00000036000f7308 */ /* 0x000fe20000002400 */
[----:B----4-:R-:W-:Y:S01]  /*16750*/  FSEL R4, R7, -INF , P5 ;  /* 0xff80000007047808 */ /* 0x010fe20002800000 */
[----:B------:R-:W-:-:S06]  /*16760*/  ULDC UR4, c[0x0][0x988] ;  /* 0x0002620000047ab9 */ /* 0x000fcc0000000800 */
[----:B------:R-:W0:Y:S08]  /*16770*/  MUFU.TANH R62, R62 ;  /* 0x0000003e003e7308 */ /* 0x000e300000002400 */
[----:B------:R4:W-:Y:S08]  /*16780*/  MUFU.TANH R54, R43 ;  /* 0x0000002b00367308 */ /* 0x0009f00000002400 */
[----:B------:R-:W-:Y:S01]  /*16790*/  MUFU.TANH R20, R20 ;  /* 0x0000001400147308 */ /* 0x000fe20000002400 */
[----:B----4-:R-:W-:-:S02]  /*167a0*/  FSEL R43, R8, -INF , P4 ;  /* 0xff800000082b7808 */ /* 0x010fc40002000000 */
[----:B------:R-:W-:-:S05]  /*167b0*/  FMNMX.FTZ R8, R41, R4, !PT ;  /* 0x0000000429087209 */ /* 0x000fca0007810000 */
[----:B------:R-:W4:Y:S01]  /*167c0*/  MUFU.TANH R63, R63 ;  /* 0x0000003f003f7308 */ /* 0x000f220000002400 */
[----:B------:R-:W-:Y:S01]  /*167d0*/  FMNMX.FTZ R8, R43, R8, !PT ;  /* 0x000000082b087209 */ /* 0x000fe20007810000 */
[----:B------:R-:W-:Y:S01]  /*167e0*/  FMUL.FTZ R44, R45, UR8 ;  /* 0x000000082d2c7c20 */ /* 0x000fe20008410000 */
[----:B--2---:R-:W-:-:S05]  /*167f0*/  FSEL R45, R14, -INF , P3 ;  /* 0xff8000000e2d7808 */ /* 0x004fca0001800000 */
[----:B------:R-:W2:Y:S01]  /*16800*/  MUFU.TANH R5, R5 ;  /* 0x0000000500057308 */ /* 0x000ea20000002400 */
[----:B------:R-:W-:Y:S02]  /*16810*/  FMNMX.FTZ R8, R49, R8, !PT ;  /* 0x0000000831087209 */ /* 0x000fe40007810000 */
[----:B-1----:R-:W-:-:S05]  /*16820*/  FSEL R6, R9, -INF , P5 ;  /* 0xff80000009067808 */ /* 0x002fca0002800000 */
[----:B------:R-:W1:Y:S01]  /*16830*/  MUFU.TANH R50, R50 ;  /* 0x0000003200327308 */ /* 0x000e620000002400 */
[----:B------:R-:W-:-:S07]  /*16840*/  ISETP.GT.AND P5, PT, R2, 0x18, PT ;  /* 0x000000180200780c */ /* 0x000fce0003fa4270 */
[----:B------:R3:W-:Y:S01]  /*16850*/  MUFU.TANH R56, R3 ;  /* 0x0000000300387308 */ /* 0x0007e20000002400 */
[----:B------:R-:W-:-:S07]  /*16860*/  FMNMX.FTZ R8, R45, R8, !PT ;  /* 0x000000082d087209 */ /* 0x000fce0007810000 */
[----:B------:R-:W1:Y:S01]  /*16870*/  MUFU.TANH R48, R48 ;  /* 0x0000003000307308 */ /* 0x000e620000002400 */
[----:B---3--:R-:W-:Y:S02]  /*16880*/  FSEL R3, R13, -INF , P6 ;  /* 0xff8000000d037808 */ /* 0x008fe40003000000 */
[----:B------:R-:W-:-:S05]  /*16890*/  ISETP.GT.AND P6, PT, R2, 0x11, PT ;  /* 0x000000110200780c */ /* 0x000fca0003fc4270 */
[----:B------:R-:W3:Y:S01]  /*168a0*/  MUFU.TANH R51, R51 ;  /* 0x0000003300337308 */ /* 0x000ee20000002400 */
[----:B------:R-:W-:Y:S02]  /*168b0*/  FSEL R53, R12, -INF , P6 ;  /* 0xff8000000c357808 */ /* 0x000fe40003000000 */
[----:B0-----:R-:W-:-:S05]  /*168c0*/  FSEL R7, R62, -INF , P4 ;  /* 0xff8000003e077808 */ /* 0x001fca0002000000 */
[----:B------:R-:W0:Y:S01]  /*168d0*/  MUFU.TANH R40, R40 ;  /* 0x0000002800287308 */ /* 0x000e220000002400 */
[----:B------:R-:W-:Y:S02]  /*168e0*/  ISETP.GT.AND P4, PT, R2, 0x19, PT ;  /* 0x000000190200780c */ /* 0x000fe40003f84270 */
[----:B------:R-:W-:-:S05]  /*168f0*/  FMNMX.FTZ R8, R53, R8, !PT ;  /* 0x0000000835087209 */ /* 0x000fca0007810000 */
[----:B------:R2:W-:Y:S01]  /*16900*/  MUFU.TANH R21, R55 ;  /* 0x0000003700157308 */ /* 0x0005e20000002400 */
[----:B----4-:R-:W-:Y:S02]  /*16910*/  FSEL R9, R63, -INF , P2 ;  /* 0xff8000003f097808 */ /* 0x010fe40001000000 */
[----:B------:R-:W-:-:S05]  /*16920*/  ISETP.GT.AND P2, PT, R2, 0x20, PT ;  /* 0x000000200200780c */ /* 0x000fca0003f44270 */
[----:B------:R-:W4:Y:S01]  /*16930*/  MUFU.TANH R42, R42 ;  /* 0x0000002a002a7308 */ /* 0x000f220000002400 */
[----:B--2---:R-:W-:Y:S02]  /*16940*/  FSEL R55, R20, -INF , P5 ;  /* 0xff80000014377808 */ /* 0x004fe40002800000 */
[----:B------:R-:W-:Y:S02]  /*16950*/  FSEL R57, R5, -INF , P4 ;  /* 0xff80000005397808 */ /* 0x000fe40002000000 */
[----:B------:R-:W-:-:S03]  /*16960*/  FMNMX.FTZ R8, R55, R8, !PT ;  /* 0x0000000837087209 */ /* 0x000fc60007810000 */
[----:B------:R-:W2:Y:S01]  /*16970*/  MUFU.TANH R44, R44 ;  /* 0x0000002c002c7308 */ /* 0x000ea20000002400 */
[----:B-1----:R-:W-:Y:S02]  /*16980*/  FSEL R11, R50, -INF , P3 ;  /* 0xff800000320b7808 */ /* 0x002fe40001800000 */
[----:B------:R-:W-:Y:S02]  /*16990*/  ISETP.GT.AND P3, PT, R2, 0x21, PT ;  /* 0x000000210200780c */ /* 0x000fe40003f64270 */
[----:B------:R-:W-:Y:S02]  /*169a0*/  FSEL R59, R48, -INF , P2 ;  /* 0xff800000303b7808 */ /* 0x000fe40001000000 */
[----:B------:R-:W-:Y:S01]  /*169b0*/  FMNMX.FTZ R8, R57, R8, !PT ;  /* 0x0000000839087209 */ /* 0x000fe20007810000 */
[----:B------:R-:W1:Y:S01]  /*169c0*/  MUFU.TANH R32, R32 ;  /* 0x0000002000207308 */ /* 0x000e620000002400 */
[----:B---3--:R-:W-:Y:S01]  /*169d0*/  FSEL R13, R51, -INF , P6 ;  /* 0xff800000330d7808 */ /* 0x008fe20003000000 */
[----:B------:R-:W-:Y:S01]  /*169e0*/  FMUL.FTZ R46, R47, UR8 ;  /* 0x000000082f2e7c20 */ /* 0x000fe20008410000 */
[----:B------:R-:W-:-:S02]  /*169f0*/  ISETP.GT.AND P6, PT, R2, 0x28, PT ;  /* 0x000000280200780c */ /* 0x000fc40003fc4270 */
[----:B0-----:R-:W-:Y:S02]  /*16a00*/  FSEL R61, R40, -INF , P3 ;  /* 0xff800000283d7808 */ /* 0x001fe40001800000 */
[----:B------:R-:W-:Y:S01]  /*16a10*/  FMNMX.FTZ R8, R59, R8, !PT ;  /* 0x000000083b087209 */ /* 0x000fe20007810000 */
[----:B------:R0:W3:Y:S01]  /*16a20*/  MUFU.TANH R69, R33 ;  /* 0x0000002100457308 */ /* 0x0000e20000002400 */
[----:B------:R-:W-:Y:S01]  /*16a30*/  FSEL R15, R15, -INF , P5 ;  /* 0xff8000000f0f7808 */ /* 0x000fe20002800000 */
[----:B------:R-:W-:Y:S02]  /*16a40*/  WARPGROUP.DEPBAR.LE gsb0, 0x0 ;  /* 0x00008000000079c5 */ /* 0x000fe40000010000 */
[----:B------:R-:W-:Y:S01]  /*16a50*/  ISETP.GT.AND P5, PT, R2, 0x29, PT ;  /* 0x000000290200780c */ /* 0x000fe20003fa4270 */
[----:B------:R-:W-:Y:S01]  /*16a60*/  FMUL.FTZ R24, R24, UR8 ;  /* 0x0000000818187c20 */ /* 0x000fe20008410000 */
[----:B----4-:R-:W-:Y:S02]  /*16a70*/  FSEL R63, R42, -INF , P6 ;  /* 0xff8000002a3f7808 */ /* 0x010fe40003000000 */
[----:B------:R-:W4:Y:S01]  /*16a80*/  MUFU.TANH R36, R36 ;  /* 0x0000002400247308 */ /* 0x000f220000002400 */
[----:B------:R-:W-:-:S02]  /*16a90*/  FMNMX.FTZ R8, R61, R8, !PT ;  /* 0x000000083d087209 */ /* 0x000fc40007810000 */
[----:B------:R-:W-:Y:S01]  /*16aa0*/  FSEL R21, R21, -INF , P4 ;  /* 0xff80000015157808 */ /* 0x000fe20002000000 */
[----:B------:R-:W-:Y:S01]  /*16ab0*/  FMUL.FTZ R5, R25, UR8 ;  /* 0x0000000819057c20 */ /* 0x000fe20008410000 */
[----:B------:R-:W-:-:S03]  /*16ac0*/  ISETP.GT.AND P4, PT, R2, 0x30, PT ;  /* 0x000000300200780c */ /* 0x000fc60003f84270 */
[----:B------:R-:W4:Y:S01]  /*16ad0*/  MUFU.TANH R46, R46 ;  /* 0x0000002e002e7308 */ /* 0x000f220000002400 */
[----:B--2---:R-:W-:Y:S02]  /*16ae0*/  FSEL R65, R44, -INF , P5 ;  /* 0xff8000002c417808 */ /* 0x004fe40002800000 */
[----:B------:R-:W-:-:S05]  /*16af0*/  FMNMX.FTZ R8, R63, R8, !PT ;  /* 0x000000083f087209 */ /* 0x000fca0007810000 */
[----:B------:R-:W2:Y:S01]  /*16b00*/  MUFU.TANH R37, R37 ;  /* 0x0000002500257308 */ /* 0x000ea20000002400 */
[----:B-1----:R-:W-:Y:S01]  /*16b10*/  FSEL R67, R32, -INF , P4 ;  /* 0xff80000020437808 */ /* 0x002fe20002000000 */
[----:B------:R-:W-:Y:S01]  /*16b20*/  FMUL.FTZ R28, R28, UR8 ;  /* 0x000000081c1c7c20 */ /* 0x000fe20008410000 */
[----:B------:R-:W-:-:S05]  /*16b30*/  FMNMX.FTZ R8, R65, R8, !PT ;  /* 0x0000000841087209 */ /* 0x000fca0007810000 */
[----:B------:R-:W1:Y:S01]  /*16b40*/  MUFU.TANH R34, R34 ;  /* 0x0000002200227308 */ /* 0x000e620000002400 */
[----:B0-----:R-:W-:-:S07]  /*16b50*/  FSEL R33, R52, -INF , P2 ;  /* 0xff80000034217808 */ /* 0x001fce0001000000 */
[----:B------:R0:W-:Y:S01]  /*16b60*/  MUFU.TANH R47, R35 ;  /* 0x00000023002f7308 */ /* 0x0001e20000002400 */
[----:B------:R-:W-:Y:S02]  /*16b70*/  ISETP.GT.AND P2, PT, R2, 0x38, PT ;  /* 0x000000380200780c */ /* 0x000fe40003f44270 */
[----:B------:R-:W-:-:S05]  /*16b80*/  FMNMX.FTZ R12, R67, R8, !PT ;  /* 0x00000008430c7209 */ /* 0x000fca0007810000 */
[----:B------:R-:W1:Y:S01]  /*16b90*/  MUFU.TANH R24, R24 ;  /* 0x0000001800187308 */ /* 0x000e620000002400 */
[----:B0-----:R-:W-:Y:S02]  /*16ba0*/  FSEL R35, R54, -INF , P3 ;  /* 0xff80000036237808 */ /* 0x001fe40001800000 */
[----:B------:R-:W-:Y:S01]  /*16bb0*/  ISETP.GT.AND P3, PT, R2, 0x31, PT ;  /* 0x000000310200780c */ /* 0x000fe20003f64270 */
[----:B------:R-:W-:-:S03]  /*16bc0*/  FMUL.FTZ R8, R29, UR8 ;  /* 0x000000081d087c20 */ /* 0x000fc60008410000 */
[----:B---3--:R-:W-:Y:S01]  /*16bd0*/  FSEL R69, R69, -INF , P3 ;  /* 0xff80000045457808 */ /* 0x008fe20001800000 */
[----:B------:R-:W0:Y:S01]  /*16be0*/  MUFU.TANH R5, R5 ;  /* 0x0000000500057308 */ /* 0x000e220000002400 */
[----:B------:R-:W-:Y:S02]  /*16bf0*/  FSEL R25, R56, -INF , P6 ;  /* 0xff80000038197808 */ /* 0x000fe40003000000 */
[----:B------:R-:W-:Y:S02]  /*16c00*/  ISETP.GT.AND P6, PT, R2, 0x39, PT ;  /* 0x000000390200780c */ /* 0x000fe40003fc4270 */
[----:B----4-:R-:W-:-:S03]  /*16c10*/  FSEL R71, R36, -INF , P2 ;  /* 0xff80000024477808 */ /* 0x010fc60001000000 */
[----:B------:R-:W3:Y:S01]  /*16c20*/  MUFU.TANH R38, R38 ;  /* 0x0000002600267308 */ /* 0x000ee20000002400 */
[----:B------:R-:W-:Y:S02]  /*16c30*/  FMNMX.FTZ R12, R69, R12, !PT ;  /* 0x0000000c450c7209 */ /* 0x000fe40007810000 */
[----:B------:R-:W-:-:S05]  /*16c40*/  FSEL R29, R46, -INF , P5 ;  /* 0xff8000002e1d7808 */ /* 0x000fca0002800000 */
[----:B------:R-:W4:Y:S01]  /*16c50*/  MUFU.TANH R28, R28 ;  /* 0x0000001c001c7308 */ /* 0x000f220000002400 */
[----:B------:R-:W-:Y:S02]  /*16c60*/  ISETP.GT.AND P5, PT, R2, 0x40, PT ;  /* 0x000000400200780c */ /* 0x000fe40003fa4270 */
[----:B--2---:R-:W-:Y:S02]  /*16c70*/  FSEL R73, R37, -INF , P6 ;  /* 0xff80000025497808 */ /* 0x004fe40003000000 */
[----:B------:R-:W-:-:S03]  /*16c80*/  FMNMX.FTZ R12, R71, R12, !PT ;  /* 0x0000000c470c7209 */ /* 0x000fc60007810000 */
[----:B------:R-:W2:Y:S01]  /*16c90*/  MUFU.TANH R8, R8 ;  /* 0x0000000800087308 */ /* 0x000ea20000002400 */
[----:B-1----:R-:W-:Y:S02]  /*16ca0*/  FSEL R37, R34, -INF , P4 ;  /* 0xff80000022257808 */ /* 0x002fe40002000000 */
[----:B------:R-:W-:Y:S02]  /*16cb0*/  ISETP.GT.AND P4, PT, R2, 0x41, PT ;  /* 0x000000410200780c */ /* 0x000fe40003f84270 */
[----:B------:R-:W-:Y:S02]  /*16cc0*/  FSEL R75, R24, -INF , P5 ;  /* 0xff800000184b7808 */ /* 0x000fe40002800000 */
[----:B------:R-:W-:Y:S02]  /*16cd0*/  FMNMX.FTZ R12, R73, R12, !PT ;  /* 0x0000000c490c7209 */ /* 0x000fe40007810000 */
[----:B------:R-:W-:Y:S02]  /*16ce0*/  FSEL R47, R47, -INF , P3 ;  /* 0xff8000002f2f7808 */ /* 0x000fe40001800000 */
[----:B------:R-:W-:-:S02]  /*16cf0*/  ISETP.GT.AND P3, PT, R2, 0x48, PT ;  /* 0x000000480200780c */ /* 0x000fc40003f64270 */
[----:B0-----:R-:W-:Y:S02]  /*16d00*/  FSEL R77, R5, -INF , P4 ;  /* 0xff800000054d7808 */ /* 0x001fe40002000000 */
[----:B------:R-:W-:Y:S02]  /*16d10*/  FMNMX.FTZ R12, R75, R12, !PT ;  /* 0x0000000c4b0c7209 */ /* 0x000fe40007810000 */
[----:B---3--:R-:W-:Y:S02]  /*16d20*/  FSEL R51, R38, -INF , P2 ;  /* 0xff80000026337808 */ /* 0x008fe40001000000 */
[----:B------:R-:W-:Y:S02]  /*16d30*/  ISETP.GT.AND P2, PT, R2, 0x49, PT ;  /* 0x000000490200780c */ /* 0x000fe40003f44270 */
[----:B----4-:R-:W-:Y:S02]  /*16d40*/  FSEL R79, R28, -INF , P3 ;  /* 0xff8000001c4f7808 */ /* 0x010fe40001800000 */
[----:B------:R-:W-:-:S02]  /*16d50*/  FMNMX.FTZ R12, R77, R12, !PT ;  /* 0x0000000c4d0c7209 */ /* 0x000fc40007810000 */
[----:B--2---:R-:W-:Y:S02]  /*16d60*/  FSEL R81, R8, -INF , P2 ;  /* 0xff80000008517808 */ /* 0x004fe40001000000 */
[----:B------:R-:W-:-:S04]  /*16d70*/  FMNMX.FTZ R12, R79, R12, !PT ;  /* 0x0000000c4f0c7209 */ /* 0x000fc80007810000 */
[----:B------:R-:W-:-:S05]  /*16d80*/  FMNMX.FTZ R12, R81, R12, !PT ;  /* 0x0000000c510c7209 */ /* 0x000fca0007810000 */
[----:B------:R-:W0:Y:S02]  /*16d90*/  SHFL.BFLY PT, R5, R12, 0x2, 0x1f ;  /* 0x0c401f000c057f89 */ /* 0x000e2400000e0000 */
[----:B0-----:R-:W-:-:S05]  /*16da0*/  FMNMX.FTZ R14, R12, R5, !PT ;  /* 0x000000050c0e7209 */ /* 0x001fca0007810000 */
[----:B------:R-:W0:Y:S01]  /*16db0*/  SHFL.BFLY PT, R5, R14, 0x1, 0x1f ;  /* 0x0c201f000e057f89 */ /* 0x000e2200000e0000 */
[----:B------:R-:W-:-:S04]  /*16dc0*/  FMNMX.FTZ R12, R3, R6, !PT ;  /* 0x00000006030c7209 */ /* 0x000fc80007810000 */
[----:B------:R-:W-:-:S04]  /*16dd0*/  FMNMX.FTZ R12, R7, R12, !PT ;  /* 0x0000000c070c7209 */ /* 0x000fc80007810000 */
[----:B------:R-:W-:-:S04]  /*16de0*/  FMNMX.FTZ R12, R9, R12, !PT ;  /* 0x0000000c090c7209 */ /* 0x000fc80007810000 */
[----:B------:R-:W-:Y:S02]  /*16df0*/  FMNMX.FTZ R12, R11, R12, !PT ;  /* 0x0000000c0b0c7209 */ /* 0x000fe40007810000 */
[----:B0-----:R-:W-:Y:S02]  /*16e00*/  FMNMX.FTZ R5, R14, R5, !PT ;  /* 0x000000050e057209 */ /* 0x001fe40007810000 */
[----:B------:R-:W-:-:S04]  /*16e10*/  FMNMX.FTZ R14, R13, R12, !PT ;  /* 0x0000000c0d0e7209 */ /* 0x000fc80007810000 */
[----:B------:R-:W-:-:S04]  /*16e20*/  FMNMX.FTZ R14, R15, R14, !PT ;  /* 0x0000000e0f0e7209 */ /* 0x000fc80007810000 */
[----:B------:R-:W-:-:S04]  /*16e30*/  FMNMX.FTZ R14, R21, R14, !PT ;  /* 0x0000000e150e7209 */ /* 0x000fc80007810000 */
[----:B------:R-:W-:Y:S01]  /*16e40*/  FMNMX.FTZ R14, R33, R14, !PT ;  /* 0x0000000e210e7209 */ /* 0x000fe20007810000 */
[----:B------:R-:W-:Y:S02]  /*16e50*/  IMAD.U32 R2, RZ, RZ, UR4 ;  /* 0x00000004ff027e24 */ /* 0x000fe4000f8e00ff */
[----:B------:R-:W-:Y:S01]  /*16e60*/  FMUL.FTZ R26, R26, UR8 ;  /* 0x000000081a1a7c20 */ /* 0x000fe20008410000 */
[----:B------:R-:W-:Y:S01]  /*16e70*/  FMNMX.FTZ R14, R35, R14, !PT ;  /* 0x0000000e230e7209 */ /* 0x000fe20007810000 */
[----:B------:R-:W0:Y:S01]  /*16e80*/  MUFU.TANH R39, R39 ;  /* 0x0000002700277308 */ /* 0x000e220000002400 */
[C---:B------:R-:W-:Y:S01]  /*16e90*/  FMUL.FTZ R8, R5.reuse, R2 ;  /* 0x0000000205087220 */ /* 0x040fe20000410000 */
[----:B------:R-:W-:Y:S02]  /*16ea0*/  FSETP.NEU.FTZ.AND P0, PT, R5, -INF , PT ;  /* 0xff8000000500780b */ /* 0x000fe40003f1d000 */
[----:B------:R-:W-:Y:S01]  /*16eb0*/  FMNMX.FTZ R14, R25, R14, !PT ;  /* 0x0000000e190e7209 */ /* 0x000fe20007810000 */
[----:B------:R-:W-:Y:S01]  /*16ec0*/  FMUL.FTZ R27, R27, UR8 ;  /* 0x000000081b1b7c20 */ /* 0x000fe20008410000 */
[----:B------:R-:W-:-:S02]  /*16ed0*/  FSEL R8, R8, RZ, P0 ;  /* 0x000000ff08087208 */ /* 0x000fc40000000000 */
[----:B------:R-:W1:Y:S01]  /*16ee0*/  MUFU.TANH R26, R26 ;  /* 0x0000001a001a7308 */ /* 0x000e620000002400 */
[----:B------:R-:W-:Y:S01]  /*16ef0*/  FMNMX.FTZ R14, R29, R14, !PT ;  /* 0x0000000e1d0e7209 */ /* 0x000fe20007810000 */
[----:B------:R-:W-:Y:S01]  /*16f00*/  FMUL.FTZ R30, R30, UR8 ;  /* 0x000000081e1e7c20 */ /* 0x000fe20008410000 */
[----:B------:R-:W-:Y:S02]  /*16f10*/  ISETP.NE.AND P0, PT, R10, RZ, PT ;  /* 0x000000ff0a00720c */ /* 0x000fe40003f05270 */
[----:B------:R-:W-:-:S03]  /*16f20*/  FMNMX.FTZ R14, R37, R14, !PT ;  /* 0x0000000e250e7209 */ /* 0x000fc60007810000 */
[----:B------:R-:W2:Y:S01]  /*16f30*/  MUFU.TANH R10, R27 ;  /* 0x0000001b000a7308 */ /* 0x000ea20000002400 */
[----:B------:R-:W-:Y:S01]  /*16f40*/  FMUL.FTZ R31, R31, UR8 ;  /* 0x000000081f1f7c20 */ /* 0x000fe20008410000 */
[----:B------:R-:W-:-:S06]  /*16f50*/  FMNMX.FTZ R14, R47, R14, !PT ;  /* 0x0000000e2f0e7209 */ /* 0x000fcc0007810000 */
[----:B------:R-:W3:Y:S01]  /*16f60*/  MUFU.TANH R30, R30 ;  /* 0x0000001e001e7308 */ /* 0x000ee20000002400 */
[----:B0-----:R-:W-:Y:S02]  /*16f70*/  FSEL R39, R39, -INF , P6 ;  /* 0xff80000027277808 */ /* 0x001fe40003000000 */
[----:B------:R-:W-:Y:S01]  /*16f80*/  FMNMX.FTZ R14, R51, R14, !PT ;  /* 0x0000000e330e7209 */ /* 0x000fe20007810000 */
[----:B------:R-:W-:-:S04]  /*16f90*/  FFMA.FTZ R208, R41, R2, -R8 ;  /* 0x0000000229d07223 */ /* 0x000fc80000010808 */
[----:B------:R0:W4:Y:S01]  /*16fa0*/  MUFU.TANH R12, R31 ;  /* 0x0000001f000c7308 */ /* 0x0001220000002400 */
[----:B-1----:R-:W-:Y:S02]  /*16fb0*/  FSEL R41, R26, -INF , P5 ;  /* 0xff8000001a297808 */ /* 0x002fe40002800000 */
[----:B------:R-:W-:Y:S01]  /*16fc0*/  FMNMX.FTZ R14, R39, R14, !PT ;  /* 0x0000000e270e7209 */ /* 0x000fe20007810000 */
[--C-:B------:R-:W-:Y:S01]  /*16fd0*/  FFMA.FTZ R210, R43, R2, -R8.reuse ;  /* 0x000000022bd27223 */ /* 0x100fe20000010808 */
[----:B--2---:R-:W-:Y:S02]  /*16fe0*/  FSEL R43, R10, -INF , P4 ;  /* 0xff8000000a2b7808 */ /* 0x004fe40002000000 */
[----:B------:R-:W-:Y:S01]  /*16ff0*/  FMNMX.FTZ R14, R41, R14, !PT ;  /* 0x0000000e290e7209 */ /* 0x000fe20007810000 */
[--C-:B------:R-:W-:Y:S01]  /*17000*/  FFMA.FTZ R204, R45, R2, -R8.reuse ;  /* 0x000000022dcc7223 */ /* 0x100fe20000010808 */
[----:B---3--:R-:W-:Y:S02]  /*17010*/  FSEL R45, R30, -INF , P3 ;  /* 0xff8000001e2d7808 */ /* 0x008fe40001800000 */
[----:B------:R-:W-:Y:S01]  /*17020*/  FMNMX.FTZ R14, R43, R14, !PT ;  /* 0x0000000e2b0e7209 */ /* 0x000fe20007810000 */
[-CC-:B0-----:R-:W-:Y:S01]  /*17030*/  FFMA.FTZ R31, R49, R2.reuse, -R8.reuse ;  /* 0x00000002311f7223 */ /* 0x181fe20000010808 */
[----:B------:R-:W-:-:S02]  /*17040*/  FFMA.FTZ R49, R53, R2, -R8 ;  /* 0x0000000235317223 */ /* 0x000fc40000010808 */
[----:B------:R-:W-:Y:S02]  /*17050*/  FMNMX.FTZ R14, R45, R14, !PT ;  /* 0x0000000e2d0e7209 */ /* 0x000fe40007810000 */
[----:B----4-:R-:W-:-:S04]  /*17060*/  FSEL R53, R12, -INF , P2 ;  /* 0xff8000000c357808 */ /* 0x010fc80001000000 */
[----:B------:R-:W-:-:S05]  /*17070*/  FMNMX.FTZ R14, R53, R14, !PT ;  /* 0x0000000e350e7209 */ /* 0x000fca0007810000 */
[----:B------:R-:W0:Y:S01]  /*17080*/  SHFL.BFLY PT, R83, R14, 0x2, 0x1f ;  /* 0x0c401f000e537f89 */ /* 0x000e2200000e0000 */
[----:B------:R-:W-:Y:S01]  /*17090*/  FFMA.FTZ R27, R4, R2, -R8 ;  /* 0x00000002041b7223 */ /* 0x000fe20000010808 */
[----:B0-----:R-:W-:-:S05]  /*170a0*/  FMNMX.FTZ R83, R14, R83, !PT ;  /* 0x000000530e537209 */ /* 0x001fca0007810000 */
[----:B------:R-:W0:Y:S01]  /*170b0*/  SHFL.BFLY PT, R4, R83, 0x1, 0x1f ;  /* 0x0c201f0053047f89 */ /* 0x000e2200000e0000 */
[----:B------:R-:W-:Y:S01]  /*170c0*/  MUFU.EX2 R208, R208 ;  /* 0x000000d000d07308 */ /* 0x000fe20000000800 */
[----:B------:R-:W-:-:S07]  /*170d0*/  FFMA.FTZ R206, R55, R2, -R8 ;  /* 0x0000000237ce7223 */ /* 0x000fce0000010808 */
[----:B------:R-:W1:Y:S01]  /*170e0*/  MUFU.EX2 R27, R27 ;  /* 0x0000001b001b7308 */ /* 0x000e620000000800 */
[----:B0-----:R-:W-:-:S04]  /*170f0*/  FMNMX.FTZ R4, R83, R4, !PT ;  /* 0x0000000453047209 */ /* 0x001fc80007810000 */
[C---:B------:R-:W-:Y:S01]  /*17100*/  FSETP.NEU.FTZ.AND P2, PT, R4.reuse, -INF , PT ;  /* 0xff8000000400780b */ /* 0x040fe20003f5d000 */
[----:B------:R-:W-:-:S05]  /*17110*/  FMUL.FTZ R14, R4, R2 ;  /* 0x00000002040e7220 */ /* 0x000fca0000410000 */
[----:B------:R-:W-:Y:S01]  /*17120*/  FSEL R14, R14, RZ, P2 ;  /* 0x000000ff0e0e7208 */ /* 0x000fe20001000000 */
[----:B------:R-:W0:Y:S04]  /*17130*/  MUFU.EX2 R210, R210 ;  /* 0x000000d200d27308 */ /* 0x000e280000000800 */
[-CC-:B------:R-:W-:Y:S01]  /*17140*/  FFMA.FTZ R209, R3, R2.reuse, -R14.reuse ;  /* 0x0000000203d17223 */ /* 0x180fe2000001080e */
[-CC-:B------:R-:W-:Y:S01]  /*17150*/  FFMA.FTZ R6, R6, R2.reuse, -R14.reuse ;  /* 0x0000000206067223 */ /* 0x180fe2000001080e */
[-C--:B------:R-:W-:Y:S01]  /*17160*/  FFMA.FTZ R211, R7, R2.reuse, -R14 ;  /* 0x0000000207d37223 */ /* 0x080fe2000001080e */
[-CC-:B------:R-:W-:Y:S01]  /*17170*/  FFMA.FTZ R55, R57, R2.reuse, -R8.reuse ;  /* 0x0000000239377223 */ /* 0x180fe20000010808 */
[----:B------:R-:W2:Y:S01]  /*17180*/  MUFU.EX2 R31, R31 ;  /* 0x0000001f001f7308 */ /* 0x000ea20000000800 */
[-CC-:B------:R-:W-:Y:S01]  /*17190*/  FFMA.FTZ R200, R59, R2.reuse, -R8.reuse ;  /* 0x000000023bc87223 */ /* 0x180fe20000010808 */
[-CC-:B------:R-:W-:Y:S01]  /*171a0*/  FFMA.FTZ R57, R61, R2.reuse, -R8.reuse ;  /* 0x000000023d397223 */ /* 0x180fe20000010808 */
[-CC-:B------:R-:W-:Y:S01]  /*171b0*/  FFMA.FTZ R202, R63, R2.reuse, -R8.reuse ;  /* 0x000000023fca7223 */ /* 0x180fe20000010808 */
[-CC-:B------:R-:W-:Y:S01]  /*171c0*/  FFMA.FTZ R59, R65, R2.reuse, -R8.reuse ;  /* 0x00000002413b7223 */ /* 0x180fe20000010808 */
        /* <DEDUP_REMOVED lines=8> */
[-C--:B------:R-:W-:Y:S01]  /*17250*/  FFMA.FTZ R67, R81, R2.reuse, -R8 ;  /* 0x0000000251437223 */ /* 0x080fe20000010808 */
[----:B------:R-:W-:-:S02]  /*17260*/  FFMA.FTZ R8, R9, R2, -R14 ;  /* 0x0000000209087223 */ /* 0x000fc4000001080e */
[----:B------:R-:W3:Y:S01]  /*17270*/  MUFU.EX2 R6, R6 ;  /* 0x0000000600067308 */ /* 0x000ee20000000800 */
[----:B------:R-:W-:Y:S01]  /*17280*/  FFMA.FTZ R205, R11, R2, -R14 ;  /* 0x000000020bcd7223 */ /* 0x000fe2000001080e */
[----:B-1----:R-:W-:-:S06]  /*17290*/  FADD.FTZ R3, R208, R27 ;  /* 0x0000001bd0037221 */ /* 0x002fcc0000010000 */
[----:B------:R-:W1:Y:S01]  /*172a0*/  MUFU.EX2 R204, R204 ;  /* 0x000000cc00cc7308 */ /* 0x000e620000000800 */
[----:B------:R-:W-:-:S07]  /*172b0*/  FFMA.FTZ R10, R13, R2, -R14 ;  /* 0x000000020d0a7223 */ /* 0x000fce000001080e */
[----:B------:R-:W4:Y:S01]  /*172c0*/  MUFU.EX2 R211, R211 ;  /* 0x000000d300d37308 */ /* 0x000f220000000800 */
[----:B0-----:R-:W-:-:S07]  /*172d0*/  FADD.FTZ R26, R210, R3 ;  /* 0x00000003d21a7221 */ /* 0x001fce0000010000 */
[----:B------:R-:W0:Y:S01]  /*172e0*/  MUFU.EX2 R49, R49 ;  /* 0x0000003100317308 */ /* 0x000e220000000800 */
[----:B------:R-:W-:-:S07]  /*172f0*/  FFMA.FTZ R207, R15, R2, -R14 ;  /* 0x000000020fcf7223 */ /* 0x000fce000001080e */
[----:B------:R-:W0:Y:S01]  /*17300*/  MUFU.EX2 R8, R8 ;  /* 0x0000000800087308 */ /* 0x000e220000000800 */
[----:B--2---:R-:W-:Y:S01]  /*17310*/  FADD.FTZ R3, R31, R26 ;  /* 0x0000001a1f037221 */ /* 0x004fe20000010000 */
[----:B---3--:R-:W-:-:S06]  /*17320*/  FADD.FTZ R28, R209, R6 ;  /* 0x00000006d11c7221 */ /* 0x008fcc0000010000 */
[----:B------:R-:W2:Y:S01]  /*17330*/  MUFU.EX2 R206, R206 ;  /* 0x000000ce00ce7308 */ /* 0x000ea20000000800 */
[----:B------:R-:W-:-:S07]  /*17340*/  FFMA.FTZ R12, R21, R2, -R14 ;  /* 0x00000002150c7223 */ /* 0x000fce000001080e */
[----:B------:R-:W3:Y:S01]  /*17350*/  MUFU.EX2 R205, R205 ;  /* 0x000000cd00cd7308 */ /* 0x000ee20000000800 */
[----:B-1----:R-:W-:Y:S01]  /*17360*/  FADD.FTZ R26, R204, R3 ;  /* 0x00000003cc1a7221 */ /* 0x002fe20000010000 */
[----:B----4-:R-:W-:-:S06]  /*17370*/  FADD.FTZ R3, R211, R28 ;  /* 0x0000001cd3037221 */ /* 0x010fcc0000010000 */
[----:B------:R-:W1:Y:S01]  /*17380*/  MUFU.EX2 R55, R55 ;  /* 0x0000003700377308 */ /* 0x000e620000000800 */
[----:B------:R-:W-:-:S07]  /*17390*/  FFMA.FTZ R201, R33, R2, -R14 ;  /* 0x0000000221c97223 */ /* 0x000fce000001080e */
[----:B------:R-:W4:Y:S01]  /*173a0*/  MUFU.EX2 R10, R10 ;  /* 0x0000000a000a7308 */ /* 0x000f220000000800 */
[----:B0-----:R-:W-:Y:S01]  /*173b0*/  FADD.FTZ R7, R49, R26 ;  /* 0x0000001a31077221 */ /* 0x001fe20000010000 */
[----:B------:R-:W-:-:S06]  /*173c0*/  FADD.FTZ R28, R8, R3 ;  /* 0x00000003081c7221 */ /* 0x000fcc0000010000 */
        /* <DEDUP_REMOVED lines=31> */
[----:B------:R-:W-:-:S07]  /*175c0*/  @!P1 PRMT R0, RZ, 0x654, R0 ;  /* 0x00000654ff009816 */ /* 0x000fce0000000000 */
[----:B------:R-:W0:Y:S01]  /*175d0*/  MUFU.EX2 R197, R197 ;  /* 0x000000c500c57308 */ /* 0x000e220000000800 */
[----:B------:R-:W-:Y:S01]  /*175e0*/  FFMA.FTZ R39, R39, R2, -R14 ;  /* 0x0000000227277223 */ /* 0x000fe2000001080e */
[----:B--2---:R-:W-:-:S06]  /*175f0*/  FADD.FTZ R30, R196, R7 ;  /* 0x00000007c41e7221 */ /* 0x004fcc0000010000 */
[----:B------:R-:W2:Y:S01]  /*17600*/  MUFU.EX2 R63, R63 ;  /* 0x0000003f003f7308 */ /* 0x000ea20000000800 */
[----:B---3--:R-:W-:Y:S01]  /*17610*/  FADD.FTZ R3, R203, R28 ;  /* 0x0000001ccb037221 */ /* 0x008fe20000010000 */
[----:B------:R-:W-:Y:S01]  /*17620*/  FFMA.FTZ R41, R41, R2, -R14 ;  /* 0x0000000229297223 */ /* 0x000fe2000001080e */
[----:B------:R3:W-:Y:S05]  /*17630*/  @!P1 SYNCS.ARRIVE.TRANS64.RED.A1T0 RZ, [R0+URZ], RZ ;  /* 0x000000ff00ff99a7 */ /* 0x0007ea000810043f */
[----:B------:R-:W2:Y:S01]  /*17640*/  MUFU.EX2 R26, R26 ;  /* 0x0000001a001a7308 */ /* 0x000ea20000000800 */
[----:B-1----:R-:W-:Y:S01]  /*17650*/  FADD.FTZ R7, R61, R30 ;  /* 0x0000001e3d077221 */ /* 0x002fe20000010000 */
[----:B----4-:R-:W-:-:S06]  /*17660*/  FADD.FTZ R28, R24, R3 ;  /* 0x00000003181c7221 */ /* 0x010fcc0000010000 */
[----:B------:R-:W1:Y:S08]  /*17670*/  MUFU.EX2 R192, R192 ;  /* 0x000000c000c07308 */ /* 0x000e700000000800 */
[----:B------:R-:W4:Y:S01]  /*17680*/  MUFU.EX2 R199, R199 ;  /* 0x000000c700c77308 */ /* 0x000f220000000800 */
[----:B------:R-:W-:Y:S01]  /*17690*/  FFMA.FTZ R43, R43, R2, -R14 ;  /* 0x000000022b2b7223 */ /* 0x000fe2000001080e */
[----:B0-----:R-:W-:-:S06]  /*176a0*/  FADD.FTZ R30, R198, R7 ;  /* 0x00000007c61e7221 */ /* 0x001fcc0000010000 */
[----:B------:R-:W0:Y:S01]  /*176b0*/  MUFU.EX2 R65, R65 ;  /* 0x0000004100417308 */ /* 0x000e220000000800 */
[----:B------:R-:W-:Y:S01]  /*176c0*/  FADD.FTZ R3, R197, R28 ;  /* 0x0000001cc5037221 */ /* 0x000fe20000010000 */
[----:B------:R-:W-:-:S06]  /*176d0*/  FFMA.FTZ R45, R45, R2, -R14 ;  /* 0x000000022d2d7223 */ /* 0x000fcc000001080e */
[----:B---3--:R-:W3:Y:S01]  /*176e0*/  MUFU.EX2 R0, R39 ;  /* 0x0000002700007308 */ /* 0x008ee20000000800 */
[----:B------:R-:W-:Y:S01]  /*176f0*/  FFMA.FTZ R53, R53, R2, -R14 ;  /* 0x0000000235357223 */ /* 0x000fe2000001080e */
[----:B--2---:R-:W-:Y:S01]  /*17700*/  FADD.FTZ R7, R63, R30 ;  /* 0x0000001e3f077221 */ /* 0x004fe20000010000 */
[----:B------:R-:W-:-:S05]  /*17710*/  FADD.FTZ R28, R26, R3 ;  /* 0x000000031a1c7221 */ /* 0x000fca0000010000 */
[----:B------:R-:W2:Y:S01]  /*17720*/  MUFU.EX2 R41, R41 ;  /* 0x0000002900297308 */ /* 0x000ea20000000800 */
[----:B-1----:R-:W-:Y:S01]  /*17730*/  FADD.FTZ R30, R192, R7 ;  /* 0x00000007c01e7221 */ /* 0x002fe20000010000 */
[----:B----4-:R-:W-:-:S06]  /*17740*/  FADD.FTZ R3, R199, R28 ;  /* 0x0000001cc7037221 */ /* 0x010fcc0000010000 */
[----:B------:R-:W1:Y:S01]  /*17750*/  MUFU.EX2 R14, R43 ;  /* 0x0000002b000e7308 */ /* 0x000e620000000800 */
[----:B0-----:R-:W-:Y:S01]  /*17760*/  FADD.FTZ R7, R65, R30 ;  /* 0x0000001e41077221 */ /* 0x001fe20000010000 */
[----:B---3--:R-:W-:-:S06]  /*17770*/  FADD.FTZ R30, R0, R3 ;  /* 0x00000003001e7221 */ /* 0x008fcc0000010000 */
[----:B------:R-:W0:Y:S01]  /*17780*/  MUFU.EX2 R45, R45 ;  /* 0x0000002d002d7308 */ /* 0x000e220000000800 */
[----:B--2---:R-:W-:Y:S01]  /*17790*/  FADD.FTZ R3, R41, R30 ;  /* 0x0000001e29037221 */ /* 0x004fe20000010000 */
[----:B------:R-:W-:-:S03]  /*177a0*/  F2FP.BF16.F32.PACK_AB R209, R6, R209 ;  /* 0x000000d106d1723e */ /* 0x000fc600000010ff */
[----:B-1----:R-:W-:-:S03]  /*177b0*/  FADD.FTZ R6, R14, R3 ;  /* 0x000000030e067221 */ /* 0x002fc60000010000 */
[----:B------:R-:W1:Y:S01]  /*177c0*/  MUFU.EX2 R194, R194 ;  /* 0x000000c200c27308 */ /* 0x000e620000000800 */
[----:B0-----:R-:W-:Y:S01]  /*177d0*/  FADD.FTZ R3, R45, R6 ;  /* 0x000000062d037221 */ /* 0x001fe20000010000 */
[----:B------:R-:W-:-:S06]  /*177e0*/  VIADD R6, R92, 0xfffffffe ;  /* 0xfffffffe5c067836 */ /* 0x000fcc0000000000 */
[----:B------:R-:W0:Y:S01]  /*177f0*/  MUFU.EX2 R67, R67 ;  /* 0x0000004300437308 */ /* 0x000e220000000800 */
[----:B------:R-:W-:-:S07]  /*17800*/  ISETP.GE.AND P2, PT, R6, R227, PT ;  /* 0x000000e30600720c */ /* 0x000fce0003f46270 */
[----:B------:R-:W2:Y:S01]  /*17810*/  MUFU.EX2 R28, R53 ;  /* 0x00000035001c7308 */ /* 0x000ea20000000800 */
[----:B-1----:R-:W-:Y:S01]  /*17820*/  FADD.FTZ R32, R194, R7 ;  /* 0x00000007c2207221 */ /* 0x002fe20000010000 */
[----:B------:R-:W-:Y:S01]  /*17830*/  BSSY B0, `(.L_x_636) ;  /* 0x00005b3000007945 */ /* 0x000fe20003800000 */
[----:B------:R-:W-:Y:S01]  /*17840*/  F2FP.BF16.F32.PACK_AB R201, R20, R201 ;  /* 0x000000c914c9723e */ /* 0x000fe200000010ff */
[--C-:B------:R-:W-:Y:S01]  /*17850*/  IMAD.MOV.U32 R150, RZ, RZ, R151.reuse ;  /* 0x000000ffff967224 */ /* 0x100fe200078e0097 */
[----:B------:R-:W-:Y:S01]  /*17860*/  F2FP.BF16.F32.PACK_AB R208, R27, R208 ;  /* 0x000000d01bd0723e */ /* 0x000fe200000010ff */
[--C-:B------:R-:W-:Y:S01]  /*17870*/  IMAD.MOV.U32 R149, RZ, RZ, R151.reuse ;  /* 0x000000ffff957224 */ /* 0x100fe200078e0097 */
[----:B------:R-:W-:Y:S01]  /*17880*/  F2FP.BF16.F32.PACK_AB R210, R31, R210 ;  /* 0x000000d21fd2723e */ /* 0x000fe200000010ff */
[--C-:B------:R-:W-:Y:S01]  /*17890*/  IMAD.MOV.U32 R148, RZ, RZ, R151.reuse ;  /* 0x000000ffff947224 */ /* 0x100fe200078e0097 */
[----:B------:R-:W-:Y:S01]  /*178a0*/  F2FP.BF16.F32.PACK_AB R204, R49, R204 ;  /* 0x000000cc31cc723e */ /* 0x000fe200000010ff */
[----:B0-----:R-:W-:Y:S01]  /*178b0*/  FADD.FTZ R21, R67, R32 ;  /* 0x0000002043157221 */ /* 0x001fe20000010000 */
[----:B------:R-:W-:Y:S01]  /*178c0*/  F2FP.BF16.F32.PACK_AB R206, R55, R206 ;  /* 0x000000ce37ce723e */ /* 0x000fe200000010ff */
[--C-:B------:R-:W-:Y:S01]  /*178d0*/  IMAD.MOV.U32 R147, RZ, RZ, R151.reuse ;  /* 0x000000ffff937224 */ /* 0x100fe200078e0097 */
[----:B------:R-:W-:Y:S01]  /*178e0*/  F2FP.BF16.F32.PACK_AB R200, R57, R200 ;  /* 0x000000c839c8723e */ /* 0x000fe200000010ff */
[--C-:B------:R-:W-:Y:S01]  /*178f0*/  IMAD.MOV.U32 R146, RZ, RZ, R151.reuse ;  /* 0x000000ffff927224 */ /* 0x100fe200078e0097 */
[----:B------:R-:W-:Y:S01]  /*17900*/  F2FP.BF16.F32.PACK_AB R202, R59, R202 ;  /* 0x000000ca3bca723e */ /* 0x000fe200000010ff */
[----:B------:R-:W-:Y:S01]  /*17910*/  IMAD.MOV.U32 R145, RZ, RZ, R151 ;  /* 0x000000ffff917224 */ /* 0x000fe200078e0097 */
[----:B------:R-:W-:Y:S01]  /*17920*/  F2FP.BF16.F32.PACK_AB R196, R61, R196 ;  /* 0x000000c43dc4723e */ /* 0x000fe200000010ff */
[----:B--2---:R-:W-:Y:S01]  /*17930*/  FADD.FTZ R20, R28, R3 ;  /* 0x000000031c147221 */ /* 0x004fe20000010000 */
[----:B------:R-:W-:Y:S01]  /*17940*/  F2FP.BF16.F32.PACK_AB R198, R63, R198 ;  /* 0x000000c63fc6723e */ /* 0x000fe200000010ff */
[----:B------:R-:W-:Y:S01]  /*17950*/  IMAD.MOV.U32 R3, RZ, RZ, 0x3f800000 ;  /* 0x3f800000ff037424 */ /* 0x000fe200078e00ff */
[----:B------:R-:W-:Y:S01]  /*17960*/  F2FP.BF16.F32.PACK_AB R192, R65, R192 ;  /* 0x000000c041c0723e */ /* 0x000fe200000010ff */
[--C-:B------:R-:W-:Y:S01]  /*17970*/  IMAD.MOV.U32 R144, RZ, RZ, R151.reuse ;  /* 0x000000ffff907224 */ /* 0x100fe200078e0097 */
[----:B------:R-:W-:Y:S01]  /*17980*/  F2FP.BF16.F32.PACK_AB R194, R67, R194 ;  /* 0x000000c243c2723e */ /* 0x000fe200000010ff */
[--C-:B------:R-:W-:Y:S01]  /*17990*/  IMAD.MOV.U32 R143, RZ, RZ, R151.reuse ;  /* 0x000000ffff8f7224 */ /* 0x100fe200078e0097 */
[----:B------:R-:W-:Y:S01]  /*179a0*/  F2FP.BF16.F32.PACK_AB R203, R24, R203 ;  /* 0x000000cb18cb723e */ /* 0x000fe200000010ff */
[--C-:B------:R-:W-:Y:S01]  /*179b0*/  IMAD.MOV.U32 R142, RZ, RZ, R151.reuse ;  /* 0x000000ffff8e7224 */ /* 0x100fe200078e0097 */
[----:B------:R-:W-:Y:S01]  /*179c0*/  F2FP.BF16.F32.PACK_AB R197, R26, R197 ;  /* 0x000000c51ac5723e */ /* 0x000fe200000010ff */
[--C-:B------:R-:W-:Y:S01]  /*179d0*/  IMAD.MOV.U32 R141, RZ, RZ, R151.reuse ;  /* 0x000000ffff8d7224 */ /* 0x100fe200078e0097 */
        /* <DEDUP_REMOVED lines=123> */
[----:B------:R-:W-:Y:S01]  /*18190*/  IMAD.MOV.U32 R24, RZ, RZ, R151 ;  /* 0x000000ffff187224 */ /* 0x000fe200078e0097 */
[----:B------:R-:W-:Y:S06]  /*181a0*/  @!P2 BRA `(.L_x_637) ;  /* 0x00000050006ca947 */ /* 0x000fec0003800000 */
[----:B------:R-:W-:Y:S01]  /*181b0*/  IMAD.MOV.U32 R7, RZ, RZ, R4 ;  /* 0x000000ffff077224 */ /* 0x000fe200078e0004 */
        /* <DEDUP_REMOVED lines=67> */
[----:B------:R-:W-:-:S07]  /*185f0*/  CS2R R24, SRZ ;  /* 0x0000000000187805 */ /* 0x000fce000001ff00 */
.L_x_648:
[----:B------:R-:W-:-:S05]  /*18600*/  VIADD R2, R10, 0x1 ;  /* 0x000000010a027836 */ /* 0x000fca0000000000 */
[----:B------:R-:W-:-:S04]  /*18610*/  ISETP.NE.AND P2, PT, R2, 0x2, PT ;  /* 0x000000020200780c */ /* 0x000fc80003f45270 */
[----:B------:R-:W-:Y:S02]  /*18620*/  SEL R2, R2, RZ, P2 ;  /* 0x000000ff02027207 */ /* 0x000fe40001000000 */
[----:B------:R-:W-:-:S03]  /*18630*/  SEL R221, RZ, 0x1, P2 ;  /* 0x00000001ffdd7807 */ /* 0x000fc60001000000 */
[----:B------:R-:W-:Y:S01]  /*18640*/  IMAD.MOV.U32 R220, RZ, RZ, R2 ;  /* 0x000000ffffdc7224 */ /* 0x000fe200078e0002 */
[----:B------:R-:W-:Y:S01]  /*18650*/  LOP3.LUT R221, R9, R221, RZ, 0x3c, !PT ;  /* 0x000000dd09dd7212 */ /* 0x000fe200078e3cff */
[----:B------:R-:W-:Y:S06]  /*18660*/  @!P0 BRA `(.L_x_638) ;  /* 0x0000000000048947 */ /* 0x000fec0003800000 */
[----:B------:R-:W-:Y:S01]  /*18670*/  BPT.TRAP 0x1 ;  /* 0x000000040000795c */ /* 0x000fe20000300000 */
.L_x_638:
[----:B------:R-:W-:Y:S01]  /*18680*/  IMAD R11, R2, 0x8, R18 ;  /* 0x00000008020b7824 */ /* 0x000fe200078e0212 */
[----:B------:R-:W-:-:S04]  /*18690*/  SHF.L.U32 R4, R221, 0x1f, RZ ;  /* 0x0000001fdd047819 */ /* 0x000fc800000006ff */
[----:B------:R0:W1:Y:S01]  /*186a0*/  SYNCS.PHASECHK.TRANS64.TRYWAIT P2, [R11+URZ+0x38830], R4 ;  /* 0x038830040b0075a7 */ /* 0x000062000804017f */
[----:B------:R-:W-:Y:S05]  /*186b0*/  @!P0 BRA `(.L_x_639) ;  /* 0x0000000000048947 */ /* 0x000fea0003800000 */
[----:B------:R-:W-:Y:S01]  /*186c0*/  BPT.TRAP 0x1 ;  /* 0x000000040000795c */ /* 0x000fe20000300000 */
.L_x_639:
[----:B------:R-:W-:Y:S01]  /*186d0*/  IMAD R2, R220, 0xa00, R224 ;  /* 0x00000a00dc027824 */ /* 0x000fe200078e02e0 */
[----:B------:R-:W-:Y:S03]  /*186e0*/  BSSY B1, `(.L_x_640) ;  /* 0x0000006000017945 */ /* 0x000fe60003800000 */
[C---:B------:R-:W-:Y:S02]  /*186f0*/  VIADD R12, R2.reuse, 0x80 ;  /* 0x00000080020c7836 */ /* 0x040fe40000000000 */
[----:B------:R-:W-:Y:S01]  /*18700*/  VIADD R14, R2, 0x100 ;  /* 0x00000100020e7836 */ /* 0x000fe20000000000 */
[----:B-1----:R-:W-:Y:S06]  /*18710*/  @P2 BRA `(.L_x_641) ;  /* 0x0000000000082947 */ /* 0x002fec0003800000 */
[----:B------:R-:W1:Y:S02]  /*18720*/  SYNCS.PHASECHK.TRANS64.TRYWAIT P2, [R11+URZ+0x38830], R4 ;  /* 0x038830040b0075a7 */ /* 0x000e64000804017f */
[----:B-1----:R-:W-:Y:S05]  /*18730*/  @!P2 BRA `(.L_x_642) ;  /* 0x000001400070a947 */ /* 0x002fea0003800000 */
.L_x_641:
[----:B------:R-:W-:Y:S05]  /*18740*/  BSYNC B1 ;  /* 0x0000000000017941 */ /* 0x000fea0003800000 */
.L_x_640:
[----:B------:R-:W2:Y:S04]  /*18750*/  LDL.64 R152, [R1+0x50] ;  /* 0x0000500001987983 */ /* 0x000ea80000100a00 */
[----:B------:R-:W3:Y:S01]  /*18760*/  LDL.64 R154, [R1+0x58] ;  /* 0x00005800019a7983 */ /* 0x000ee20000100a00 */
[----:B01----:R-:W-:Y:S02]  /*18770*/  IMAD.MOV.U32 R4, RZ, RZ, R2 ;  /* 0x000000ffff047224 */ /* 0x003fe400078e0002 */
[----:B------:R-:W-:-:S03]  /*18780*/  IMAD.MOV.U32 R5, RZ, RZ, 0x40000040 ;  /* 0x40000040ff057424 */ /* 0x000fc600078e00ff */
[----:B------:R-:W-:Y:S02]  /*18790*/  R2UR UR14, R4 ;  /* 0x00000000040e72ca */ /* 0x000fe400000e0000 */
[----:B------:R-:W-:Y:S01]  /*187a0*/  R2UR UR15, R5 ;  /* 0x00000000050f72ca */ /* 0x000fe200000e0000 */
[----:B------:R-:W-:Y:S01]  /*187b0*/  WARPGROUP.ARRIVE ;  /* 0x00000000000079c5 */ /* 0x000fe20000000000 */
[----:B------:R-:W-:Y:S01]  /*187c0*/  IMAD.MOV.U32 R13, RZ, RZ, 0x40000040 ;  /* 0x40000040ff0d7424 */ /* 0x000fe200078e00ff */
[----:B------:R-:W-:-:S04]  /*187d0*/  R2UR UR10, R12 ;  /* 0x000000000c0a72ca */ /* 0x000fc800000e0000 */
[----:B------:R-:W-:Y:S01]  /*187e0*/  R2UR UR11, R13 ;  /* 0x000000000d0b72ca */ /* 0x000fe200000e0000 */
[----:B------:R-:W-:Y:S01]  /*187f0*/  IMAD.MOV.U32 R15, RZ, RZ, 0x40000040 ;  /* 0x40000040ff0f7424 */ /* 0x000fe200078e00ff */
[----:B------:R-:W-:-:S04]  /*18800*/  R2UR UR6, R14 ;  /* 0x000000000e0672ca */ /* 0x000fc800000e0000 */
[----:B------:R-:W-:Y:S01]  /*18810*/  R2UR UR7, R15 ;  /* 0x000000000f0772ca */ /* 0x000fe200000e0000 */
[----:B------:R-:W-:Y:S01]  /*18820*/  VIADD R4, R2, 0x180 ;  /* 0x0000018002047836 */ /* 0x000fe20000000000 */
[----:B------:R-:W-:-:S04]  /*18830*/  R2UR UR23, R5 ;  /* 0x00000000051772ca */ /* 0x000fc800000e0000 */
[----:B------:R-:W-:Y:S02]  /*18840*/  R2UR UR22, R4 ;  /* 0x00000000041672ca */ /* 0x000fe400000e0000 */
[----:B--2---:R-:W-:Y:S02]  /*18850*/  R2UR UR30, R152 ;  /* 0x00000000981e72ca */ /* 0x004fe400000e0000 */
[----:B------:R-:W-:Y:S02]  /*18860*/  R2UR UR31, R153 ;  /* 0x00000000991f72ca */ /* 0x000fe400000e0000 */
[----:B------:R-:W2:Y:S01]  /*18870*/  LDL.64 R152, [R1+0x48] ;  /* 0x0000480001987983 */ /* 0x000ea20000100a00 */
[----:B---3--:R-:W-:Y:S02]  /*18880*/  R2UR UR16, R154 ;  /* 0x000000009a1072ca */ /* 0x008fe400000e0000 */
[----:B------:R-:W-:-:S11]  /*18890*/  R2UR UR17, R155 ;  /* 0x000000009b1172ca */ /* 0x000fd600000e0000 */
[----:B------:R-:W-:Y:S02]  /*188a0*/  UMOV UR12, UR16 ;  /* 0x00000010000c7c82 */ /* 0x000fe40008000000 */
[----:B------:R-:W-:Y:S02]  /*188b0*/  UMOV UR13, UR17 ;  /* 0x00000011000d7c82 */ /* 0x000fe40008000000 */
[----:B------:R-:W-:Y:S01]  /*188c0*/  HGMMA.64x16x16.F32.BF16 R184, gdesc[UR12], RZ, !UPT, gsb0 ;  /* 0x002000000cb879f0 */ /* 0x000fe2000c0018ff */
[----:B------:R-:W-:Y:S01]  /*188d0*/  UMOV UR8, UR16 ;  /* 0x0000001000087c82 */ /* 0x000fe20008000000 */
[----:B------:R-:W-:Y:S01]  /*188e0*/  UMOV UR9, UR17 ;  /* 0x0000001100097c82 */ /* 0x000fe20008000000 */
[----:B------:R-:W-:Y:S02]  /*188f0*/  WARPGROUP.DEPBAR.LE gsb0, 0x0 ;  /* 0x00008000000079c5 */ /* 0x000fe40000010000 */
[----:B------:R-:W-:-:S06]  /*18900*/  WARPGROUP.ARRIVE ;  /* 0x00000000000079c5 */ /* 0x000fcc0000000000 */
        /* <DEDUP_REMOVED lines=8> */
[----:B------:R-:W-:Y:S01]  /*18990*/  VIADD R12, R2, 0x200 ;  /* 0x00000200020c7836 */ /* 0x000fe20000000000 */
[----:B------:R-:W-:Y:S02]  /*189a0*/  WARPGROUP.DEPBAR.LE gsb0, 0x0 ;  /* 0x00008000000079c5 */ /* 0x000fe40000010000 */
[----:B------:R-:W-:-:S06]  /*189b0*/  WARPGROUP.ARRIVE ;  /* 0x00000000000079c5 */ /* 0x000fcc0000000000 */
[----:B------:R-:W-:Y:S01]  /*189c0*/  HGMMA.64x16x16.F32.BF16 R160, gdesc[UR20], RZ, !UPT, gsb0 ;  /* 0x0020000014a079f0 */ /* 0x000fe2000c0018ff */
[----:B------:R-:W-:Y:S02]  /*189d0*/  R2UR UR18, R12 ;  /* 0x000000000c1272ca */ /* 0x000fe400000e0000 */
[----:B------:R-:W-:Y:S01]  /*189e0*/  R2UR UR19, R13 ;  /* 0x000000000d1372ca */ /* 0x000fe200000e0000 */
[----:B------:R-:W-:Y:S01]  /*189f0*/  VIADD R4, R2, 0x2 ;  /* 0x0000000202047836 */ /* 0x000fe20000000000 */
[----:B------:R-:W-:Y:S02]  /*18a00*/  WARPGROUP.DEPBAR.LE gsb0, 0x0 ;  /* 0x00008000000079c5 */ /* 0x000fe40000010000 */
[----:B------:R-:W-:Y:S01]  /*18a10*/  IMAD.MOV.U32 R5, RZ, RZ, 0x40000040 ;  /* 0x40000040ff057424 */ /* 0x000fe200078e00ff */
[----:B--2---:R-:W-:Y:S02]  /*18a20*/  R2UR UR28, R152 ;  /* 0x00000000981c72ca */ /* 0x004fe400000e0000 */
[----:B------:R-:W-:-:S02]  /*18a30*/  R2UR UR29, R153 ;  /* 0x00000000991d72ca */ /* 0x000fc400000e0000 */
[----:B------:R-:W-:-:S06]  /*18a40*/  WARPGROUP.ARRIVE ;  /* 0x00000000000079c5 */ /* 0x000fcc0000000000 */
[----:B------:R-:W-:Y:S01]  /*18a50*/  HGMMA.64x16x16.F32.BF16 R152, gdesc[UR16], RZ, !UPT, gsb0 ;  /* 0x00200000109879f0 */ /* 0x000fe2000c0018ff */
        /* <DEDUP_REMOVED lines=13> */
[----:B------:R-:W-:Y:S02]  /*18b30*/  VIADD R14, R2, 0x102 ;  /* 0x00000102020e7836 */ /* 0x000fe40000000000 */
[----:B------:R-:W-:Y:S01]  /*18b40*/  IMAD.MOV.U32 R15, RZ, RZ, 0x40000040 ;  /* 0x40000040ff0f7424 */ /* 0x000fe200078e00ff */
[----:B------:R-:W-:Y:S01]  /*18b50*/  UMOV UR8, UR30 ;  /* 0x0000001e00087c82 */ /* 0x000fe20008000000 */
[----:B------:R-:W-:Y:S01]  /*18b60*/  UMOV UR9, UR31 ;  /* 0x0000001f00097c82 */ /* 0x000fe20008000000 */
[----:B------:R-:W-:-:S02]  /*18b70*/  WARPGROUP.DEPBAR.LE gsb0, 0x0 ;  /* 0x00008000000079c5 */ /* 0x000fc40000010000 */
[----:B------:R-:W-:Y:S01]  /*18b80*/  WARPGROUP.ARRIVE ;  /* 0x00000000000079c5 */ /* 0x000fe20000000000 */
[----:B------:R-:W-:Y:S02]  /*18b90*/  VIADD R4, R2, 0x182 ;  /* 0x0000018202047836 */ /* 0x000fe40000000000 */
[----:B------:R-:W-:Y:S01]  /*18ba0*/  IMAD.MOV.U32 R5, RZ, RZ, 0x40000040 ;  /* 0x40000040ff057424 */ /* 0x000fe200078e00ff */
[----:B------:R-:W-:Y:S01]  /*18bb0*/  UMOV UR4, UR30 ;  /* 0x0000001e00047c82 */ /* 0x000fe20008000000 */
[----:B------:R-:W-:Y:S01]  /*18bc0*/  UMOV UR5, UR31 ;  /* 0x0000001f00057c82 */ /* 0x000fe20008000000 */
[----:B------:R-:W-:Y:S01]  /*18bd0*/  HGMMA.64x16x16.F32.BF16 R176, gdesc[UR24], R176, gsb0 ;  /* 0x0020000018b079f0 */ /* 0x000fe200080018b0 */
[----:B------:R-:W-:Y:S01]  /*18be0*/  R2UR UR10, R14 ;  /* 0x000000000e0a72ca */ /* 0x000fe200000e0000 */
[----:B------:R-:W-:Y:S01]  /*18bf0*/  UMOV UR20, UR30 ;  /* 0x0000001e00147c82 */ /* 0x000fe20008000000 */
[----:B------:R-:W-:Y:S01]  /*18c00*/  R2UR UR11, R15 ;  /* 0x000000000f0b72ca */ /* 0x000fe200000e0000 */
[----:B------:R-:W-:Y:S01]  /*18c10*/  UMOV UR21, UR31 ;  /* 0x0000001f00157c82 */ /* 0x000fe20008000000 */
[----:B------:R-:W-:Y:S01]  /*18c20*/  R2UR UR6, R4 ;  /* 0x00000000040672ca */ /* 0x000fe200000e0000 */
[----:B------:R-:W-:Y:S01]  /*18c30*/  UMOV UR16, UR28 ;  /* 0x0000001c00107c82 */ /* 0x000fe20008000000 */
[----:B------:R-:W-:Y:S01]  /*18c40*/  UMOV UR17, UR29 ;  /* 0x0000001d00117c82 */ /* 0x000fe20008000000 */
[----:B------:R-:W-:Y:S01]  /*18c50*/  UMOV UR12, UR28 ;  /* 0x0000001c000c7c82 */ /* 0x000fe20008000000 */
[----:B------:R-:W-:Y:S01]  /*18c60*/  UMOV UR13, UR29 ;  /* 0x0000001d000d7c82 */ /* 0x000fe20008000000 */
[----:B------:R-:W2:Y:S01]  /*18c70*/  LDL.64 R12, [R1+0x38] ;  /* 0x00003800010c7983 */ /* 0x000ea20000100a00 */
[----:B------:R-:W-:-:S02]  /*18c80*/  WARPGROUP.DEPBAR.LE gsb0, 0x0 ;  /* 0x00008000000079c5 */ /* 0x000fc40000010000 */
[----:B------:R-:W-:Y:S01]  /*18c90*/  WARPGROUP.ARRIVE ;  /* 0x00000000000079c5 */ /* 0x000fe20000000000 */
[----:B------:R-:W-:Y:S01]  /*18ca0*/  R2UR UR7, R5 ;  /* 0x00000000050772ca */ /* 0x000fe200000e0000 */
[----:B------:R-:W3:Y:S04]  /*18cb0*/  LDL.64 R14, [R1+0x40] ;  /* 0x00004000010e7983 */ /* 0x000ee80000100a00 */
[----:B------:R-:W-:Y:S01]  /*18cc0*/  HGMMA.64x16x16.F32.BF16 R168, gdesc[UR8], R168, gsb0 ;  /* 0x0020000008a879f0 */ /* 0x000fe200080018a8 */
[----:B------:R-:W-:Y:S02]  /*18cd0*/  VIADD R4, R2, 0x202 ;  /* 0x0000020202047836 */ /* 0x000fe40000000000 */
[----:B------:R-:W-:Y:S01]  /*18ce0*/  IMAD.MOV.U32 R5, RZ, RZ, 0x40000040 ;  /* 0x40000040ff057424 */ /* 0x000fe200078e00ff */
[----:B------:R-:W-:-:S02]  /*18cf0*/  WARPGROUP.DEPBAR.LE gsb0, 0x0 ;  /* 0x00008000000079c5 */ /* 0x000fc40000010000 */
[----:B------:R-:W-:-:S06]  /*18d00*/  WARPGROUP.ARRIVE ;  /* 0x00000000000079c5 */ /* 0x000fcc0000000000 */
        /* <DEDUP_REMOVED lines=48> */
[----:B------:R-:W-:Y:S01]  /*19010*/  IMAD.MOV.U32 R5, RZ, RZ, 0x40000040 ;  /* 0x40000040ff057424 */ /* 0x000fe200078e00ff */
[----:B---3--:R-:W-:Y:S02]  /*19020*/  R2UR UR30, R14 ;  /* 0x000000000e1e72ca */ /* 0x008fe400000e0000 */
[----:B------:R-:W-:Y:S02]  /*19030*/  R2UR UR31, R15 ;  /* 0x000000000f1f72ca */ /* 0x000fe400000e0000 */
[----:B------:R-:W-:Y:S01]  /*19040*/  R2UR UR22, R4 ;  /* 0x00000000041672ca */ /* 0x000fe200000e0000 */
[----:B------:R-:W3:Y:S01]  /*19050*/  LDL.64 R14, [R1+0x30] ;  /* 0x00003000010e7983 */ /* 0x000ee20000100a00 */
[----:B------:R-:W-:-:S07]  /*19060*/  R2UR UR23, R5 ;  /* 0x00000000051772ca */ /* 0x000fce00000e0000 */
[----:B------:R-:W-:Y:S02]  /*19070*/  UMOV UR20, UR30 ;  /* 0x0000001e00147c82 */ /* 0x000fe40008000000 */
[----:B------:R-:W-:Y:S01]  /*19080*/  UMOV UR21, UR31 ;  /* 0x0000001f00157c82 */ /* 0x000fe20008000000 */
[----:B------:R-:W-:Y:S02]  /*19090*/  WARPGROUP.DEPBAR.LE gsb0, 0x0 ;  /* 0x00008000000079c5 */ /* 0x000fe40000010000 */
        /* <DEDUP_REMOVED lines=40> */
[----:B--2---:R-:W-:Y:S02]  /*19320*/  R2UR UR28, R12 ;  /* 0x000000000c1c72ca */ /* 0x004fe400000e0000 */
[----:B------:R-:W-:Y:S02]  /*19330*/  R2UR UR29, R13 ;  /* 0x000000000d1d72ca */ /* 0x000fe400000e0000 */
[----:B------:R-:W-:Y:S01]  /*19340*/  R2UR UR26, R4 ;  /* 0x00000000041a72ca */ /* 0x000fe200000e0000 */
[----:B------:R-:W2:Y:S01]  /*19350*/  LDL.64 R12, [R1+0x28] ;  /* 0x00002800010c7983 */ /* 0x000ea20000100a00 */
        /* <DEDUP_REMOVED lines=191> */
[----:B------:R-:W2:Y:S01]  /*19f50*/  LDL.64 R12, [R1] ;  /* 0x00000000010c7983 */ /* 0x000ea20000100a00 */
        /* <DEDUP_REMOVED lines=46> */
[----:B------:R-:W-:Y:S02]  /*1a240*/  R2UR UR14, R4 ;  /* 0x00000000040e72ca */ /* 0x000fe400000e0000 */
        /* <DEDUP_REMOVED lines=445> */
.L_x_643:
[----:B------:R-:W-:Y:S01]  /*1be20*/  SHF.L.U32 R0, R9, 0x1f, RZ ;  /* 0x0000001f09007819 */ /* 0x000fe200000006ff */
[----:B------:R-:W-:-:S04]  /*1be30*/  IMAD R9, R10, 0x8, R18 ;  /* 0x000000080a097824 */ /* 0x000fc800078e0212 */
[----:B------:R0:W1:Y:S01]  /*1be40*/  SYNCS.PHASECHK.TRANS64.TRYWAIT P2, [R9+URZ+0x38850], R0 ;  /* 0x03885000090075a7 */ /* 0x000062000804017f */
[----:B------:R-:W-:Y:S05]  /*1be50*/  @!P0 BRA `(.L_x_644) ;  /* 0x0000000000048947 */ /* 0x000fea0003800000 */
[----:B------:R-:W-:Y:S01]  /*1be60*/  BPT.TRAP 0x1 ;  /* 0x000000040000795c */ /* 0x000fe20000300000 */
.L_x_644:
[----:B------:R-:W-:Y:S04]  /*1be70*/  BSSY B1, `(.L_x_645) ;  /* 0x0000004000017945 */ /* 0x000fe80003800000 */
[----:B-1----:R-:W-:Y:S05]  /*1be80*/  @P2 BRA `(.L_x_646) ;  /* 0x0000000000082947 */ /* 0x002fea0003800000 */
[----:B------:R-:W1:Y:S02]  /*1be90*/  SYNCS.PHASECHK.TRANS64.TRYWAIT P2, [R9+URZ+0x38850], R0 ;  /* 0x03885000090075a7 */ /* 0x000e64000804017f */
[----:B-1----:R-:W-:Y:S05]  /*1bea0*/  @!P2 BRA `(.L_x_647) ;  /* 0x0000010800a8a947 */ /* 0x002fea0003800000 */
.L_x_646:
[----:B------:R-:W-:Y:S05]  /*1beb0*/  BSYNC B1 ;  /* 0x0000000000017941 */ /* 0x000fea0003800000 */
.L_x_645:
[----:B01----:R-:W-:Y:S01]  /*1bec0*/  VIADD R0, R18, 0x400 ;  /* 0x0000040012007836 */ /* 0x003fe20000000000 */
[----:B------:R-:W-:Y:S01]  /*1bed0*/  WARPGROUP.ARRIVE ;  /* 0x00000000000079c5 */ /* 0x000fe20000000000 */
[----:B------:R-:W-:Y:S02]  /*1bee0*/  IMAD.MOV.U32 R3, RZ, RZ, 0x40000040 ;  /* 0x40000040ff037424 */ /* 0x000fe400078e00ff */
[----:B------:R-:W-:Y:S01]  /*1bef0*/  FMUL.FTZ R14, R188, UR39 ;  /* 0x00000027bc0e7c20 */ /* 0x000fe20008410000 */
[----:B------:R-:W-:Y:S01]  /*1bf00*/  IMAD.MOV.U32 R5, RZ, RZ, 0x40000040 ;  /* 0x40000040ff057424 */ /* 0x000fe200078e00ff */
[----:B------:R-:W-:Y:S01]  /*1bf10*/  SHF.R.U32.HI R0, RZ, 0x4, R0 ;  /* 0x00000004ff007819 */ /* 0x000fe20000011600 */
[----:B------:R-:W-:Y:S01]  /*1bf20*/  FMUL.FTZ R15, R189, UR39 ;  /* 0x00000027bd0f7c20 */ /* 0x000fe20008410000 */
[----:B------:R-:W-:Y:S01]  /*1bf30*/  R2UR UR7, R3 ;  /* 0x00000000030772ca */ /* 0x000fe200000e0000 */
[----:B------:R-:W-:Y:S01]  /*1bf40*/  FMUL.FTZ R177, R177, UR39 ;  /* 0x00000027b1b17c20 */ /* 0x000fe20008410000 */
[----:B------:R-:W-:Y:S01]  /*1bf50*/  LOP3.LUT R0, R0, 0x3fff, RZ, 0xc0, !PT ;  /* 0x00003fff00007812 */ /* 0x000fe200078ec0ff */
[----:B------:R-:W-:Y:S01]  /*1bf60*/  MUFU.TANH R14, R14 ;  /* 0x0000000e000e7308 */ /* 0x000fe20000002400 */
[----:B------:R-:W-:Y:S01]  /*1bf70*/  FMUL.FTZ R180, R180, UR39 ;  /* 0x00000027b4b47c20 */ /* 0x000fe20008410000 */
[----:B------:R-:W-:Y:S01]  /*1bf80*/  FMUL.FTZ R181, R181, UR39 ;  /* 0x00000027b5b57c20 */ /* 0x000fe20008410000 */
[----:B------:R-:W-:Y:S01]  /*1bf90*/  LOP3.LUT R0, R0, 0x2800000, RZ, 0xfc, !PT ;  /* 0x0280000000007812 */ /* 0x000fe200078efcff */
[----:B------:R-:W-:Y:S01]  /*1bfa0*/  FMUL.FTZ R168, R168, UR39 ;  /* 0x00000027a8a87c20 */ /* 0x000fe20008410000 */
[----:B------:R-:W-:Y:S01]  /*1bfb0*/  FMUL.FTZ R169, R169, UR39 ;  /* 0x00000027a9a97c20 */ /* 0x000fe20008410000 */
[----:B------:R-:W-:Y:S01]  /*1bfc0*/  FMUL.FTZ R172, R172, UR39 ;  /* 0x00000027acac7c20 */ /* 0x000fe20008410000 */
[----:B------:R-:W-:Y:S01]  /*1bfd0*/  FMUL.FTZ R173, R173, UR39 ;  /* 0x00000027adad7c20 */ /* 0x000fe20008410000 */
[----:B------:R-:W-:-:S02]  /*1bfe0*/  IMAD R2, R10, 0xa00, R0 ;  /* 0x00000a000a027824 */ /* 0x000fc400078e0200 */
[----:B------:R-:W-:Y:S01]  /*1bff0*/  FMUL.FTZ R0, R184, UR39 ;  /* 0x00000027b8007c20 */ /* 0x000fe20008410000 */
[----:B------:R-:W-:Y:S01]  /*1c000*/  MUFU.TANH R15, R15 ;  /* 0x0000000f000f7308 */ /* 0x000fe20000002400 */
[----:B------:R-:W-:Y:S01]  /*1c010*/  FMUL.FTZ R160, R160, UR39 ;  /* 0x00000027a0a07c20 */ /* 0x000fe20008410000 */
[C---:B------:R-:W-:Y:S01]  /*1c020*/  VIADD R4, R2.reuse, 0x80 ;  /* 0x0000008002047836 */ /* 0x040fe20000000000 */
[----:B------:R-:W-:Y:S01]  /*1c030*/  R2UR UR6, R2 ;  /* 0x00000000020672ca */ /* 0x000fe200000e0000 */
[----:B------:R-:W-:Y:S01]  /*1c040*/  FMUL.FTZ R161, R161, UR39 ;  /* 0x00000027a1a17c20 */ /* 0x000fe20008410000 */
[----:B------:R-:W-:Y:S01]  /*1c050*/  FMUL.FTZ R164, R164, UR39 ;  /* 0x00000027a4a47c20 */ /* 0x000fe20008410000 */
[----:B------:R-:W-:Y:S01]  /*1c060*/  FMUL.FTZ R165, R165, UR39 ;  /* 0x00000027a5a57c20 */ /* 0x000fe20008410000 */
[----:B------:R-:W-:Y:S01]  /*1c070*/  FMUL.FTZ R152, R152, UR39 ;  /* 0x0000002798987c20 */ /* 0x000fe20008410000 */
[----:B------:R-:W0:Y:S01]  /*1c080*/  MUFU.TANH R0, R0 ;  /* 0x0000000000007308 */ /* 0x000e220000002400 */
[----:B------:R-:W-:Y:S01]  /*1c090*/  FMUL.FTZ R157, R157, UR39 ;  /* 0x000000279d9d7c20 */ /* 0x000fe20008410000 */
[----:B------:R-:W-:-:S02]  /*1c0a0*/  IMAD.MOV.U32 R3, RZ, RZ, 0x40000040 ;  /* 0x40000040ff037424 */ /* 0x000fc400078e00ff */
[----:B------:R-:W-:Y:S01]  /*1c0b0*/  FMUL.FTZ R10, R186, UR39 ;  /* 0x00000027ba0a7c20 */ /* 0x000fe20008410000 */
[----:B------:R-:W-:Y:S01]  /*1c0c0*/  FMUL.FTZ R12, R187, UR39 ;  /* 0x00000027bb0c7c20 */ /* 0x000fe20008410000 */
[----:B------:R-:W-:Y:S01]  /*1c0d0*/  FMUL.FTZ R13, R190, UR39 ;  /* 0x00000027be0d7c20 */ /* 0x000fe20008410000 */
[----:B------:R-:W-:Y:S01]  /*1c0e0*/  FMUL.FTZ R184, R191, UR39 ;  /* 0x00000027bfb87c20 */ /* 0x000fe20008410000 */
[----:B------:R-:W-:Y:S01]  /*1c0f0*/  FMUL.FTZ R170, R170, UR39 ;  /* 0x00000027aaaa7c20 */ /* 0x000fe20008410000 */
[----:B------:R-:W-:Y:S01]  /*1c100*/  HGMMA.64x256x16.F32.BF16 R24, R208, gdesc[UR4].tnspB, R24, gsb0 ;  /* 0x43e00004d0187df0 */ /* 0x000fe20008001818 */
[----:B------:R-:W-:Y:S01]  /*1c110*/  R2UR UR6, R4 ;  /* 0x00000000040672ca */ /* 0x000fe200000e0000 */
[----:B------:R-:W-:Y:S01]  /*1c120*/  VIADD R4, R2, 0x100 ;  /* 0x0000010002047836 */ /* 0x000fe20000000000 */
[----:B------:R-:W-:Y:S01]  /*1c130*/  R2UR UR7, R5 ;  /* 0x00000000050772ca */ /* 0x000fe200000e0000 */
[----:B------:R-:W-:Y:S01]  /*1c140*/  IMAD.MOV.U32 R5, RZ, RZ, 0x40000040 ;  /* 0x40000040ff057424 */ /* 0x000fe200078e00ff */
        /* <DEDUP_REMOVED lines=10> */
[----:B------:R-:W-:Y:S01]  /*1c1f0*/  FMUL.FTZ R155, R155, UR39 ;  /* 0x000000279b9b7c20 */ /* 0x000fe20008410000 */
[----:B------:R-:W-:Y:S01]  /*1c200*/  FMUL.FTZ R158, R158, UR39 ;  /* 0x000000279e9e7c20 */ /* 0x000fe20008410000 */
[----:B------:R-:W-:Y:S01]  /*1c210*/  FMUL.FTZ R159, R159, UR39 ;  /* 0x000000279f9f7c20 */ /* 0x000fe20008410000 */
[----:B------:R-:W-:Y:S01]  /*1c220*/  @!P1 VIADD R11, R11, 0x38840 ;  /* 0x000388400b0b9836 */ /* 0x000fe20000000000 */
[C---:B------:R-:W-:Y:S01]  /*1c230*/  ISETP.GT.AND P2, PT, R6.reuse, R227, PT ;  /* 0x000000e30600720c */ /* 0x040fe20003f44270 */
[----:B------:R-:W-:Y:S01]  /*1c240*/  @!P1 VIADD R9, R9, 0x38860 ;  /* 0x0003886009099836 */ /* 0x000fe20000000000 */
[----:B------:R-:W-:Y:S01]  /*1c250*/  MUFU.TANH R181, R181 ;  /* 0x000000b500b57308 */ /* 0x000fe20000002400 */
[----:B------:R-:W-:-:S03]  /*1c260*/  VIADD R6, R6, 0xffffffff ;  /* 0xffffffff06067836 */ /* 0x000fc60000000000 */
[----:B------:R-:W-:-:S04]  /*1c270*/  @!P1 PRMT R9, RZ, 0x654, R9 ;  /* 0x00000654ff099816 */ /* 0x000fc80000000009 */
        /* <DEDUP_REMOVED lines=27> */
[----:B------:R-:W-:-:S06]  /*1c430*/  WARPGROUP.ARRIVE ;  /* 0x00000000000079c5 */ /* 0x000fcc0000000000 */
        /* <DEDUP_REMOVED lines=10> */
[----:B------:R-:W-:Y:S01]  /*1c4e0*/  R2UR UR6, R4 ;  /* 0x00000000040672ca */ /* 0x000fe200000e0000 */
[----:B------:R-:W-:Y:S01]  /*1c4f0*/  FMUL.FTZ R4, R185, UR39 ;  /* 0x00000027b9047c20 */ /* 0x000fe20008410000 */
[----:B------:R-:W-:Y:S01]  /*1c500*/  R2UR UR7, R5 ;  /* 0x00000000050772ca */ /* 0x000fe200000e0000 */
[----:B------:R-:W-:Y:S01]  /*1c510*/  FMUL.FTZ R185, R176, UR39 ;  /* 0x00000027b0b97c20 */ /* 0x000fe20008410000 */
[----:B------:R-:W-:Y:S01]  /*1c520*/  FMUL.FTZ R176, R178, UR39 ;  /* 0x00000027b2b07c20 */ /* 0x000fe20008410000 */
[----:B------:R-:W-:Y:S01]  /*1c530*/  FMUL.FTZ R178, R179, UR39 ;  /* 0x00000027b3b27c20 */ /* 0x000fe20008410000 */
[----:B------:R-:W-:Y:S01]  /*1c540*/  FMUL.FTZ R179, R182, UR39 ;  /* 0x00000027b6b37c20 */ /* 0x000fe20008410000 */
[----:B------:R-:W1:Y:S01]  /*1c550*/  MUFU.TANH R4, R4 ;  /* 0x0000000400047308 */ /* 0x000e620000002400 */
[----:B------:R-:W-:Y:S01]  /*1c560*/  FMUL.FTZ R182, R153, UR39 ;  /* 0x0000002799b67c20 */ /* 0x000fe20008410000 */
[----:B------:R-:W-:Y:S01]  /*1c570*/  FMUL.FTZ R153, R156, UR39 ;  /* 0x000000279c997c20 */ /* 0x000fe20008410000 */
[----:B------:R-:W-:-:S05]  /*1c580*/  FMUL.FTZ R156, R183, UR39 ;  /* 0x00000027b79c7c20 */ /* 0x000fca0008410000 */
[----:B------:R-:W2:Y:S08]  /*1c590*/  MUFU.TANH R185, R185 ;  /* 0x000000b900b97308 */ /* 0x000eb00000002400 */
[----:B------:R-:W3:Y:S08]  /*1c5a0*/  MUFU.TANH R182, R182 ;  /* 0x000000b600b67308 */ /* 0x000ef00000002400 */
[----:B------:R-:W4:Y:S08]  /*1c5b0*/  MUFU.TANH R153, R153 ;  /* 0x0000009900997308 */ /* 0x000f300000002400 */
[----:B------:R-:W5:Y:S08]  /*1c5c0*/  MUFU.TANH R176, R176 ;  /* 0x000000b000b07308 */ /* 0x000f700000002400 */
[----:B------:R-:W5:Y:S08]  /*1c5d0*/  MUFU.TANH R178, R178 ;  /* 0x000000b200b27308 */ /* 0x000f700000002400 */
[----:B------:R-:W5:Y:S08]  /*1c5e0*/  MUFU.TANH R179, R179 ;  /* 0x000000b300b37308 */ /* 0x000f700000002400 */
[----:B------:R-:W5:Y:S01]  /*1c5f0*/  MUFU.TANH R156, R156 ;  /* 0x0000009c009c7308 */ /* 0x000f620000002400 */
[----:B------:R-:W-:-:S02]  /*1c600*/  WARPGROUP.DEPBAR.LE gsb0, 0x0 ;  /* 0x00008000000079c5 */ /* 0x000fc40000010000 */
[----:B------:R-:W-:-:S06]  /*1c610*/  WARPGROUP.ARRIVE ;  /* 0x00000000000079c5 */ /* 0x000fcc0000000000 */
[----:B------:R-:W-:Y:S01]  /*1c620*/  HGMMA.64x256x16.F32.BF16 R24, R196, gdesc[UR4].tnspB, R24, gsb0 ;  /* 0x43e00004c4187df0 */ /* 0x000fe20008001818 */
[----:B------:R-:W-:Y:S02]  /*1c630*/  R2UR UR6, R2 ;  /* 0x00000000020672ca */ /* 0x000fe400000e0000 */
[----:B0-----:R-:W-:Y:S02]  /*1c640*/  FMNMX.FTZ R2, R0, R8, !PT ;  /* 0x0000000800027209 */ /* 0x001fe40007810000 */
[----:B------:R-:W-:Y:S02]  /*1c650*/  R2UR UR7, R3 ;  /* 0x00000000030772ca */ /* 0x000fe400000e0000 */
[----:B-1----:R-:W-:Y:S02]  /*1c660*/  FMNMX.FTZ R2, R4, R2, !PT ;  /* 0x0000000204027209 */ /* 0x002fe40007810000 */
[----:B------:R-:W-:Y:S02]  /*1c670*/  FMNMX.FTZ R3, R10, R7, !PT ;  /* 0x000000070a037209 */ /* 0x000fe40007810000 */
[----:B------:R-:W-:-:S02]  /*1c680*/  FMNMX.FTZ R2, R14, R2, !PT ;  /* 0x000000020e027209 */ /* 0x000fc40007810000 */
[----:B------:R-:W-:Y:S02]  /*1c690*/  FMNMX.FTZ R3, R12, R3, !PT ;  /* 0x000000030c037209 */ /* 0x000fe40007810000 */
[----:B------:R-:W-:Y:S02]  /*1c6a0*/  FMNMX.FTZ R2, R15, R2, !PT ;  /* 0x000000020f027209 */ /* 0x000fe40007810000 */
[----:B------:R-:W-:Y:S02]  /*1c6b0*/  FMNMX.FTZ R3, R13, R3, !PT ;  /* 0x000000030d037209 */ /* 0x000fe40007810000 */
[----:B--2---:R-:W-:-:S04]  /*1c6c0*/  FMNMX.FTZ R2, R185, R2, !PT ;  /* 0x00000002b9027209 */ /* 0x004fc80007810000 */
[----:B------:R-:W-:-:S04]  /*1c6d0*/  FMNMX.FTZ R2, R177, R2, !PT ;  /* 0x00000002b1027209 */ /* 0x000fc80007810000 */
        /* <DEDUP_REMOVED lines=11> */
[----:B---3--:R-:W-:-:S04]  /*1c790*/  FMNMX.FTZ R2, R182, R2, !PT ;  /* 0x00000002b6027209 */ /* 0x008fc80007810000 */
[----:B----4-:R-:W-:-:S04]  /*1c7a0*/  FMNMX.FTZ R2, R153, R2, !PT ;  /* 0x0000000299027209 */ /* 0x010fc80007810000 */
[----:B------:R-:W-:-:S05]  /*1c7b0*/  FMNMX.FTZ R5, R157, R2, !PT ;  /* 0x000000029d057209 */ /* 0x000fca0007810000 */
[----:B------:R-:W0:Y:S02]  /*1c7c0*/  SHFL.BFLY PT, R2, R5, 0x2, 0x1f ;  /* 0x0c401f0005027f89 */ /* 0x000e2400000e0000 */
[----:B0-----:R-:W-:-:S05]  /*1c7d0*/  FMNMX.FTZ R5, R5, R2, !PT ;  /* 0x0000000205057209 */ /* 0x001fca0007810000 */
[----:B------:R-:W0:Y:S02]  /*1c7e0*/  SHFL.BFLY PT, R2, R5, 0x1, 0x1f ;  /* 0x0c201f0005027f89 */ /* 0x000e2400000e0000 */
[----:B0-----:R-:W-:Y:S01]  /*1c7f0*/  FMNMX.FTZ R5, R5, R2, !PT ;  /* 0x0000000205057209 */ /* 0x001fe20007810000 */
[----:B------:R-:W-:-:S04]  /*1c800*/  IMAD.U32 R2, RZ, RZ, UR38 ;  /* 0x00000026ff027e24 */ /* 0x000fc8000f8e00ff */
[----:B------:R-:W-:-:S04]  /*1c810*/  FADD.FTZ R8, -R5, R8 ;  /* 0x0000000805087221 */ /* 0x000fc80000010100 */
[----:B------:R-:W-:Y:S01]  /*1c820*/  FMUL.FTZ R183, R8, R2 ;  /* 0x0000000208b77220 */ /* 0x000fe20000410000 */
[----:B------:R-:W-:-:S03]  /*1c830*/  FMNMX.FTZ R8, R184, R3, !PT ;  /* 0x00000003b8087209 */ /* 0x000fc60007810000 */
[----:B------:R0:W-:Y:S01]  /*1c840*/  MUFU.EX2 R3, R183 ;  /* 0x000000b700037308 */ /* 0x0001e20000000800 */
[----:B-----5:R-:W-:-:S04]  /*1c850*/  FMNMX.FTZ R8, R176, R8, !PT ;  /* 0x00000008b0087209 */ /* 0x020fc80007810000 */
[----:B------:R-:W-:Y:S01]  /*1c860*/  FMNMX.FTZ R8, R178, R8, !PT ;  /* 0x00000008b2087209 */ /* 0x000fe20007810000 */
[----:B0-----:R-:W-:-:S04]  /*1c870*/  FMUL.FTZ R183, R5, R2 ;  /* 0x0000000205b77220 */ /* 0x001fc80000410000 */
        /* <DEDUP_REMOVED lines=14> */
[----:B------:R-:W0:Y:S01]  /*1c960*/  MUFU.EX2 R208, R208 ;  /* 0x000000d000d07308 */ /* 0x000e220000000800 */
[-CC-:B------:R-:W-:Y:S01]  /*1c970*/  FFMA.FTZ R200, R168, R2.reuse, -R183.reuse ;  /* 0x00000002a8c87223 */ /* 0x180fe200000108b7 */
[--C-:B------:R-:W-:Y:S01]  /*1c980*/  FFMA.FTZ R168, R169, R2, -R183.reuse ;  /* 0x00000002a9a87223 */ /* 0x100fe200000108b7 */
[----:B------:R-:W-:Y:S01]  /*1c990*/  FMNMX.FTZ R0, R174, R0, !PT ;  /* 0x00000000ae007209 */ /* 0x000fe20007810000 */
[-CC-:B------:R-:W-:Y:S01]  /*1c9a0*/  FFMA.FTZ R202, R172, R2.reuse, -R183.reuse ;  /* 0x00000002acca7223 */ /* 0x180fe200000108b7 */
[----:B------:R-:W-:-:S02]  /*1c9b0*/  FFMA.FTZ R169, R173, R2, -R183 ;  /* 0x00000002ada97223 */ /* 0x000fc400000108b7 */
[----:B------:R-:W-:Y:S01]  /*1c9c0*/  FMNMX.FTZ R0, R175, R0, !PT ;  /* 0x00000000af007209 */ /* 0x000fe20007810000 */
[----:B------:R-:W1:Y:S03]  /*1c9d0*/  MUFU.EX2 R210, R210 ;  /* 0x000000d200d27308 */ /* 0x000e660000000800 */
[----:B------:R-:W-:-:S04]  /*1c9e0*/  FMNMX.FTZ R0, R162, R0, !PT ;  /* 0x00000000a2007209 */ /* 0x000fc80007810000 */
[----:B------:R-:W-:Y:S01]  /*1c9f0*/  FMNMX.FTZ R0, R163, R0, !PT ;  /* 0x00000000a3007209 */ /* 0x000fe20007810000 */
[----:B------:R-:W2:Y:S01]  /*1ca00*/  MUFU.EX2 R186, R186 ;  /* 0x000000ba00ba7308 */ /* 0x000ea20000000800 */
[----:B0-----:R-:W-:Y:S01]  /*1ca10*/  FFMA.FTZ R21, R3, R21, R208 ;  /* 0x0000001503157223 */ /* 0x001fe200000100d0 */
[----:B------:R-:W-:Y:S02]  /*1ca20*/  F2FP.BF16.F32.PACK_AB R208, R8, R208 ;  /* 0x000000d008d0723e */ /* 0x000fe400000010ff */
[----:B------:R-:W-:Y:S01]  /*1ca30*/  FMNMX.FTZ R0, R166, R0, !PT ;  /* 0x00000000a6007209 */ /* 0x000fe20007810000 */
[----:B------:R-:W-:Y:S01]  /*1ca40*/  FADD.FTZ R21, R8, R21 ;  /* 0x0000001508157221 */ /* 0x000fe20000010000 */
[----:B------:R-:W-:Y:S02]  /*1ca50*/  IMAD.MOV.U32 R8, RZ, RZ, R5 ;  /* 0x000000ffff087224 */ /* 0x000fe400078e0005 */
[----:B------:R-:W-:Y:S01]  /*1ca60*/  FMNMX.FTZ R0, R167, R0, !PT ;  /* 0x00000000a7007209 */ /* 0x000fe20007810000 */
[----:B------:R-:W-:Y:S01]  /*1ca70*/  MUFU.EX2 R204, R204 ;  /* 0x000000cc00cc7308 */ /* 0x000fe20000000800 */
[----:B-1----:R-:W-:-:S02]  /*1ca80*/  FADD.FTZ R21, R210, R21 ;  /* 0x00000015d2157221 */ /* 0x002fc40000010000 */
[----:B------:R-:W-:-:S04]  /*1ca90*/  FMNMX.FTZ R0, R154, R0, !PT ;  /* 0x000000009a007209 */ /* 0x000fc80007810000 */
[----:B------:R-:W-:Y:S01]  /*1caa0*/  FMNMX.FTZ R0, R155, R0, !PT ;  /* 0x000000009b007209 */ /* 0x000fe20007810000 */
[----:B------:R-:W-:Y:S01]  /*1cab0*/  MUFU.EX2 R14, R14 ;  /* 0x0000000e000e7308 */ /* 0x000fe20000000800 */
[----:B--2---:R-:W-:Y:S02]  /*1cac0*/  F2FP.BF16.F32.PACK_AB R210, R186, R210 ;  /* 0x000000d2bad2723e */ /* 0x004fe400000010ff */
[----:B------:R-:W-:-:S04]  /*1cad0*/  FMNMX.FTZ R0, R158, R0, !PT ;  /* 0x000000009e007209 */ /* 0x000fc80007810000 */
[----:B------:R-:W-:Y:S01]  /*1cae0*/  FMNMX.FTZ R0, R159, R0, !PT ;  /* 0x000000009f007209 */ /* 0x000fe20007810000 */
[----:B------:R-:W-:Y:S04]  /*1caf0*/  MUFU.EX2 R206, R206 ;  /* 0x000000ce00ce7308 */ /* 0x000fe80000000800 */
[----:B------:R-:W0:Y:S04]  /*1cb00*/  SHFL.BFLY PT, R4, R0, 0x2, 0x1f ;  /* 0x0c401f0000047f89 */ /* 0x000e2800000e0000 */
[----:B------:R-:W-:Y:S08]  /*1cb10*/  MUFU.EX2 R15, R15 ;  /* 0x0000000f000f7308 */ /* 0x000ff00000000800 */
[----:B------:R-:W-:Y:S08]  /*1cb20*/  MUFU.EX2 R200, R200 ;  /* 0x000000c800c87308 */ /* 0x000ff00000000800 */
[----:B------:R-:W-:Y:S01]  /*1cb30*/  MUFU.EX2 R168, R168 ;  /* 0x000000a800a87308 */ /* 0x000fe20000000800 */
[----:B0-----:R-:W-:-:S07]  /*1cb40*/  FMNMX.FTZ R0, R0, R4, !PT ;  /* 0x0000000400007209 */ /* 0x001fce0007810000 */
[----:B------:R-:W-:Y:S01]  /*1cb50*/  MUFU.EX2 R202, R202 ;  /* 0x000000ca00ca7308 */ /* 0x000fe20000000800 */
[----:B------:R-:W0:Y:S07]  /*1cb60*/  SHFL.BFLY PT, R4, R0, 0x1, 0x1f ;  /* 0x0c201f0000047f89 */ /* 0x000e2e00000e0000 */
[----:B------:R-:W-:Y:S01]  /*1cb70*/  MUFU.EX2 R169, R169 ;  /* 0x000000a900a97308 */ /* 0x000fe20000000800 */
[----:B------:R-:W-:Y:S02]  /*1cb80*/  WARPGROUP.DEPBAR.LE gsb0, 0x0 ;  /* 0x00008000000079c5 */ /* 0x000fe40000010000 */
[----:B------:R-:W-:Y:S01]  /*1cb90*/  WARPGROUP.ARRIVE ;  /* 0x00000000000079c5 */ /* 0x000fe20000000000 */
[-CC-:B------:R-:W-:Y:S01]  /*1cba0*/  FFMA.FTZ R196, R160, R2.reuse, -R183.reuse ;  /* 0x00000002a0c47223 */ /* 0x180fe200000108b7 */
[--C-:B------:R-:W-:Y:S01]  /*1cbb0*/  FFMA.FTZ R160, R161, R2, -R183.reuse ;  /* 0x00000002a1a07223 */ /* 0x100fe200000108b7 */
[----:B0-----:R-:W-:Y:S01]  /*1cbc0*/  FMNMX.FTZ R4, R0, R4, !PT ;  /* 0x0000000400047209 */ /* 0x001fe20007810000 */
[-CC-:B------:R-:W-:Y:S01]  /*1cbd0*/  FFMA.FTZ R198, R164, R2.reuse, -R183.reuse ;  /* 0x00000002a4c67223 */ /* 0x180fe200000108b7 */
[----:B------:R-:W-:Y:S01]  /*1cbe0*/  FFMA.FTZ R161, R165, R2, -R183 ;  /* 0x00000002a5a17223 */ /* 0x000fe200000108b7 */
[----:B------:R-:W-:Y:S01]  /*1cbf0*/  HGMMA.64x256x16.F32.BF16 R24, R192, gdesc[UR4].tnspB, R24, gsb0 ;  /* 0x43e00004c0187df0 */ /* 0x000fe20008001818 */
[----:B------:R-:W-:Y:S01]  /*1cc00*/  MUFU.EX2 R196, R196 ;  /* 0x000000c400c47308 */ /* 0x000fe20000000800 */
[----:B------:R-:W-:-:S04]  /*1cc10*/  FADD.FTZ R0, -R4, R7 ;  /* 0x0000000704007221 */ /* 0x000fc80000010100 */
[----:B------:R-:W-:-:S03]  /*1cc20*/  FMUL.FTZ R0, R0, R2 ;  /* 0x0000000200007220 */ /* 0x000fc60000410000 */
[----:B------:R0:W-:Y:S08]  /*1cc30*/  MUFU.EX2 R7, R157 ;  /* 0x0000009d00077308 */ /* 0x0001f00000000800 */
[----:B------:R-:W-:Y:S08]  /*1cc40*/  MUFU.EX2 R0, R0 ;  /* 0x0000000000007308 */ /* 0x000ff00000000800 */
[----:B------:R-:W-:Y:S08]  /*1cc50*/  MUFU.EX2 R160, R160 ;  /* 0x000000a000a07308 */ /* 0x000ff00000000800 */
[----:B------:R-:W-:Y:S08]  /*1cc60*/  MUFU.EX2 R198, R198 ;  /* 0x000000c600c67308 */ /* 0x000ff00000000800 */
[----:B------:R-:W-:Y:S01]  /*1cc70*/  MUFU.EX2 R161, R161 ;  /* 0x000000a100a17308 */ /* 0x000fe20000000800 */
[----:B------:R-:W-:-:S02]  /*1cc80*/  WARPGROUP.DEPBAR.LE gsb0, 0x0 ;  /* 0x00008000000079c5 */ /* 0x000fc40000010000 */
[-CC-:B------:R-:W-:Y:S01]  /*1cc90*/  FFMA.FTZ R194, R153, R2.reuse, -R183.reuse ;  /* 0x0000000299c27223 */ /* 0x180fe200000108b7 */
[-C--:B------:R-:W-:Y:S01]  /*1cca0*/  FMUL.FTZ R153, R4, R2.reuse ;  /* 0x0000000204997220 */ /* 0x080fe20000410000 */
[-CC-:B------:R-:W-:Y:S01]  /*1ccb0*/  FFMA.FTZ R192, R152, R2.reuse, -R183.reuse ;  /* 0x0000000298c07223 */ /* 0x180fe200000108b7 */
[-C--:B------:R-:W-:Y:S02]  /*1ccc0*/  FFMA.FTZ R152, R182, R2.reuse, -R183 ;  /* 0x00000002b6987223 */ /* 0x080fe400000108b7 */
[-CC-:B------:R-:W-:Y:S01]  /*1ccd0*/  FFMA.FTZ R209, R10, R2.reuse, -R153.reuse ;  /* 0x000000020ad17223 */ /* 0x180fe20000010899 */
[-CC-:B------:R-:W-:Y:S01]  /*1cce0*/  FFMA.FTZ R10, R12, R2.reuse, -R153.reuse ;  /* 0x000000020c0a7223 */ /* 0x180fe20000010899 */
[-CC-:B------:R-:W-:Y:S01]  /*1ccf0*/  FFMA.FTZ R211, R13, R2.reuse, -R153.reuse ;  /* 0x000000020dd37223 */ /* 0x180fe20000010899 */
[-CC-:B------:R-:W-:Y:S01]  /*1cd00*/  FFMA.FTZ R13, R184, R2.reuse, -R153.reuse ;  /* 0x00000002b80d7223 */ /* 0x180fe20000010899 */
[-CC-:B------:R-:W-:Y:S01]  /*1cd10*/  FFMA.FTZ R205, R176, R2.reuse, -R153.reuse ;  /* 0x00000002b0cd7223 */ /* 0x180fe20000010899 */
[-CC-:B0-----:R-:W-:Y:S01]  /*1cd20*/  FFMA.FTZ R157, R178, R2.reuse, -R153.reuse ;  /* 0x00000002b29d7223 */ /* 0x181fe20000010899 */
[----:B------:R-:W0:Y:S01]  /*1cd30*/  MUFU.EX2 R209, R209 ;  /* 0x000000d100d17308 */ /* 0x000e220000000800 */
[-CC-:B------:R-:W-:Y:S01]  /*1cd40*/  FFMA.FTZ R207, R179, R2.reuse, -R153.reuse ;  /* 0x00000002b3cf7223 */ /* 0x180fe20000010899 */
[-CC-:B------:R-:W-:Y:S01]  /*1cd50*/  FFMA.FTZ R197, R162, R2.reuse, -R153.reuse ;  /* 0x00000002a2c57223 */ /* 0x180fe20000010899 */
[-C--:B------:R-:W-:Y:S01]  /*1cd60*/  FFMA.FTZ R12, R156, R2.reuse, -R153 ;  /* 0x000000029c0c7223 */ /* 0x080fe20000010899 */
[----:B------:R-:W-:Y:S01]  /*1cd70*/  @!P1 PRMT R156, RZ, 0x654, R11 ;  /* 0x00000654ff9c9816 */ /* 0x000fe2000000000b */
[-CC-:B------:R-:W-:Y:S01]  /*1cd80*/  FFMA.FTZ R201, R170, R2.reuse, -R153.reuse ;  /* 0x00000002aac97223 */ /* 0x180fe20000010899 */
[-CC-:B------:R-:W-:Y:S01]  /*1cd90*/  FFMA.FTZ R171, R171, R2.reuse, -R153.reuse ;  /* 0x00000002abab7223 */ /* 0x180fe20000010899 */
[-CC-:B------:R-:W-:Y:S01]  /*1cda0*/  FFMA.FTZ R193, R154, R2.reuse, -R153.reuse ;  /* 0x000000029ac17223 */ /* 0x180fe20000010899 */
[----:B------:R-:W1:Y:S01]  /*1cdb0*/  MUFU.EX2 R10, R10 ;  /* 0x0000000a000a7308 */ /* 0x000e620000000800 */
[----:B------:R2:W-:Y:S01]  /*1cdc0*/  @!P1 SYNCS.ARRIVE.TRANS64.RED.A1T0 RZ, [R156+URZ], RZ ;  /* 0x000000ff9cff99a7 */ /* 0x0005e2000810043f */
[-CC-:B------:R-:W-:Y:S01]  /*1cdd0*/  FFMA.FTZ R203, R174, R2.reuse, -R153.reuse ;  /* 0x00000002aecb7223 */ /* 0x180fe20000010899 */
[-CC-:B------:R-:W-:Y:S01]  /*1cde0*/  FFMA.FTZ R175, R175, R2.reuse, -R153.reuse ;  /* 0x00000002afaf7223 */ /* 0x180fe20000010899 */
[-CC-:B------:R-:W-:Y:S01]  /*1cdf0*/  FFMA.FTZ R199, R166, R2.reuse, -R153.reuse ;  /* 0x00000002a6c77223 */ /* 0x180fe20000010899 */
[-CC-:B------:R-:W-:Y:S01]  /*1ce00*/  FFMA.FTZ R155, R155, R2.reuse, -R153.reuse ;  /* 0x000000029b9b7223 */ /* 0x180fe20000010899 */
[----:B------:R-:W-:-:S02]  /*1ce10*/  FFMA.FTZ R158, R158, R2, -R153 ;  /* 0x000000029e9e7223 */ /* 0x000fc40000010899 */
[----:B------:R-:W3:Y:S01]  /*1ce20*/  MUFU.EX2 R211, R211 ;  /* 0x000000d300d37308 */ /* 0x000ee20000000800 */
[----:B0-----:R-:W-:Y:S01]  /*1ce30*/  FFMA.FTZ R20, R0, R20, R209 ;  /* 0x0000001400147223 */ /* 0x001fe200000100d1 */
[----:B--2---:R-:W-:Y:S01]  /*1ce40*/  FADD.FTZ R156, R186, R21 ;  /* 0x00000015ba9c7221 */ /* 0x004fe20000010000 */
[----:B------:R0:W-:Y:S01]  /*1ce50*/  @!P1 SYNCS.ARRIVE.TRANS64.RED.A1T0 RZ, [R9+URZ], RZ ;  /* 0x000000ff09ff99a7 */ /* 0x0001e2000810043f */
[--C-:B------:R-:W-:Y:S02]  /*1ce60*/  FFMA.FTZ R21, R167, R2, -R153.reuse ;  /* 0x00000002a7157223 */ /* 0x100fe40000010899 */
[----:B------:R-:W-:Y:S01]  /*1ce70*/  FADD.FTZ R156, R204, R156 ;  /* 0x0000009ccc9c7221 */ /* 0x000fe20000010000 */
[----:B------:R-:W-:Y:S01]  /*1ce80*/  F2FP.BF16.F32.PACK_AB R204, R14, R204 ;  /* 0x000000cc0ecc723e */ /* 0x000fe200000010ff */
[----:B------:R-:W2:Y:S01]  /*1ce90*/  MUFU.EX2 R13, R13 ;  /* 0x0000000d000d7308 */ /* 0x000ea20000000800 */
[----:B-1----:R-:W-:Y:S01]  /*1cea0*/  FADD.FTZ R162, R10, R20 ;  /* 0x000000140aa27221 */ /* 0x002fe20000010000 */
[----:B------:R-:W-:Y:S01]  /*1ceb0*/  FADD.FTZ R156, R14, R156 ;  /* 0x0000009c0e9c7221 */ /* 0x000fe20000010000 */
[-CC-:B------:R-:W-:Y:S01]  /*1cec0*/  FFMA.FTZ R20, R163, R2.reuse, -R153.reuse ;  /* 0x00000002a3147223 */ /* 0x180fe20000010899 */
[----:B------:R-:W-:Y:S01]  /*1ced0*/  FFMA.FTZ R153, R159, R2, -R153 ;  /* 0x000000029f997223 */ /* 0x000fe20000010899 */
[----:B------:R-:W-:Y:S01]  /*1cee0*/  F2FP.BF16.F32.PACK_AB R209, R10, R209 ;  /* 0x000000d10ad1723e */ /* 0x000fe200000010ff */
[----:B------:R-:W-:Y:S01]  /*1cef0*/  FADD.FTZ R156, R206, R156 ;  /* 0x0000009cce9c7221 */ /* 0x000fe20000010000 */
[----:B------:R-:W-:Y:S01]  /*1cf00*/  F2FP.BF16.F32.PACK_AB R206, R15, R206 ;  /* 0x000000ce0fce723e */ /* 0x000fe200000010ff */
[----:B------:R-:W1:Y:S01]  /*1cf10*/  MUFU.EX2 R205, R205 ;  /* 0x000000cd00cd7308 */ /* 0x000e620000000800 */
[----:B---3--:R-:W-:Y:S01]  /*1cf20*/  FADD.FTZ R162, R211, R162 ;  /* 0x000000a2d3a27221 */ /* 0x008fe20000010000 */
[----:B------:R-:W-:Y:S01]  /*1cf30*/  FADD.FTZ R156, R15, R156 ;  /* 0x0000009c0f9c7221 */ /* 0x000fe20000010000 */
[----:B------:R-:W-:-:S03]  /*1cf40*/  IMAD.MOV.U32 R10, RZ, RZ, R220 ;  /* 0x000000ffff0a7224 */ /* 0x000fc600078e00dc */
[----:B------:R-:W-:Y:S01]  /*1cf50*/  FADD.FTZ R156, R200, R156 ;  /* 0x0000009cc89c7221 */ /* 0x000fe20000010000 */
[C---:B------:R-:W-:Y:S01]  /*1cf60*/  F2FP.BF16.F32.PACK_AB R200, R168.reuse, R200 ;  /* 0x000000c8a8c8723e */ /* 0x040fe200000010ff */
[----:B------:R-:W3:Y:S01]  /*1cf70*/  MUFU.EX2 R157, R157 ;  /* 0x0000009d009d7308 */ /* 0x000ee20000000800 */
[C---:B--2---:R-:W-:Y:S01]  /*1cf80*/  FADD.FTZ R162, R13.reuse, R162 ;  /* 0x000000a20da27221 */ /* 0x044fe20000010000 */
[----:B------:R-:W-:Y:S01]  /*1cf90*/  FADD.FTZ R156, R168, R156 ;  /* 0x0000009ca89c7221 */ /* 0x000fe20000010000 */
[----:B------:R-:W-:-:S03]  /*1cfa0*/  F2FP.BF16.F32.PACK_AB R211, R13, R211 ;  /* 0x000000d30dd3723e */ /* 0x000fc600000010ff */
[----:B------:R-:W-:Y:S01]  /*1cfb0*/  FADD.FTZ R156, R202, R156 ;  /* 0x0000009cca9c7221 */ /* 0x000fe20000010000 */
[----:B------:R-:W-:Y:S01]  /*1cfc0*/  F2FP.BF16.F32.PACK_AB R202, R169, R202 ;  /* 0x000000caa9ca723e */ /* 0x000fe200000010ff */
[----:B------:R-:W2:Y:S01]  /*1cfd0*/  MUFU.EX2 R207, R207 ;  /* 0x000000cf00cf7308 */ /* 0x000ea20000000800 */
[----:B-1----:R-:W-:Y:S01]  /*1cfe0*/  FADD.FTZ R154, R205, R162 ;  /* 0x000000a2cd9a7221 */ /* 0x002fe20000010000 */
[----:B------:R-:W-:-:S04]  /*1cff0*/  FADD.FTZ R156, R169, R156 ;  /* 0x0000009ca99c7221 */ /* 0x000fc80000010000 */
[----:B------:R-:W-:Y:S01]  /*1d000*/  FADD.FTZ R156, R196, R156 ;  /* 0x0000009cc49c7221 */ /* 0x000fe20000010000 */
[C---:B------:R-:W-:Y:S01]  /*1d010*/  F2FP.BF16.F32.PACK_AB R196, R160.reuse, R196 ;  /* 0x000000c4a0c4723e */ /* 0x040fe200000010ff */
[----:B------:R-:W1:Y:S01]  /*1d020*/  MUFU.EX2 R12, R12 ;  /* 0x0000000c000c7308 */ /* 0x000e620000000800 */
[C---:B---3--:R-:W-:Y:S01]  /*1d030*/  FADD.FTZ R154, R157.reuse, R154 ;  /* 0x0000009a9d9a7221 */ /* 0x048fe20000010000 */
[----:B------:R-:W-:Y:S01]  /*1d040*/  FADD.FTZ R156, R160, R156 ;  /* 0x0000009ca09c7221 */ /* 0x000fe20000010000 */
[----:B------:R-:W-:-:S03]  /*1d050*/  F2FP.BF16.F32.PACK_AB R205, R157, R205 ;  /* 0x000000cd9dcd723e */ /* 0x000fc600000010ff */
[----:B------:R-:W-:Y:S01]  /*1d060*/  FADD.FTZ R156, R198, R156 ;  /* 0x0000009cc69c7221 */ /* 0x000fe20000010000 */
[----:B------:R-:W-:Y:S01]  /*1d070*/  F2FP.BF16.F32.PACK_AB R198, R161, R198 ;  /* 0x000000c6a1c6723e */ /* 0x000fe200000010ff */
[----:B------:R-:W3:Y:S01]  /*1d080*/  MUFU.EX2 R201, R201 ;  /* 0x000000c900c97308 */ /* 0x000ee20000000800 */
[----:B--2---:R-:W-:Y:S01]  /*1d090*/  FADD.FTZ R154, R207, R154 ;  /* 0x0000009acf9a7221 */ /* 0x004fe20000010000 */
[----:B------:R-:W-:-:S06]  /*1d0a0*/  FADD.FTZ R156, R161, R156 ;  /* 0x0000009ca19c7221 */ /* 0x000fcc0000010000 */
[----:B------:R-:W2:Y:S01]  /*1d0b0*/  MUFU.EX2 R11, R171 ;  /* 0x000000ab000b7308 */ /* 0x000ea20000000800 */
[C---:B-1----:R-:W-:Y:S01]  /*1d0c0*/  FADD.FTZ R154, R12.reuse, R154 ;  /* 0x0000009a0c9a7221 */ /* 0x042fe20000010000 */
[----:B------:R-:W-:-:S06]  /*1d0d0*/  F2FP.BF16.F32.PACK_AB R207, R12, R207 ;  /* 0x000000cf0ccf723e */ /* 0x000fcc00000010ff */
[----:B------:R-:W1:Y:S01]  /*1d0e0*/  MUFU.EX2 R203, R203 ;  /* 0x000000cb00cb7308 */ /* 0x000e620000000800 */
[----:B---3--:R-:W-:-:S07]  /*1d0f0*/  FADD.FTZ R154, R201, R154 ;  /* 0x0000009ac99a7221 */ /* 0x008fce0000010000 */
[----:B0-----:R-:W0:Y:S01]  /*1d100*/  MUFU.EX2 R9, R175 ;  /* 0x000000af00097308 */ /* 0x001e220000000800 */
[C---:B--2---:R-:W-:Y:S01]  /*1d110*/  FADD.FTZ R154, R11.reuse, R154 ;  /* 0x0000009a0b9a7221 */ /* 0x044fe20000010000 */
[----:B------:R-:W-:-:S06]  /*1d120*/  F2FP.BF16.F32.PACK_AB R201, R11, R201 ;  /* 0x000000c90bc9723e */ /* 0x000fcc00000010ff */
[----:B------:R-:W2:Y:S01]  /*1d130*/  MUFU.EX2 R197, R197 ;  /* 0x000000c500c57308 */ /* 0x000ea20000000800 */
[----:B-1----:R-:W-:-:S07]  /*1d140*/  FADD.FTZ R154, R203, R154 ;  /* 0x0000009acb9a7221 */ /* 0x002fce0000010000 */
[----:B------:R-:W1:Y:S01]  /*1d150*/  MUFU.EX2 R20, R20 ;  /* 0x0000001400147308 */ /* 0x000e620000000800 */
[C---:B0-----:R-:W-:Y:S01]  /*1d160*/  FADD.FTZ R154, R9.reuse, R154 ;  /* 0x0000009a099a7221 */ /* 0x041fe20000010000 */
[----:B------:R-:W-:Y:S01]  /*1d170*/  F2FP.BF16.F32.PACK_AB R203, R9, R203 ;  /* 0x000000cb09cb723e */ /* 0x000fe200000010ff */
[----:B------:R-:W-:-:S05]  /*1d180*/  IMAD.MOV.U32 R9, RZ, RZ, R221 ;  /* 0x000000ffff097224 */ /* 0x000fca00078e00dd */
[----:B------:R-:W0:Y:S01]  /*1d190*/  MUFU.EX2 R199, R199 ;  /* 0x000000c700c77308 */ /* 0x000e220000000800 */
[----:B--2---:R-:W-:-:S07]  /*1d1a0*/  FADD.FTZ R154, R197, R154 ;  /* 0x0000009ac59a7221 */ /* 0x004fce0000010000 */
[----:B------:R-:W2:Y:S01]  /*1d1b0*/  MUFU.EX2 R21, R21 ;  /* 0x0000001500157308 */ /* 0x000ea20000000800 */
[C---:B-1----:R-:W-:Y:S01]  /*1d1c0*/  FADD.FTZ R154, R20.reuse, R154 ;  /* 0x0000009a149a7221 */ /* 0x042fe20000010000 */
[----:B------:R-:W-:-:S06]  /*1d1d0*/  F2FP.BF16.F32.PACK_AB R197, R20, R197 ;  /* 0x000000c514c5723e */ /* 0x000fcc00000010ff */
[----:B------:R-:W1:Y:S01]  /*1d1e0*/  MUFU.EX2 R192, R192 ;  /* 0x000000c000c07308 */ /* 0x000e620000000800 */
[----:B0-----:R-:W-:-:S07]  /*1d1f0*/  FADD.FTZ R154, R199, R154 ;  /* 0x0000009ac79a7221 */ /* 0x001fce0000010000 */
[----:B------:R-:W0:Y:S01]  /*1d200*/  MUFU.EX2 R193, R193 ;  /* 0x000000c100c17308 */ /* 0x000e220000000800 */
[C---:B--2---:R-:W-:Y:S01]  /*1d210*/  FADD.FTZ R154, R21.reuse, R154 ;  /* 0x0000009a159a7221 */ /* 0x044fe20000010000 */
[----:B------:R-:W-:-:S06]  /*1d220*/  F2FP.BF16.F32.PACK_AB R199, R21, R199 ;  /* 0x000000c715c7723e */ /* 0x000fcc00000010ff */
[----:B------:R-:W2:Y:S01]  /*1d230*/  MUFU.EX2 R152, R152 ;  /* 0x0000009800987308 */ /* 0x000ea20000000800 */
[----:B-1----:R-:W-:-:S07]  /*1d240*/  FADD.FTZ R156, R192, R156 ;  /* 0x0000009cc09c7221 */ /* 0x002fce0000010000 */
[----:B------:R-:W1:Y:S01]  /*1d250*/  MUFU.EX2 R155, R155 ;  /* 0x0000009b009b7308 */ /* 0x000e620000000800 */
[----:B0-----:R-:W-:-:S07]  /*1d260*/  FADD.FTZ R154, R193, R154 ;  /* 0x0000009ac19a7221 */ /* 0x001fce0000010000 */
[----:B------:R-:W0:Y:S01]  /*1d270*/  MUFU.EX2 R194, R194 ;  /* 0x000000c200c27308 */ /* 0x000e220000000800 */
[C---:B--2---:R-:W-:Y:S01]  /*1d280*/  FADD.FTZ R156, R152.reuse, R156 ;  /* 0x0000009c989c7221 */ /* 0x044fe20000010000 */
[----:B------:R-:W-:-:S06]  /*1d290*/  F2FP.BF16.F32.PACK_AB R192, R152, R192 ;  /* 0x000000c098c0723e */ /* 0x000fcc00000010ff */
[----:B------:R-:W2:Y:S01]  /*1d2a0*/  MUFU.EX2 R158, R158 ;  /* 0x0000009e009e7308 */ /* 0x000ea20000000800 */
[C---:B-1----:R-:W-:Y:S01]  /*1d2b0*/  FADD.FTZ R154, R155.reuse, R154 ;  /* 0x0000009a9b9a7221 */ /* 0x042fe20000010000 */
[----:B------:R-:W-:-:S06]  /*1d2c0*/  F2FP.BF16.F32.PACK_AB R193, R155, R193 ;  /* 0x000000c19bc1723e */ /* 0x000fcc00000010ff */
[----:B------:R-:W1:Y:S01]  /*1d2d0*/  MUFU.EX2 R153, R153 ;  /* 0x0000009900997308 */ /* 0x000e620000000800 */
[----:B0-----:R-:W-:Y:S01]  /*1d2e0*/  FADD.FTZ R156, R194, R156 ;  /* 0x0000009cc29c7221 */ /* 0x001fe20000010000 */
[----:B------:R-:W-:-:S03]  /*1d2f0*/  F2FP.BF16.F32.PACK_AB R194, R7, R194 ;  /* 0x000000c207c2723e */ /* 0x000fc600000010ff */
[----:B------:R-:W-:Y:S01]  /*1d300*/  FADD.FTZ R21, R7, R156 ;  /* 0x0000009c07157221 */ /* 0x000fe20000010000 */
[----:B------:R-:W-:Y:S02]  /*1d310*/  IMAD.MOV.U32 R7, RZ, RZ, R4 ;  /* 0x000000ffff077224 */ /* 0x000fe400078e0004 */
[----:B--2---:R-:W-:-:S04]  /*1d320*/  FADD.FTZ R154, R158, R154 ;  /* 0x0000009a9e9a7221 */ /* 0x004fc80000010000 */
[C---:B-1----:R-:W-:Y:S01]  /*1d330*/  FADD.FTZ R20, R153.reuse, R154 ;  /* 0x0000009a99147221 */ /* 0x042fe20000010000 */
[----:B------:R-:W-:Y:S01]  /*1d340*/  F2FP.BF16.F32.PACK_AB R195, R153, R158 ;  /* 0x0000009e99c3723e */ /* 0x000fe200000010ff */
[----:B------:R-:W-:Y:S06]  /*1d350*/  @P2 BRA `(.L_x_648) ;  /* 0xffffffb000a82947 */ /* 0x000fec000383ffff */
.L_x_637:
[----:B------:R-:W-:Y:S05]  /*1d360*/  BSYNC B0 ;  /* 0x0000000000007941 */ /* 0x000fea0003800000 */
.L_x_636:
        /* <DEDUP_REMOVED lines=131> */
.L_x_649:
[----:B------:R-:W-:Y:S01]  /*1dba0*/  IMAD R0, R220, 0x8, R18 ;  /* 0x00000008dc007824 */ /* 0x000fe200078e0212 */
[----:B------:R-:W-:-:S04]  /*1dbb0*/  SHF.L.U32 R3, R221, 0x1f, RZ ;  /* 0x0000001fdd037819 */ /* 0x000fc800000006ff */
[----:B------:R0:W1:Y:S01]  /*1dbc0*/  SYNCS.PHASECHK.TRANS64.TRYWAIT P2, [R0+URZ+0x38850], R3 ;  /* 0x03885003000075a7 */ /* 0x000062000804017f */
[----:B------:R-:W-:Y:S05]  /*1dbd0*/  @!P0 BRA `(.L_x_650) ;  /* 0x0000000000048947 */ /* 0x000fea0003800000 */
[----:B------:R-:W-:Y:S01]  /*1dbe0*/  BPT.TRAP 0x1 ;  /* 0x000000040000795c */ /* 0x000fe20000300000 */
.L_x_650:
[----:B------:R-:W-:Y:S04]  /*1dbf0*/  BSSY B0, `(.L_x_651) ;  /* 0x0000004000007945 */ /* 0x000fe80003800000 */
[----:B-1----:R-:W-:Y:S05]  /*1dc00*/  @P2 BRA `(.L_x_652) ;  /* 0x0000000000082947 */ /* 0x002fea0003800000 */
[----:B------:R-:W1:Y:S02]  /*1dc10*/  SYNCS.PHASECHK.TRANS64.TRYWAIT P0, [R0+URZ+0x38850], R3 ;  /* 0x03885003000075a7 */ /* 0x000e64000800017f */
[----:B-1----:R-:W-:Y:S05]  /*1dc20*/  @!P0 BRA `(.L_x_653) ;  /* 0x000000ec005c8947 */ /* 0x002fea0003800000 */
.L_x_652:
[----:B------:R-:W-:Y:S05]  /*1dc30*/  BSYNC B0 ;  /* 0x0000000000007941 */ /* 0x000fea0003800000 */
.L_x_651:
[----:B------:R-:W-:Y:S01]  /*1dc40*/  VIADD R18, R18, 0x400 ;  /* 0x0000040012127836 */ /* 0x000fe20000000000 */
[----:B------:R-:W-:Y:S01]  /*1dc50*/  WARPGROUP.ARRIVE ;  /* 0x00000000000079c5 */ /* 0x000fe20000000000 */
[----:B------:R-:W-:Y:S01]  /*1dc60*/  IMAD.MOV.U32 R7, RZ, RZ, 0x40000040 ;  /* 0x40000040ff077424 */ /* 0x000fe200078e00ff */
[----:B01----:R-:W0:Y:S01]  /*1dc70*/  SHFL.BFLY PT, R3, R20, 0x2, 0x1f ;  /* 0x0c401f0014037f89 */ /* 0x003e2200000e0000 */
[----:B------:R-:W-:Y:S01]  /*1dc80*/  IMAD.MOV.U32 R9, RZ, RZ, 0x40000040 ;  /* 0x40000040ff097424 */ /* 0x000fe200078e00ff */
[----:B------:R-:W-:Y:S01]  /*1dc90*/  SHF.R.U32.HI R18, RZ, 0x4, R18 ;  /* 0x00000004ff127819 */ /* 0x000fe20000011612 */
[----:B------:R-:W-:Y:S01]  /*1dca0*/  IMAD.MOV.U32 R167, RZ, RZ, -0x800000 ;  /* 0xff800000ffa77424 */ /* 0x000fe200078e00ff */
[----:B------:R-:W-:Y:S01]  /*1dcb0*/  R2UR UR7, R7 ;  /* 0x00000000070772ca */ /* 0x000fe200000e0000 */
[----:B------:R-:W-:Y:S01]  /*1dcc0*/  IMAD.MOV.U32 R7, RZ, RZ, 0x40000040 ;  /* 0x40000040ff077424 */ /* 0x000fe200078e00ff */
[----:B------:R-:W-:Y:S01]  /*1dcd0*/  LOP3.LUT R18, R18, 0x3fff, RZ, 0xc0, !PT ;  /* 0x00003fff12127812 */ /* 0x000fe200078ec0ff */
[----:B------:R-:W-:-:S02]  /*1dce0*/  IMAD.MOV.U32 R166, RZ, RZ, -0x800000 ;  /* 0xff800000ffa67424 */ /* 0x000fc400078e00ff */
[----:B------:R-:W-:Y:S01]  /*1dcf0*/  VIADD R236, R236, 0x1 ;  /* 0x00000001ecec7836 */ /* 0x000fe20000000000 */
[----:B------:R-:W-:-:S05]  /*1dd00*/  LOP3.LUT R18, R18, 0x2800000, RZ, 0xfc, !PT ;  /* 0x0280000012127812 */ /* 0x000fca00078efcff */
[----:B------:R-:W-:Y:S02]  /*1dd10*/  IMAD R6, R220, 0xa00, R18 ;  /* 0x00000a00dc067824 */ /* 0x000fe400078e0212 */
[----:B------:R-:W-:Y:S02]  /*1dd20*/  IMAD.MOV.U32 R18, RZ, RZ, RZ ;  /* 0x000000ffff127224 */ /* 0x000fe400078e00ff */
[C---:B------:R-:W-:Y:S01]  /*1dd30*/  VIADD R8, R6.reuse, 0x80 ;  /* 0x0000008006087836 */ /* 0x040fe20000000000 */
[----:B------:R-:W-:Y:S01]  /*1dd40*/  R2UR UR6, R6 ;  /* 0x00000000060672ca */ /* 0x000fe200000e0000 */
[----:B------:R-:W-:Y:S02]  /*1dd50*/  VIADD R220, R220, 0x1 ;  /* 0x00000001dcdc7836 */ /* 0x000fe40000000000 */
[----:B0-----:R-:W-:-:S03]  /*1dd60*/  FADD.FTZ R3, R3, R20 ;  /* 0x0000001403037221 */ /* 0x001fc60000010000 */
[----:B------:R-:W-:-:S04]  /*1dd70*/  ISETP.NE.AND P2, PT, R220, 0x2, PT ;  /* 0x00000002dc00780c */ /* 0x000fc80003f45270 */
[----:B------:R-:W-:-:S03]  /*1dd80*/  SEL R220, R220, RZ, P2 ;  /* 0x000000ffdcdc7207 */ /* 0x000fc60001000000 */
[----:B------:R-:W-:Y:S01]  /*1dd90*/  HGMMA.64x256x16.F32.BF16 R24, R208, gdesc[UR4].tnspB, R24, gsb0 ;  /* 0x43e00004d0187df0 */ /* 0x000fe20008001818 */
[----:B------:R-:W-:Y:S01]  /*1dda0*/  R2UR UR6, R8 ;  /* 0x00000000080672ca */ /* 0x000fe200000e0000 */
[----:B------:R-:W-:Y:S01]  /*1ddb0*/  VIADD R8, R6, 0x100 ;  /* 0x0000010006087836 */ /* 0x000fe20000000000 */
[----:B------:R-:W-:Y:S01]  /*1ddc0*/  R2UR UR7, R9 ;  /* 0x00000000090772ca */ /* 0x000fe200000e0000 */
[----:B------:R-:W-:Y:S01]  /*1ddd0*/  IMAD.MOV.U32 R9, RZ, RZ, 0x40000040 ;  /* 0x40000040ff097424 */ /* 0x000fe200078e00ff */
[----:B------:R-:W-:Y:S02]  /*1dde0*/  WARPGROUP.DEPBAR.LE gsb0, 0x0 ;  /* 0x00008000000079c5 */ /* 0x000fe40000010000 */
[----:B------:R-:W-:-:S15]  /*1ddf0*/  WARPGROUP.ARRIVE ;  /* 0x00000000000079c5 */ /* 0x000fde0000000000 */
[----:B------:R-:W-:-:S06]  /*1de00*/  NOP ;  /* 0x0000000000007918 */ /* 0x000fcc0000000000 */
        /* <DEDUP_REMOVED lines=12> */
[----:B------:R-:W0:Y:S02]  /*1ded0*/  SHFL.BFLY PT, R8, R21, 0x2, 0x1f ;  /* 0x0c401f0015087f89 */ /* 0x000e2400000e0000 */
[----:B0-----:R-:W-:Y:S01]  /*1dee0*/  FADD.FTZ R8, R8, R21 ;  /* 0x0000001508087221 */ /* 0x001fe20000010000 */
[----:B------:R-:W-:Y:S02]  /*1def0*/  WARPGROUP.DEPBAR.LE gsb0, 0x0 ;  /* 0x00008000000079c5 */ /* 0x000fe40000010000 */
[----:B------:R-:W-:-:S15]  /*1df00*/  WARPGROUP.ARRIVE ;  /* 0x00000000000079c5 */ /* 0x000fde0000000000 */
[----:B------:R-:W-:-:S04]  /*1df10*/  NOP ;  /* 0x0000000000007918 */ /* 0x000fc80000000000 */
[----:B------:R-:W-:Y:S01]  /*1df20*/  HGMMA.64x256x16.F32.BF16 R24, R196, gdesc[UR4].tnspB, R24, gsb0 ;  /* 0x43e00004c4187df0 */ /* 0x000fe20008001818 */
[----:B------:R-:W-:Y:S02]  /*1df30*/  R2UR UR6, R6 ;  /* 0x00000000060672ca */ /* 0x000fe400000e0000 */
[----:B------:R-:W-:Y:S01]  /*1df40*/  R2UR UR7, R7 ;  /* 0x00000000070772ca */ /* 0x000fe200000e0000 */
[----:B------:R-:W0:Y:S04]  /*1df50*/  SHFL.BFLY PT, R6, R8, 0x1, 0x1f ;  /* 0x0c201f0008067f89 */ /* 0x000e2800000e0000 */
[----:B------:R-:W1:Y:S01]  /*1df60*/  SHFL.BFLY PT, R7, R3, 0x1, 0x1f ;  /* 0x0c201f0003077f89 */ /* 0x000e6200000e0000 */
[----:B0-----:R-:W-:Y:S01]  /*1df70*/  FADD.FTZ R8, R8, R6 ;  /* 0x0000000608087221 */ /* 0x001fe20000010000 */
[----:B-1----:R-:W-:-:S04]  /*1df80*/  FADD.FTZ R3, R3, R7 ;  /* 0x0000000703037221 */ /* 0x002fc80000010000 */
[----:B------:R-:W-:Y:S02]  /*1df90*/  FSETP.NE.FTZ.AND P0, PT, R8, RZ, PT ;  /* 0x000000ff0800720b */ /* 0x000fe40003f15000 */
[----:B------:R-:W-:-:S11]  /*1dfa0*/  FSETP.NE.FTZ.AND P3, PT, R3, RZ, PT ;  /* 0x000000ff0300720b */ /* 0x000fd60003f75000 */
[----:B------:R-:W0:Y:S08]  /*1dfb0*/  @P0 MUFU.LG2 R7, R8 ;  /* 0x0000000800070308 */ /* 0x000e300000000c00 */
[----:B------:R1:W-:Y:S08]  /*1dfc0*/  @P0 MUFU.RCP R18, R8 ;  /* 0x0000000800120308 */ /* 0x0003f00000001000 */
[----:B------:R-:W2:Y:S01]  /*1dfd0*/  @P3 MUFU.LG2 R6, R3 ;  /* 0x0000000300063308 */ /* 0x000ea20000000c00 */
[----:B0-----:R-:W-:Y:S01]  /*1dfe0*/  @P0 FMUL.FTZ R7, R7, 0.69314718246459960938 ;  /* 0x3f31721807070820 */ /* 0x001fe20000410000 */
[C---:B-1----:R-:W-:Y:S01]  /*1dff0*/  @P0 FMUL.FTZ R8, R2.reuse, 0.69314718246459960938 ;  /* 0x3f31721802080820 */ /* 0x042fe20000410000 */
[----:B------:R-:W-:-:S03]  /*1e000*/  @P3 FMUL.FTZ R2, R2, 0.69314718246459960938 ;  /* 0x3f31721802023820 */ /* 0x000fc60000410000 */
[----:B------:R-:W-:Y:S01]  /*1e010*/  @P0 FFMA.FTZ R167, R8, R5, R7 ;  /* 0x0000000508a70223 */ /* 0x000fe20000010007 */
[----:B------:R-:W-:Y:S01]  /*1e020*/  @!P1 VIADD R7, R0, 0x38860 ;  /* 0x0003886000079836 */ /* 0x000fe20000000000 */
[----:B------:R-:W-:Y:S01]  /*1e030*/  SEL R5, RZ, 0x1, P2 ;  /* 0x00000001ff057807 */ /* 0x000fe20001000000 */
[----:B------:R-:W-:Y:S01]  /*1e040*/  IMAD.MOV.U32 R0, RZ, RZ, RZ ;  /* 0x000000ffff007224 */ /* 0x000fe200078e00ff */
[----:B------:R-:W-:Y:S02]  /*1e050*/  PLOP3.LUT P0, PT, PT, PT, PT, 0x8, 0x0 ;  /* 0x000000000000781c */ /* 0x000fe40003f0e170 */
[----:B------:R-:W-:Y:S02]  /*1e060*/  @!P1 PRMT R7, RZ, 0x654, R7 ;  /* 0x00000654ff079816 */ /* 0x000fe40000000007 */
[----:B------:R-:W-:Y:S01]  /*1e070*/  LOP3.LUT R221, R221, R5, RZ, 0x3c, !PT ;  /* 0x00000005dddd7212 */ /* 0x000fe200078e3cff */
[----:B------:R0:W1:Y:S01]  /*1e080*/  @P3 MUFU.RCP R0, R3 ;  /* 0x0000000300003308 */ /* 0x0000620000001000 */
[----:B--2---:R-:W-:-:S04]  /*1e090*/  @P3 FMUL.FTZ R6, R6, 0.69314718246459960938 ;  /* 0x3f31721806063820 */ /* 0x004fc80000410000 */
[----:B------:R-:W-:Y:S01]  /*1e0a0*/  @P3 FFMA.FTZ R166, R2, R4, R6 ;  /* 0x0000000402a63223 */ /* 0x000fe20000010006 */
[----:B------:R-:W-:Y:S02]  /*1e0b0*/  WARPGROUP.DEPBAR.LE gsb0, 0x0 ;  /* 0x00008000000079c5 */ /* 0x000fe40000010000 */
[----:B------:R-:W-:-:S06]  /*1e0c0*/  WARPGROUP.ARRIVE ;  /* 0x00000000000079c5 */ /* 0x000fcc0000000000 */
[----:B------:R-:W-:Y:S03]  /*1e0d0*/  HGMMA.64x256x16.F32.BF16 R24, R192, gdesc[UR4].tnspB, R24, gsb0 ;  /* 0x43e00004c0187df0 */ /* 0x000fe60008001818 */
[----:B------:R-:W-:Y:S02]  /*1e0e0*/  WARPGROUP.DEPBAR.LE gsb0, 0x0 ;  /* 0x00008000000079c5 */ /* 0x000fe40000010000 */
[-C--:B------:R-:W-:Y:S01]  /*1e0f0*/  FMUL.FTZ R152, R48, R18.reuse ;  /* 0x0000001230987220 */ /* 0x080fe20000410000 */
[-C--:B------:R-:W-:Y:S01]  /*1e100*/  FMUL.FTZ R153, R49, R18.reuse ;  /* 0x0000001231997220 */ /* 0x080fe20000410000 */
[----:B------:R2:W-:Y:S01]  /*1e110*/  @!P1 SYNCS.ARRIVE.TRANS64.RED.A1T0 RZ, [R7+URZ], RZ ;  /* 0x000000ff07ff99a7 */ /* 0x0005e2000810043f */
[-C--:B------:R-:W-:Y:S01]  /*1e120*/  FMUL.FTZ R2, R52, R18.reuse ;  /* 0x0000001234027220 */ /* 0x080fe20000410000 */
        /* <DEDUP_REMOVED lines=23> */
[-C--:B-1----:R-:W-:Y:S01]  /*1e2a0*/  FMUL.FTZ R108, R114, R0.reuse ;  /* 0x00000000726c7220 */ /* 0x082fe20000410000 */
        /* <DEDUP_REMOVED lines=100> */
[----:B------:R-:W-:-:S07]  /*1e8f0*/  FMUL.FTZ R129, R151, R0 ;  /* 0x0000000097817220 */ /* 0x000fce0000410000 */
.L_x_567:
[----:B------:R-:W0:Y:S08]  /*1e900*/  S2UR UR5, SR_CgaCtaId ;  /* 0x00000000000579c3 */ /* 0x000e300000008800 */
[----:B------:R-:W-:Y:S06]  /*1e910*/  BAR.SYNC.DEFER_BLOCKING 0x5, 0x180 ;  /* 0x0146000000007b1d */ /* 0x000fec0000010000 */
[----:B------:R-:W-:Y:S01]  /*1e920*/  UMOV UR4, 0x400 ;  /* 0x0000040000047882 */ /* 0x000fe20000000000 */
[----:B------:R-:W-:Y:S01]  /*1e930*/  BSSY B0, `(.L_x_654) ;  /* 0x0000480000007945 */ /* 0x000fe20003800000 */
[----:B0-----:R-:W-:-:S06]  /*1e940*/  ULEA UR4, UR5, UR4, 0x18 ;  /* 0x0000000405047291 */ /* 0x001fcc000f8ec03f */
[----:B------:R-:W-:-:S05]  /*1e950*/  IMAD.U32 R18, RZ, RZ, UR4 ;  /* 0x00000004ff127e24 */ /* 0x000fca000f8e00ff */
[----:B------:R0:W1:Y:S01]  /*1e960*/  LDS.128 R140, [R18+0x388d0] ;  /* 0x0388d000128c7984 */ /* 0x0000620000000c00 */
[----:B------:R-:W-:Y:S06]  /*1e970*/  BAR.ARV 0x4, 0x180 ;  /* 0x0106000000007b1d */ /* 0x000fec0000002000 */
[----:B------:R-:W-:Y:S05]  /*1e980*/  @P0 BRA `(.L_x_655) ;  /* 0x0000003800300947 */ /* 0x000fea0003800000 */
[----:B------:R-:W2:Y:S01]  /*1e990*/  LDL R92, [R1+0x188] ;  /* 0x00018800015c7983 */ /* 0x000ea20000100800 */
[----:B------:R-:W-:Y:S01]  /*1e9a0*/  F2FP.BF16.F32.PACK_AB R94, R163, R162 ;  /* 0x000000a2a35e723e */ /* 0x000fe200000010ff */
[----:B------:R-:W-:Y:S01]  /*1e9b0*/  ULDC.64 UR6, c[0x0][0xc00] ;  /* 0x0003000000067ab9 */ /* 0x000fe20000000a00 */
[----:B------:R-:W-:Y:S01]  /*1e9c0*/  F2FP.BF16.F32.PACK_AB R95, R31, R30 ;  /* 0x0000001e1f5f723e */ /* 0x000fe200000010ff */
[----:B------:R-:W3:Y:S01]  /*1e9d0*/  S2R R0, SR_SWINHI ;  /* 0x0000000000007919 */ /* 0x000ee20000002f00 */
[----:B------:R-:W-:Y:S01]  /*1e9e0*/  F2FP.BF16.F32.PACK_AB R96, R161, R160 ;  /* 0x000000a0a160723e */ /* 0x000fe200000010ff */
[----:B------:R-:W-:Y:S01]  /*1e9f0*/  ULDC.64 UR4, c[0x0][0xc08] ;  /* 0x0003020000047ab9 */ /* 0x000fe20000000a00 */
[----:B------:R-:W-:Y:S01]  /*1ea00*/  F2FP.BF16.F32.PACK_AB R97, R35, R34 ;  /* 0x000000222361723e */ /* 0x000fe200000010ff */
[----:B------:R-:W-:Y:S01]  /*1ea10*/  ULDC.64 UR8, c[0x0][0x208] ;  /* 0x0000820000087ab9 */ /* 0x000fe20000000a00 */
[----:B------:R-:W-:Y:S02]  /*1ea20*/  F2FP.BF16.F32.PACK_AB R98, R159, R158 ;  /* 0x0000009e9f62723e */ /* 0x000fe400000010ff */
[----:B------:R-:W-:Y:S01]  /*1ea30*/  F2FP.BF16.F32.PACK_AB R99, R39, R38 ;  /* 0x000000262763723e */ /* 0x000fe200000010ff */
[----:B------:R-:W-:Y:S01]  /*1ea40*/  BAR.SYNC.DEFER_BLOCKING 0x1, 0x100 ;  /* 0x0044000000007b1d */ /* 0x000fe20000010000 */
[----:B------:R-:W-:-:S04]  /*1ea50*/  ISETP.NE.U32.AND P1, PT, RZ, UR6, PT ;  /* 0x00000006ff007c0c */ /* 0x000fc8000bf25070 */
[----:B------:R-:W-:Y:S02]  /*1ea60*/  ISETP.NE.AND.EX P1, PT, RZ, UR7, PT, P1 ;  /* 0x00000007ff007c0c */ /* 0x000fe4000bf25310 */
[----:B------:R-:W-:Y:S02]  /*1ea70*/  MOV R130, R18 ;  /* 0x0000001200827202 */ /* 0x000fe40000000f00 */
[----:B---3--:R-:W-:-:S03]  /*1ea80*/  MOV R131, R0 ;  /* 0x0000000000837202 */ /* 0x008fc60000000f00 */
[----:B--2---:R-:W-:-:S04]  /*1ea90*/  IMAD.WIDE R132, R92, 0x2, R130 ;  /* 0x000000025c847825 */ /* 0x004fc800078e0282 */
[----:B------:R-:W-:Y:S01]  /*1eaa0*/  IMAD.MOV.U32 R93, RZ, RZ, R133 ;  /* 0x000000ffff5d7224 */ /* 0x000fe200078e0085 */
[----:B------:R-:W-:-:S04]  /*1eab0*/  LOP3.LUT R0, R132, 0x380, RZ, 0xc0, !PT ;  /* 0x0000038084007812 */ /* 0x000fc800078ec0ff */
[----:B------:R-:W-:-:S04]  /*1eac0*/  SHF.R.U64 R0, R0, 0x3, RZ ;  /* 0x0000000300007819 */ /* 0x000fc800000012ff */
[----:B------:R-:W-:-:S04]  /*1ead0*/  LOP3.LUT R92, R0, R132, RZ, 0x3c, !PT ;  /* 0x00000084005c7212 */ /* 0x000fc800078e3cff */
[----:B------:R-:W-:Y:S02]  /*1eae0*/  MOV R0, R92 ;  /* 0x0000005c00007202 */ /* 0x000fe40000000f00 */
[----:B------:R-:W-:Y:S02]  /*1eaf0*/  F2FP.BF16.F32.PACK_AB R92, R165, R164 ;  /* 0x000000a4a55c723e */ /* 0x000fe400000010ff */
[----:B------:R-:W-:-:S05]  /*1eb00*/  F2FP.BF16.F32.PACK_AB R93, R27, R26 ;  /* 0x0000001a1b5d723e */ /* 0x000fca00000010ff */
[----:B------:R2:W-:Y:S02]  /*1eb10*/  STSM.16.M88.4 [R0], R92 ;  /* 0x0000005c00007844 */ /* 0x0005e40000000200 */
[----:B--2---:R-:W-:Y:S02]  /*1eb20*/  IADD3 R92, P0, R132, 0x20, RZ ;  /* 0x00000020845c7810 */ /* 0x004fe40007f1e0ff */
[----:B------:R-:W-:Y:S02]  /*1eb30*/  F2FP.BF16.F32.PACK_AB R94, R155, R154 ;  /* 0x0000009a9b5e723e */ /* 0x000fe400000010ff */
[----:B------:R-:W-:Y:S01]  /*1eb40*/  LOP3.LUT R0, R92, 0x380, RZ, 0xc0, !PT ;  /* 0x000003805c007812 */ /* 0x000fe200078ec0ff */
[----:B------:R-:W-:Y:S01]  /*1eb50*/  IMAD.X R93, RZ, RZ, R133, P0 ;  /* 0x000000ffff5d7224 */ /* 0x000fe200000e0685 */
[----:B------:R-:W-:Y:S02]  /*1eb60*/  F2FP.BF16.F32.PACK_AB R95, R47, R46 ;  /* 0x0000002e2f5f723e */ /* 0x000fe400000010ff */
[----:B------:R-:W-:-:S04]  /*1eb70*/  SHF.R.U64 R0, R0, 0x3, RZ ;  /* 0x0000000300007819 */ /* 0x000fc800000012ff */
[----:B------:R-:W-:-:S04]  /*1eb80*/  LOP3.LUT R92, R0, R92, RZ, 0x3c, !PT ;  /* 0x0000005c005c7212 */ /* 0x000fc800078e3cff */
[----:B------:R-:W-:-:S05]  /*1eb90*/  MOV R92, R92 ;  /* 0x0000005c005c7202 */ /* 0x000fca0000000f00 */
[----:B------:R2:W-:Y:S02]  /*1eba0*/  STSM.16.M88.4 [R92], R96 ;  /* 0x000000605c007844 */ /* 0x0005e40000000200 */
[----:B--2---:R-:W-:Y:S02]  /*1ebb0*/  IADD3 R92, P0, R132, 0x40, RZ ;  /* 0x00000040845c7810 */ /* 0x004fe40007f1e0ff */
[----:B------:R-:W-:Y:S02]  /*1ebc0*/  F2FP.BF16.F32.PACK_AB R96, R153, R152 ;  /* 0x000000989960723e */ /* 0x000fe400000010ff */
[----:B------:R-:W-:Y:S01]  /*1ebd0*/  LOP3.LUT R0, R92, 0x380, RZ, 0xc0, !PT ;  /* 0x000003805c007812 */ /* 0x000fe200078ec0ff */
[----:B------:R-:W-:Y:S01]  /*1ebe0*/  IMAD.X R93, RZ, RZ, R133, P0 ;  /* 0x000000ffff5d7224 */ /* 0x000fe200000e0685 */
[----:B------:R-:W-:Y:S02]  /*1ebf0*/  F2FP.BF16.F32.PACK_AB R97, R51, R50 ;  /* 0x000000323361723e */ /* 0x000fe400000010ff */
[----:B------:R-:W-:-:S02]  /*1ec00*/  SHF.R.U64 R0, R0, 0x3, RZ ;  /* 0x0000000300007819 */ /* 0x000fc400000012ff */
[----:B------:R-:W-:Y:S02]  /*1ec10*/  F2FP.BF16.F32.PACK_AB R98, R3, R2 ;  /* 0x000000020362723e */ /* 0x000fe400000010ff */
[----:B------:R-:W-:Y:S02]  /*1ec20*/  LOP3.LUT R92, R0, R92, RZ, 0x3c, !PT ;  /* 0x0000005c005c7212 */ /* 0x000fe400078e3cff */
[----:B------:R-:W-:Y:S02]  /*1ec30*/  F2FP.BF16.F32.PACK_AB R99, R55, R54 ;  /* 0x000000363763723e */ /* 0x000fe400000010ff */
        /* <DEDUP_REMOVED lines=136> */
[----:B--2---:R-:W-:-:S04]  /*1f4c0*/  IADD3 R0, P0, R132, 0xc060, RZ ;  /* 0x0000c06084007810 */ /* 0x004fc80007f1e0ff */
[----:B------:R-:W-:Y:S01]  /*1f4d0*/  LOP3.LUT R92, R0, 0x380, RZ, 0xc0, !PT ;  /* 0x00000380005c7812 */ /* 0x000fe200078ec0ff */
[----:B------:R-:W-:-:S03]  /*1f4e0*/  IMAD.X R133, RZ, RZ, R133, P0 ;  /* 0x000000ffff857224 */ /* 0x000fc600000e0685 */
[----:B------:R-:W-:-:S04]  /*1f4f0*/  SHF.R.U64 R92, R92, 0x3, RZ ;  /* 0x000000035c5c7819 */ /* 0x000fc800000012ff */
[----:B------:R-:W-:Y:S01]  /*1f500*/  LOP3.LUT R132, R92, R0, RZ, 0x3c, !PT ;  /* 0x000000005c847212 */ /* 0x000fe200078e3cff */
[----:B------:R-:W-:Y:S01]  /*1f510*/  IMAD.MOV.U32 R0, RZ, RZ, RZ ;  /* 0x000000ffff007224 */ /* 0x000fe200078e00ff */
[----:B------:R-:W-:Y:S02]  /*1f520*/  IADD3 R92, P0, R234, UR6, RZ ;  /* 0x00000006ea5c7c10 */ /* 0x000fe4000ff1e0ff */
[----:B------:R-:W-:Y:S02]  /*1f530*/  MOV R132, R132 ;  /* 0x0000008400847202 */ /* 0x000fe40000000f00 */
[----:B------:R-:W-:Y:S02]  /*1f540*/  IADD3.X R93, R235, UR7, RZ, P0, !PT ;  /* 0x00000007eb5d7c10 */ /* 0x000fe400087fe4ff */
[----:B------:R-:W-:Y:S01]  /*1f550*/  ISETP.NE.U32.AND P0, PT, RZ, UR4, PT ;  /* 0x00000004ff007c0c */ /* 0x000fe2000bf05070 */
[----:B------:R2:W-:Y:S01]  /*1f560*/  STSM.16.M88.4 [R132], R96 ;  /* 0x0000006084007844 */ /* 0x0005e20000000200 */
[----:B------:R-:W-:Y:S02]  /*1f570*/  BAR.SYNC.DEFER_BLOCKING 0x1, 0x100 ;  /* 0x0044000000007b1d */ /* 0x000fe40000010000 */
[----:B------:R-:W-:-:S13]  /*1f580*/  ISETP.NE.AND.EX P0, PT, RZ, UR5, PT, P0 ;  /* 0x00000005ff007c0c */ /* 0x000fda000bf05300 */
[----:B------:R-:W-:Y:S01]  /*1f590*/  @P0 IADD3 R234, P2, R234, UR4, RZ ;  /* 0x00000004eaea0c10 */ /* 0x000fe2000ff5e0ff */
[----:B------:R-:W-:-:S03]  /*1f5a0*/  ULDC UR4, c[0x0][0xa88] ;  /* 0x0002a20000047ab9 */ /* 0x000fc60000000800 */
[----:B------:R-:W-:Y:S01]  /*1f5b0*/  @P0 IADD3.X R235, R235, UR5, RZ, P2, !PT ;  /* 0x00000005ebeb0c10 */ /* 0x000fe200097fe4ff */
[----:B--2---:R-:W-:Y:S01]  /*1f5c0*/  IMAD.U32 R132, RZ, RZ, UR4 ;  /* 0x00000004ff847e24 */ /* 0x004fe2000f8e00ff */
[----:B------:R-:W-:Y:S01]  /*1f5d0*/  ISETP.NE.AND P2, PT, R232, RZ, PT ;  /* 0x000000ffe800720c */ /* 0x000fe20003f45270 */
[----:B------:R-:W-:-:S03]  /*1f5e0*/  ULDC UR4, c[0x0][0xad4] ;  /* 0x0002b50000047ab9 */ /* 0x000fc60000000800 */
[----:B------:R-:W-:Y:S01]  /*1f5f0*/  SEL R232, R232, UR4, P2 ;  /* 0x00000004e8e87c07 */ /* 0x000fe20009000000 */
[----:B------:R-:W-:Y:S01]  /*1f600*/  IMAD.MOV.U32 R98, RZ, RZ, 0x9b8 ;  /* 0x000009b8ff627424 */ /* 0x000fe200078e00ff */
[----:B------:R2:W5:Y:S02]  /*1f610*/  @P1 LDG.E R0, desc[UR8][R92.64] ;  /* 0x000000085c001981 */ /* 0x000564000c1e1900 */
[----:B------:R-:W-:Y:S02]  /*1f620*/  ISETP.GT.AND P2, PT, R232, 0x1, PT ;  /* 0x00000001e800780c */ /* 0x000fe40003f44270 */
[----:B------:R2:W5:Y:S02]  /*1f630*/  @P0 LDG.E R132, desc[UR8][R234.64] ;  /* 0x00000008ea840981 */ /* 0x000564000c1e1900 */
[----:B------:R-:W-:-:S04]  /*1f640*/  SEL R98, R98, 0x978, P2 ;  /* 0x0000097862627807 */ /* 0x000fc80001000000 */
[----:B------:R2:W3:Y:S08]  /*1f650*/  LDC.64 R96, c[0x0][R98+0x220] ;  /* 0x0000880062607b82 */ /* 0x0004f00000000a00 */
[----:B------:R2:W4:Y:S01]  /*1f660*/  LDC.64 R94, c[0x0][R98+0x218] ;  /* 0x00008600625e7b82 */ /* 0x0005220000000a00 */
[----:B------:R-:W-:Y:S05]  /*1f670*/  @P0 BRA `(.L_x_656) ;  /* 0x0000000000140947 */ /* 0x000fea0003800000 */
[----:B------:R-:W-:Y:S05]  /*1f680*/  @!P1 BRA `(.L_x_656) ;  /* 0x0000000000109947 */ /* 0x000fea0003800000 */
[----:B------:R-:W-:Y:S02]  /*1f690*/  ULDC.64 UR4, c[0x0][0x208] ;  /* 0x0000820000047ab9 */ /* 0x000fe40000000a00 */
[----:B-----5:R-:W3:Y:S04]  /*1f6a0*/  LDG.E R132, desc[UR4][R92.64] ;  /* 0x000000045c847981 */ /* 0x020ee8000c1e1900 */
[----:B--2---:R-:W3:Y:S02]  /*1f6b0*/  LDG.E R92, desc[UR4][R92.64+0x4] ;  /* 0x000004045c5c7981 */ /* 0x004ee4000c1e1900 */
[----:B---3--:R-:W-:-:S07]  /*1f6c0*/  IMAD.IADD R132, R92, 0x1, -R132 ;  /* 0x000000015c847824 */ /* 0x008fce00078e0a84 */
.L_x_656:
[----:B------:R-:W3:Y:S01]  /*1f6d0*/  LDL.LU R99, [R1+0xf8] ;  /* 0x0000f80001637983 */ /* 0x000ee20000300800 */
[----:B------:R-:W0:Y:S03]  /*1f6e0*/  LDC R136, c[0x0][0xbe8] ;  /* 0x0002fa00ff887b82 */ /* 0x000e260000000800 */
[----:B------:R-:W3:Y:S04]  /*1f6f0*/  LDL R137, [R1+0x74] ;  /* 0x0000740001897983 */ /* 0x000ee80000100800 */
[----:B------:R-:W3:Y:S04]  /*1f700*/  LDL R144, [R1+0x184] ;  /* 0x0001840001907983 */ /* 0x000ee80000100800 */
[----:B------:R-:W3:Y:S04]  /*1f710*/  LDL R138, [R1+0x70] ;  /* 0x00007000018a7983 */ /* 0x000ee80000100800 */
[----:B-1----:R-:W3:Y:S04]  /*1f720*/  LDL R140, [R1+0x180] ;  /* 0x00018000018c7983 */ /* 0x002ee80000100800 */
[----:B-----5:R-:W3:Y:S01]  /*1f730*/  LDL R139, [R1+0x100] ;  /* 0x00010000018b7983 */ /* 0x020ee20000100800 */
[----:B--2---:R-:W1:Y:S01]  /*1f740*/  LDC.64 R92, c[0x0][R98+0x228] ;  /* 0x00008a00625c7b82 */ /* 0x004e620000000a00 */
[----:B------:R-:W-:-:S04]  /*1f750*/  ISETP.NE.U32.AND P0, PT, RZ, UR6, PT ;  /* 0x00000006ff007c0c */ /* 0x000fc8000bf05070 */
[----:B------:R-:W-:Y:S02]  /*1f760*/  ISETP.NE.AND.EX P0, PT, RZ, UR7, PT, P0 ;  /* 0x00000007ff007c0c */ /* 0x000fe4000bf05300 */
[----:B0-----:R-:W-:Y:S02]  /*1f770*/  ISETP.NE.AND P1, PT, R136, 0x1, PT ;  /* 0x000000018800780c */ /* 0x001fe40003f25270 */
[----:B------:R-:W-:Y:S01]  /*1f780*/  SEL R233, R233, RZ, !P0 ;  /* 0x000000ffe9e97207 */ /* 0x000fe20004000000 */
[-C--:B----4-:R-:W-:Y:S02]  /*1f790*/  IMAD R134, R95, R231.reuse, RZ ;  /* 0x000000e75f867224 */ /* 0x090fe400078e02ff */
[----:B------:R-:W-:-:S04]  /*1f7a0*/  IMAD.WIDE.U32 R94, R94, R231, RZ ;  /* 0x000000e75e5e7225 */ /* 0x000fc800078e00ff */
[----:B---3--:R-:W-:Y:S02]  /*1f7b0*/  IMAD R97, R97, R233, RZ ;  /* 0x000000e961617224 */ /* 0x008fe400078e02ff */
[----:B------:R-:W-:Y:S02]  /*1f7c0*/  IMAD.IADD R135, R95, 0x1, R134 ;  /* 0x000000015f877824 */ /* 0x000fe400078e0286 */
[----:B------:R-:W0:Y:S01]  /*1f7d0*/  @P1 LDC R95, c[0x0][0xbec] ;  /* 0x0002fb00ff5f1b82 */ /* 0x000e220000000800 */
[----:B------:R-:W-:Y:S01]  /*1f7e0*/  ULDC.64 UR4, c[0x0][0x208] ;  /* 0x0000820000047ab9 */ /* 0x000fe20000000a00 */
[----:B------:R-:W-:-:S05]  /*1f7f0*/  SEL R133, R99, RZ, !P0 ;  /* 0x000000ff63857207 */ /* 0x000fca0004000000 */
[C---:B------:R-:W-:Y:S02]  /*1f800*/  IMAD R133, R96.reuse, R133, R97 ;  /* 0x0000008560857224 */ /* 0x040fe400078e0261 */
[----:B------:R-:W-:-:S03]  /*1f810*/  IMAD.WIDE.U32 R96, R96, R233, RZ ;  /* 0x000000e960607225 */ /* 0x000fc600078e00ff */
[----:B------:R-:W-:Y:S02]  /*1f820*/  IADD3 R99, P0, P3, R96, R94, R0 ;  /* 0x0000005e60637210 */ /* 0x000fe40007b1e000 */
[----:B------:R-:W2:Y:S01]  /*1f830*/  @P1 LDC R94, c[0x0][0xbf0] ;  /* 0x0002fc00ff5e1b82 */ /* 0x000ea20000000800 */
[----:B------:R-:W-:Y:S01]  /*1f840*/  SEL R96, R137, RZ, P2 ;  /* 0x000000ff89607207 */ /* 0x000fe20001000000 */
[----:B------:R-:W-:-:S04]  /*1f850*/  IMAD.IADD R133, R97, 0x1, R133 ;  /* 0x0000000161857824 */ /* 0x000fc800078e0285 */
[-C--:B-1----:R-:W-:Y:S01]  /*1f860*/  IMAD R134, R93, R96.reuse, RZ ;  /* 0x000000605d867224 */ /* 0x082fe200078e02ff */
[----:B------:R-:W-:Y:S01]  /*1f870*/  SHF.R.S32.HI R93, RZ, 0x1f, R0 ;  /* 0x0000001fff5d7819 */ /* 0x000fe20000011400 */
[----:B------:R-:W-:-:S03]  /*1f880*/  IMAD.WIDE.U32 R96, R92, R96, RZ ;  /* 0x000000605c607225 */ /* 0x000fc600078e00ff */
[----:B------:R-:W-:Y:S01]  /*1f890*/  IADD3.X R92, R133, R135, R93, P0, P3 ;  /* 0x00000087855c7210 */ /* 0x000fe200007e645d */
[----:B------:R-:W-:-:S04]  /*1f8a0*/  IMAD R133, R138, 0x80, R144 ;  /* 0x000000808a857824 */ /* 0x000fc800078e0290 */
[----:B0-----:R-:W-:-:S04]  /*1f8b0*/  @P1 IMAD.HI.U32 R95, R133, R95, RZ ;  /* 0x0000005f855f1227 */ /* 0x001fc800078e00ff */
[----:B------:R-:W-:Y:S01]  /*1f8c0*/  IMAD.MOV.U32 R135, RZ, RZ, R133 ;  /* 0x000000ffff877224 */ /* 0x000fe200078e0085 */
[----:B--2---:R-:W-:Y:S02]  /*1f8d0*/  @P1 SHF.R.U32.HI R135, RZ, R94, R95 ;  /* 0x0000005eff871219 */ /* 0x004fe4000001165f */
[----:B------:R0:W1:Y:S02]  /*1f8e0*/  LDC.64 R94, c[0x0][R98+0x210] ;  /* 0x00008400625e7b82 */ /* 0x0000640000000a00 */
[----:B------:R-:W-:-:S06]  /*1f8f0*/  IADD3 R96, P0, P3, R135, R99, R96 ;  /* 0x0000006387607210 */ /* 0x000fcc0007b1e060 */
[----:B0-----:R-:W0:Y:S01]  /*1f900*/  LDC.64 R98, c[0x0][0xba8] ;  /* 0x0002ea00ff627b82 */ /* 0x001e220000000a00 */
[----:B------:R-:W-:Y:S01]  /*1f910*/  IMAD.IADD R134, R97, 0x1, R134 ;  /* 0x0000000161867824 */ /* 0x000fe200078e0286 */
[----:B------:R-:W-:-:S04]  /*1f920*/  SHF.R.S32.HI R97, RZ, 0x1f, R135 ;  /* 0x0000001fff617819 */ /* 0x000fc80000011487 */
[----:B------:R-:W-:Y:S01]  /*1f930*/  IADD3.X R97, R97, R92, R134, P0, P3 ;  /* 0x0000005c61617210 */ /* 0x000fe200007e6486 */
[----:B------:R-:W-:-:S04]  /*1f940*/  IMAD.MOV R134, RZ, RZ, -R135 ;  /* 0x000000ffff867224 */ /* 0x000fc800078e0a87 */
[----:B------:R-:W-:Y:S01]  /*1f950*/  IMAD R134, R136, R134, R133 ;  /* 0x0000008688867224 */ /* 0x000fe200078e0285 */
[----:B0-----:R-:W0:Y:S08]  /*1f960*/  @!P2 LDC R98, c[0x0][0xb50] ;  /* 0x0002d400ff62ab82 */ /* 0x001e300000000800 */
[----:B------:R-:W2:Y:S01]  /*1f970*/  @!P2 LDC R99, c[0x0][0xb54] ;  /* 0x0002d500ff63ab82 */ /* 0x000ea20000000800 */
[----:B------:R-:W-:Y:S01]  /*1f980*/  SHF.R.S32.HI R92, RZ, 0x1f, R134 ;  /* 0x0000001fff5c7819 */ /* 0x000fe20000011486 */
[----:B-1----:R-:W-:-:S02]  /*1f990*/  IMAD R95, R95, R134, RZ ;  /* 0x000000865f5f7224 */ /* 0x002fc400078e02ff */
[----:B------:R-:W-:-:S04]  /*1f9a0*/  IMAD.WIDE.U32 R96, R94, R134, R96 ;  /* 0x000000865e607225 */ /* 0x000fc800078e0060 */
[----:B------:R-:W-:Y:S01]  /*1f9b0*/  IMAD R92, R94, R92, R95 ;  /* 0x0000005c5e5c7224 */ /* 0x000fe200078e025f */
[----:B0-----:R-:W-:-:S03]  /*1f9c0*/  LEA R98, P0, R96, R98, 0x2 ;  /* 0x0000006260627211 */ /* 0x001fc600078010ff */
[----:B------:R-:W-:-:S05]  /*1f9d0*/  IMAD.IADD R92, R97, 0x1, R92 ;  /* 0x00000001615c7824 */ /* 0x000fca00078e025c */
[----:B--2---:R-:W-:Y:S01]  /*1f9e0*/  LEA.HI.X R92, R96, R99, R92, 0x2, P0 ;  /* 0x00000063605c7211 */ /* 0x004fe200000f145c */
[----:B------:R-:W-:Y:S01]  /*1f9f0*/  SHFL.IDX PT, R94, R98, RZ, 0x1c1f ;  /* 0x001c1fff625e7589 */ /* 0x000fe200000e0000 */
[----:B------:R-:W-:-:S03]  /*1fa00*/  IMAD R99, R138, 0x80, R140 ;  /* 0x000000808a637824 */ /* 0x000fc600078e028c */
[----:B------:R-:W0:Y:S04]  /*1fa10*/  SHFL.IDX PT, R95, R92, RZ, 0x1c1f ;  /* 0x001c1fff5c5f7589 */ /* 0x000e2800000e0000 */
[----:B------:R1:W-:Y:S04]  /*1fa20*/  SHFL.IDX PT, R96, R98, 0x1, 0x1c1f ;  /* 0x003c1f0062607f89 */ /* 0x0003e800000e0000 */
[----:B------:R2:W3:Y:S01]  /*1fa30*/  SHFL.IDX PT, R97, R92, 0x1, 0x1c1f ;  /* 0x003c1f005c617f89 */ /* 0x0004e200000e0000 */
[----:B------:R-:W-:Y:S01]  /*1fa40*/  LOP3.LUT P0, RZ, R139, 0x3, RZ, 0xc0, !PT ;  /* 0x000000038bff7812 */ /* 0x000fe2000780c0ff */
[----:B-1----:R-:W-:-:S02]  /*1fa50*/  VIADD R98, R99, 0x8 ;  /* 0x0000000863627836 */ /* 0x002fc40000000000 */
[----:B--2---:R-:W-:-:S05]  /*1fa60*/  IMAD R92, R132, R136, RZ ;  /* 0x00000088845c7224 */ /* 0x004fca00078e02ff */
[-C--:B------:R-:W-:Y:S02]  /*1fa70*/  ISETP.GE.OR P3, PT, R99, R92.reuse, P0 ;  /* 0x0000005c6300720c */ /* 0x080fe40000766670 */
[----:B------:R-:W-:-:S11]  /*1fa80*/  ISETP.GE.OR P0, PT, R98, R92, P0 ;  /* 0x0000005c6200720c */ /* 0x000fd60000706670 */
[----:B0-----:R0:W-:Y:S04]  /*1fa90*/  @!P3 ST.E desc[UR4][R94.64], R167 ;  /* 0x000000a75e00b985 */ /* 0x0011e8000c101904 */
[----:B---3--:R0:W-:Y:S01]  /*1faa0*/  @!P0 ST.E desc[UR4][R96.64], R166 ;  /* 0x000000a660008985 */ /* 0x0081e2000c101904 */
[----:B------:R-:W-:Y:S05]  /*1fab0*/  @P2 BRA `(.L_x_657) ;  /* 0x0000001000042947 */ /* 0x000fea0003800000 */
[----:B------:R1:W5:Y:S01]  /*1fac0*/  LDL R87, [R1+0xfc] ;  /* 0x0000fc0001577983 */ /* 0x0003620000100800 */
[----:B------:R-:W-:Y:S01]  /*1fad0*/  IMAD.SHL.U32 R139, R213, 0x40, RZ ;  /* 0x00000040d58b7824 */ /* 0x000fe200078e00ff */
[----:B------:R-:W2:Y:S01]  /*1fae0*/  @P1 LDC R21, c[0x0][0xbec] ;  /* 0x0002fb00ff151b82 */ /* 0x000ea20000000800 */
[----:B------:R-:W-:Y:S01]  /*1faf0*/  ULDC.64 UR4, c[0x0][0x208] ;  /* 0x0000820000047ab9 */ /* 0x000fe20000000a00 */
[----:B------:R1:W5:Y:S04]  /*1fb00*/  LDL R86, [R1+0x64] ;  /* 0x0000640001567983 */ /* 0x0003680000100800 */
[----:B------:R1:W5:Y:S02]  /*1fb10*/  LDL R85, [R1+0x6c] ;  /* 0x00006c0001557983 */ /* 0x0003640000100800 */
[----:B------:R-:W3:Y:S02]  /*1fb20*/  @P1 LDC R77, c[0x0][0xbf0] ;  /* 0x0002fc00ff4d1b82 */ /* 0x000ee40000000800 */
[----:B------:R1:W5:Y:S01]  /*1fb30*/  LDL R84, [R1+0x68] ;  /* 0x0000680001547983 */ /* 0x0003620000100800 */
[----:B------:R-:W4:Y:S02]  /*1fb40*/  S2R R2, SR_TID.X ;  /* 0x0000000000027919 */ /* 0x000f240000002100 */
[----:B----4-:R-:W-:-:S05]  /*1fb50*/  VIADD R2, R2, 0xffffff80 ;  /* 0xffffff8002027836 */ /* 0x010fca0000000000 */
[----:B------:R-:W-:-:S04]  /*1fb60*/  SHF.R.S32.HI R3, RZ, 0x1f, R2 ;  /* 0x0000001fff037819 */ /* 0x000fc80000011402 */
[----:B------:R-:W-:-:S04]  /*1fb70*/  LEA.HI R3, R3, R2, RZ, 0x3 ;  /* 0x0000000203037211 */ /* 0x000fc800078f18ff */
[----:B------:R-:W-:-:S05]  /*1fb80*/  LOP3.LUT R3, R3, 0xfffffff8, RZ, 0xc0, !PT ;  /* 0xfffffff803037812 */ /* 0x000fca00078ec0ff */
[----:B------:R-:W-:-:S04]  /*1fb90*/  IMAD.IADD R20, R2, 0x1, -R3 ;  /* 0x0000000102147824 */ /* 0x000fc800078e0a03 */
[----:B------:R-:W-:-:S04]  /*1fba0*/  IMAD R3, R20, 0x8, R139 ;  /* 0x0000000814037824 */ /* 0x000fc800078e028b */
[----:B------:R-:W-:-:S03]  /*1fbb0*/  IMAD.WIDE R130, R3, 0x2, R130 ;  /* 0x0000000203827825 */ /* 0x000fc600078e0282 */
        /* <DEDUP_REMOVED lines=86> */
[----:B------:R-:W-:Y:S01]  /*20120*/  IMAD.MOV.U32 R5, RZ, RZ, R131 ;  /* 0x000000ffff057224 */ /* 0x000fe200078e0083 */
[----:B------:R-:W-:Y:S01]  /*20130*/  LOP3.LUT R72, R2, R3, RZ, 0x3c, !PT ;  /* 0x0000000302487212 */ /* 0x000fe200078e3cff */
[----:B------:R-:W5:Y:S04]  /*20140*/  LD.E.128 R52, desc[UR4][R52.64] ;  /* 0x0000000434347980 */ /* 0x000f68000c101d00 */
[----:B------:R-:W5:Y:S04]  /*20150*/  LD.E.128 R4, desc[UR4][R4.64] ;  /* 0x0000000404047980 */ /* 0x000f68000c101d00 */
[----:B------:R-:W5:Y:S04]  /*20160*/  LD.E.128 R56, desc[UR4][R56.64] ;  /* 0x0000000438387980 */ /* 0x000f68000c101d00 */
[----:B------:R-:W5:Y:S04]  /*20170*/  LD.E.128 R60, desc[UR4][R60.64] ;  /* 0x000000043c3c7980 */ /* 0x000f68000c101d00 */
[----:B------:R-:W5:Y:S04]  /*20180*/  LD.E.128 R64, desc[UR4][R64.64] ;  /* 0x0000000440407980 */ /* 0x000f68000c101d00 */
[----:B------:R-:W5:Y:S04]  /*20190*/  LD.E.128 R68, desc[UR4][R68.64] ;  /* 0x0000000444447980 */ /* 0x000f68000c101d00 */
[----:B------:R-:W5:Y:S01]  /*201a0*/  LD.E.128 R72, desc[UR4][R72.64] ;  /* 0x0000000448487980 */ /* 0x000f62000c101d00 */
[----:B------:R-:W-:-:S02]  /*201b0*/  ULDC.64 UR4, c[0x0][0xaa0] ;  /* 0x0002a80000047ab9 */ /* 0x000fc40000000a00 */
[----:B------:R-:W-:Y:S01]  /*201c0*/  IMAD R93, R93, UR4, RZ ;  /* 0x000000045d5d7c24 */ /* 0x000fe2000f8e02ff */
[----:B------:R-:W-:Y:S01]  /*201d0*/  @!PT LDS RZ, [RZ] ;  /* 0x00000000fffff984 */ /* 0x000fe20000000800 */
[----:B------:R-:W-:Y:S01]  /*201e0*/  @!PT LDS RZ, [RZ] ;  /* 0x00000000fffff984 */ /* 0x000fe20000000800 */
[----:B------:R-:W-:Y:S01]  /*201f0*/  @!PT LDS RZ, [RZ] ;  /* 0x00000000fffff984 */ /* 0x000fe20000000800 */
[----:B------:R-:W-:Y:S01]  /*20200*/  @!PT LDS RZ, [RZ] ;  /* 0x00000000fffff984 */ /* 0x000fe20000000800 */
[----:B------:R4:W-:Y:S06]  /*20210*/  MEMBAR.ALL.CTA ;  /* 0x0000000000007992 */ /* 0x0009ec0000008000 */
[----:B----4-:R-:W4:Y:S01]  /*20220*/  FENCE.VIEW.ASYNC.S ;  /* 0x00000000000073c6 */ /* 0x010f220000000000 */
[----:B------:R-:W-:-:S04]  /*20230*/  IMAD.WIDE.U32 R2, R0, UR4, RZ ;  /* 0x0000000400027c25 */ /* 0x000fc8000f8e00ff */
[----:B------:R-:W-:Y:S01]  /*20240*/  IMAD R93, R0, UR5, R93 ;  /* 0x00000005005d7c24 */ /* 0x000fe2000f8e025d */
[----:B------:R-:W-:Y:S01]  /*20250*/  ULDC.64 UR4, c[0x0][0xae8] ;  /* 0x0002ba0000047ab9 */ /* 0x000fe20000000a00 */
[----:B------:R-:W-:Y:S02]  /*20260*/  IMAD R20, R20, 0x20, R213 ;  /* 0x0000002014147824 */ /* 0x000fe400078e02d5 */
[----:B------:R-:W-:Y:S02]  /*20270*/  IMAD.IADD R3, R3, 0x1, R93 ;  /* 0x0000000103037824 */ /* 0x000fe400078e025d */
[----:B------:R-:W-:Y:S02]  /*20280*/  IMAD R76, R138, 0x80, R20 ;  /* 0x000000808a4c7824 */ /* 0x000fe400078e0214 */
[----:B------:R-:W-:Y:S01]  /*20290*/  IMAD.WIDE.U32 R2, R231, UR4, R2 ;  /* 0x00000004e7027c25 */ /* 0x000fe2000f8e0002 */
[----:B------:R-:W-:-:S03]  /*202a0*/  SHF.R.S32.HI R20, RZ, 0x1f, R233 ;  /* 0x0000001fff147819 */ /* 0x000fc600000114e9 */
[----:B--2---:R-:W-:-:S04]  /*202b0*/  @P1 IMAD.HI.U32 R0, R76, R21, RZ ;  /* 0x000000154c001227 */ /* 0x004fc800078e00ff */
[----:B------:R-:W-:Y:S01]  /*202c0*/  IMAD R3, R231, UR5, R3 ;  /* 0x00000005e7037c24 */ /* 0x000fe2000f8e0203 */
[----:B------:R-:W-:Y:S01]  /*202d0*/  ULDC.64 UR4, c[0x0][0xaf0] ;  /* 0x0002bc0000047ab9 */ /* 0x000fe20000000a00 */
[----:B------:R-:W-:Y:S01]  /*202e0*/  IMAD.MOV.U32 R21, RZ, RZ, R76 ;  /* 0x000000ffff157224 */ /* 0x000fe200078e004c */
[----:B---3--:R-:W-:Y:S01]  /*202f0*/  @P1 SHF.R.U32.HI R21, RZ, R77, R0 ;  /* 0x0000004dff151219 */ /* 0x008fe20000011600 */
[----:B------:R-:W-:Y:S02]  /*20300*/  IMAD R20, R20, UR4, RZ ;  /* 0x0000000414147c24 */ /* 0x000fe4000f8e02ff */
[----:B------:R-:W-:Y:S01]  /*20310*/  IMAD.WIDE.U32 R2, R233, UR4, R2 ;  /* 0x00000004e9027c25 */ /* 0x000fe2000f8e0002 */
[----:B------:R-:W-:-:S03]  /*20320*/  SHF.R.S32.HI R0, RZ, 0x1f, R21 ;  /* 0x0000001fff007819 */ /* 0x000fc60000011415 */
[----:B------:R-:W-:Y:S01]  /*20330*/  IMAD R77, R233, UR5, R20 ;  /* 0x00000005e94d7c24 */ /* 0x000fe2000f8e0214 */
[----:B------:R-:W-:Y:S01]  /*20340*/  ULDC.64 UR4, c[0x0][0xae0] ;  /* 0x0002b80000047ab9 */ /* 0x000fe20000000a00 */
[----:B------:R-:W-:Y:S02]  /*20350*/  IMAD.MOV R79, RZ, RZ, -R21 ;  /* 0x000000ffff4f7224 */ /* 0x000fe400078e0a15 */
[----:B------:R-:W-:Y:S02]  /*20360*/  IMAD.IADD R3, R3, 0x1, R77 ;  /* 0x0000000103037824 */ /* 0x000fe400078e024d */
[----:B------:R-:W-:Y:S02]  /*20370*/  IMAD R0, R0, UR4, RZ ;  /* 0x0000000400007c24 */ /* 0x000fe4000f8e02ff */
[----:B------:R-:W-:Y:S02]  /*20380*/  IMAD R77, R136, R79, R76 ;  /* 0x0000004f884d7224 */ /* 0x000fe400078e024c */
[----:B------:R-:W-:-:S04]  /*20390*/  IMAD.WIDE.U32 R2, R21, UR4, R2 ;  /* 0x0000000415027c25 */ /* 0x000fc8000f8e0002 */
[----:B------:R-:W-:Y:S01]  /*203a0*/  IMAD R21, R21, UR5, R0 ;  /* 0x0000000515157c24 */ /* 0x000fe2000f8e0200 */
[----:B------:R-:W-:Y:S01]  /*203b0*/  SHF.R.S32.HI R0, RZ, 0x1f, R77 ;  /* 0x0000001fff007819 */ /* 0x000fe2000001144d */
[----:B------:R-:W-:Y:S01]  /*203c0*/  ULDC.64 UR4, c[0x0][0xad8] ;  /* 0x0002b60000047ab9 */ /* 0x000fe20000000a00 */
[----:B------:R-:W-:Y:S02]  /*203d0*/  IMAD R81, R138, 0x80, R213 ;  /* 0x000000808a517824 */ /* 0x000fe400078e02d5 */
[----:B------:R-:W-:Y:S02]  /*203e0*/  IMAD.IADD R3, R3, 0x1, R21 ;  /* 0x0000000103037824 */ /* 0x000fe400078e0215 */
[----:B------:R-:W-:Y:S02]  /*203f0*/  IMAD R0, R0, UR4, RZ ;  /* 0x0000000400007c24 */ /* 0x000fe4000f8e02ff */
[----:B------:R-:W-:Y:S01]  /*20400*/  IMAD.WIDE.U32 R2, R77, UR4, R2 ;  /* 0x000000044d027c25 */ /* 0x000fe2000f8e0002 */
[----:B------:R-:W-:-:S03]  /*20410*/  ISETP.GE.AND P2, PT, R81, R92, PT ;  /* 0x0000005c5100720c */ /* 0x000fc60003f46270 */
[----:B------:R-:W-:Y:S01]  /*20420*/  IMAD R79, R77, UR5, R0 ;  /* 0x000000054d4f7c24 */ /* 0x000fe2000f8e0200 */
[----:B------:R-:W-:Y:S01]  /*20430*/  ULDC.64 UR4, c[0x0][0xa80] ;  /* 0x0002a00000047ab9 */ /* 0x000fe20000000a00 */
[----:B------:R-:W-:Y:S01]  /*20440*/  VIADD R0, R18, 0x38820 ;  /* 0x0003882012007836 */ /* 0x000fe20000000000 */
[C---:B------:R-:W-:Y:S01]  /*20450*/  LEA R80, P3, R2.reuse, UR4, 0x1 ;  /* 0x0000000402507c11 */ /* 0x040fe2000f8608ff */
[----:B------:R-:W-:Y:S02]  /*20460*/  IMAD.IADD R3, R3, 0x1, R79 ;  /* 0x0000000103037824 */ /* 0x000fe400078e024f */
[----:B------:R-:W-:Y:S01]  /*20470*/  VIADD R21, R81, 0x20 ;  /* 0x0000002051157836 */ /* 0x000fe20000000000 */
[----:B------:R-:W-:Y:S02]  /*20480*/  PRMT R0, RZ, 0x654, R0 ;  /* 0x00000654ff007816 */ /* 0x000fe40000000000 */
[----:B------:R-:W-:Y:S02]  /*20490*/  LEA.HI.X R82, R2, UR5, R3, 0x1, P3 ;  /* 0x0000000502527c11 */ /* 0x000fe400098f0c03 */
[-C--:B------:R-:W-:Y:S01]  /*204a0*/  ISETP.GE.AND P1, PT, R21, R92.reuse, PT ;  /* 0x0000005c1500720c */ /* 0x080fe20003f26270 */
[----:B------:R-:W-:Y:S01]  /*204b0*/  VIADD R21, R81, 0x40 ;  /* 0x0000004051157836 */ /* 0x000fe20000000000 */
[----:B----4-:R1:W-:Y:S01]  /*204c0*/  SYNCS.ARRIVE.TRANS64.RED.A1T0 RZ, [R0+URZ], RZ ;  /* 0x000000ff00ff79a7 */ /* 0x0103e2000810043f */
[----:B------:R1:W2:Y:S01]  /*204d0*/  SHFL.IDX PT, R83, R80, RZ, 0x181f ;  /* 0x00181fff50537589 */ /* 0x0002a200000e0000 */
[----:B------:R-:W-:Y:S03]  /*204e0*/  BSSY B1, `(.L_x_658) ;  /* 0x0000016000017945 */ /* 0x000fe60003800000 */
[----:B------:R1:W3:Y:S01]  /*204f0*/  SHFL.IDX PT, R79, R82, RZ, 0x181f ;  /* 0x00181fff524f7589 */ /* 0x0002e200000e0000 */
[----:B------:R-:W-:Y:S01]  /*20500*/  ISETP.GE.AND P0, PT, R21, R92, PT ;  /* 0x0000005c1500720c */ /* 0x000fe20003f06270 */
[----:B------:R-:W-:-:S12]  /*20510*/  @P2 BRA `(.L_x_659) ;  /* 0x0000000000482947 */ /* 0x000fd80003800000 */
[----:B------:R-:W-:Y:S01]  /*20520*/  ULDC UR4, c[0x0][0xac8] ;  /* 0x0002b20000047ab9 */ /* 0x000fe20000000800 */
[----:B------:R-:W-:Y:S01]  /*20530*/  ULDC.64 UR6, c[0x0][0x208] ;  /* 0x0000820000067ab9 */ /* 0x000fe20000000a00 */
[----:B------:R-:W-:Y:S02]  /*20540*/  ISETP.GE.AND P5, PT, R16, UR4, PT ;  /* 0x0000000410007c0c */ /* 0x000fe4000bfa6270 */
[----:B------:R-:W-:Y:S02]  /*20550*/  ISETP.GE.AND P4, PT, R212, UR4, PT ;  /* 0x00000004d4007c0c */ /* 0x000fe4000bf86270 */
[----:B------:R-:W-:Y:S02]  /*20560*/  ISETP.GE.AND P3, PT, R218, UR4, PT ;  /* 0x00000004da007c0c */ /* 0x000fe4000bf66270 */
[----:B------:R-:W-:-:S07]  /*20570*/  ISETP.GE.AND P2, PT, R219, UR4, PT ;  /* 0x00000004db007c0c */ /* 0x000fce000bf46270 */
[----:B--2---:R-:W-:-:S04]  /*20580*/  @!P5 LEA R2, P6, R16, R83, 0x1 ;  /* 0x000000531002d211 */ /* 0x004fc800078c08ff */
[----:B---3--:R-:W-:Y:S02]  /*20590*/  @!P5 LEA.HI.X R3, R16, R79, R17, 0x1, P6 ;  /* 0x0000004f1003d211 */ /* 0x008fe400030f0c11 */
[----:B-----5:R-:W-:-:S03]  /*205a0*/  @!P4 LEA R20, P6, R86, R83, 0x1 ;  /* 0x000000535614c211 */ /* 0x020fc600078c08ff */
[----:B------:R4:W-:Y:S01]  /*205b0*/  @!P5 ST.E.128 desc[UR6][R2.64], R4 ;  /* 0x000000040200d985 */ /* 0x0009e2000c101d06 */
        /* <DEDUP_REMOVED lines=8> */
.L_x_659:
[----:B------:R-:W-:Y:S05]  /*20640*/  BSYNC B1 ;  /* 0x0000000000017941 */ /* 0x000fea0003800000 */
.L_x_658:
[----:B----4-:R4:W0:Y:S01]  /*20650*/  SHFL.IDX PT, R21, R82, 0x1, 0x181f ;  /* 0x00381f0052157f89 */ /* 0x01082200000e0000 */
[----:B------:R-:W-:Y:S03]  /*20660*/  BSSY B1, `(.L_x_660) ;  /* 0x0000015000017945 */ /* 0x000fe60003800000 */
[----:B-----5:R4:W0:Y:S01]  /*20670*/  SHFL.IDX PT, R7, R80, 0x1, 0x181f ;  /* 0x00381f0050077f89 */ /* 0x02082200000e0000 */
        /* <DEDUP_REMOVED lines=8> */
[----:B------:R-:W-:Y:S02]  /*20700*/  @!P3 LEA R4, P5, R86, R7, 0x1 ;  /* 0x000000075604b211 */ /* 0x000fe400078a08ff */
[----:B------:R-:W-:Y:S02]  /*20710*/  @!P4 LEA.HI.X R3, R16, R21, R17, 0x1, P6 ;  /* 0x000000151003c211 */ /* 0x000fe400030f0c11 */
        /* <DEDUP_REMOVED lines=9> */
.L_x_661:
[----:B------:R-:W-:Y:S05]  /*207b0*/  BSYNC B1 ;  /* 0x0000000000017941 */ /* 0x000fea0003800000 */
.L_x_660:
[----:B0-----:R0:W0:Y:S01]  /*207c0*/  SHFL.IDX PT, R9, R82, 0x2, 0x181f ;  /* 0x00581f0052097f89 */ /* 0x00102200000e0000 */
        /* <DEDUP_REMOVED lines=16> */
[----:B------:R-:W-:-:S02]  /*208d0*/  @!P1 LEA.HI.X R7, R218, R9, R85, 0x1, P4 ;  /* 0x00000009da079211 */ /* 0x000fc400020f0c55 */
[----:B------:R-:W-:Y:S01]  /*208e0*/  @!P0 LEA.HI.X R9, R219, R9, R84, 0x1, P6 ;  /* 0x00000009db098211 */ /* 0x000fe200030f0c54 */
[----:B------:R0:W-:Y:S04]  /*208f0*/  @!P2 ST.E.128 desc[UR6][R4.64], R36 ;  /* 0x000000240400a985 */ /* 0x0001e8000c101d06 */
[----:B------:R0:W-:Y:S04]  /*20900*/  @!P1 ST.E.128 desc[UR6][R6.64], R52 ;  /* 0x0000003406009985 */ /* 0x0001e8000c101d06 */
[----:B------:R0:W-:Y:S02]  /*20910*/  @!P0 ST.E.128 desc[UR6][R8.64], R68 ;  /* 0x0000004408008985 */ /* 0x0001e4000c101d06 */
.L_x_663:
[----:B------:R-:W-:Y:S05]  /*20920*/  BSYNC B1 ;  /* 0x0000000000017941 */ /* 0x000fea0003800000 */
.L_x_662:
[----:B------:R-:W-:Y:S01]  /*20930*/  VIADD R81, R81, 0x60 ;  /* 0x0000006051517836 */ /* 0x000fe20000000000 */
[----:B0-----:R0:W0:Y:S04]  /*20940*/  SHFL.IDX PT, R9, R82, 0x3, 0x181f ;  /* 0x00781f0052097f89 */ /* 0x00102800000e0000 */
[----:B------:R-:W-:Y:S01]  /*20950*/  ISETP.GE.AND P0, PT, R81, R92, PT ;  /* 0x0000005c5100720c */ /* 0x000fe20003f06270 */
        /* <DEDUP_REMOVED lines=14> */
[----:B------:R-:W-:-:S03]  /*20a40*/  @!P5 LEA.HI.X R7, R218, R9, R85, 0x1, P2 ;  /* 0x00000009da07d211 */ /* 0x000fc600010f0c55 */
        /* <DEDUP_REMOVED lines=8> */
.L_x_657:
[----:B0-----:R-:W0:Y:S01]  /*20ad0*/  @P1 LDC R95, c[0x0][0xbec] ;  /* 0x0002fb00ff5f1b82 */ /* 0x001e220000000800 */
[----:B------:R-:W-:Y:S01]  /*20ae0*/  ULDC.64 UR4, c[0x0][0xb08] ;  /* 0x0002c20000047ab9 */ /* 0x000fe20000000a00 */
[----:B------:R-:W-:Y:S01]  /*20af0*/  IMAD.MOV.U32 R96, RZ, RZ, R133 ;  /* 0x000000ffff607224 */ /* 0x000fe200078e0085 */
[----:B------:R1:W5:Y:S01]  /*20b00*/  LDL R209, [R1+0x78] ;  /* 0x0000780001d17983 */ /* 0x0003620000100800 */
[----:B------:R-:W-:-:S03]  /*20b10*/  IMAD R93, R93, UR4, RZ ;  /* 0x000000045d5d7c24 */ /* 0x000fc6000f8e02ff */
[----:B------:R1:W5:Y:S01]  /*20b20*/  LDL R208, [R1+0x17c] ;  /* 0x00017c0001d07983 */ /* 0x0003620000100800 */
[----:B------:R-:W2:Y:S01]  /*20b30*/  @P1 LDC R94, c[0x0][0xbf0] ;  /* 0x0002fc00ff5e1b82 */ /* 0x000ea20000000800 */
[----:B------:R-:W-:Y:S02]  /*20b40*/  IMAD R93, R0, UR5, R93 ;  /* 0x00000005005d7c24 */ /* 0x000fe4000f8e025d */
[----:B------:R1:W5:Y:S04]  /*20b50*/  LDL R207, [R1+0xf4] ;  /* 0x0000f40001cf7983 */ /* 0x0003680000100800 */
[----:B------:R1:W5:Y:S04]  /*20b60*/  LDL R206, [R1+0x178] ;  /* 0x0001780001ce7983 */ /* 0x0003680000100800 */
[----:B------:R1:W5:Y:S04]  /*20b70*/  LDL R205, [R1+0xf0] ;  /* 0x0000f00001cd7983 */ /* 0x0003680000100800 */
[----:B------:R1:W5:Y:S01]  /*20b80*/  LDL R204, [R1+0x174] ;  /* 0x0001740001cc7983 */ /* 0x0003620000100800 */
[----:B0-----:R-:W-:-:S03]  /*20b90*/  @P1 IMAD.HI.U32 R95, R133, R95, RZ ;  /* 0x0000005f855f1227 */ /* 0x001fc600078e00ff */
[----:B------:R1:W5:Y:S04]  /*20ba0*/  LDL R203, [R1+0xec] ;  /* 0x0000ec0001cb7983 */ /* 0x0003680000100800 */
[----:B------:R1:W5:Y:S01]  /*20bb0*/  LDL R202, [R1+0x170] ;  /* 0x0001700001ca7983 */ /* 0x0003620000100800 */
[----:B--2---:R-:W-:Y:S01]  /*20bc0*/  @P1 SHF.R.U32.HI R96, RZ, R94, R95 ;  /* 0x0000005eff601219 */ /* 0x004fe2000001165f */
[----:B------:R-:W-:Y:S01]  /*20bd0*/  IMAD.WIDE.U32 R94, R0, UR4, RZ ;  /* 0x00000004005e7c25 */ /* 0x000fe2000f8e00ff */
[----:B------:R-:W-:Y:S01]  /*20be0*/  ULDC.64 UR4, c[0x0][0xb38] ;  /* 0x0002ce0000047ab9 */ /* 0x000fe20000000a00 */
[----:B------:R-:W-:Y:S01]  /*20bf0*/  SHF.R.S32.HI R0, RZ, 0x1f, R233 ;  /* 0x0000001fff007819 */ /* 0x000fe200000114e9 */
[----:B------:R1:W5:Y:S01]  /*20c00*/  LDL R201, [R1+0xe8] ;  /* 0x0000e80001c97983 */ /* 0x0003620000100800 */
[----:B------:R-:W-:Y:S01]  /*20c10*/  IMAD.IADD R95, R95, 0x1, R93 ;  /* 0x000000015f5f7824 */ /* 0x000fe200078e025d */
[----:B------:R-:W-:-:S02]  /*20c20*/  SHF.R.S32.HI R93, RZ, 0x1f, R96 ;  /* 0x0000001fff5d7819 */ /* 0x000fc40000011460 */
[----:B------:R1:W5:Y:S01]  /*20c30*/  LDL R200, [R1+0x16c] ;  /* 0x00016c0001c87983 */ /* 0x0003620000100800 */
[----:B------:R-:W-:-:S03]  /*20c40*/  IMAD.WIDE.U32 R94, R231, UR4, R94 ;  /* 0x00000004e75e7c25 */ /* 0x000fc6000f8e005e */
[----:B------:R1:W5:Y:S01]  /*20c50*/  LDL R199, [R1+0xe4] ;  /* 0x0000e40001c77983 */ /* 0x0003620000100800 */
[----:B------:R-:W-:Y:S01]  /*20c60*/  IMAD R95, R231, UR5, R95 ;  /* 0x00000005e75f7c24 */ /* 0x000fe2000f8e025f */
[----:B------:R-:W-:Y:S02]  /*20c70*/  ULDC.64 UR4, c[0x0][0xb40] ;  /* 0x0002d00000047ab9 */ /* 0x000fe40000000a00 */
[----:B------:R-:W-:Y:S01]  /*20c80*/  IMAD R0, R0, UR4, RZ ;  /* 0x0000000400007c24 */ /* 0x000fe2000f8e02ff */
[----:B------:R1:W5:Y:S01]  /*20c90*/  LDL R198, [R1+0x168] ;  /* 0x0001680001c67983 */ /* 0x0003620000100800 */
[----:B------:R-:W-:-:S03]  /*20ca0*/  IMAD.WIDE.U32 R94, R233, UR4, R94 ;  /* 0x00000004e95e7c25 */ /* 0x000fc6000f8e005e */
[----:B------:R1:W5:Y:S01]  /*20cb0*/  LDL R197, [R1+0xe0] ;  /* 0x0000e00001c57983 */ /* 0x0003620000100800 */
[----:B------:R-:W-:Y:S01]  /*20cc0*/  IMAD R0, R233, UR5, R0 ;  /* 0x00000005e9007c24 */ /* 0x000fe2000f8e0200 */
[----:B------:R-:W-:Y:S02]  /*20cd0*/  ULDC.64 UR4, c[0x0][0xb48] ;  /* 0x0002d20000047ab9 */ /* 0x000fe40000000a00 */
[----:B------:R1:W5:Y:S01]  /*20ce0*/  LDL R196, [R1+0x164] ;  /* 0x0001640001c47983 */ /* 0x0003620000100800 */
[----:B------:R-:W-:Y:S02]  /*20cf0*/  IMAD.IADD R95, R95, 0x1, R0 ;  /* 0x000000015f5f7824 */ /* 0x000fe400078e0200 */
[----:B------:R-:W-:Y:S01]  /*20d00*/  IMAD.MOV R0, RZ, RZ, -R96 ;  /* 0x000000ffff007224 */ /* 0x000fe200078e0a60 */
[----:B------:R1:W5:Y:S01]  /*20d10*/  LDL R195, [R1+0xdc] ;  /* 0x0000dc0001c37983 */ /* 0x0003620000100800 */
[----:B------:R-:W-:-:S03]  /*20d20*/  IMAD.WIDE.U32 R94, R137, UR4, R94 ;  /* 0x00000004895e7c25 */ /* 0x000fc6000f8e005e */
[----:B------:R1:W5:Y:S01]  /*20d30*/  LDL R194, [R1+0x160] ;  /* 0x0001600001c27983 */ /* 0x0003620000100800 */
[----:B------:R-:W-:Y:S02]  /*20d40*/  IMAD R0, R136, R0, R133 ;  /* 0x0000000088007224 */ /* 0x000fe400078e0285 */
[----:B------:R-:W-:Y:S01]  /*20d50*/  IMAD R95, R137, UR5, R95 ;  /* 0x00000005895f7c24 */ /* 0x000fe2000f8e025f */
[----:B------:R1:W5:Y:S01]  /*20d60*/  LDL R193, [R1+0xd8] ;  /* 0x0000d80001c17983 */ /* 0x0003620000100800 */
[----:B------:R-:W-:-:S03]  /*20d70*/  ULDC.64 UR4, c[0x0][0xb30] ;  /* 0x0002cc0000047ab9 */ /* 0x000fc60000000a00 */
[----:B------:R1:W5:Y:S04]  /*20d80*/  LDL R192, [R1+0x15c] ;  /* 0x00015c0001c07983 */ /* 0x0003680000100800 */
        /* <DEDUP_REMOVED lines=44> */
[----:B------:R1:W5:Y:S01]  /*21050*/  LDL R130, [R1+0x7c] ;  /* 0x00007c0001827983 */ /* 0x0003620000100800 */
[----:B------:R-:W-:-:S02]  /*21060*/  IMAD R93, R93, UR4, RZ ;  /* 0x000000045d5d7c24 */ /* 0x000fc4000f8e02ff */
[----:B------:R-:W-:-:S04]  /*21070*/  IMAD.WIDE.U32 R94, R96, UR4, R94 ;  /* 0x00000004605e7c25 */ /* 0x000fc8000f8e005e */
[----:B------:R-:W-:Y:S01]  /*21080*/  IMAD R93, R96, UR5, R93 ;  /* 0x00000005605d7c24 */ /* 0x000fe2000f8e025d */
[----:B------:R-:W-:Y:S01]  /*21090*/  SHF.R.S32.HI R96, RZ, 0x1f, R0 ;  /* 0x0000001fff607819 */ /* 0x000fe20000011400 */
[----:B------:R-:W-:Y:S02]  /*210a0*/  ULDC.64 UR4, c[0x0][0xb28] ;  /* 0x0002ca0000047ab9 */ /* 0x000fe40000000a00 */
[----:B------:R-:W-:Y:S02]  /*210b0*/  IMAD.IADD R95, R95, 0x1, R93 ;  /* 0x000000015f5f7824 */ /* 0x000fe400078e025d */
[----:B------:R-:W-:Y:S02]  /*210c0*/  IMAD R96, R96, UR4, RZ ;  /* 0x0000000460607c24 */ /* 0x000fe4000f8e02ff */
[----:B------:R-:W-:-:S04]  /*210d0*/  IMAD.WIDE.U32 R94, R0, UR4, R94 ;  /* 0x00000004005e7c25 */ /* 0x000fc8000f8e005e */
[----:B------:R-:W-:Y:S01]  /*210e0*/  IMAD R96, R0, UR5, R96 ;  /* 0x0000000500607c24 */ /* 0x000fe2000f8e0260 */
[----:B------:R-:W-:Y:S02]  /*210f0*/  ULDC.64 UR4, c[0x0][0xb00] ;  /* 0x0002c00000047ab9 */ /* 0x000fe40000000a00 */
[----:B------:R-:W-:Y:S01]  /*21100*/  LEA R0, P0, R94, UR4, 0x2 ;  /* 0x000000045e007c11 */ /* 0x000fe2000f8010ff */
[----:B------:R-:W-:-:S05]  /*21110*/  IMAD.IADD R93, R95, 0x1, R96 ;  /* 0x000000015f5d7824 */ /* 0x000fca00078e0260 */
[----:B------:R-:W-:Y:S01]  /*21120*/  LEA.HI.X R93, R94, UR5, R93, 0x2, P0 ;  /* 0x000000055e5d7c11 */ /* 0x000fe200080f145d */
[----:B------:R-:W-:Y:S01]  /*21130*/  VIADD R94, R18, 0x38820 ;  /* 0x00038820125e7836 */ /* 0x000fe20000000000 */
[----:B------:R-:W-:-:S04]  /*21140*/  ISETP.GE.AND P0, PT, R99, R92, PT ;  /* 0x0000005c6300720c */ /* 0x000fc80003f06270 */
[----:B------:R-:W-:Y:S01]  /*21150*/  PRMT R94, RZ, 0x654, R94 ;  /* 0x00000654ff5e7816 */ /* 0x000fe2000000005e */
[----:B------:R1:W0:Y:S01]  /*21160*/  SHFL.IDX PT, R95, R93, RZ, 0x1c1f ;  /* 0x001c1fff5d5f7589 */ /* 0x00022200000e0000 */
[----:B------:R-:W-:Y:S02]  /*21170*/  BSSY B1, `(.L_x_665) ;  /* 0x0000085000017945 */ /* 0x000fe40003800000 */
[----:B------:R2:W-:Y:S02]  /*21180*/  SYNCS.ARRIVE.TRANS64.RED.A1T0 RZ, [R94+URZ], RZ ;  /* 0x000000ff5eff79a7 */ /* 0x0005e4000810043f */
[----:B--2---:R1:W2:Y:S03]  /*21190*/  SHFL.IDX PT, R94, R0, RZ, 0x1c1f ;  /* 0x001c1fff005e7589 */ /* 0x0042a600000e0000 */
[----:B------:R-:W-:Y:S05]  /*211a0*/  @P0 BRA `(.L_x_666) ;  /* 0x0000000800040947 */ /* 0x000fea0003800000 */
[----:B------:R-:W-:Y:S01]  /*211b0*/  ULDC UR4, c[0x0][0xac8] ;  /* 0x0002b20000047ab9 */ /* 0x000fe20000000800 */
[----:B------:R-:W-:Y:S01]  /*211c0*/  ULDC.64 UR6, c[0x0][0x208] ;  /* 0x0000820000067ab9 */ /* 0x000fe20000000a00 */
[----:B-----5:R-:W-:Y:S02]  /*211d0*/  ISETP.GE.AND P0, PT, R209, UR4, PT ;  /* 0x00000004d1007c0c */ /* 0x020fe4000bf06270 */
[----:B------:R-:W-:Y:S02]  /*211e0*/  ISETP.GE.AND P5, PT, R187, UR4, PT ;  /* 0x00000004bb007c0c */ /* 0x000fe4000bfa6270 */
[----:B------:R-:W-:Y:S02]  /*211f0*/  ISETP.GE.AND P4, PT, R185, UR4, PT ;  /* 0x00000004b9007c0c */ /* 0x000fe4000bf86270 */
[----:B------:R-:W-:-:S07]  /*21200*/  ISETP.GE.AND P3, PT, R183, UR4, PT ;  /* 0x00000004b7007c0c */ /* 0x000fce000bf66270 */
[----:B0-2---:R-:W-:-:S05]  /*21210*/  @!P0 IMAD.WIDE R96, R209, 0x4, R94 ;  /* 0x00000004d1608825 */ /* 0x005fca00078e025e */
[----:B------:R0:W-:Y:S01]  /*21220*/  @!P0 ST.E.64 desc[UR6][R96.64], R164 ;  /* 0x000000a460008985 */ /* 0x0001e2000c101b06 */
[----:B------:R-:W-:-:S13]  /*21230*/  ISETP.GE.AND P0, PT, R207, UR4, PT ;  /* 0x00000004cf007c0c */ /* 0x000fda000bf06270 */
[----:B0-----:R-:W-:-:S04]  /*21240*/  @!P0 LEA R96, P1, R207, R94, 0x2 ;  /* 0x0000005ecf608211 */ /* 0x001fc800078210ff */
[----:B------:R-:W-:Y:S02]  /*21250*/  @!P0 LEA.HI.X R97, R207, R95, R208, 0x2, P1 ;  /* 0x0000005fcf618211 */ /* 0x000fe400008f14d0 */
[----:B------:R-:W-:-:S03]  /*21260*/  ISETP.GE.AND P1, PT, R203, UR4, PT ;  /* 0x00000004cb007c0c */ /* 0x000fc6000bf26270 */
[----:B------:R0:W-:Y:S01]  /*21270*/  @!P0 ST.E.64 desc[UR6][R96.64], R162 ;  /* 0x000000a260008985 */ /* 0x0001e2000c101b06 */
[----:B------:R-:W-:-:S13]  /*21280*/  ISETP.GE.AND P0, PT, R205, UR4, PT ;  /* 0x00000004cd007c0c */ /* 0x000fda000bf06270 */
[----:B0-----:R-:W-:-:S04]  /*21290*/  @!P0 LEA R96, P2, R205, R94, 0x2 ;  /* 0x0000005ecd608211 */ /* 0x001fc800078410ff */
[----:B------:R-:W-:-:S05]  /*212a0*/  @!P0 LEA.HI.X R97, R205, R95, R206, 0x2, P2 ;  /* 0x0000005fcd618211 */ /* 0x000fca00010f14ce */
[----:B------:R0:W-:Y:S01]  /*212b0*/  @!P0 ST.E.64 desc[UR6][R96.64], R160 ;  /* 0x000000a060008985 */ /* 0x0001e2000c101b06 */
[----:B------:R-:W-:Y:S02]  /*212c0*/  ISETP.GE.AND P0, PT, R201, UR4, PT ;  /* 0x00000004c9007c0c */ /* 0x000fe4000bf06270 */
        /* <DEDUP_REMOVED lines=25> */
[----:B------:R-:W-:Y:S02]  /*21460*/  @!P1 LEA.HI.X R3, R191, R95, R192, 0x2, P2 ;  /* 0x0000005fbf039211 */ /* 0x000fe400010f14c0 */
[----:B------:R-:W-:-:S03]  /*21470*/  @!P4 LEA R4, P2, R185, R94, 0x2 ;  /* 0x0000005eb904c211 */ /* 0x000fc600078410ff */
[----:B------:R0:W-:Y:S01]  /*21480*/  @!P1 ST.E.64 desc[UR6][R2.64], R6 ;  /* 0x0000000602009985 */ /* 0x0001e2000c101b06 */
[----:B------:R-:W-:Y:S02]  /*21490*/  @!P4 LEA.HI.X R5, R185, R95, R186, 0x2, P2 ;  /* 0x0000005fb905c211 */ /* 0x000fe400010f14ba */
[----:B------:R-:W-:Y:S02]  /*214a0*/  ISETP.GE.AND P2, PT, R177, UR4, PT ;  /* 0x00000004b1007c0c */ /* 0x000fe4000bf46270 */
[----:B0-----:R-:W-:-:S04]  /*214b0*/  @!P0 LEA R2, P1, R189, R94, 0x2 ;  /* 0x0000005ebd028211 */ /* 0x001fc800078210ff */
[----:B------:R-:W-:Y:S02]  /*214c0*/  @!P0 LEA.HI.X R3, R189, R95, R190, 0x2, P1 ;  /* 0x0000005fbd038211 */ /* 0x000fe400008f14be */
[----:B------:R-:W-:-:S03]  /*214d0*/  ISETP.GE.AND P1, PT, R179, UR4, PT ;  /* 0x00000004b3007c0c */ /* 0x000fc6000bf26270 */
[----:B------:R0:W-:Y:S01]  /*214e0*/  @!P0 ST.E.64 desc[UR6][R2.64], R8 ;  /* 0x0000000802008985 */ /* 0x0001e2000c101b06 */
[----:B------:R-:W-:Y:S02]  /*214f0*/  ISETP.GE.AND P0, PT, R181, UR4, PT ;  /* 0x00000004b5007c0c */ /* 0x000fe4000bf06270 */
[----:B0-----:R-:W-:-:S04]  /*21500*/  @!P5 LEA R2, P6, R187, R94, 0x2 ;  /* 0x0000005ebb02d211 */ /* 0x001fc800078c10ff */
[----:B------:R-:W-:Y:S02]  /*21510*/  @!P5 LEA.HI.X R3, R187, R95, R188, 0x2, P6 ;  /* 0x0000005fbb03d211 */ /* 0x000fe400030f14bc */
[----:B------:R-:W-:-:S03]  /*21520*/  @!P3 LEA R6, P6, R183, R94, 0x2 ;  /* 0x0000005eb706b211 */ /* 0x000fc600078c10ff */
[----:B------:R0:W-:Y:S01]  /*21530*/  @!P5 ST.E.64 desc[UR6][R2.64], R10 ;  /* 0x0000000a0200d985 */ /* 0x0001e2000c101b06 */
[----:B------:R-:W-:-:S03]  /*21540*/  @!P3 LEA.HI.X R7, R183, R95, R184, 0x2, P6 ;  /* 0x0000005fb707b211 */ /* 0x000fc600030f14b8 */
[----:B------:R2:W-:Y:S04]  /*21550*/  @!P4 ST.E.64 desc[UR6][R4.64], R12 ;  /* 0x0000000c0400c985 */ /* 0x0005e8000c101b06 */
[----:B------:R3:W-:Y:S01]  /*21560*/  @!P3 ST.E.64 desc[UR6][R6.64], R14 ;  /* 0x0000000e0600b985 */ /* 0x0007e2000c101b06 */
[----:B------:R-:W-:Y:S02]  /*21570*/  ISETP.GE.AND P3, PT, R175, UR4, PT ;  /* 0x00000004af007c0c */ /* 0x000fe4000bf66270 */
[----:B0-----:R-:W-:-:S04]  /*21580*/  @!P0 LEA R2, P4, R181, R94, 0x2 ;  /* 0x0000005eb5028211 */ /* 0x001fc800078810ff */
[-C--:B------:R-:W-:Y:S02]  /*21590*/  @!P0 LEA.HI.X R3, R181, R95.reuse, R182, 0x2, P4 ;  /* 0x0000005fb5038211 */ /* 0x080fe400020f14b6 */
[----:B------:R-:W-:Y:S02]  /*215a0*/  ISETP.GE.AND P4, PT, R173, UR4, PT ;  /* 0x00000004ad007c0c */ /* 0x000fe4000bf86270 */
[-C--:B--2---:R-:W-:Y:S01]  /*215b0*/  @!P1 LEA R4, P5, R179, R94.reuse, 0x2 ;  /* 0x0000005eb3049211 */ /* 0x084fe200078a10ff */
[----:B------:R0:W-:Y:S01]  /*215c0*/  @!P0 ST.E.64 desc[UR6][R2.64], R20 ;  /* 0x0000001402008985 */ /* 0x0001e2000c101b06 */
[----:B---3--:R-:W-:Y:S02]  /*215d0*/  @!P2 LEA R6, P6, R177, R94, 0x2 ;  /* 0x0000005eb106a211 */ /* 0x008fe400078c10ff */
[----:B------:R-:W-:Y:S02]  /*215e0*/  @!P1 LEA.HI.X R5, R179, R95, R180, 0x2, P5 ;  /* 0x0000005fb3059211 */ /* 0x000fe400028f14b4 */
[----:B------:R-:W-:-:S02]  /*215f0*/  ISETP.GE.AND P5, PT, R171, UR4, PT ;  /* 0x00000004ab007c0c */ /* 0x000fc4000bfa6270 */
[----:B------:R-:W-:Y:S01]  /*21600*/  @!P2 LEA.HI.X R7, R177, R95, R178, 0x2, P6 ;  /* 0x0000005fb107a211 */ /* 0x000fe200030f14b2 */
[----:B------:R2:W-:Y:S01]  /*21610*/  @!P1 ST.E.64 desc[UR6][R4.64], R24 ;  /* 0x0000001804009985 */ /* 0x0005e2000c101b06 */
[----:B------:R-:W-:-:S03]  /*21620*/  ISETP.GE.AND P1, PT, R167, UR4, PT ;  /* 0x00000004a7007c0c */ /* 0x000fc6000bf26270 */
[----:B------:R3:W-:Y:S01]  /*21630*/  @!P2 ST.E.64 desc[UR6][R6.64], R28 ;  /* 0x0000001c0600a985 */ /* 0x0007e2000c101b06 */
[----:B------:R-:W-:Y:S02]  /*21640*/  ISETP.GE.AND P2, PT, R169, UR4, PT ;  /* 0x00000004a9007c0c */ /* 0x000fe4000bf46270 */
[----:B0-----:R-:W-:-:S04]  /*21650*/  @!P3 LEA R2, P6, R175, R94, 0x2 ;  /* 0x0000005eaf02b211 */ /* 0x001fc800078c10ff */
[----:B------:R-:W-:Y:S02]  /*21660*/  @!P3 LEA.HI.X R3, R175, R95, R176, 0x2, P6 ;  /* 0x0000005faf03b211 */ /* 0x000fe400030f14b0 */
[----:B--2---:R-:W-:-:S03]  /*21670*/  @!P4 LEA R4, P0, R173, R94, 0x2 ;  /* 0x0000005ead04c211 */ /* 0x004fc600078010ff */
[----:B------:R0:W-:Y:S01]  /*21680*/  @!P3 ST.E.64 desc[UR6][R2.64], R32 ;  /* 0x000000200200b985 */ /* 0x0001e2000c101b06 */
[-C--:B------:R-:W-:Y:S02]  /*21690*/  @!P4 LEA.HI.X R5, R173, R95.reuse, R174, 0x2, P0 ;  /* 0x0000005fad05c211 */ /* 0x080fe400000f14ae */
[----:B------:R-:W-:Y:S02]  /*216a0*/  ISETP.GE.AND P0, PT, R151, UR4, PT ;  /* 0x0000000497007c0c */ /* 0x000fe4000bf06270 */
[-C--:B---3--:R-:W-:Y:S01]  /*216b0*/  @!P5 LEA R6, P6, R171, R94.reuse, 0x2 ;  /* 0x0000005eab06d211 */ /* 0x088fe200078c10ff */
[----:B------:R2:W-:Y:S01]  /*216c0*/  @!P4 ST.E.64 desc[UR6][R4.64], R36 ;  /* 0x000000240400c985 */ /* 0x0005e2000c101b06 */
[----:B------:R-:W-:Y:S02]  /*216d0*/  ISETP.GE.AND P4, PT, R147, UR4, PT ;  /* 0x0000000493007c0c */ /* 0x000fe4000bf86270 */
[----:B------:R-:W-:Y:S02]  /*216e0*/  @!P5 LEA.HI.X R7, R171, R95, R172, 0x2, P6 ;  /* 0x0000005fab07d211 */ /* 0x000fe400030f14ac */
[----:B0-----:R-:W-:-:S03]  /*216f0*/  @!P2 LEA R2, P6, R169, R94, 0x2 ;  /* 0x0000005ea902a211 */ /* 0x001fc600078c10ff */
[----:B------:R0:W-:Y:S01]  /*21700*/  @!P5 ST.E.64 desc[UR6][R6.64], R40 ;  /* 0x000000280600d985 */ /* 0x0001e2000c101b06 */
[----:B------:R-:W-:Y:S02]  /*21710*/  ISETP.GE.AND P5, PT, R149, UR4, PT ;  /* 0x0000000495007c0c */ /* 0x000fe4000bfa6270 */
[----:B------:R-:W-:Y:S02]  /*21720*/  @!P2 LEA.HI.X R3, R169, R95, R170, 0x2, P6 ;  /* 0x0000005fa903a211 */ /* 0x000fe400030f14aa */
[----:B--2---:R-:W-:-:S03]  /*21730*/  @!P1 LEA R4, P3, R167, R94, 0x2 ;  /* 0x0000005ea7049211 */ /* 0x004fc600078610ff */
[----:B------:R2:W-:Y:S01]  /*21740*/  @!P2 ST.E.64 desc[UR6][R2.64], R44 ;  /* 0x0000002c0200a985 */ /* 0x0005e2000c101b06 */
[-C--:B------:R-:W-:Y:S02]  /*21750*/  @!P1 LEA.HI.X R5, R167, R95.reuse, R168, 0x2, P3 ;  /* 0x0000005fa7059211 */ /* 0x080fe400018f14a8 */
[----:B------:R-:W-:Y:S02]  /*21760*/  ISETP.GE.AND P3, PT, R145, UR4, PT ;  /* 0x0000000491007c0c */ /* 0x000fe4000bf66270 */
[CC--:B0-----:R-:W-:Y:S01]  /*21770*/  @!P0 LEA R6, P6, R151.reuse, R94.reuse, 0x2 ;  /* 0x0000005e97068211 */ /* 0x0c1fe200078c10ff */
[----:B------:R0:W-:Y:S03]  /*21780*/  @!P1 ST.E.64 desc[UR6][R4.64], R48 ;  /* 0x0000003004009985 */ /* 0x0001e6000c101b06 */
[----:B------:R-:W-:Y:S02]  /*21790*/  @!P0 LEA.HI.X R7, R151, R95, R166, 0x2, P6 ;  /* 0x0000005f97078211 */ /* 0x000fe400030f14a6 */
[----:B--2---:R-:W-:-:S03]  /*217a0*/  @!P5 LEA R2, P1, R149, R94, 0x2 ;  /* 0x0000005e9502d211 */ /* 0x004fc600078210ff */
[----:B------:R2:W-:Y:S01]  /*217b0*/  @!P0 ST.E.64 desc[UR6][R6.64], R52 ;  /* 0x0000003406008985 */ /* 0x0005e2000c101b06 */
[----:B------:R-:W-:Y:S02]  /*217c0*/  ISETP.GE.AND P0, PT, R140, UR4, PT ;  /* 0x000000048c007c0c */ /* 0x000fe4000bf06270 */
[-C--:B------:R-:W-:Y:S02]  /*217d0*/  @!P5 LEA.HI.X R3, R149, R95.reuse, R150, 0x2, P1 ;  /* 0x0000005f9503d211 */ /* 0x080fe400008f1496 */
[----:B------:R-:W-:Y:S02]  /*217e0*/  ISETP.GE.AND P1, PT, R138, UR4, PT ;  /* 0x000000048a007c0c */ /* 0x000fe4000bf26270 */
[C---:B0-----:R-:W-:Y:S01]  /*217f0*/  @!P4 LEA R4, P2, R147.reuse, R94, 0x2 ;  /* 0x0000005e9304c211 */ /* 0x041fe200078410ff */
[----:B------:R0:W-:Y:S03]  /*21800*/  @!P5 ST.E.64 desc[UR6][R2.64], R56 ;  /* 0x000000380200d985 */ /* 0x0001e6000c101b06 */
[----:B------:R-:W-:-:S02]  /*21810*/  @!P4 LEA.HI.X R5, R147, R95, R148, 0x2, P2 ;  /* 0x0000005f9305c211 */ /* 0x000fc400010f1494 */
[----:B------:R-:W-:Y:S02]  /*21820*/  ISETP.GE.AND P2, PT, R132, UR4, PT ;  /* 0x0000000484007c0c */ /* 0x000fe4000bf46270 */
[CC--:B--2---:R-:W-:Y:S01]  /*21830*/  @!P3 LEA R6, P6, R145.reuse, R94.reuse, 0x2 ;  /* 0x0000005e9106b211 */ /* 0x0c4fe200078c10ff */
[----:B------:R2:W-:Y:S01]  /*21840*/  @!P4 ST.E.64 desc[UR6][R4.64], R60 ;  /* 0x0000003c0400c985 */ /* 0x0005e2000c101b06 */
[----:B------:R-:W-:Y:S02]  /*21850*/  ISETP.GE.AND P4, PT, R136, UR4, PT ;  /* 0x0000000488007c0c */ /* 0x000fe4000bf86270 */
[----:B------:R-:W-:Y:S02]  /*21860*/  @!P3 LEA.HI.X R7, R145, R95, R146, 0x2, P6 ;  /* 0x0000005f9107b211 */ /* 0x000fe400030f1492 */
[----:B0-----:R-:W-:-:S03]  /*21870*/  @!P0 LEA R2, P5, R140, R94, 0x2 ;  /* 0x0000005e8c028211 */ /* 0x001fc600078a10ff */
[----:B------:R0:W-:Y:S01]  /*21880*/  @!P3 ST.E.64 desc[UR6][R6.64], R64 ;  /* 0x000000400600b985 */ /* 0x0001e2000c101b06 */
[----:B------:R-:W-:Y:S02]  /*21890*/  ISETP.GE.AND P3, PT, R134, UR4, PT ;  /* 0x0000000486007c0c */ /* 0x000fe4000bf66270 */
[-C--:B------:R-:W-:Y:S02]  /*218a0*/  @!P0 LEA.HI.X R3, R140, R95.reuse, R144, 0x2, P5 ;  /* 0x0000005f8c038211 */ /* 0x080fe400028f1490 */
[----:B------:R-:W-:Y:S02]  /*218b0*/  ISETP.GE.AND P5, PT, R130, UR4, PT ;  /* 0x0000000482007c0c */ /* 0x000fe4000bfa6270 */
[C---:B--2---:R-:W-:Y:S01]  /*218c0*/  @!P1 LEA R4, P6, R138.reuse, R94, 0x2 ;  /* 0x0000005e8a049211 */ /* 0x044fe200078c10ff */
[----:B------:R2:W-:Y:S03]  /*218d0*/  @!P0 ST.E.64 desc[UR6][R2.64], R68 ;  /* 0x0000004402008985 */ /* 0x0005e6000c101b06 */
[----:B------:R-:W-:-:S03]  /*218e0*/  @!P1 LEA.HI.X R5, R138, R95, R139, 0x2, P6 ;  /* 0x0000005f8a059211 */ /* 0x000fc600030f148b */
[CC--:B0-----:R-:W-:Y:S02]  /*218f0*/  @!P3 LEA R6, P6, R134.reuse, R94.reuse, 0x2 ;  /* 0x0000005e8606b211 */ /* 0x0c1fe400078c10ff */
[----:B------:R0:W-:Y:S02]  /*21900*/  @!P1 ST.E.64 desc[UR6][R4.64], R72 ;  /* 0x0000004804009985 */ /* 0x0001e4000c101b06 */
[----:B------:R-:W-:Y:S02]  /*21910*/  @!P3 LEA.HI.X R7, R134, R95, R135, 0x2, P6 ;  /* 0x0000005f8607b211 */ /* 0x000fe400030f1487 */
[----:B--2---:R-:W-:-:S04]  /*21920*/  @!P4 LEA R2, P0, R136, R94, 0x2 ;  /* 0x0000005e8802c211 */ /* 0x004fc800078010ff */
[-C--:B------:R-:W-:Y:S02]  /*21930*/  @!P4 LEA.HI.X R3, R136, R95.reuse, R137, 0x2, P0 ;  /* 0x0000005f8803c211 */ /* 0x080fe400000f1489 */
[-C--:B------:R-:W-:Y:S02]  /*21940*/  @!P5 LEA R8, P0, R130, R94.reuse, 0x2 ;  /* 0x0000005e8208d211 */ /* 0x080fe400078010ff */
[----:B0-----:R-:W-:Y:S01]  /*21950*/  @!P2 LEA R4, P1, R132, R94, 0x2 ;  /* 0x0000005e8404a211 */ /* 0x001fe200078210ff */
[----:B------:R3:W-:Y:S01]  /*21960*/  @!P4 ST.E.64 desc[UR6][R2.64], R76 ;  /* 0x0000004c0200c985 */ /* 0x0007e2000c101b06 */
[-C--:B------:R-:W-:Y:S02]  /*21970*/  @!P5 LEA.HI.X R9, R130, R95.reuse, R131, 0x2, P0 ;  /* 0x0000005f8209d211 */ /* 0x080fe400000f1483 */
[----:B------:R-:W-:Y:S01]  /*21980*/  @!P2 LEA.HI.X R5, R132, R95, R133, 0x2, P1 ;  /* 0x0000005f8405a211 */ /* 0x000fe200008f1485 */
[----:B------:R3:W-:Y:S04]  /*21990*/  @!P3 ST.E.64 desc[UR6][R6.64], R80 ;  /* 0x000000500600b985 */ /* 0x0007e8000c101b06 */
[----:B------:R3:W-:Y:S04]  /*219a0*/  @!P2 ST.E.64 desc[UR6][R4.64], R84 ;  /* 0x000000540400a985 */ /* 0x0007e8000c101b06 */
[----:B------:R3:W-:Y:S02]  /*219b0*/  @!P5 ST.E.64 desc[UR6][R8.64], R88 ;  /* 0x000000580800d985 */ /* 0x0007e4000c101b06 */
.L_x_666:
[----:B------:R-:W-:Y:S05]  /*219c0*/  BSYNC B1 ;  /* 0x0000000000017941 */ /* 0x000fea0003800000 */
.L_x_665:
[----:B------:R-:W-:Y:S01]  /*219d0*/  ISETP.GE.AND P0, PT, R98, R92, PT ;  /* 0x0000005c6200720c */ /* 0x000fe20003f06270 */
[----:B---3--:R3:W4:Y:S04]  /*219e0*/  SHFL.IDX PT, R3, R93, 0x1, 0x1c1f ;  /* 0x003c1f005d037f89 */ /* 0x00872800000e0000 */
[----:B------:R3:W0:Y:S08]  /*219f0*/  SHFL.IDX PT, R2, R0, 0x1, 0x1c1f ;  /* 0x003c1f0000027f89 */ /* 0x00063000000e0000 */
[----:B---3--:R-:W-:Y:S05]  /*21a00*/  @P0 BRA `(.L_x_664) ;  /* 0x0000001400c80947 */ /* 0x008fea0003800000 */
[----:B------:R-:W-:Y:S01]  /*21a10*/  ULDC UR4, c[0x0][0xac8] ;  /* 0x0002b20000047ab9 */ /* 0x000fe20000000800 */
[----:B------:R-:W-:Y:S01]  /*21a20*/  ULDC.64 UR6, c[0x0][0x208] ;  /* 0x0000820000067ab9 */ /* 0x000fe20000000a00 */
[----:B-----5:R-:W-:Y:S02]  /*21a30*/  ISETP.GE.AND P3, PT, R209, UR4, PT ;  /* 0x00000004d1007c0c */ /* 0x020fe4000bf66270 */
[----:B------:R-:W-:Y:S02]  /*21a40*/  ISETP.GE.AND P2, PT, R207, UR4, PT ;  /* 0x00000004cf007c0c */ /* 0x000fe4000bf46270 */
[----:B------:R-:W-:Y:S02]  /*21a50*/  ISETP.GE.AND P1, PT, R205, UR4, PT ;  /* 0x00000004cd007c0c */ /* 0x000fe4000bf26270 */
[----:B------:R-:W-:Y:S02]  /*21a60*/  ISETP.GE.AND P0, PT, R203, UR4, PT ;  /* 0x00000004cb007c0c */ /* 0x000fe4000bf06270 */
[----:B------:R-:W-:-:S05]  /*21a70*/  ISETP.GE.AND P4, PT, R199, UR4, PT ;  /* 0x00000004c7007c0c */ /* 0x000fca000bf86270 */
[----:B0---4-:R-:W-:-:S04]  /*21a80*/  @!P3 IMAD.WIDE R4, R209, 0x4, R2 ;  /* 0x00000004d104b825 */ /* 0x011fc800078e0202 */
[-C--:B------:R-:W-:Y:S01]  /*21a90*/  @!P1 LEA R6, P5, R205, R2.reuse, 0x2 ;  /* 0x00000002cd069211 */ /* 0x080fe200078a10ff */
[----:B------:R0:W-:Y:S01]  /*21aa0*/  @!P3 ST.E.64 desc[UR6][R4.64], R26 ;  /* 0x0000001a0400b985 */ /* 0x0001e2000c101b06 */
[----:B------:R-:W-:Y:S02]  /*21ab0*/  ISETP.GE.AND P3, PT, R201, UR4, PT ;  /* 0x00000004c9007c0c */ /* 0x000fe4000bf66270 */
[----:B------:R-:W-:Y:S02]  /*21ac0*/  @!P1 LEA.HI.X R7, R205, R3, R206, 0x2, P5 ;  /* 0x00000003cd079211 */ /* 0x000fe400028f14ce */
        /* <DEDUP_REMOVED lines=9> */
[-C--:B0-----:R-:W-:Y:S02]  /*21b60*/  @!P3 LEA R4, P1, R201, R2.reuse, 0x2 ;  /* 0x00000002c904b211 */ /* 0x081fe400078210ff */
[----:B---3--:R-:W-:Y:S02]  /*21b70*/  @!P4 LEA R6, P2, R199, R2, 0x2 ;  /* 0x00000002c706c211 */ /* 0x008fe400078410ff */
[----:B------:R-:W-:-:S02]  /*21b80*/  @!P3 LEA.HI.X R5, R201, R3, R202, 0x2, P1 ;  /* 0x00000003c905b211 */ /* 0x000fc400008f14ca */
[----:B------:R-:W-:Y:S02]  /*21b90*/  ISETP.GE.AND P1, PT, R193, UR4, PT ;  /* 0x00000004c1007c0c */ /* 0x000fe4000bf26270 */
[-C--:B------:R-:W-:Y:S01]  /*21ba0*/  @!P4 LEA.HI.X R7, R199, R3.reuse, R200, 0x2, P2 ;  /* 0x00000003c707c211 */ /* 0x080fe200010f14c8 */
[----:B------:R0:W-:Y:S01]  /*21bb0*/  @!P3 ST.E.64 desc[UR6][R4.64], R42 ;  /* 0x0000002a0400b985 */ /* 0x0001e2000c101b06 */
[----:B------:R-:W-:Y:S02]  /*21bc0*/  ISETP.GE.AND P2, PT, R191, UR4, PT ;  /* 0x00000004bf007c0c */ /* 0x000fe4000bf46270 */
[----:B----4-:R-:W-:Y:S01]  /*21bd0*/  @!P5 LEA R8, P6, R197, R2, 0x2 ;  /* 0x00000002c508d211 */ /* 0x010fe200078c10ff */
[----:B------:R3:W-:Y:S01]  /*21be0*/  @!P4 ST.E.64 desc[UR6][R6.64], R46 ;  /* 0x0000002e0600c985 */ /* 0x0007e2000c101b06 */
[----:B------:R-:W-:Y:S02]  /*21bf0*/  ISETP.GE.AND P3, PT, R189, UR4, PT ;  /* 0x00000004bd007c0c */ /* 0x000fe4000bf66270 */
[----:B------:R-:W-:-:S02]  /*21c00*/  @!P5 LEA.HI.X R9, R197, R3, R198, 0x2, P6 ;  /* 0x00000003c509d211 */ /* 0x000fc400030f14c6 */
[----:B------:R-:W-:-:S03]  /*21c10*/  ISETP.GE.AND P4, PT, R187, UR4, PT ;  /* 0x00000004bb007c0c */ /* 0x000fc6000bf86270 */
[----:B------:R4:W-:Y:S01]  /*21c20*/  @!P5 ST.E.64 desc[UR6][R8.64], R50 ;  /* 0x000000320800d985 */ /* 0x0009e2000c101b06 */
[-C--:B0-----:R-:W-:Y:S02]  /*21c30*/  @!P0 LEA R4, P6, R195, R2.reuse, 0x2 ;  /* 0x00000002c3048211 */ /* 0x081fe400078c10ff */
[-C--:B---3--:R-:W-:Y:S02]  /*21c40*/  @!P1 LEA R6, P5, R193, R2.reuse, 0x2 ;  /* 0x00000002c1069211 */ /* 0x088fe400078a10ff */
[-C--:B------:R-:W-:Y:S02]  /*21c50*/  @!P0 LEA.HI.X R5, R195, R3.reuse, R196, 0x2, P6 ;  /* 0x00000003c3058211 */ /* 0x080fe400030f14c4 */
[----:B------:R-:W-:Y:S02]  /*21c60*/  @!P1 LEA.HI.X R7, R193, R3, R194, 0x2, P5 ;  /* 0x00000003c1079211 */ /* 0x000fe400028f14c2 */
[----:B------:R-:W-:Y:S01]  /*21c70*/  ISETP.GE.AND P5, PT, R185, UR4, PT ;  /* 0x00000004b9007c0c */ /* 0x000fe2000bfa6270 */
[----:B------:R0:W-:Y:S01]  /*21c80*/  @!P0 ST.E.64 desc[UR6][R4.64], R54 ;  /* 0x0000003604008985 */ /* 0x0001e2000c101b06 */
[----:B----4-:R-:W-:-:S02]  /*21c90*/  @!P2 LEA R8, P6, R191, R2, 0x2 ;  /* 0x00000002bf08a211 */ /* 0x010fc400078c10ff */
[----:B------:R-:W-:Y:S01]  /*21ca0*/  ISETP.GE.AND P0, PT, R183, UR4, PT ;  /* 0x00000004b7007c0c */ /* 0x000fe2000bf06270 */
[----:B------:R3:W-:Y:S01]  /*21cb0*/  @!P1 ST.E.64 desc[UR6][R6.64], R58 ;  /* 0x0000003a06009985 */ /* 0x0007e2000c101b06 */
[----:B------:R-:W-:Y:S02]  /*21cc0*/  @!P2 LEA.HI.X R9, R191, R3, R192, 0x2, P6 ;  /* 0x00000003bf09a211 */ /* 0x000fe400030f14c0 */
        /* <DEDUP_REMOVED lines=8> */
[----:B----4-:R-:W-:-:S03]  /*21d50*/  @!P5 LEA R8, P6, R185, R2, 0x2 ;  /* 0x00000002b908d211 */ /* 0x010fc600078c10ff */
[----:B------:R3:W-:Y:S01]  /*21d60*/  @!P4 ST.E.64 desc[UR6][R6.64], R70 ;  /* 0x000000460600c985 */ /* 0x0007e2000c101b06 */
[----:B------:R-:W-:-:S05]  /*21d70*/  @!P5 LEA.HI.X R9, R185, R3, R186, 0x2, P6 ;  /* 0x00000003b909d211 */ /* 0x000fca00030f14ba */
[----:B------:R4:W-:Y:S01]  /*21d80*/  @!P5 ST.E.64 desc[UR6][R8.64], R74 ;  /* 0x0000004a0800d985 */ /* 0x0009e2000c101b06 */
[----:B------:R-:W-:Y:S02]  /*21d90*/  ISETP.GE.AND P5, PT, R177, UR4, PT ;  /* 0x00000004b1007c0c */ /* 0x000fe4000bfa6270 */
[----:B0-----:R-:W-:-:S04]  /*21da0*/  @!P0 LEA R4, P4, R183, R2, 0x2 ;  /* 0x00000002b7048211 */ /* 0x001fc800078810ff */
[-C--:B------:R-:W-:Y:S02]  /*21db0*/  @!P0 LEA.HI.X R5, R183, R3.reuse, R184, 0x2, P4 ;  /* 0x00000003b7058211 */ /* 0x080fe400020f14b8 */
[----:B------:R-:W-:Y:S02]  /*21dc0*/  ISETP.GE.AND P4, PT, R175, UR4, PT ;  /* 0x00000004af007c0c */ /* 0x000fe4000bf86270 */
[-C--:B---3--:R-:W-:Y:S01]  /*21dd0*/  @!P1 LEA R6, P3, R181, R2.reuse, 0x2 ;  /* 0x00000002b5069211 */ /* 0x088fe200078610ff */
[----:B------:R0:W-:Y:S01]  /*21de0*/  @!P0 ST.E.64 desc[UR6][R4.64], R78 ;  /* 0x0000004e04008985 */ /* 0x0001e2000c101b06 */
[----:B----4-:R-:W-:Y:S02]  /*21df0*/  @!P2 LEA R8, P6, R179, R2, 0x2 ;  /* 0x00000002b308a211 */ /* 0x010fe400078c10ff */
        /* <DEDUP_REMOVED lines=9> */
[----:B---3--:R-:W-:-:S03]  /*21e90*/  @!P4 LEA R6, P0, R175, R2, 0x2 ;  /* 0x00000002af06c211 */ /* 0x008fc600078010ff */
[----:B------:R0:W-:Y:S01]  /*21ea0*/  @!P5 ST.E.64 desc[UR6][R4.64], R90 ;  /* 0x0000005a0400d985 */ /* 0x0001e2000c101b06 */
[----:B------:R-:W-:Y:S02]  /*21eb0*/  ISETP.GE.AND P5, PT, R151, UR4, PT ;  /* 0x0000000497007c0c */ /* 0x000fe4000bfa6270 */
[-C--:B------:R-:W-:Y:S02]  /*21ec0*/  @!P4 LEA.HI.X R7, R175, R3.reuse, R176, 0x2, P0 ;  /* 0x00000003af07c211 */ /* 0x080fe400000f14b0 */
[----:B------:R-:W-:Y:S02]  /*21ed0*/  ISETP.GE.AND P0, PT, R167, UR4, PT ;  /* 0x00000004a7007c0c */ /* 0x000fe4000bf06270 */
[----:B----4-:R-:W-:Y:S01]  /*21ee0*/  @!P3 LEA R8, P6, R173, R2, 0x2 ;  /* 0x00000002ad08b211 */ /* 0x010fe200078c10ff */
[----:B------:R3:W-:Y:S01]  /*21ef0*/  @!P4 ST.E.64 desc[UR6][R6.64], R100 ;  /* 0x000000640600c985 */ /* 0x0007e2000c101b06 */
[----:B------:R-:W-:Y:S02]  /*21f00*/  ISETP.GE.AND P4, PT, R149, UR4, PT ;  /* 0x0000000495007c0c */ /* 0x000fe4000bf86270 */
[----:B------:R-:W-:-:S02]  /*21f10*/  @!P3 LEA.HI.X R9, R173, R3, R174, 0x2, P6 ;  /* 0x00000003ad09b211 */ /* 0x000fc400030f14ae */
[----:B0-----:R-:W-:-:S03]  /*21f20*/  @!P2 LEA R4, P6, R171, R2, 0x2 ;  /* 0x00000002ab04a211 */ /* 0x001fc600078c10ff */
[----:B------:R0:W-:Y:S01]  /*21f30*/  @!P3 ST.E.64 desc[UR6][R8.64], R104 ;  /* 0x000000680800b985 */ /* 0x0001e2000c101b06 */
[----:B------:R-:W-:Y:S02]  /*21f40*/  @!P2 LEA.HI.X R5, R171, R3, R172, 0x2, P6 ;  /* 0x00000003ab05a211 */ /* 0x000fe400030f14ac */
[----:B---3--:R-:W-:-:S03]  /*21f50*/  @!P1 LEA R6, P3, R169, R2, 0x2 ;  /* 0x00000002a9069211 */ /* 0x008fc600078610ff */
[----:B------:R3:W-:Y:S01]  /*21f60*/  @!P2 ST.E.64 desc[UR6][R4.64], R102 ;  /* 0x000000660400a985 */ /* 0x0007e2000c101b06 */
[-C--:B------:R-:W-:Y:S02]  /*21f70*/  @!P1 LEA.HI.X R7, R169, R3.reuse, R170, 0x2, P3 ;  /* 0x00000003a9079211 */ /* 0x080fe400018f14aa */
[----:B------:R-:W-:Y:S02]  /*21f80*/  ISETP.GE.AND P3, PT, R147, UR4, PT ;  /* 0x0000000493007c0c */ /* 0x000fe4000bf66270 */
[CC--:B0-----:R-:W-:Y:S01]  /*21f90*/  @!P0 LEA R8, P6, R167.reuse, R2.reuse, 0x2 ;  /* 0x00000002a7088211 */ /* 0x0c1fe200078c10ff */
[----:B------:R0:W-:Y:S03]  /*21fa0*/  @!P1 ST.E.64 desc[UR6][R6.64], R106 ;  /* 0x0000006a06009985 */ /* 0x0001e6000c101b06 */
[----:B------:R-:W-:Y:S02]  /*21fb0*/  @!P0 LEA.HI.X R9, R167, R3, R168, 0x2, P6 ;  /* 0x00000003a7098211 */ /* 0x000fe400030f14a8 */
[----:B---3--:R-:W-:-:S03]  /*21fc0*/  @!P5 LEA R4, P1, R151, R2, 0x2 ;  /* 0x000000029704d211 */ /* 0x008fc600078210ff */
        /* <DEDUP_REMOVED lines=8> */
[CC--:B---3--:R-:W-:Y:S01]  /*22050*/  @!P3 LEA R8, P6, R147.reuse, R2.reuse, 0x2 ;  /* 0x000000029308b211 */ /* 0x0c8fe200078c10ff */
[----:B------:R3:W-:Y:S01]  /*22060*/  @!P4 ST.E.64 desc[UR6][R6.64], R112 ;  /* 0x000000700600c985 */ /* 0x0007e2000c101b06 */
[----:B------:R-:W-:Y:S02]  /*22070*/  ISETP.GE.AND P4, PT, R138, UR4, PT ;  /* 0x000000048a007c0c */ /* 0x000fe4000bf86270 */
[----:B------:R-:W-:Y:S02]  /*22080*/  @!P3 LEA.HI.X R9, R147, R3, R148, 0x2, P6 ;  /* 0x000000039309b211 */ /* 0x000fe400030f1494 */
[----:B0-----:R-:W-:-:S03]  /*22090*/  @!P1 LEA R4, P6, R140, R2, 0x2 ;  /* 0x000000028c049211 */ /* 0x001fc600078c10ff */
[----:B------:R0:W-:Y:S01]  /*220a0*/  @!P3 ST.E.64 desc[UR6][R8.64], R114 ;  /* 0x000000720800b985 */ /* 0x0001e2000c101b06 */
[----:B------:R-:W-:Y:S02]  /*220b0*/  ISETP.GE.AND P3, PT, R136, UR4, PT ;  /* 0x0000000488007c0c */ /* 0x000fe4000bf66270 */
[----:B------:R-:W-:Y:S02]  /*220c0*/  @!P1 LEA.HI.X R5, R140, R3, R144, 0x2, P6 ;  /* 0x000000038c059211 */ /* 0x000fe400030f1490 */
[----:B---3--:R-:W-:-:S04]  /*220d0*/  @!P0 LEA R6, P5, R145, R2, 0x2 ;  /* 0x0000000291068211 */ /* 0x008fc800078a10ff */
[----:B------:R-:W-:Y:S02]  /*220e0*/  @!P0 LEA.HI.X R7, R145, R3, R146, 0x2, P5 ;  /* 0x0000000391078211 */ /* 0x000fe400028f1492 */
[----:B------:R-:W-:-:S03]  /*220f0*/  ISETP.GE.AND P5, PT, R132, UR4, PT ;  /* 0x0000000484007c0c */ /* 0x000fc6000bfa6270 */
[----:B------:R3:W-:Y:S04]  /*22100*/  @!P0 ST.E.64 desc[UR6][R6.64], R116 ;  /* 0x0000007406008985 */ /* 0x0007e8000c101b06 */
[----:B------:R4:W-:Y:S01]  /*22110*/  @!P1 ST.E.64 desc[UR6][R4.64], R118 ;  /* 0x0000007604009985 */ /* 0x0009e2000c101b06 */
[----:B0-----:R-:W-:-:S04]  /*22120*/  @!P2 LEA R8, P1, R134, R2, 0x2 ;  /* 0x000000028608a211 */ /* 0x001fc800078210ff */
[----:B------:R-:W-:Y:S02]  /*22130*/  @!P2 LEA.HI.X R9, R134, R3, R135, 0x2, P1 ;  /* 0x000000038609a211 */ /* 0x000fe400008f1487 */
[----:B---3--:R-:W-:-:S04]  /*22140*/  @!P4 LEA R6, P0, R138, R2, 0x2 ;  /* 0x000000028a06c211 */ /* 0x008fc800078010ff */
[-C--:B------:R-:W-:Y:S02]  /*22150*/  @!P4 LEA.HI.X R7, R138, R3.reuse, R139, 0x2, P0 ;  /* 0x000000038a07c211 */ /* 0x080fe400000f148b */
[-C--:B------:R-:W-:Y:S02]  /*22160*/  @!P5 LEA R10, P0, R132, R2.reuse, 0x2 ;  /* 0x00000002840ad211 */ /* 0x080fe400078010ff */
[----:B----4-:R-:W-:Y:S01]  /*22170*/  @!P3 LEA R4, P6, R136, R2, 0x2 ;  /* 0x000000028804b211 */ /* 0x010fe200078c10ff */
[----:B------:R0:W-:Y:S01]  /*22180*/  @!P4 ST.E.64 desc[UR6][R6.64], R120 ;  /* 0x000000780600c985 */ /* 0x0001e2000c101b06 */
[-C--:B------:R-:W-:Y:S02]  /*22190*/  @!P5 LEA.HI.X R11, R132, R3.reuse, R133, 0x2, P0 ;  /* 0x00000003840bd211 */ /* 0x080fe400000f1485 */
[----:B------:R-:W-:Y:S02]  /*221a0*/  ISETP.GE.AND P0, PT, R130, UR4, PT ;  /* 0x0000000482007c0c */ /* 0x000fe4000bf06270 */
[----:B------:R-:W-:-:S05]  /*221b0*/  @!P3 LEA.HI.X R5, R136, R3, R137, 0x2, P6 ;  /* 0x000000038805b211 */ /* 0x000fca00030f1489 */
[----:B------:R0:W-:Y:S04]  /*221c0*/  @!P3 ST.E.64 desc[UR6][R4.64], R122 ;  /* 0x0000007a0400b985 */ /* 0x0001e8000c101b06 */
[----:B------:R0:W-:Y:S04]  /*221d0*/  @!P2 ST.E.64 desc[UR6][R8.64], R124 ;  /* 0x0000007c0800a985 */ /* 0x0001e8000c101b06 */
[----:B------:R0:W-:Y:S01]  /*221e0*/  @!P5 ST.E.64 desc[UR6][R10.64], R126 ;  /* 0x0000007e0a00d985 */ /* 0x0001e2000c101b06 */
[----:B------:R-:W-:Y:S05]  /*221f0*/  @P0 BRA `(.L_x_664) ;  /* 0x0000000c00cc0947 */ /* 0x000fea0003800000 */
[----:B------:R-:W-:Y:S01]  /*22200*/  LEA R2, P0, R130, R2, 0x2 ;  /* 0x0000000282027211 */ /* 0x000fe200078010ff */
[----:B------:R-:W-:-:S03]  /*22210*/  ULDC.64 UR4, c[0x0][0x208] ;  /* 0x0000820000047ab9 */ /* 0x000fc60000000a00 */
[----:B------:R-:W-:-:S05]  /*22220*/  LEA.HI.X R3, R130, R3, R131, 0x2, P0 ;  /* 0x0000000382037211 */ /* 0x000fca00000f1483 */
[----:B------:R3:W-:Y:S01]  /*22230*/  ST.E.64 desc[UR4][R2.64], R128 ;  /* 0x0000008002007985 */ /* 0x0007e2000c101b04 */
[----:B------:R-:W-:Y:S05]  /*22240*/  BRA `(.L_x_664) ;  /* 0x0000000c00b87947 */ /* 0x000fea0003800000 */
.L_x_655:
[----:B------:R-:W-:Y:S01]  /*22250*/  ULDC.64 UR6, c[0x0][0xc08] ;  /* 0x0003020000067ab9 */ /* 0x000fe20000000a00 */
[----:B------:R-:W-:Y:S01]  /*22260*/  ULDC.64 UR4, c[0x0][0xc00] ;  /* 0x0003000000047ab9 */ /* 0x000fe20000000a00 */
[----:B------:R-:W-:Y:S01]  /*22270*/  ISETP.NE.U32.AND P1, PT, RZ, UR6, PT ;  /* 0x00000006ff007c0c */ /* 0x000fe2000bf25070 */
[----:B------:R-:W-:Y:S01]  /*22280*/  IMAD.MOV.U32 R15, RZ, RZ, RZ ;  /* 0x000000ffff0f7224 */ /* 0x000fe200078e00ff */
[----:B------:R-:W-:Y:S01]  /*22290*/  IADD3 R2, P2, R234, UR4, RZ ;  /* 0x00000004ea027c10 */ /* 0x000fe2000ff5e0ff */
[----:B------:R-:W-:Y:S01]  /*222a0*/  ULDC.64 UR8, c[0x0][0x208] ;  /* 0x0000820000087ab9 */ /* 0x000fe20000000a00 */
[----:B------:R-:W-:Y:S02]  /*222b0*/  ISETP.NE.AND.EX P1, PT, RZ, UR7, PT, P1 ;  /* 0x00000007ff007c0c */ /* 0x000fe4000bf25310 */
[----:B------:R-:W-:Y:S01]  /*222c0*/  IADD3.X R3, R235, UR5, RZ, P2, !PT ;  /* 0x00000005eb037c10 */ /* 0x000fe200097fe4ff */
[----:B------:R-:W2:Y:S01]  /*222d0*/  S2R R4, SR_TID.X ;  /* 0x0000000000047919 */ /* 0x000ea20000002100 */
[----:B------:R-:W-:-:S04]  /*222e0*/  ISETP.NE.U32.AND P0, PT, RZ, UR4, PT ;  /* 0x00000004ff007c0c */ /* 0x000fc8000bf05070 */
[----:B------:R-:W-:-:S05]  /*222f0*/  ISETP.NE.AND.EX P0, PT, RZ, UR5, PT, P0 ;  /* 0x00000005ff007c0c */ /* 0x000fca000bf05300 */
[----:B------:R-:W-:-:S04]  /*22300*/  @P1 IADD3 R234, P2, R234, UR6, RZ ;  /* 0x00000006eaea1c10 */ /* 0x000fc8000ff5e0ff */
[----:B------:R-:W-:Y:S02]  /*22310*/  @P1 IADD3.X R235, R235, UR7, RZ, P2, !PT ;  /* 0x00000007ebeb1c10 */ /* 0x000fe400097fe4ff */
[----:B------:R-:W-:Y:S01]  /*22320*/  ISETP.NE.AND P2, PT, R232, RZ, PT ;  /* 0x000000ffe800720c */ /* 0x000fe20003f45270 */
[----:B------:R-:W-:Y:S01]  /*22330*/  ULDC UR4, c[0x0][0xa88] ;  /* 0x0002a20000047ab9 */ /* 0x000fe20000000800 */
[----:B------:R3:W5:Y:S01]  /*22340*/  @P0 LDG.E R15, desc[UR8][R2.64] ;  /* 0x00000008020f0981 */ /* 0x000762000c1e1900 */
[----:B------:R-:W-:-:S06]  /*22350*/  IMAD.U32 R0, RZ, RZ, UR4 ;  /* 0x00000004ff007e24 */ /* 0x000fcc000f8e00ff */
[----:B------:R3:W5:Y:S04]  /*22360*/  @P1 LDG.E R0, desc[UR8][R234.64] ;  /* 0x00000008ea001981 */ /* 0x000768000c1e1900 */
[----:B------:R-:W4:Y:S01]  /*22370*/  @!P2 LDC R232, c[0x0][0xad4] ;  /* 0x0002b500ffe8ab82 */ /* 0x000f220000000800 */
[----:B--2---:R-:W-:-:S05]  /*22380*/  VIADD R5, R4, 0xffffff80 ;  /* 0xffffff8004057836 */ /* 0x004fca0000000000 */
[----:B------:R-:W-:Y:S02]  /*22390*/  ISETP.GT.AND P3, PT, R5, 0x7f, PT ;  /* 0x0000007f0500780c */ /* 0x000fe40003f64270 */
[----:B----4-:R-:W-:Y:S01]  /*223a0*/  ISETP.GT.AND P2, PT, R232, 0x1, PT ;  /* 0x00000001e800780c */ /* 0x010fe20003f44270 */
[----:B---3--:R-:W-:-:S12]  /*223b0*/  @P1 BRA `(.L_x_667) ;  /* 0x0000000000141947 */ /* 0x008fd80003800000 */
[----:B------:R-:W-:Y:S05]  /*223c0*/  @!P0 BRA `(.L_x_667) ;  /* 0x0000000000108947 */ /* 0x000fea0003800000 */
[----:B------:R-:W-:Y:S02]  /*223d0*/  ULDC.64 UR4, c[0x0][0x208] ;  /* 0x0000820000047ab9 */ /* 0x000fe40000000a00 */
[----:B------:R-:W2:Y:S04]  /*223e0*/  LDG.E R5, desc[UR4][R2.64] ;  /* 0x0000000402057981 */ /* 0x000ea8000c1e1900 */
[----:B-----5:R-:W2:Y:S02]  /*223f0*/  LDG.E R0, desc[UR4][R2.64+0x4] ;  /* 0x0000040402007981 */ /* 0x020ea4000c1e1900 */
[----:B--2---:R-:W-:-:S07]  /*22400*/  IMAD.IADD R0, R0, 0x1, -R5 ;  /* 0x0000000100007824 */ /* 0x004fce00078e0a05 */
.L_x_667:
[----:B------:R-:W2:Y:S01]  /*22410*/  LDL.LU R2, [R1+0xf8] ;  /* 0x0000f80001027983 */ /* 0x000ea20000300800 */
[----:B------:R-:W-:Y:S01]  /*22420*/  BSSY B1, `(.L_x_668) ;  /* 0x0000039000017945 */ /* 0x000fe20003800000 */
[----:B------:R-:W-:Y:S02]  /*22430*/  SEL R233, R233, RZ, !P0 ;  /* 0x000000ffe9e97207 */ /* 0x000fe40004000000 */
[----:B-----5:R-:W-:Y:S02]  /*22440*/  SHF.R.S32.HI R24, RZ, 0x1f, R15 ;  /* 0x0000001fff187819 */ /* 0x020fe4000001140f */
[----:B--2---:R-:W-:Y:S01]  /*22450*/  SEL R26, R2, RZ, !P0 ;  /* 0x000000ff021a7207 */ /* 0x004fe20004000000 */
[----:B------:R-:W-:Y:S06]  /*22460*/  @P3 BRA `(.L_x_669) ;  /* 0x0000000000d03947 */ /* 0x000fec0003800000 */
[----:B------:R-:W2:Y:S01]  /*22470*/  LDL R2, [R1+0x70] ;  /* 0x0000700001027983 */ /* 0x000ea20000100800 */
[----:B------:R-:W3:Y:S02]  /*22480*/  LDC R29, c[0x0][0xbe8] ;  /* 0x0002fa00ff1d7b82 */ /* 0x000ee40000000800 */
[----:B---3--:R-:W-:Y:S02]  /*22490*/  IMAD R3, R0, R29, RZ ;  /* 0x0000001d00037224 */ /* 0x008fe400078e02ff */
[----:B--2---:R-:W-:-:S04]  /*224a0*/  IMAD R2, R2, 0x80, R4 ;  /* 0x0000008002027824 */ /* 0x004fc800078e0204 */
[----:B------:R-:W-:-:S05]  /*224b0*/  VIADD R28, R2, 0xffffff80 ;  /* 0xffffff80021c7836 */ /* 0x000fca0000000000 */
[----:B------:R-:W-:-:S13]  /*224c0*/  ISETP.GE.AND P0, PT, R28, R3, PT ;  /* 0x000000031c00720c */ /* 0x000fda0003f06270 */
[----:B------:R-:W-:Y:S05]  /*224d0*/  @P0 BRA `(.L_x_669) ;  /* 0x0000000000b40947 */ /* 0x000fea0003800000 */
[----:B------:R-:W2:Y:S01]  /*224e0*/  LDL.LU R30, [R1+0x74] ;  /* 0x00007400011e7983 */ /* 0x000ea20000300800 */
[----:B------:R-:W-:Y:S01]  /*224f0*/  IMAD.MOV.U32 R20, RZ, RZ, 0x9b8 ;  /* 0x000009b8ff147424 */ /* 0x000fe200078e00ff */
[----:B------:R-:W-:Y:S01]  /*22500*/  ISETP.GT.AND P0, PT, R232, 0x1, PT ;  /* 0x00000001e800780c */ /* 0x000fe20003f04270 */
[----:B------:R-:W3:Y:S01]  /*22510*/  LDC.64 R8, c[0x0][0xba8] ;  /* 0x0002ea00ff087b82 */ /* 0x000ee20000000a00 */
[----:B------:R-:W-:Y:S01]  /*22520*/  ISETP.NE.AND P1, PT, R29, 0x1, PT ;  /* 0x000000011d00780c */ /* 0x000fe20003f25270 */
[----:B------:R-:W-:Y:S01]  /*22530*/  IMAD.MOV.U32 R21, RZ, RZ, R28 ;  /* 0x000000ffff157224 */ /* 0x000fe200078e001c */
[----:B------:R-:W-:Y:S01]  /*22540*/  SEL R20, R20, 0x978, P0 ;  /* 0x0000097814147807 */ /* 0x000fe20000000000 */
[----:B------:R-:W-:-:S04]  /*22550*/  ULDC.64 UR4, c[0x0][0x208] ;  /* 0x0000820000047ab9 */ /* 0x000fc80000000a00 */
[----:B------:R-:W4:Y:S08]  /*22560*/  LDC.64 R2, c[0x0][R20+0x220] ;  /* 0x0000880014027b82 */ /* 0x000f300000000a00 */
[----:B------:R-:W5:Y:S08]  /*22570*/  LDC.64 R10, c[0x0][R20+0x218] ;  /* 0x00008600140a7b82 */ /* 0x000f700000000a00 */
[----:B------:R-:W0:Y:S08]  /*22580*/  LDC.64 R4, c[0x0][R20+0x228] ;  /* 0x00008a0014047b82 */ /* 0x000e300000000a00 */
[----:B------:R-:W1:Y:S08]  /*22590*/  @P1 LDC R13, c[0x0][0xbec] ;  /* 0x0002fb00ff0d1b82 */ /* 0x000e700000000800 */
[----:B------:R-:W0:Y:S08]  /*225a0*/  LDC.64 R6, c[0x0][R20+0x210] ;  /* 0x0000840014067b82 */ /* 0x000e300000000a00 */
[----:B------:R-:W0:Y:S01]  /*225b0*/  @P1 LDC R27, c[0x0][0xbf0] ;  /* 0x0002fc00ff1b1b82 */ /* 0x000e220000000800 */
[----:B-1----:R-:W-:-:S07]  /*225c0*/  @P1 IMAD.HI.U32 R14, R28, R13, RZ ;  /* 0x0000000d1c0e1227 */ /* 0x002fce00078e00ff */
[----:B---3--:R-:W1:Y:S01]  /*225d0*/  @!P0 LDC R8, c[0x0][0xb50] ;  /* 0x0002d400ff088b82 */ /* 0x008e620000000800 */
[-C--:B----4-:R-:W-:Y:S02]  /*225e0*/  IMAD R3, R3, R233.reuse, RZ ;  /* 0x000000e903037224 */ /* 0x090fe400078e02ff */
[----:B------:R-:W-:-:S05]  /*225f0*/  IMAD.WIDE.U32 R12, R2, R233, RZ ;  /* 0x000000e9020c7225 */ /* 0x000fca00078e00ff */
[----:B------:R-:W3:Y:S01]  /*22600*/  @!P0 LDC R9, c[0x0][0xb54] ;  /* 0x0002d500ff098b82 */ /* 0x000ee20000000800 */
[-C--:B-----5:R-:W-:Y:S02]  /*22610*/  IMAD R25, R11, R231.reuse, RZ ;  /* 0x000000e70b197224 */ /* 0x0a0fe400078e02ff */
[----:B------:R-:W-:Y:S01]  /*22620*/  IMAD.WIDE.U32 R10, R10, R231, RZ ;  /* 0x000000e70a0a7225 */ /* 0x000fe200078e00ff */
[----:B0-----:R-:W-:-:S03]  /*22630*/  @P1 SHF.R.U32.HI R21, RZ, R27, R14 ;  /* 0x0000001bff151219 */ /* 0x001fc6000001160e */
[----:B------:R-:W-:Y:S01]  /*22640*/  IMAD R27, R2, R26, R3 ;  /* 0x0000001a021b7224 */ /* 0x000fe200078e0203 */
[----:B------:R-:W-:Y:S01]  /*22650*/  IADD3 R10, P1, P3, R12, R10, R15 ;  /* 0x0000000a0c0a7210 */ /* 0x000fe20007b3e00f */
[----:B------:R-:W-:Y:S02]  /*22660*/  IMAD.IADD R25, R11, 0x1, R25 ;  /* 0x000000010b197824 */ /* 0x000fe400078e0219 */
[----:B------:R-:W-:Y:S02]  /*22670*/  IMAD.MOV R2, RZ, RZ, -R21 ;  /* 0x000000ffff027224 */ /* 0x000fe400078e0a15 */
[----:B------:R-:W-:Y:S01]  /*22680*/  IMAD.IADD R27, R13, 0x1, R27 ;  /* 0x000000010d1b7824 */ /* 0x000fe200078e021b */
[----:B--2---:R-:W-:-:S05]  /*22690*/  SEL R3, R30, RZ, P0 ;  /* 0x000000ff1e037207 */ /* 0x004fca0000000000 */
[-C--:B------:R-:W-:Y:S02]  /*226a0*/  IMAD R11, R5, R3.reuse, RZ ;  /* 0x00000003050b7224 */ /* 0x080fe400078e02ff */
[----:B------:R-:W-:-:S04]  /*226b0*/  IMAD.WIDE.U32 R4, R4, R3, RZ ;  /* 0x0000000304047225 */ /* 0x000fc800078e00ff */
[----:B------:R-:W-:Y:S01]  /*226c0*/  IMAD R3, R29, R2, R28 ;  /* 0x000000021d037224 */ /* 0x000fe200078e021c */
[----:B------:R-:W-:Y:S01]  /*226d0*/  IADD3.X R2, R27, R25, R24, P1, P3 ;  /* 0x000000191b027210 */ /* 0x000fe20000fe6418 */
[----:B------:R-:W-:Y:S01]  /*226e0*/  IMAD.IADD R11, R5, 0x1, R11 ;  /* 0x00000001050b7824 */ /* 0x000fe200078e020b */
[----:B------:R-:W-:Y:S02]  /*226f0*/  IADD3 R4, P0, P1, R21, R10, R4 ;  /* 0x0000000a15047210 */ /* 0x000fe4000791e004 */
[----:B------:R-:W-:-:S04]  /*22700*/  SHF.R.S32.HI R21, RZ, 0x1f, R21 ;  /* 0x0000001fff157819 */ /* 0x000fc80000011415 */
[----:B------:R-:W-:Y:S01]  /*22710*/  IADD3.X R5, R21, R2, R11, P0, P1 ;  /* 0x0000000215057210 */ /* 0x000fe200007e240b */
[-C--:B------:R-:W-:Y:S01]  /*22720*/  IMAD R2, R7, R3.reuse, RZ ;  /* 0x0000000307027224 */ /* 0x080fe200078e02ff */
[----:B------:R-:W-:Y:S01]  /*22730*/  SHF.R.S32.HI R11, RZ, 0x1f, R3 ;  /* 0x0000001fff0b7819 */ /* 0x000fe20000011403 */
[----:B------:R-:W-:-:S04]  /*22740*/  IMAD.WIDE.U32 R4, R6, R3, R4 ;  /* 0x0000000306047225 */ /* 0x000fc800078e0004 */
[----:B------:R-:W-:Y:S01]  /*22750*/  IMAD R11, R6, R11, R2 ;  /* 0x0000000b060b7224 */ /* 0x000fe200078e0202 */
[----:B-1----:R-:W-:Y:S01]  /*22760*/  LEA R8, P0, R4, R8, 0x2 ;  /* 0x0000000804087211 */ /* 0x002fe200078010ff */
[----:B------:R-:W-:Y:S02]  /*22770*/  IMAD.MOV.U32 R3, RZ, RZ, -0x800000 ;  /* 0xff800000ff037424 */ /* 0x000fe400078e00ff */
[----:B------:R-:W-:-:S05]  /*22780*/  IMAD.IADD R2, R5, 0x1, R11 ;  /* 0x0000000105027824 */ /* 0x000fca00078e020b */
[----:B---3--:R-:W-:-:S05]  /*22790*/  LEA.HI.X R9, R4, R9, R2, 0x2, P0 ;  /* 0x0000000904097211 */ /* 0x008fca00000f1402 */
[----:B------:R2:W-:Y:S02]  /*227a0*/  STG.E desc[UR4][R8.64], R3 ;  /* 0x0000000308007986 */ /* 0x0005e4000c101904 */
.L_x_669:
[----:B------:R-:W-:Y:S05]  /*227b0*/  BSYNC B1 ;  /* 0x0000000000017941 */ /* 0x000fea0003800000 */
.L_x_668:
[----:B------:R-:W-:Y:S05]  /*227c0*/  @P2 BRA `(.L_x_664) ;  /* 0x0000000800582947 */ /* 0x000fea0003800000 */
[----:B------:R-:W3:Y:S01]  /*227d0*/  LDL.LU R10, [R1+0x70] ;  /* 0x00007000010a7983 */ /* 0x000ee20000300800 */
[----:B------:R-:W4:Y:S01]  /*227e0*/  LDC R11, c[0x0][0xbe8] ;  /* 0x0002fa00ff0b7b82 */ /* 0x000f220000000800 */
[----:B------:R-:W-:Y:S01]  /*227f0*/  ULDC.64 UR4, c[0x0][0xaa0] ;  /* 0x0002a80000047ab9 */ /* 0x000fe20000000a00 */
[----:B------:R-:W-:Y:S01]  /*22800*/  ULDC.64 UR6, c[0x0][0xaf0] ;  /* 0x0002bc0000067ab9 */ /* 0x000fe20000000a00 */
[----:B------:R0:W5:Y:S04]  /*22810*/  LDL R21, [R1+0x6c] ;  /* 0x00006c0001157983 */ /* 0x0001680000100800 */
[----:B------:R0:W5:Y:S01]  /*22820*/  LDL R20, [R1+0x68] ;  /* 0x0000680001147983 */ /* 0x0001620000100800 */
[----:B------:R-:W1:Y:S01]  /*22830*/  S2R R2, SR_TID.X ;  /* 0x0000000000027919 */ /* 0x000e620000002100 */
[----:B----4-:R-:W-:-:S13]  /*22840*/  ISETP.NE.AND P0, PT, R11, 0x1, PT ;  /* 0x000000010b00780c */ /* 0x010fda0003f05270 */
[----:B--2---:R-:W2:Y:S01]  /*22850*/  @P0 LDC R8, c[0x0][0xbec] ;  /* 0x0002fb00ff080b82 */ /* 0x004ea20000000800 */
[----:B-1----:R-:W-:-:S07]  /*22860*/  VIADD R4, R2, 0xffffff80 ;  /* 0xffffff8002047836 */ /* 0x002fce0000000000 */
[----:B------:R-:W1:Y:S01]  /*22870*/  @P0 LDC R13, c[0x0][0xbf0] ;  /* 0x0002fc00ff0d0b82 */ /* 0x000e620000000800 */
[----:B------:R-:W-:Y:S01]  /*22880*/  IMAD R2, R24, UR4, RZ ;  /* 0x0000000418027c24 */ /* 0x000fe2000f8e02ff */
[----:B------:R-:W-:-:S03]  /*22890*/  SHF.R.S32.HI R3, RZ, 0x1f, R4 ;  /* 0x0000001fff037819 */ /* 0x000fc60000011404 */
[----:B------:R-:W-:Y:S01]  /*228a0*/  IMAD R5, R15, UR5, R2 ;  /* 0x000000050f057c24 */ /* 0x000fe2000f8e0202 */
[----:B------:R-:W-:Y:S01]  /*228b0*/  LEA.HI R6, R3, R4, RZ, 0x3 ;  /* 0x0000000403067211 */ /* 0x000fe200078f18ff */
[----:B------:R-:W-:Y:S01]  /*228c0*/  IMAD.WIDE.U32 R2, R15, UR4, RZ ;  /* 0x000000040f027c25 */ /* 0x000fe2000f8e00ff */
[----:B------:R-:W-:Y:S02]  /*228d0*/  ULDC.64 UR4, c[0x0][0xae8] ;  /* 0x0002ba0000047ab9 */ /* 0x000fe40000000a00 */
[----:B------:R-:W-:Y:S01]  /*228e0*/  LOP3.LUT R7, R6, 0xfffffff8, RZ, 0xc0, !PT ;  /* 0xfffffff806077812 */ /* 0x000fe200078ec0ff */
[----:B------:R-:W-:Y:S02]  /*228f0*/  IMAD.IADD R3, R3, 0x1, R5 ;  /* 0x0000000103037824 */ /* 0x000fe400078e0205 */
[----:B------:R-:W-:Y:S02]  /*22900*/  IMAD R6, R26, UR6, RZ ;  /* 0x000000061a067c24 */ /* 0x000fe4000f8e02ff */
[----:B------:R-:W-:-:S02]  /*22910*/  IMAD.IADD R4, R4, 0x1, -R7 ;  /* 0x0000000104047824 */ /* 0x000fc400078e0a07 */
[----:B------:R-:W-:-:S04]  /*22920*/  IMAD.WIDE.U32 R2, R231, UR4, R2 ;  /* 0x00000004e7027c25 */ /* 0x000fc8000f8e0002 */
[----:B------:R-:W-:Y:S02]  /*22930*/  IMAD R4, R4, 0x20, R213 ;  /* 0x0000002004047824 */ /* 0x000fe400078e02d5 */
[----:B------:R-:W-:Y:S01]  /*22940*/  IMAD R3, R231, UR5, R3 ;  /* 0x00000005e7037c24 */ /* 0x000fe2000f8e0203 */
[----:B------:R-:W-:Y:S01]  /*22950*/  ULDC.64 UR4, c[0x0][0xae0] ;  /* 0x0002b80000047ab9 */ /* 0x000fe20000000a00 */
[C---:B------:R-:W-:Y:S02]  /*22960*/  IMAD R7, R233.reuse, UR7, R6 ;  /* 0x00000007e9077c24 */ /* 0x040fe4000f8e0206 */
[----:B------:R-:W-:-:S04]  /*22970*/  IMAD.WIDE.U32 R2, R233, UR6, R2 ;  /* 0x00000006e9027c25 */ /* 0x000fc8000f8e0002 */
[----:B------:R-:W-:Y:S01]  /*22980*/  IMAD.IADD R3, R3, 0x1, R7 ;  /* 0x0000000103037824 */ /* 0x000fe200078e0207 */
[----:B------:R-:W-:Y:S01]  /*22990*/  BSSY B1, `(.L_x_670) ;  /* 0x0000034000017945 */ /* 0x000fe20003800000 */
[C---:B---3--:R-:W-:Y:S02]  /*229a0*/  IMAD R9, R10.reuse, 0x80, R4 ;  /* 0x000000800a097824 */ /* 0x048fe400078e0204 */
[----:B------:R-:W-:Y:S02]  /*229b0*/  IMAD R12, R10, 0x80, R213 ;  /* 0x000000800a0c7824 */ /* 0x000fe400078e02d5 */
[----:B--2---:R-:W-:-:S04]  /*229c0*/  @P0 IMAD.HI.U32 R4, R9, R8, RZ ;  /* 0x0000000809040227 */ /* 0x004fc800078e00ff */
[----:B------:R-:W-:Y:S01]  /*229d0*/  IMAD.MOV.U32 R5, RZ, RZ, R9 ;  /* 0x000000ffff057224 */ /* 0x000fe200078e0009 */
[----:B-1----:R-:W-:-:S04]  /*229e0*/  @P0 SHF.R.U32.HI R5, RZ, R13, R4 ;  /* 0x0000000dff050219 */ /* 0x002fc80000011604 */
[--C-:B------:R-:W-:Y:S01]  /*229f0*/  SHF.R.S32.HI R4, RZ, 0x1f, R5.reuse ;  /* 0x0000001fff047819 */ /* 0x100fe20000011405 */
[----:B------:R-:W-:Y:S02]  /*22a00*/  IMAD.MOV R6, RZ, RZ, -R5 ;  /* 0x000000ffff067224 */ /* 0x000fe400078e0a05 */
[----:B------:R-:W-:-:S04]  /*22a10*/  IMAD.WIDE.U32 R2, R5, UR4, R2 ;  /* 0x0000000405027c25 */ /* 0x000fc8000f8e0002 */
[----:B------:R-:W-:Y:S02]  /*22a20*/  IMAD R4, R4, UR4, RZ ;  /* 0x0000000404047c24 */ /* 0x000fe4000f8e02ff */
[----:B------:R-:W-:Y:S02]  /*22a30*/  IMAD R7, R11, R6, R9 ;  /* 0x000000060b077224 */ /* 0x000fe400078e0209 */
[----:B------:R-:W-:Y:S01]  /*22a40*/  IMAD R5, R5, UR5, R4 ;  /* 0x0000000505057c24 */ /* 0x000fe2000f8e0204 */
[----:B------:R-:W-:Y:S02]  /*22a50*/  ULDC.64 UR4, c[0x0][0xad8] ;  /* 0x0002b60000047ab9 */ /* 0x000fe40000000a00 */
[----:B------:R-:W-:Y:S01]  /*22a60*/  SHF.R.S32.HI R4, RZ, 0x1f, R7 ;  /* 0x0000001fff047819 */ /* 0x000fe20000011407 */
[----:B------:R-:W-:Y:S02]  /*22a70*/  IMAD.IADD R3, R3, 0x1, R5 ;  /* 0x0000000103037824 */ /* 0x000fe400078e0205 */
[----:B------:R-:W-:-:S02]  /*22a80*/  IMAD R13, R0, R11, RZ ;  /* 0x0000000b000d7224 */ /* 0x000fc400078e02ff */
[----:B------:R-:W-:Y:S02]  /*22a90*/  IMAD R4, R4, UR4, RZ ;  /* 0x0000000404047c24 */ /* 0x000fe4000f8e02ff */
[----:B------:R-:W-:Y:S01]  /*22aa0*/  IMAD.WIDE.U32 R2, R7, UR4, R2 ;  /* 0x0000000407027c25 */ /* 0x000fe2000f8e0002 */
[----:B------:R-:W-:-:S03]  /*22ab0*/  ISETP.GE.AND P2, PT, R12, R13, PT ;  /* 0x0000000d0c00720c */ /* 0x000fc60003f46270 */
[----:B------:R-:W-:Y:S01]  /*22ac0*/  IMAD R5, R7, UR5, R4 ;  /* 0x0000000507057c24 */ /* 0x000fe2000f8e0204 */
[----:B------:R-:W-:Y:S01]  /*22ad0*/  ULDC.64 UR4, c[0x0][0xa80] ;  /* 0x0002a00000047ab9 */ /* 0x000fe20000000a00 */
[----:B------:R-:W-:Y:S01]  /*22ae0*/  VIADD R0, R12, 0x20 ;  /* 0x000000200c007836 */ /* 0x000fe20000000000 */
[----:B------:R-:W-:Y:S01]  /*22af0*/  LEA R10, P3, R2, UR4, 0x1 ;  /* 0x00000004020a7c11 */ /* 0x000fe2000f8608ff */
[----:B------:R-:W-:Y:S01]  /*22b00*/  IMAD.IADD R3, R3, 0x1, R5 ;  /* 0x0000000103037824 */ /* 0x000fe200078e0205 */
[----:B------:R-:W-:Y:S02]  /*22b10*/  SHF.R.S32.HI R7, RZ, 0x1f, R212 ;  /* 0x0000001fff077819 */ /* 0x000fe400000114d4 */
[-C--:B------:R-:W-:Y:S02]  /*22b20*/  ISETP.GE.AND P1, PT, R0, R13.reuse, PT ;  /* 0x0000000d0000720c */ /* 0x080fe40003f26270 */
[----:B------:R-:W-:Y:S01]  /*22b30*/  LEA.HI.X R11, R2, UR5, R3, 0x1, P3 ;  /* 0x00000005020b7c11 */ /* 0x000fe200098f0c03 */
[----:B------:R-:W-:Y:S01]  /*22b40*/  VIADD R0, R12, 0x40 ;  /* 0x000000400c007836 */ /* 0x000fe20000000000 */
[----:B------:R-:W-:Y:S01]  /*22b50*/  LEA.HI R7, R7, R212, RZ, 0x3 ;  /* 0x000000d407077211 */ /* 0x000fe200078f18ff */
[----:B------:R0:W1:Y:S04]  /*22b60*/  SHFL.IDX PT, R8, R10, RZ, 0x181f ;  /* 0x00181fff0a087589 */ /* 0x00006800000e0000 */
[----:B------:R0:W2:Y:S01]  /*22b70*/  SHFL.IDX PT, R9, R11, RZ, 0x181f ;  /* 0x00181fff0b097589 */ /* 0x0000a200000e0000 */
[----:B------:R-:W-:-:S02]  /*22b80*/  ISETP.GE.AND P0, PT, R0, R13, PT ;  /* 0x0000000d0000720c */ /* 0x000fc40003f06270 */
[----:B------:R-:W-:Y:S01]  /*22b90*/  SHF.R.S32.HI R14, RZ, 0x3, R7 ;  /* 0x00000003ff0e7819 */ /* 0x000fe20000011407 */
[----:B------:R-:W-:Y:S10]  /*22ba0*/  @P2 BRA `(.L_x_671) ;  /* 0x0000000000482947 */ /* 0x000ff40003800000 */
[----:B------:R-:W-:Y:S01]  /*22bb0*/  ULDC UR4, c[0x0][0xac8] ;  /* 0x0002b20000047ab9 */ /* 0x000fe20000000800 */
[----:B------:R-:W-:Y:S01]  /*22bc0*/  ULDC.64 UR6, c[0x0][0x208] ;  /* 0x0000820000067ab9 */ /* 0x000fe20000000a00 */
[----:B------:R-:W-:Y:S02]  /*22bd0*/  ISETP.GE.AND P5, PT, R16, UR4, PT ;  /* 0x0000000410007c0c */ /* 0x000fe4000bfa6270 */
[----:B------:R-:W-:Y:S02]  /*22be0*/  ISETP.GE.AND P3, PT, R218, UR4, PT ;  /* 0x00000004da007c0c */ /* 0x000fe4000bf66270 */
[----:B------:R-:W-:Y:S02]  /*22bf0*/  ISETP.GE.AND P2, PT, R219, UR4, PT ;  /* 0x00000004db007c0c */ /* 0x000fe4000bf46270 */
[----:B------:R-:W-:-:S07]  /*22c00*/  ISETP.GE.AND P4, PT, R212, UR4, PT ;  /* 0x00000004d4007c0c */ /* 0x000fce000bf86270 */
[----:B-1----:R-:W-:-:S04]  /*22c10*/  @!P5 LEA R6, P6, R16, R8, 0x1 ;  /* 0x000000081006d211 */ /* 0x002fc800078c08ff */
[-C--:B--2---:R-:W-:Y:S02]  /*22c20*/  @!P5 LEA.HI.X R7, R16, R9.reuse, R17, 0x1, P6 ;  /* 0x000000091007d211 */ /* 0x084fe400030f0c11 */
[-C--:B------:R-:W-:Y:S01]  /*22c30*/  @!P3 LEA R4, P6, R218, R8.reuse, 0x1 ;  /* 0x00000008da04b211 */ /* 0x080fe200078c08ff */
[----:B------:R-:W-:Y:S02]  /*22c40*/  @!P4 IMAD.SHL.U32 R15, R14, 0x8, RZ ;  /* 0x000000080e0fc824 */ /* 0x000fe400078e00ff */
[----:B------:R3:W-:Y:S01]  /*22c50*/  @!P5 ST.E.128 desc[UR6][R6.64], RZ ;  /* 0x000000ff0600d985 */ /* 0x0007e2000c101d06 */
[----:B-----5:R-:W-:Y:S02]  /*22c60*/  @!P3 LEA.HI.X R5, R218, R9, R21, 0x1, P6 ;  /* 0x00000009da05b211 */ /* 0x020fe400030f0c15 */
[----:B------:R-:W-:-:S04]  /*22c70*/  @!P2 LEA R2, P6, R219, R8, 0x1 ;  /* 0x00000008db02a211 */ /* 0x000fc800078c08ff */
[----:B------:R-:W-:Y:S01]  /*22c80*/  @!P2 LEA.HI.X R3, R219, R9, R20, 0x1, P6 ;  /* 0x00000009db03a211 */ /* 0x000fe200030f0c14 */
[----:B------:R-:W-:-:S05]  /*22c90*/  @!P4 IMAD.WIDE R8, R15, 0x2, R8 ;  /* 0x000000020f08c825 */ /* 0x000fca00078e0208 */
[----:B------:R3:W-:Y:S04]  /*22ca0*/  @!P4 ST.E.128 desc[UR6][R8.64], RZ ;  /* 0x000000ff0800c985 */ /* 0x0007e8000c101d06 */
[----:B------:R3:W-:Y:S04]  /*22cb0*/  @!P3 ST.E.128 desc[UR6][R4.64], RZ ;  /* 0x000000ff0400b985 */ /* 0x0007e8000c101d06 */
[----:B------:R3:W-:Y:S02]  /*22cc0*/  @!P2 ST.E.128 desc[UR6][R2.64], RZ ;  /* 0x000000ff0200a985 */ /* 0x0007e4000c101d06 */
.L_x_671:
[----:B------:R-:W-:Y:S05]  /*22cd0*/  BSYNC B1 ;  /* 0x0000000000017941 */ /* 0x000fea0003800000 */
.L_x_670:
[----:B--23--:R2:W3:Y:S01]  /*22ce0*/  SHFL.IDX PT, R9, R11, 0x1, 0x181f ;  /* 0x00381f000b097f89 */ /* 0x00c4e200000e0000 */
[----:B------:R-:W-:Y:S03]  /*22cf0*/  BSSY B1, `(.L_x_672) ;  /* 0x0000015000017945 */ /* 0x000fe60003800000 */
[----:B-1----:R2:W1:Y:S01]  /*22d00*/  SHFL.IDX PT, R8, R10, 0x1, 0x181f ;  /* 0x00381f000a087f89 */ /* 0x00246200000e0000 */
        /* <DEDUP_REMOVED lines=9> */
[-C--:B---3--:R-:W-:Y:S02]  /*22da0*/  @!P4 LEA.HI.X R7, R16, R9.reuse, R17, 0x1, P6 ;  /* 0x000000091007c211 */ /* 0x088fe400030f0c11 */
[C---:B------:R-:W-:Y:S01]  /*22db0*/  @!P1 LEA R2, P6, R219.reuse, R8, 0x1 ;  /* 0x00000008db029211 */ /* 0x040fe200078c08ff */
[----:B------:R-:W-:Y:S01]  /*22dc0*/  @!P3 IMAD.SHL.U32 R15, R14, 0x8, RZ ;  /* 0x000000080e0fb824 */ /* 0x000fe200078e00ff */
[-C--:B-----5:R-:W-:Y:S01]  /*22dd0*/  @!P2 LEA.HI.X R5, R218, R9.reuse, R21, 0x1, P5 ;  /* 0x00000009da05a211 */ /* 0x0a0fe200028f0c15 */
[----:B------:R4:W-:Y:S01]  /*22de0*/  @!P4 ST.E.128 desc[UR6][R6.64], RZ ;  /* 0x000000ff0600c985 */ /* 0x0009e2000c101d06 */
[----:B------:R-:W-:Y:S01]  /*22df0*/  @!P1 LEA.HI.X R3, R219, R9, R20, 0x1, P6 ;  /* 0x00000009db039211 */ /* 0x000fe200030f0c14 */
[----:B------:R-:W-:-:S05]  /*22e00*/  @!P3 IMAD.WIDE R8, R15, 0x2, R8 ;  /* 0x000000020f08b825 */ /* 0x000fca00078e0208 */
[----:B------:R4:W-:Y:S04]  /*22e10*/  @!P3 ST.E.128 desc[UR6][R8.64], RZ ;  /* 0x000000ff0800b985 */ /* 0x0009e8000c101d06 */
[----:B------:R4:W-:Y:S04]  /*22e20*/  @!P2 ST.E.128 desc[UR6][R4.64], RZ ;  /* 0x000000ff0400a985 */ /* 0x0009e8000c101d06 */
[----:B------:R4:W-:Y:S02]  /*22e30*/  @!P1 ST.E.128 desc[UR6][R2.64], RZ ;  /* 0x000000ff02009985 */ /* 0x0009e4000c101d06 */
.L_x_673:
[----:B------:R-:W-:Y:S05]  /*22e40*/  BSYNC B1 ;  /* 0x0000000000017941 */ /* 0x000fea0003800000 */
.L_x_672:
[----:B---34-:R3:W4:Y:S01]  /*22e50*/  SHFL.IDX PT, R9, R11, 0x2, 0x181f ;  /* 0x00581f000b097f89 */ /* 0x01872200000e0000 */
        /* <DEDUP_REMOVED lines=11> */
[C---:B------:R-:W-:Y:S02]  /*22f10*/  @!P6 LEA R2, P2, R219.reuse, R8, 0x1 ;  /* 0x00000008db02e211 */ /* 0x040fe400078408ff */
[----:B------:R-:W-:Y:S01]  /*22f20*/  @!P4 IMAD.SHL.U32 R15, R14, 0x8, RZ ;  /* 0x000000080e0fc824 */ /* 0x000fe200078e00ff */
[-C--:B----4-:R-:W-:Y:S02]  /*22f30*/  @!P3 LEA.HI.X R7, R16, R9.reuse, R17, 0x1, P0 ;  /* 0x000000091007b211 */ /* 0x090fe400000f0c11 */
[-C--:B-----5:R-:W-:Y:S02]  /*22f40*/  @!P5 LEA.HI.X R5, R218, R9.reuse, R21, 0x1, P1 ;  /* 0x00000009da05d211 */ /* 0x0a0fe400008f0c15 */
[----:B------:R-:W-:Y:S01]  /*22f50*/  @!P6 LEA.HI.X R3, R219, R9, R20, 0x1, P2 ;  /* 0x00000009db03e211 */ /* 0x000fe200010f0c14 */
[----:B------:R-:W-:Y:S01]  /*22f60*/  @!P4 IMAD.WIDE R8, R15, 0x2, R8 ;  /* 0x000000020f08c825 */ /* 0x000fe200078e0208 */
[----:B------:R1:W-:Y:S04]  /*22f70*/  @!P3 ST.E.128 desc[UR6][R6.64], RZ ;  /* 0x000000ff0600b985 */ /* 0x0003e8000c101d06 */
[----:B------:R1:W-:Y:S04]  /*22f80*/  @!P4 ST.E.128 desc[UR6][R8.64], RZ ;  /* 0x000000ff0800c985 */ /* 0x0003e8000c101d06 */
[----:B------:R1:W-:Y:S04]  /*22f90*/  @!P5 ST.E.128 desc[UR6][R4.64], RZ ;  /* 0x000000ff0400d985 */ /* 0x0003e8000c101d06 */
[----:B------:R1:W-:Y:S02]  /*22fa0*/  @!P6 ST.E.128 desc[UR6][R2.64], RZ ;  /* 0x000000ff0200e985 */ /* 0x0003e4000c101d06 */
.L_x_675:
[----:B------:R-:W-:Y:S05]  /*22fb0*/  BSYNC B1 ;  /* 0x0000000000017941 */ /* 0x000fea0003800000 */
.L_x_674:
[----:B------:R-:W-:Y:S01]  /*22fc0*/  VIADD R0, R12, 0x60 ;  /* 0x000000600c007836 */ /* 0x000fe20000000000 */
[----:B-1--4-:R4:W1:Y:S04]  /*22fd0*/  SHFL.IDX PT, R9, R11, 0x3, 0x181f ;  /* 0x00781f000b097f89 */ /* 0x01286800000e0000 */
[----:B------:R-:W-:Y:S01]  /*22fe0*/  ISETP.GE.AND P0, PT, R0, R13, PT ;  /* 0x0000000d0000720c */ /* 0x000fe20003f06270 */
[----:B------:R4:W0:-:S12]  /*22ff0*/  SHFL.IDX PT, R8, R10, 0x3, 0x181f ;  /* 0x00781f000a087f89 */ /* 0x00081800000e0000 */
[----:B----4-:R-:W-:Y:S05]  /*23000*/  @P0 BRA `(.L_x_664) ;  /* 0x0000000000480947 */ /* 0x010fea0003800000 */
        /* <DEDUP_REMOVED lines=8> */
[C---:B------:R-:W-:Y:S02]  /*23090*/  @!P6 LEA R2, P2, R219.reuse, R8, 0x1 ;  /* 0x00000008db02e211 */ /* 0x040fe400078408ff */
[----:B--23--:R-:W-:Y:S01]  /*230a0*/  @!P4 IMAD.SHL.U32 R11, R14, 0x8, RZ ;  /* 0x000000080e0bc824 */ /* 0x00cfe200078e00ff */
[-C--:B-1----:R-:W-:Y:S02]  /*230b0*/  @!P3 LEA.HI.X R7, R16, R9.reuse, R17, 0x1, P0 ;  /* 0x000000091007b211 */ /* 0x082fe400000f0c11 */
[-C--:B-----5:R-:W-:Y:S02]  /*230c0*/  @!P5 LEA.HI.X R5, R218, R9.reuse, R21, 0x1, P1 ;  /* 0x00000009da05d211 */ /* 0x0a0fe400008f0c15 */
[----:B------:R-:W-:Y:S01]  /*230d0*/  @!P6 LEA.HI.X R3, R219, R9, R20, 0x1, P2 ;  /* 0x00000009db03e211 */ /* 0x000fe200010f0c14 */
[----:B------:R-:W-:Y:S01]  /*230e0*/  @!P4 IMAD.WIDE R8, R11, 0x2, R8 ;  /* 0x000000020b08c825 */ /* 0x000fe200078e0208 */
[----:B------:R4:W-:Y:S04]  /*230f0*/  @!P3 ST.E.128 desc[UR6][R6.64], RZ ;  /* 0x000000ff0600b985 */ /* 0x0009e8000c101d06 */
[----:B------:R4:W-:Y:S04]  /*23100*/  @!P4 ST.E.128 desc[UR6][R8.64], RZ ;  /* 0x000000ff0800c985 */ /* 0x0009e8000c101d06 */
[----:B------:R4:W-:Y:S04]  /*23110*/  @!P5 ST.E.128 desc[UR6][R4.64], RZ ;  /* 0x000000ff0400d985 */ /* 0x0009e8000c101d06 */
[----:B------:R4:W-:Y:S02]  /*23120*/  @!P6 ST.E.128 desc[UR6][R2.64], RZ ;  /* 0x000000ff0200e985 */ /* 0x0009e4000c101d06 */
.L_x_664:
[----:B------:R-:W-:Y:S05]  /*23130*/  BSYNC B0 ;  /* 0x0000000000007941 */ /* 0x000fea0003800000 */
.L_x_654:
[----:B------:R-:W-:Y:S02]  /*23140*/  ULDC UR4, c[0x0][0xc3c] ;  /* 0x00030f0000047ab9 */ /* 0x000fe40000000800 */
[----:B-1----:R-:W-:-:S13]  /*23150*/  ISETP.GE.AND P0, PT, R143, UR4, PT ;  /* 0x000000048f007c0c */ /* 0x002fda000bf06270 */
[----:B------:R-:W-:Y:S05]  /*23160*/  @!P0 BRA `(.L_x_676) ;  /* 0xfffffde400e88947 */ /* 0x000fea000383ffff */
[----:B------:R-:W-:Y:S05]  /*23170*/  BRA `(.L_x_444) ;  /* 0x0000009000647947 */ /* 0x000fea0003800000 */
.L_x_442:
[----:B------:R-:W-:-:S08]  /*23180*/  NOP ;  /* 0x0000000000007918 */ /* 0x000fd00000000000 */
[----:B------:R-:W0:-:S00]  /*23190*/  USETMAXREG.DEALLOC.CTAPOOL 0x18 ;  /* 0x00000018000079c8 */ /* 0x000e0000080e0500 */
[----:B0-----:R-:W2:Y:S01]  /*231a0*/  LDL.LU R2, [R1+0x10] ;  /* 0x0000100001027983 */ /* 0x001ea20000300800 */
[----:B------:R-:W-:Y:S01]  /*231b0*/  LOP3.LUT R0, R0, 0x3, RZ, 0xc0, !PT ;  /* 0x0000000300007812 */ /* 0x000fe200078ec0ff */
[----:B------:R-:W-:-:S05]  /*231c0*/  IMAD.MOV.U32 R7, RZ, RZ, RZ ;  /* 0x000000ffff077224 */ /* 0x000fca00078e00ff */
[----:B------:R-:W0:Y:S02]  /*231d0*/  SHFL.IDX PT, R0, R0, RZ, 0x1f ;  /* 0x00001fff00007589 */ /* 0x000e2400000e0000 */
[----:B0-----:R-:W-:Y:S02]  /*231e0*/  ISETP.NE.AND P0, PT, R0, RZ, PT ;  /* 0x000000ff0000720c */ /* 0x001fe40003f05270 */
[----:B--2---:R-:W-:-:S11]  /*231f0*/  LOP3.LUT R2, R2, 0xfffffffd, RZ, 0xc0, !PT ;  /* 0xfffffffd02027812 */ /* 0x004fd600078ec0ff */
[----:B------:R-:W-:-:S05]  /*23200*/  @P0 LOP3.LUT R2, R2, 0x2, RZ, 0xfc, !PT ;  /* 0x0000000202020812 */ /* 0x000fca00078efcff */
[----:B------:R0:W-:Y:S01]  /*23210*/  STL [R1+0x10], R2 ;  /* 0x0000100201007387 */ /* 0x0001e20000100800 */
        /* <DEDUP_REMOVED lines=10> */
.L_x_677:
[----:B------:R-:W-:Y:S01]  /*232c0*/  LOP3.LUT R0, R6, 0x1f, RZ, 0xc0, !PT ;  /* 0x0000001f06007812 */ /* 0x000fe200078ec0ff */
[----:B------:R-:W-:Y:S01]  /*232d0*/  ULDC UR4, c[0x0][0xc3c] ;  /* 0x00030f0000047ab9 */ /* 0x000fe20000000800 */
[----:B------:R-:W-:Y:S01]  /*232e0*/  ULDC.64 UR6, c[0x0][0x208] ;  /* 0x0000820000067ab9 */ /* 0x000fe20000000a00 */
[----:B------:R-:W-:Y:S01]  /*232f0*/  IMAD.MOV.U32 R10, RZ, RZ, RZ ;  /* 0x000000ffff0a7224 */ /* 0x000fe200078e00ff */
[----:B------:R-:W-:Y:S01]  /*23300*/  ISETP.NE.AND P0, PT, R0, 0x1f, PT ;  /* 0x0000001f0000780c */ /* 0x000fe20003f05270 */
[----:B------:R-:W-:-:S03]  /*23310*/  ULDC UR5, c[0x0][0xc38] ;  /* 0x00030e0000057ab9 */ /* 0x000fc60000000800 */
[----:B------:R-:W-:-:S13]  /*23320*/  ISETP.GE.OR P1, PT, R0, UR4, !P0 ;  /* 0x0000000400007c0c */ /* 0x000fda000c726670 */
[----:B0-----:R-:W0:Y:S08]  /*23330*/  @!P1 LDC.64 R2, c[0x0][0xc80] ;  /* 0x00032000ff029b82 */ /* 0x001e300000000a00 */
        /* <DEDUP_REMOVED lines=36> */
.L_x_681:
        /* <DEDUP_REMOVED lines=39> */
.L_x_679:
        /* <DEDUP_REMOVED lines=20> */
.L_x_682:
        /* <DEDUP_REMOVED lines=54> */
.L_x_680:
[----:B------:R-:W-:Y:S01]  /*23c90*/  IMAD.U32 R2, RZ, RZ, UR6 ;  /* 0x00000006ff027e24 */ /* 0x000fe2000f8e00ff */
[----:B------:R0:W-:Y:S04]  /*23ca0*/  STL [R1+0x4], RZ ;  /* 0x000004ff01007387 */ /* 0x0001e80000100800 */
[----:B------:R0:W-:Y:S04]  /*23cb0*/  STL [R1+0x8], RZ ;  /* 0x000008ff01007387 */ /* 0x0001e80000100800 */
[----:B------:R0:W-:Y:S02]  /*23cc0*/  STL [R1], R2 ;  /* 0x0000000201007387 */ /* 0x0001e40000100800 */
.L_x_683:
        /* <DEDUP_REMOVED lines=10> */
.L_x_678:
[----:B-1----:R-:W3:Y:S01]  /*23d70*/  LDL R0, [R1+0xc] ;  /* 0x00000c0001007983 */ /* 0x002ee20000100800 */
[----:B------:R-:W-:Y:S01]  /*23d80*/  ULDC UR4, c[0x0][0xc3c] ;  /* 0x00030f0000047ab9 */ /* 0x000fe20000000800 */
[----:B------:R-:W-:Y:S01]  /*23d90*/  IMAD.MOV.U32 R19, RZ, RZ, RZ ;  /* 0x000000ffff137224 */ /* 0x000fe200078e00ff */
[----:B---3--:R-:W-:Y:S01]  /*23da0*/  ISETP.GE.AND P0, PT, R0, UR4, PT ;  /* 0x0000000400007c0c */ /* 0x008fe2000bf06270 */
[----:B------:R-:W-:-:S05]  /*23db0*/  IMAD.MOV.U32 R0, RZ, RZ, 0x1 ;  /* 0x00000001ff007424 */ /* 0x000fca00078e00ff */
[----:B------:R1:W-:Y:S04]  /*23dc0*/  STL [R1+0x18], R0 ;  /* 0x0000180001007387 */ /* 0x0003e80000100800 */
[----:B------:R1:W-:Y:S03]  /*23dd0*/  STL [R1+0x64], RZ ;  /* 0x000064ff01007387 */ /* 0x0003e60000100800 */
[----:B------:R-:W-:Y:S05]  /*23de0*/  @P0 BRA `(.L_x_684) ;  /* 0x0000008000680947 */ /* 0x000fea0003800000 */
[----:B------:R-:W3:Y:S01]  /*23df0*/  S2UR UR5, SR_CgaCtaId ;  /* 0x00000000000579c3 */ /* 0x000ee20000008800 */
[C---:B-1----:R-:W-:Y:S01]  /*23e00*/  IMAD.SHL.U32 R0, R6.reuse, 0x8, RZ ;  /* 0x0000000806007824 */ /* 0x042fe200078e00ff */
[----:B------:R-:W-:Y:S01]  /*23e10*/  LOP3.LUT R4, R6, 0x7f, RZ, 0xc0, !PT ;  /* 0x0000007f06047812 */ /* 0x000fe200078ec0ff */
[----:B------:R-:W-:Y:S01]  /*23e20*/  UMOV UR4, 0x400 ;  /* 0x0000040000047882 */ /* 0x000fe20000000000 */
[----:B------:R-:W-:Y:S01]  /*23e30*/  BSSY B8, `(.L_x_684) ;  /* 0x0000815000087945 */ /* 0x000fe20003800000 */
[----:B------:R-:W-:Y:S01]  /*23e40*/  IMAD.MOV.U32 R19, RZ, RZ, RZ ;  /* 0x000000ffff137224 */ /* 0x000fe200078e00ff */
[----:B------:R-:W-:Y:S01]  /*23e50*/  LOP3.LUT R3, R0, 0x1f8, RZ, 0xc0, !PT ;  /* 0x000001f800037812 */ /* 0x000fe200078ec0ff */
[----:B0-----:R-:W-:Y:S01]  /*23e60*/  IMAD.SHL.U32 R2, R4, 0x8, RZ ;  /* 0x0000000804027824 */ /* 0x001fe200078e00ff */
[----:B------:R-:W-:Y:S01]  /*23e70*/  LOP3.LUT R0, R0, 0x38, RZ, 0xc0, !PT ;  /* 0x0000003800007812 */ /* 0x000fe200078ec0ff */
[----:B------:R-:W-:Y:S01]  /*23e80*/  ULDC.64 UR38, c[0x0][0x198] ;  /* 0x0000660000267ab9 */ /* 0x000fe20000000a00 */
[----:B------:R-:W-:Y:S01]  /*23e90*/  LOP3.LUT R3, R3, 0x38, R6, 0x78, !PT ;  /* 0x0000003803037812 */ /* 0x000fe200078e7806 */
[----:B------:R-:W-:Y:S01]  /*23ea0*/  IMAD.SHL.U32 R6, R6, 0x10, RZ ;  /* 0x0000001006067824 */ /* 0x000fe200078e00ff */
[----:B------:R-:W-:-:S02]  /*23eb0*/  ULDC UR36, c[0x0][0xc] ;  /* 0x0000030000247ab9 */ /* 0x000fc40000000800 */
[----:B------:R-:W-:Y:S02]  /*23ec0*/  LOP3.LUT R3, R3, 0x200, R2, 0xf8, !PT ;  /* 0x0000020003037812 */ /* 0x000fe400078ef802 */
[----:B------:R-:W-:-:S04]  /*23ed0*/  SHF.R.U32.HI R2, RZ, 0x3, R4 ;  /* 0x00000003ff027819 */ /* 0x000fc80000011604 */
[----:B------:R-:W-:Y:S01]  /*23ee0*/  LOP3.LUT R4, R2, 0x70, R6, 0xf8, !PT ;  /* 0x0000007002047812 */ /* 0x000fe200078ef806 */
[----:B------:R-:W-:Y:S02]  /*23ef0*/  IMAD.MOV.U32 R2, RZ, RZ, 0x1 ;  /* 0x00000001ff027424 */ /* 0x000fe400078e00ff */
[----:B------:R-:W-:Y:S01]  /*23f00*/  IMAD.MOV.U32 R4, RZ, RZ, 0x1 ;  /* 0x00000001ff047424 */ /* 0x000fe200078e00ff */
[----:B---3--:R-:W-:-:S06]  /*23f10*/  ULEA UR4, UR5, UR4, 0x18 ;  /* 0x0000000405047291 */ /* 0x008fcc000f8ec03f */
[----:B------:R-:W-:-:S04]  /*23f20*/  IMAD.U32 R18, RZ, RZ, UR4 ;  /* 0x00000004ff127e24 */ /* 0x000fc8000f8e00ff */
[----:B------:R-:W-:-:S05]  /*23f30*/  IMAD R3, R3, 0x2, R18 ;  /* 0x0000000203037824 */ /* 0x000fca00078e0212 */
[----:B------:R0:W-:Y:S04]  /*23f40*/  STL [R1+0x2c], R3 ;  /* 0x00002c0301007387 */ /* 0x0001e80000100800 */
[----:B------:R-:W-:Y:S04]  /*23f50*/  STL [R1+0x64], RZ ;  /* 0x000064ff01007387 */ /* 0x000fe80000100800 */
[----:B------:R1:W-:Y:S01]  /*23f60*/  STL [R1+0x24], R2 ;  /* 0x0000240201007387 */ /* 0x0003e20000100800 */
[----:B0-----:R-:W-:-:S03]  /*23f70*/  LOP3.LUT R3, R0, 0x40, RZ, 0xfc, !PT ;  /* 0x0000004000037812 */ /* 0x001fc600078efcff */
[----:B------:R0:W-:Y:S04]  /*23f80*/  STL [R1+0x20], RZ ;  /* 0x000020ff01007387 */ /* 0x0001e80000100800 */
[----:B------:R0:W-:Y:S01]  /*23f90*/  STL [R1+0x18], R4 ;  /* 0x0000180401007387 */ /* 0x0001e20000100800 */
[C---:B-1----:R-:W-:Y:S02]  /*23fa0*/  LOP3.LUT R2, R0.reuse, 0x80, RZ, 0xfc, !PT ;  /* 0x0000008000027812 */ /* 0x042fe400078efcff */
[----:B------:R-:W-:-:S07]  /*23fb0*/  LOP3.LUT R0, R0, 0xc0, RZ, 0xfc, !PT ;  /* 0x000000c000007812 */ /* 0x000fce00078efcff */
.L_x_843:
[----:B------:R-:W3:Y:S01]  /*23fc0*/  LDL R0, [R1+0xc] ;  /* 0x00000c0001007983 */ /* 0x000ee20000100800 */
[----:B------:R-:W3:Y:S01]  /*23fd0*/  LDC.64 R2, c[0x0][0xc88] ;  /* 0x00032200ff027b82 */ /* 0x000ee20000000a00 */
[----:B------:R-:W-:Y:S01]  /*23fe0*/  ULDC.64 UR4, c[0x0][0x208] ;  /* 0x0000820000047ab9 */ /* 0x000fe20000000a00 */
[----:B---3--:R-:W-:-:S05]  /*23ff0*/  IMAD.WIDE R2, R0, 0x4, R2 ;  /* 0x0000000400027825 */ /* 0x008fca00078e0202 */
[----:B0-----:R-:W0:Y:S01]  /*24000*/  LDG.E R15, desc[UR4][R2.64] ;  /* 0x00000004020f7981 */ /* 0x001e22000c1e1900 */
[----:B------:R-:W-:Y:S05]  /*24010*/  YIELD ;  /* 0x0000000000007946 */ /* 0x000fea0003800000 */
[----:B------:R-:W-:Y:S01]  /*24020*/  ULDC.64 UR4, c[0x0][0xa28] ;  /* 0x00028a0000047ab9 */ /* 0x000fe20000000a00 */
[----:B------:R-:W-:Y:S01]  /*24030*/  IMAD.MOV.U32 R0, RZ, RZ, RZ ;  /* 0x000000ffff007224 */ /* 0x000fe200078e00ff */
[----:B------:R-:W-:Y:S01]  /*24040*/  ISETP.NE.U32.AND P0, PT, RZ, UR4, PT ;  /* 0x00000004ff007c0c */ /* 0x000fe2000bf05070 */
[----:B------:R-:W-:Y:S01]  /*24050*/  ULDC.64 UR12, c[0x0][0x208] ;  /* 0x00008200000c7ab9 */ /* 0x000fe20000000a00 */
[----:B--2---:R-:W-:Y:S01]  /*24060*/  IMAD.MOV.U32 R8, RZ, RZ, RZ ;  /* 0x000000ffff087224 */ /* 0x004fe200078e00ff */
[----:B------:R-:W-:Y:S01]  /*24070*/  ULDC.64 UR10, c[0x0][0xa18] ;  /* 0x00028600000a7ab9 */ /* 0x000fe20000000a00 */
[----:B------:R-:W-:Y:S01]  /*24080*/  ISETP.NE.AND.EX P0, PT, RZ, UR5, PT, P0 ;  /* 0x00000005ff007c0c */ /* 0x000fe2000bf05300 */
[----:B------:R-:W-:Y:S01]  /*24090*/  ULDC.64 UR8, c[0x0][0xa10] ;  /* 0x0002840000087ab9 */ /* 0x000fe20000000a00 */
[----:B------:R-:W-:Y:S01]  /*240a0*/  ULDC.64 UR6, c[0x0][0xa08] ;  /* 0x0002820000067ab9 */ /* 0x000fe20000000a00 */
[----:B01----:R-:W-:Y:S01]  /*240b0*/  SHF.R.S32.HI R4, RZ, 0x1f, R15 ;  /* 0x0000001fff047819 */ /* 0x003fe2000001140f */
[----:B------:R-:W-:-:S09]  /*240c0*/  IMAD.SHL.U32 R14, R15, 0x4, RZ ;  /* 0x000000040f0e7824 */ /* 0x000fd200078e00ff */
[C---:B------:R-:W-:Y:S01]  /*240d0*/  @P0 LEA R2, P1, R15.reuse, UR4, 0x2 ;  /* 0x000000040f020c11 */ /* 0x040fe2000f8210ff */
[----:B------:R-:W-:Y:S03]  /*240e0*/  STL [R1+0x34], R15 ;  /* 0x0000340f01007387 */ /* 0x000fe60000100800 */
[C-C-:B------:R-:W-:Y:S01]  /*240f0*/  @P0 LEA.HI.X R3, R15.reuse, UR5, R4.reuse, 0x2, P1 ;  /* 0x000000050f030c11 */ /* 0x140fe200088f1404 */
[----:B------:R-:W-:Y:S01]  /*24100*/  ULDC.64 UR4, c[0x0][0xa00] ;  /* 0x0002800000047ab9 */ /* 0x000fe20000000a00 */
[----:B------:R-:W-:Y:S01]  /*24110*/  SHF.L.U64.HI R13, R15, 0x2, R4 ;  /* 0x000000020f0d7819 */ /* 0x000fe20000010204 */
[----:B------:R0:W-:Y:S01]  /*24120*/  STL [R1+0x58], R4 ;  /* 0x0000580401007387 */ /* 0x0001e20000100800 */
[----:B------:R-:W-:-:S03]  /*24130*/  ISETP.NE.U32.AND P1, PT, RZ, UR4, PT ;  /* 0x00000004ff007c0c */ /* 0x000fc6000bf25070 */
[----:B------:R1:W5:Y:S01]  /*24140*/  @P0 LDG.E R0, desc[UR12][R2.64] ;  /* 0x0000000c02000981 */ /* 0x000362000c1e1900 */
[----:B------:R-:W-:Y:S02]  /*24150*/  ISETP.NE.AND.EX P1, PT, RZ, UR5, PT, P1 ;  /* 0x00000005ff007c0c */ /* 0x000fe4000bf25310 */
[----:B------:R-:W-:Y:S02]  /*24160*/  CS2R R10, SRZ ;  /* 0x00000000000a7805 */ /* 0x000fe4000001ff00 */
[----:B------:R-:W-:Y:S01]  /*24170*/  ISETP.NE.U32.AND P3, PT, RZ, UR10, PT ;  /* 0x0000000aff007c0c */ /* 0x000fe2000bf65070 */
[----:B------:R-:W-:Y:S01]  /*24180*/  STL [R1+0x28], R14 ;  /* 0x0000280e01007387 */ /* 0x000fe20000100800 */
[----:B------:R-:W-:Y:S02]  /*24190*/  ISETP.NE.U32.AND P0, PT, RZ, UR6, PT ;  /* 0x00000006ff007c0c */ /* 0x000fe4000bf05070 */
[----:B------:R-:W-:Y:S01]  /*241a0*/  ISETP.NE.U32.AND P2, PT, RZ, UR8, PT ;  /* 0x00000008ff007c0c */ /* 0x000fe2000bf45070 */
[----:B------:R-:W-:Y:S01]  /*241b0*/  STL [R1+0x38], R13 ;  /* 0x0000380d01007387 */ /* 0x000fe20000100800 */
[----:B------:R-:W-:-:S02]  /*241c0*/  IADD3 R6, P5, R14, UR6, RZ ;  /* 0x000000060e067c10 */ /* 0x000fc4000ffbe0ff */
[C---:B-1----:R-:W-:Y:S02]  /*241d0*/  IADD3 R2, P4, R14.reuse, UR4, RZ ;  /* 0x000000040e027c10 */ /* 0x042fe4000ff9e0ff */
[----:B------:R-:W-:Y:S02]  /*241e0*/  ISETP.NE.AND.EX P3, PT, RZ, UR11, PT, P3 ;  /* 0x0000000bff007c0c */ /* 0x000fe4000bf65330 */
[C---:B------:R-:W-:Y:S02]  /*241f0*/  IADD3.X R3, R13.reuse, UR5, RZ, P4, !PT ;  /* 0x000000050d037c10 */ /* 0x040fe4000a7fe4ff */
[----:B0-----:R-:W-:Y:S02]  /*24200*/  IADD3 R4, P4, R14, UR8, RZ ;  /* 0x000000080e047c10 */ /* 0x001fe4000ff9e0ff */
[----:B------:R-:W-:Y:S01]  /*24210*/  ISETP.NE.AND.EX P0, PT, RZ, UR7, PT, P0 ;  /* 0x00000007ff007c0c */ /* 0x000fe2000bf05300 */
[----:B------:R-:W2:Y:S01]  /*24220*/  @P1 LDG.E R8, desc[UR12][R2.64] ;  /* 0x0000000c02081981 */ /* 0x000ea2000c1e1900 */
[C---:B------:R-:W-:Y:S01]  /*24230*/  IADD3.X R5, R13.reuse, UR9, RZ, P4, !PT ;  /* 0x000000090d057c10 */ /* 0x040fe2000a7fe4ff */
[----:B------:R-:W-:Y:S01]  /*24240*/  ULDC UR4, c[0x0][0x288] ;  /* 0x0000a20000047ab9 */ /* 0x000fe20000000800 */
[----:B------:R-:W-:Y:S01]  /*24250*/  ISETP.NE.AND.EX P2, PT, RZ, UR9, PT, P2 ;  /* 0x00000009ff007c0c */ /* 0x000fe2000bf45320 */
[----:B------:R-:W-:Y:S01]  /*24260*/  IMAD.U32 R12, RZ, RZ, UR4 ;  /* 0x00000004ff0c7e24 */ /* 0x000fe2000f8e00ff */
[----:B------:R-:W-:Y:S01]  /*24270*/  ULDC.64 UR4, c[0x0][0x418] ;  /* 0x0001060000047ab9 */ /* 0x000fe20000000a00 */
[----:B------:R-:W-:Y:S01]  /*24280*/  IADD3.X R7, R13, UR7, RZ, P5, !PT ;  /* 0x000000070d077c10 */ /* 0x000fe2000affe4ff */
[----:B--2---:R0:W-:Y:S01]  /*24290*/  STL [R1+0x4c], R8 ;  /* 0x00004c0801007387 */ /* 0x0041e20000100800 */
[----:B------:R-:W-:-:S03]  /*242a0*/  UISETP.NE.U32.AND UP0, UPT, UR4, URZ, UPT ;  /* 0x0000003f0400728c */ /* 0x000fc6000bf05070 */
[----:B------:R-:W-:Y:S01]  /*242b0*/  ULDC UR4, c[0x0][0x424] ;  /* 0x0001090000047ab9 */ /* 0x000fe20000000800 */
[----:B------:R-:W5:Y:S04]  /*242c0*/  @P0 LDG.E R11, desc[UR12][R6.64] ;  /* 0x0000000c060b0981 */ /* 0x000f68000c1e1900 */
[----:B------:R-:W5:Y:S01]  /*242d0*/  @P2 LDG.E R10, desc[UR12][R4.64] ;  /* 0x0000000c040a2981 */ /* 0x000f62000c1e1900 */
[----:B0-----:R-:W-:-:S04]  /*242e0*/  @P3 IADD3 R8, P4, R14, UR10, RZ ;  /* 0x0000000a0e083c10 */ /* 0x001fc8000ff9e0ff */
[----:B------:R-:W-:-:S05]  /*242f0*/  @P3 IADD3.X R9, R13, UR11, RZ, P4, !PT ;  /* 0x0000000b0d093c10 */ /* 0x000fca000a7fe4ff */
[----:B------:R0:W2:Y:S01]  /*24300*/  @P3 LDG.E R12, desc[UR12][R8.64] ;  /* 0x0000000c080c3981 */ /* 0x0000a2000c1e1900 */
[----:B------:R-:W-:-:S03]  /*24310*/  UISETP.NE.AND.EX UP0, UPT, UR5, URZ, UPT, UP0 ;  /* 0x0000003f0500728c */ /* 0x000fc6000bf05300 */
[----:B------:R-:W-:Y:S01]  /*24320*/  ULDC UR5, c[0x0][0x2f0] ;  /* 0x0000bc0000057ab9 */ /* 0x000fe20000000800 */
[----:B------:R-:W-:-:S04]  /*24330*/  USEL UR4, UR4, 0x1, UP0 ;  /* 0x0000000104047887 */ /* 0x000fc80008000000 */
[----:B------:R-:W-:-:S03]  /*24340*/  UIMAD UR4, UR4, UR5, URZ ;  /* 0x00000005040472a4 */ /* 0x000fc6000f8e023f */
[----:B------:R-:W-:Y:S02]  /*24350*/  ULDC UR5, c[0x0][0x348] ;  /* 0x0000d20000057ab9 */ /* 0x000fe40000000800 */
[----:B0-----:R-:W-:Y:S02]  /*24360*/  IMAD.U32 R9, RZ, RZ, UR5 ;  /* 0x00000005ff097e24 */ /* 0x001fe4000f8e00ff */
[----:B------:R-:W-:Y:S01]  /*24370*/  IMAD.U32 R8, RZ, RZ, UR4 ;  /* 0x00000004ff087e24 */ /* 0x000fe2000f8e00ff */
[----:B--2---:R0:W-:Y:S01]  /*24380*/  STL [R1+0x5c], R12 ;  /* 0x00005c0c01007387 */ /* 0x0041e20000100800 */
[----:B------:R-:W-:Y:S05]  /*24390*/  @P3 BRA `(.L_x_685) ;  /* 0x0000000000183947 */ /* 0x000fea0003800000 */
[----:B------:R-:W-:Y:S05]  /*243a0*/  @!P1 BRA `(.L_x_685) ;  /* 0x0000000000149947 */ /* 0x000fea0003800000 */
[----:B------:R-:W-:Y:S02]  /*243b0*/  ULDC.64 UR4, c[0x0][0x208] ;  /* 0x0000820000047ab9 */ /* 0x000fe40000000a00 */
[----:B0-----:R-:W2:Y:S04]  /*243c0*/  LDG.E R12, desc[UR4][R2.64] ;  /* 0x00000004020c7981 */ /* 0x001ea8000c1e1900 */
[----:B------:R-:W2:Y:S02]  /*243d0*/  LDG.E R2, desc[UR4][R2.64+0x4] ;  /* 0x0000040402027981 */ /* 0x000ea4000c1e1900 */
[----:B--2---:R-:W-:-:S05]  /*243e0*/  IMAD.IADD R2, R2, 0x1, -R12 ;  /* 0x0000000102027824 */ /* 0x004fca00078e0a0c */
[----:B------:R1:W-:Y:S02]  /*243f0*/  STL [R1+0x5c], R2 ;  /* 0x00005c0201007387 */ /* 0x0003e40000100800 */
.L_x_685:
[----:B------:R-:W2:Y:S01]  /*24400*/  LDL.LU R3, [R1+0x8] ;  /* 0x0000080001037983 */ /* 0x000ea20000300800 */
[----:B0-----:R-:W-:Y:S01]  /*24410*/  IMAD.MOV.U32 R12, RZ, RZ, R15 ;  /* 0x000000ffff0c7224 */ /* 0x001fe200078e000f */
[----:B------:R-:W-:Y:S02]  /*24420*/  ULDC.64 UR4, c[0x0][0xa20] ;  /* 0x0002880000047ab9 */ /* 0x000fe40000000a00 */
[----:B------:R-:W-:Y:S02]  /*24430*/  ISETP.NE.U32.AND P1, PT, RZ, UR4, PT ;  /* 0x00000004ff007c0c */ /* 0x000fe4000bf25070 */
[----:B------:R0:W-:Y:S02]  /*24440*/  STL [R1+0x14], R12 ;  /* 0x0000140c01007387 */ /* 0x0001e40000100800 */
[----:B------:R-:W-:Y:S02]  /*24450*/  ISETP.NE.AND.EX P1, PT, RZ, UR5, PT, P1 ;  /* 0x00000005ff007c0c */ /* 0x000fe4000bf25310 */
[----:B--2---:R-:W-:-:S02]  /*24460*/  LOP3.LUT R17, R3, 0xff000000, RZ, 0xc0, !PT ;  /* 0xff00000003117812 */ /* 0x004fc400078ec0ff */
[C---:B-1----:R-:W-:Y:S02]  /*24470*/  LOP3.LUT R2, R3.reuse, 0xff0000, RZ, 0xc0, !PT ;  /* 0x00ff000003027812 */ /* 0x042fe400078ec0ff */
[----:B------:R-:W-:Y:S02]  /*24480*/  SHF.R.U32.HI R17, RZ, 0x8, R17 ;  /* 0x00000008ff117819 */ /* 0x000fe40000011611 */
[----:B------:R-:W-:Y:S02]  /*24490*/  LOP3.LUT R16, R3, 0xffff, RZ, 0xc0, !PT ;  /* 0x0000ffff03107812 */ /* 0x000fe400078ec0ff */
[----:B------:R-:W-:Y:S01]  /*244a0*/  LEA.HI R17, R2, R17, RZ, 0x10 ;  /* 0x0000001102117211 */ /* 0x000fe200078f80ff */
[----:B-----5:R-:W-:-:S05]  /*244b0*/  IMAD.IADD R2, R11, 0x1, R0 ;  /* 0x000000010b027824 */ /* 0x020fca00078e0200 */
[----:B------:R0:W-:Y:S01]  /*244c0*/  STL [R1+0x1c], R2 ;  /* 0x00001c0201007387 */ /* 0x0001e20000100800 */
[----:B------:R-:W-:Y:S05]  /*244d0*/  @!P1 BRA `(.L_x_686) ;  /* 0x0000000000149947 */ /* 0x000fea0003800000 */
[----:B0-----:R-:W-:Y:S01]  /*244e0*/  IADD3 R2, P0, R14, UR4, RZ ;  /* 0x000000040e027c10 */ /* 0x001fe2000ff1e0ff */
[----:B------:R-:W-:-:S03]  /*244f0*/  ULDC.64 UR6, c[0x0][0x208] ;  /* 0x0000820000067ab9 */ /* 0x000fc60000000a00 */
[----:B------:R-:W-:-:S05]  /*24500*/  IADD3.X R3, R13, UR5, RZ, P0, !PT ;  /* 0x000000050d037c10 */ /* 0x000fca00087fe4ff */
[----:B------:R1:W5:Y:S01]  /*24510*/  LDG.E R8, desc[UR6][R2.64] ;  /* 0x0000000602087981 */ /* 0x000362000c1e1900 */
[----:B------:R-:W-:Y:S05]  /*24520*/  BRA `(.L_x_687) ;  /* 0x0000000000147947 */ /* 0x000fea0003800000 */
.L_x_686:
[----:B------:R-:W-:Y:S05]  /*24530*/  @!P0 BRA `(.L_x_687) ;  /* 0x0000000000108947 */ /* 0x000fea0003800000 */
[----:B------:R-:W-:Y:S02]  /*24540*/  ULDC.64 UR4, c[0x0][0x208] ;  /* 0x0000820000047ab9 */ /* 0x000fe40000000a00 */
[----:B------:R-:W2:Y:S04]  /*24550*/  LDG.E R8, desc[UR4][R6.64] ;  /* 0x0000000406087981 */ /* 0x000ea8000c1e1900 */
[----:B------:R-:W2:Y:S02]  /*24560*/  LDG.E R6, desc[UR4][R6.64+0x4] ;  /* 0x0000040406067981 */ /* 0x000ea4000c1e1900 */
[----:B--2---:R-:W-:-:S07]  /*24570*/  IMAD.IADD R8, R6, 0x1, -R8 ;  /* 0x0000000106087824 */ /* 0x004fce00078e0a08 */
.L_x_687:
[----:B------:R-:W-:Y:S01]  /*24580*/  ULDC.64 UR4, c[0x0][0x208] ;  /* 0x0000820000047ab9 */ /* 0x000fe20000000a00 */
[----:B-----5:R-:W-:Y:S02]  /*24590*/  IMAD.IADD R6, R8, 0x1, -R0 ;  /* 0x0000000108067824 */ /* 0x020fe400078e0a00 */
[----:B------:R-:W2:Y:S04]  /*245a0*/  @P2 LDG.E R0, desc[UR4][R4.64] ;  /* 0x0000000404002981 */ /* 0x000ea8000c1e1900 */
[----:B------:R-:W2:Y:S01]  /*245b0*/  @P2 LDG.E R4, desc[UR4][R4.64+0x4] ;  /* 0x0000040404042981 */ /* 0x000ea2000c1e1900 */
[----:B------:R-:W-:Y:S01]  /*245c0*/  LOP3.LUT R13, R17, 0xff, RZ, 0xc0, !PT ;  /* 0x000000ff110d7812 */ /* 0x000fe200078ec0ff */
[----:B------:R-:W-:Y:S01]  /*245d0*/  BSSY B0, `(.L_x_688) ;  /* 0x000002a000007945 */ /* 0x000fe20003800000 */
[----:B------:R-:W-:Y:S01]  /*245e0*/  SHF.R.U32.HI R17, RZ, 0x10, R17 ;  /* 0x00000010ff117819 */ /* 0x000fe20000011611 */
[----:B-1----:R-:W-:-:S02]  /*245f0*/  IMAD.MOV.U32 R3, RZ, RZ, RZ ;  /* 0x000000ffff037224 */ /* 0x002fc400078e00ff */
[----:B--2---:R-:W-:-:S04]  /*24600*/  @P2 IMAD.IADD R9, R4, 0x1, -R0 ;  /* 0x0000000104092824 */ /* 0x004fc800078e0a00 */
[----:B0-----:R-:W-:-:S04]  /*24610*/  IMAD.IADD R2, R6, 0x1, R9 ;  /* 0x0000000106027824 */ /* 0x001fc800078e0209 */
[C---:B------:R-:W-:Y:S01]  /*24620*/  VIADD R0, R2.reuse, 0x4f ;  /* 0x0000004f02007836 */ /* 0x040fe20000000000 */
[----:B------:R-:W-:-:S03]  /*24630*/  ISETP.GE.AND P1, PT, R2, 0x1, PT ;  /* 0x000000010200780c */ /* 0x000fc60003f26270 */
[----:B------:R-:W-:-:S05]  /*24640*/  IMAD.HI R0, R0, 0x66666667, RZ ;  /* 0x6666666700007827 */ /* 0x000fca00078e02ff */
[----:B------:R-:W-:-:S04]  /*24650*/  SHF.R.U32.HI R2, RZ, 0x1f, R0 ;  /* 0x0000001fff027819 */ /* 0x000fc80000011600 */
[----:B------:R-:W-:-:S05]  /*24660*/  LEA.HI.SX32 R11, R0, R2, 0x1b ;  /* 0x00000002000b7211 */ /* 0x000fca00078fdaff */
[----:B------:R0:W-:Y:S04]  /*24670*/  STL [R1+0x40], R11 ;  /* 0x0000400b01007387 */ /* 0x0001e80000100800 */
[----:B------:R0:W-:Y:S01]  /*24680*/  STL [R1+0x60], R13 ;  /* 0x0000600d01007387 */ /* 0x0001e20000100800 */
[----:B------:R-:W-:Y:S05]  /*24690*/  @!P1 BRA `(.L_x_689) ;  /* 0x0000000000749947 */ /* 0x000fea0003800000 */
[----:B------:R-:W-:Y:S01]  /*246a0*/  ISETP.NE.AND P0, PT, R17, RZ, PT ;  /* 0x000000ff1100720c */ /* 0x000fe20003f05270 */
[----:B------:R-:W-:-:S03]  /*246b0*/  ULDC UR4, c[0x0][0x9f0] ;  /* 0x00027c0000047ab9 */ /* 0x000fc60000000800 */
[----:B------:R-:W-:-:S04]  /*246c0*/  SEL R0, R17, UR4, P0 ;  /* 0x0000000411007c07 */ /* 0x000fc80008000000 */
[----:B------:R-:W-:Y:S02]  /*246d0*/  IABS R2, R0 ;  /* 0x0000000000027213 */ /* 0x000fe40000000000 */
[----:B------:R-:W-:Y:S02]  /*246e0*/  IADD3 R3, R0, -0x1, R11 ;  /* 0xffffffff00037810 */ /* 0x000fe40007ffe00b */
[----:B------:R-:W1:Y:S08]  /*246f0*/  I2F.RP R4, R2 ;  /* 0x0000000200047306 */ /* 0x000e700000209400 */
[----:B-1----:R-:W1:Y:S02]  /*24700*/  MUFU.RCP R4, R4 ;  /* 0x0000000400047308 */ /* 0x002e640000001000 */
[----:B-1----:R-:W-:-:S06]  /*24710*/  VIADD R4, R4, 0xffffffe ;  /* 0x0ffffffe04047836 */ /* 0x002fcc0000000000 */
[----:B------:R1:W2:Y:S02]  /*24720*/  F2I.FTZ.U32.TRUNC.NTZ R5, R4 ;  /* 0x0000000400057305 */ /* 0x0002a4000021f000 */
[----:B-1----:R-:W-:-:S04]  /*24730*/  LOP3.LUT R4, R3, R0, RZ, 0x3c, !PT ;  /* 0x0000000003047212 */ /* 0x002fc800078e3cff */
[----:B------:R-:W-:Y:S01]  /*24740*/  ISETP.GE.AND P4, PT, R4, RZ, PT ;  /* 0x000000ff0400720c */ /* 0x000fe20003f86270 */
[----:B--2---:R-:W-:-:S04]  /*24750*/  IMAD.MOV R4, RZ, RZ, -R5 ;  /* 0x000000ffff047224 */ /* 0x004fc800078e0a05 */
[----:B------:R-:W-:Y:S02]  /*24760*/  IMAD R7, R4, R2, RZ ;  /* 0x0000000204077224 */ /* 0x000fe400078e02ff */
[----:B------:R-:W-:-:S04]  /*24770*/  IMAD.MOV.U32 R4, RZ, RZ, RZ ;  /* 0x000000ffff047224 */ /* 0x000fc800078e00ff */
[----:B------:R-:W-:Y:S01]  /*24780*/  IMAD.HI.U32 R7, R5, R7, R4 ;  /* 0x0000000705077227 */ /* 0x000fe200078e0004 */
[----:B------:R-:W-:Y:S02]  /*24790*/  IABS R4, R3 ;  /* 0x0000000300047213 */ /* 0x000fe40000000000 */
[----:B------:R-:W-:-:S05]  /*247a0*/  IABS R3, R0 ;  /* 0x0000000000037213 */ /* 0x000fca0000000000 */
[----:B------:R-:W-:-:S04]  /*247b0*/  IMAD.MOV R3, RZ, RZ, -R3 ;  /* 0x000000ffff037224 */ /* 0x000fc800078e0a03 */
        /* <DEDUP_REMOVED lines=11> */
.L_x_689:
[----:B------:R-:W-:Y:S05]  /*24870*/  BSYNC B0 ;  /* 0x0000000000007941 */ /* 0x000fea0003800000 */
.L_x_688:
[-C--:B------:R-:W-:Y:S01]  /*24880*/  IMAD R0, R13, R3.reuse, RZ ;  /* 0x000000030d007224 */ /* 0x080fe200078e02ff */
[----:B------:R-:W-:Y:S04]  /*24890*/  BSSY B0, `(.L_x_690) ;  /* 0x000019d000007945 */ /* 0x000fe80003800000 */
[C---:B------:R-:W-:Y:S01]  /*248a0*/  VIADDMNMX R3, R0.reuse, R3, R11, PT ;  /* 0x0000000300037246 */ /* 0x040fe2000380010b */
[----:B------:R-:W-:-:S04]  /*248b0*/  IMAD R0, R0, 0x50, -R6 ;  /* 0x0000005000007824 */ /* 0x000fc800078e0a06 */
[----:B------:R-:W-:Y:S01]  /*248c0*/  IMAD R6, R3, 0x50, -R6 ;  /* 0x0000005003067824 */ /* 0x000fe200078e0a06 */
[----:B------:R-:W-:-:S04]  /*248d0*/  VIMNMX R0, RZ, R0, !PT ;  /* 0x00000000ff007248 */ /* 0x000fc80007fe0100 */
[----:B------:R-:W-:Y:S01]  /*248e0*/  VIMNMX R9, R6, R9, PT ;  /* 0x0000000906097248 */ /* 0x000fe20003fe0100 */
[----:B------:R-:W-:-:S03]  /*248f0*/  IMAD.WIDE.U32 R2, R0, -0x33333333, RZ ;  /* 0xcccccccd00027825 */ /* 0x000fc600078e00ff */
[----:B------:R-:W-:-:S13]  /*24900*/  ISETP.GT.AND P0, PT, R9, R0, PT ;  /* 0x000000000900720c */ /* 0x000fda0003f04270 */
[----:B------:R-:W-:Y:S01]  /*24910*/  @P0 VIADD R4, R9, 0x4f ;  /* 0x0000004f09040836 */ /* 0x000fe20000000000 */
[----:B------:R-:W-:-:S03]  /*24920*/  SHF.R.U32.HI R9, RZ, 0x6, R3 ;  /* 0x00000006ff097819 */ /* 0x000fc60000011603 */
[----:B------:R-:W-:-:S04]  /*24930*/  @P0 IMAD.HI R0, R4, 0x66666667, RZ ;  /* 0x6666666704000827 */ /* 0x000fc800078e02ff */
[----:B------:R-:W-:Y:S01]  /*24940*/  IMAD.MOV.U32 R7, RZ, RZ, R9 ;  /* 0x000000ffff077224 */ /* 0x000fe200078e0009 */
[----:B------:R-:W-:-:S04]  /*24950*/  @P0 SHF.R.U32.HI R2, RZ, 0x1f, R0 ;  /* 0x0000001fff020819 */ /* 0x000fc80000011600 */
[----:B------:R-:W-:Y:S02]  /*24960*/  @P0 LEA.HI.SX32 R7, R0, R2, 0x1b ;  /* 0x0000000200070211 */ /* 0x000fe400078fdaff */
[----:B------:R-:W-:Y:S02]  /*24970*/  PLOP3.LUT P0, PT, PT, PT, PT, 0x80, 0x0 ;  /* 0x000000000000781c */ /* 0x000fe40003f0f070 */
[----:B------:R-:W-:-:S13]  /*24980*/  ISETP.GT.AND P3, PT, R7, R9, PT ;  /* 0x000000090700720c */ /* 0x000fda0003f64270 */
[----:B------:R-:W-:Y:S05]  /*24990*/  @!P3 BRA `(.L_x_691) ;  /* 0x000000180030b947 */ /* 0x000fea0003800000 */
[----:B------:R-:W-:Y:S01]  /*249a0*/  UMOV UR4, 0xffffffff ;  /* 0xffffffff00047882 */ /* 0x000fe20000000000 */
[----:B------:R-:W-:Y:S02]  /*249b0*/  SEL R0, R12, RZ, !P2 ;  /* 0x000000ff0c007207 */ /* 0x000fe40005000000 */
[----:B------:R-:W-:Y:S05]  /*249c0*/  BRA.DIV UR4, `(.L_x_692) ;  /* 0x0000008204087947 */ /* 0x000fea000b800000 */
[----:B------:R-:W1:Y:S02]  /*249d0*/  S2R R2, SR_TID.X ;  /* 0x0000000000027919 */ /* 0x000e640000002100 */
[----:B-1----:R-:W-:-:S04]  /*249e0*/  SHF.R.U32.HI R2, RZ, 0x5, R2 ;  /* 0x00000005ff027819 */ /* 0x002fc80000011602 */
[----:B------:R-:W-:-:S05]  /*249f0*/  LOP3.LUT R2, R2, 0x3, RZ, 0xc0, !PT ;  /* 0x0000000302027812 */ /* 0x000fca00078ec0ff */
[----:B------:R1:W2:Y:S02]  /*24a00*/  SHFL.IDX PT, R14, R2, RZ, 0x1f ;  /* 0x00001fff020e7589 */ /* 0x0002a400000e0000 */
.L_x_874:
[----:B--2---:R-:W-:Y:S02]  /*24a10*/  ISETP.NE.AND P0, PT, R14, RZ, PT ;  /* 0x000000ff0e00720c */ /* 0x004fe40003f05270 */
[----:B------:R-:W-:-:S11]  /*24a20*/  PLOP3.LUT P6, PT, PT, PT, PT, 0x8, 0x0 ;  /* 0x000000000000781c */ /* 0x000fd60003fce170 */
[----:B------:R-:W-:Y:S05]  /*24a30*/  @P0 BRA `(.L_x_693) ;  /* 0x00000000000c0947 */ /* 0x000fea0003800000 */
[----:B------:R-:W-:-:S03]  /*24a40*/  UMOV UR4, 0xffffffff ;  /* 0xffffffff00047882 */ /* 0x000fc60000000000 */
[----:B------:R-:W-:Y:S05]  /*24a50*/  BRA.DIV UR4, `(.L_x_694) ;  /* 0x0000008204187947 */ /* 0x000fea000b800000 */
[----:B------:R-:W-:-:S13]  /*24a60*/  ELECT P6, URZ, PT ;  /* 0x00000000003f782f */ /* 0x000fda00038c0000 */
.L_x_693:
[----:B-1----:R-:W2:Y:S01]  /*24a70*/  LDL R2, [R1+0x64] ;  /* 0x0000640001027983 */ /* 0x002ea20000100800 */
[----:B------:R-:W-:Y:S01]  /*24a80*/  BSSY B1, `(.L_x_695) ;  /* 0x0000008000017945 */ /* 0x000fe20003800000 */
[----:B--2---:R-:W-:-:S05]  /*24a90*/  VIADD R2, R2, 0x1 ;  /* 0x0000000102027836 */ /* 0x004fca0000000000 */
[----:B------:R-:W-:-:S04]  /*24aa0*/  LEA.HI R3, R2, R2, RZ, 0x1 ;  /* 0x0000000202037211 */ /* 0x000fc800078f08ff */
[----:B------:R-:W-:-:S05]  /*24ab0*/  LOP3.LUT R3, R3, 0xfffffffe, RZ, 0xc0, !PT ;  /* 0xfffffffe03037812 */ /* 0x000fca00078ec0ff */
[----:B------:R-:W-:-:S05]  /*24ac0*/  IMAD.IADD R2, R2, 0x1, -R3 ;  /* 0x0000000102027824 */ /* 0x000fca00078e0a03 */
[----:B------:R-:W-:-:S04]  /*24ad0*/  SHF.L.U32 R2, R2, 0x1f, RZ ;  /* 0x0000001f02027819 */ /* 0x000fc800000006ff */
[----:B------:R-:W1:Y:S02]  /*24ae0*/  SYNCS.PHASECHK.TRANS64.TRYWAIT P0, [R18+URZ+0x38820], R2 ;  /* 0x03882002120075a7 */ /* 0x000e64000800017f */
[----:B-1----:R-:W-:Y:S05]  /*24af0*/  @!P0 BRA `(.L_x_696) ;  /* 0x0000008000108947 */ /* 0x002fea0003800000 */
.L_x_877:
[----:B------:R-:W-:Y:S05]  /*24b00*/  BSYNC B1 ;  /* 0x0000000000017941 */ /* 0x000fea0003800000 */
.L_x_695:
[----:B------:R-:W-:Y:S04]  /*24b10*/  BSSY B1, `(.L_x_697) ;  /* 0x00000ad000017945 */ /* 0x000fe80003800000 */
[----:B------:R-:W-:Y:S05]  /*24b20*/  @!P6 BRA `(.L_x_698) ;  /* 0x0000000800ace947 */ /* 0x000fea0003800000 */
[----:B------:R-:W2:Y:S04]  /*24b30*/  LDL R5, [R1+0x20] ;  /* 0x0000200001057983 */ /* 0x000ea80000100800 */
[----:B------:R-:W3:Y:S01]  /*24b40*/  LDL R4, [R1+0x24] ;  /* 0x0000240001047983 */ /* 0x000ee20000100800 */
[----:B------:R-:W-:Y:S01]  /*24b50*/  BSSY B2, `(.L_x_699) ;  /* 0x0000008000027945 */ /* 0x000fe20003800000 */
[----:B------:R-:W4:Y:S02]  /*24b60*/  S2R R3, SR_TID.X ;  /* 0x0000000000037919 */ /* 0x000f240000002100 */
[----:B----4-:R-:W-:-:S04]  /*24b70*/  LOP3.LUT R3, R3, 0x7f, RZ, 0xc0, !PT ;  /* 0x0000007f03037812 */ /* 0x010fc800078ec0ff */
[----:B------:R-:W-:Y:S01]  /*24b80*/  ISETP.NE.AND P2, PT, R3, RZ, PT ;  /* 0x000000ff0300720c */ /* 0x000fe20003f45270 */
[----:B--2---:R-:W-:Y:S01]  /*24b90*/  IMAD R6, R5, 0x8, R18 ;  /* 0x0000000805067824 */ /* 0x004fe200078e0212 */
[----:B---3--:R-:W-:-:S04]  /*24ba0*/  SHF.L.U32 R8, R4, 0x1f, RZ ;  /* 0x0000001f04087819 */ /* 0x008fc800000006ff */
[----:B------:R-:W2:Y:S02]  /*24bb0*/  SYNCS.PHASECHK.TRANS64.TRYWAIT P0, [R6+URZ+0x388a0], R8 ;  /* 0x0388a008060075a7 */ /* 0x000ea4000800017f */
[----:B--2---:R-:W-:Y:S05]  /*24bc0*/  @!P0 BRA `(.L_x_700) ;  /* 0x0000007c00f08947 */ /* 0x004fea0003800000 */
.L_x_878:
[----:B------:R-:W-:Y:S05]  /*24bd0*/  BSYNC B2 ;  /* 0x0000000000027941 */ /* 0x000fea0003800000 */
.L_x_699:
[----:B------:R-:W-:Y:S04]  /*24be0*/  BSSY B2, `(.L_x_701) ;  /* 0x0000009000027945 */ /* 0x000fe80003800000 */
[----:B------:R-:W-:Y:S05]  /*24bf0*/  @P2 BRA `(.L_x_702) ;  /* 0x00000000001c2947 */ /* 0x000fea0003800000 */
[----:B------:R-:W3:Y:S01]  /*24c00*/  S2R R3, SR_TID.X ;  /* 0x0000000000037919 */ /* 0x000ee20000002100 */
[----:B-1----:R-:W-:-:S04]  /*24c10*/  IMAD.MOV.U32 R2, RZ, RZ, 0xa000 ;  /* 0x0000a000ff027424 */ /* 0x002fc800078e00ff */
[----:B------:R4:W-:Y:S01]  /*24c20*/  SYNCS.ARRIVE.TRANS64 RZ, [R6+URZ+0x38890], R2 ;  /* 0x0388900206ff79a7 */ /* 0x0009e2000800003f */
[----:B---3--:R-:W-:-:S04]  /*24c30*/  LOP3.LUT R3, R3, 0x1f, RZ, 0xc0, !PT ;  /* 0x0000001f03037812 */ /* 0x008fc800078ec0ff */
[----:B------:R-:W-:-:S13]  /*24c40*/  ISETP.NE.AND P0, PT, R3, RZ, PT ;  /* 0x000000ff0300720c */ /* 0x000fda0003f05270 */
[----:B----4-:R-:W-:Y:S05]  /*24c50*/  @!P0 BRA `(.L_x_702) ;  /* 0x0000000000048947 */ /* 0x010fea0003800000 */
[----:B------:R-:W-:Y:S01]  /*24c60*/  BPT.TRAP 0x1 ;  /* 0x000000040000795c */ /* 0x000fe20000300000 */
.L_x_702:
[----:B------:R-:W-:Y:S05]  /*24c70*/  BSYNC B2 ;  /* 0x0000000000027941 */ /* 0x000fea0003800000 */
.L_x_701:
[----:B-1----:R-:W3:Y:S01]  /*24c80*/  LDL R2, [R1+0x20] ;  /* 0x0000200001027983 */ /* 0x002ee20000100800 */
[----:B------:R-:W-:Y:S01]  /*24c90*/  IMAD.MOV.U32 R20, RZ, RZ, RZ ;  /* 0x000000ffff147224 */ /* 0x000fe200078e00ff */
[----:B------:R-:W-:Y:S01]  /*24ca0*/  UIADD3 UR4, UP0, UR38, 0x570, URZ ;  /* 0x0000057026047890 */ /* 0x000fe2000ff1e03f */
[----:B------:R-:W-:Y:S01]  /*24cb0*/  IMAD R3, R7, 0x50, R10 ;  /* 0x0000005007037824 */ /* 0x000fe200078e020a */
[----:B------:R-:W-:Y:S01]  /*24cc0*/  PLOP3.LUT P0, PT, PT, PT, PT, 0x80, 0x0 ;  /* 0x000000000000781c */ /* 0x000fe20003f0f070 */
[----:B------:R-:W-:Y:S01]  /*24cd0*/  UMOV UR6, 0x0 ;  /* 0x0000000000067882 */ /* 0x000fe20000000000 */
[----:B------:R-:W-:Y:S01]  /*24ce0*/  R2UR UR10, R20 ;  /* 0x00000000140a72ca */ /* 0x000fe200000e0000 */
[----:B------:R-:W-:Y:S01]  /*24cf0*/  VIADD R3, R3, 0xffffffb0 ;  /* 0xffffffb003037836 */ /* 0x000fe20000000000 */
[----:B------:R-:W-:Y:S01]  /*24d00*/  UIADD3.X UR5, URZ, UR39, URZ, UP0, !UPT ;  /* 0x000000273f057290 */ /* 0x000fe200087fe43f */
[----:B------:R-:W-:Y:S01]  /*24d10*/  UMOV UR7, 0x12f00000 ;  /* 0x12f0000000077882 */ /* 0x000fe20000000000 */
[----:B---3--:R-:W-:-:S02]  /*24d20*/  IMAD R4, R2, 0xa000, R18 ;  /* 0x0000a00002047824 */ /* 0x008fc400078e0212 */
[----:B------:R-:W-:Y:S02]  /*24d30*/  VIADD R2, R6, 0x38890 ;  /* 0x0003889006027836 */ /* 0x000fe40000000000 */
[----:B------:R-:W-:-:S07]  /*24d40*/  VIADD R5, R4, 0x24400 ;  /* 0x0002440004057836 */ /* 0x000fce0000000000 */
.L_x_703:
        /* <DEDUP_REMOVED lines=9> */
[----:B-1----:R-:W-:Y:S05]  /*24de0*/  @P0 BRA.U.ANY `(.L_x_703) ;  /* 0xfffffffd00d80947 */ /* 0x002fea000393ffff */
[----:B------:R-:W-:Y:S01]  /*24df0*/  IMAD.MOV.U32 R15, RZ, RZ, 0x40 ;  /* 0x00000040ff0f7424 */ /* 0x000fe200078e00ff */
[----:B------:R-:W-:Y:S01]  /*24e00*/  PLOP3.LUT P0, PT, PT, PT, PT, 0x80, 0x0 ;  /* 0x000000000000781c */ /* 0x000fe20003f0f070 */
[----:B------:R-:W-:Y:S01]  /*24e10*/  VIADD R5, R4, 0x26c00 ;  /* 0x00026c0004057836 */ /* 0x000fe20000000000 */
[----:B------:R-:W-:Y:S01]  /*24e20*/  UMOV UR6, 0x0 ;  /* 0x0000000000067882 */ /* 0x000fe20000000000 */
[----:B------:R-:W-:Y:S01]  /*24e30*/  UMOV UR7, 0x12f00000 ;  /* 0x12f0000000077882 */ /* 0x000fe20000000000 */
[----:B------:R-:W-:-:S15]  /*24e40*/  R2UR UR10, R15 ;  /* 0x000000000f0a72ca */ /* 0x000fde00000e0000 */
.L_x_704:
        /* <DEDUP_REMOVED lines=16> */
.L_x_705:
        /* <DEDUP_REMOVED lines=10> */
[----:B0-----:R-:W-:Y:S01]  /*24ff0*/  IMAD.MOV.U32 R11, RZ, RZ, 0xc0 ;  /* 0x000000c0ff0b7424 */ /* 0x001fe200078e00ff */
[----:B------:R-:W-:Y:S01]  /*25000*/  PLOP3.LUT P0, PT, PT, PT, PT, 0x80, 0x0 ;  /* 0x000000000000781c */ /* 0x000fe20003f0f070 */
[----:B------:R-:W-:Y:S01]  /*25010*/  VIADD R5, R4, 0x2bc00 ;  /* 0x0002bc0004057836 */ /* 0x000fe20000000000 */
[----:B------:R-:W-:Y:S01]  /*25020*/  UMOV UR6, 0x0 ;  /* 0x0000000000067882 */ /* 0x000fe20000000000 */
[----:B------:R-:W-:Y:S01]  /*25030*/  UMOV UR7, 0x12f00000 ;  /* 0x12f0000000077882 */ /* 0x000fe20000000000 */
[----:B------:R-:W-:-:S15]  /*25040*/  R2UR UR10, R11 ;  /* 0x000000000b0a72ca */ /* 0x000fde00000e0000 */
.L_x_706:
        /* <DEDUP_REMOVED lines=10> */
[----:B------:R-:W0:Y:S01]  /*250f0*/  SYNCS.PHASECHK.TRANS64.TRYWAIT P0, [R6+URZ+0x388c0], R8 ;  /* 0x0388c008060075a7 */ /* 0x000e22000800017f */
[----:B------:R-:W-:Y:S04]  /*25100*/  BSSY B2, `(.L_x_707) ;  /* 0x0000002000027945 */ /* 0x000fe80003800000 */
[----:B0-----:R-:W-:Y:S05]  /*25110*/  @!P0 BRA `(.L_x_708) ;  /* 0x0000007800b08947 */ /* 0x001fea0003800000 */
.L_x_879:
[----:B------:R-:W-:Y:S05]  /*25120*/  BSYNC B2 ;  /* 0x0000000000027941 */ /* 0x000fea0003800000 */
.L_x_707:
[----:B------:R-:W-:Y:S01]  /*25130*/  BSSY B2, `(.L_x_709) ;  /* 0x000000b000027945 */ /* 0x000fe20003800000 */
[----:B------:R-:W-:Y:S02]  /*25140*/  IMAD.MOV.U32 R12, RZ, RZ, 0x0 ;  /* 0x00000000ff0c7424 */ /* 0x000fe400078e00ff */
[----:B------:R-:W-:Y:S01]  /*25150*/  IMAD.MOV.U32 R13, RZ, RZ, 0x12f00000 ;  /* 0x12f00000ff0d7424 */ /* 0x000fe200078e00ff */
[----:B------:R-:W-:Y:S06]  /*25160*/  @P2 BRA `(.L_x_710) ;  /* 0x00000000001c2947 */ /* 0x000fec0003800000 */
[----:B------:R-:W1:Y:S01]  /*25170*/  S2R R5, SR_TID.X ;  /* 0x0000000000057919 */ /* 0x000e620000002100 */
[----:B------:R-:W-:-:S04]  /*25180*/  IMAD.MOV.U32 R2, RZ, RZ, 0xa000 ;  /* 0x0000a000ff027424 */ /* 0x000fc800078e00ff */
[----:B------:R3:W-:Y:S01]  /*25190*/  SYNCS.ARRIVE.TRANS64 RZ, [R6+URZ+0x388b0], R2 ;  /* 0x0388b00206ff79a7 */ /* 0x0007e2000800003f */
[----:B-1----:R-:W-:-:S04]  /*251a0*/  LOP3.LUT R5, R5, 0x1f, RZ, 0xc0, !PT ;  /* 0x0000001f05057812 */ /* 0x002fc800078ec0ff */
[----:B------:R-:W-:-:S13]  /*251b0*/  ISETP.NE.AND P0, PT, R5, RZ, PT ;  /* 0x000000ff0500720c */ /* 0x000fda0003f05270 */
[----:B---3--:R-:W-:Y:S05]  /*251c0*/  @!P0 BRA `(.L_x_710) ;  /* 0x0000000000048947 */ /* 0x008fea0003800000 */
[----:B------:R-:W-:Y:S01]  /*251d0*/  BPT.TRAP 0x1 ;  /* 0x000000040000795c */ /* 0x000fe20000300000 */
.L_x_710:
[----:B------:R-:W-:Y:S05]  /*251e0*/  BSYNC B2 ;  /* 0x0000000000027941 */ /* 0x000fea0003800000 */
.L_x_709:
[----:B------:R-:W-:Y:S01]  /*251f0*/  R2UR UR10, R20 ;  /* 0x00000000140a72ca */ /* 0x000fe200000e0000 */
[----:B------:R-:W-:Y:S01]  /*25200*/  UIADD3 UR4, UP0, UR38, 0x670, URZ ;  /* 0x0000067026047890 */ /* 0x000fe2000ff1e03f */
[----:B------:R-:W-:Y:S01]  /*25210*/  R2UR UR6, R12 ;  /* 0x000000000c0672ca */ /* 0x000fe200000e0000 */
[----:B0-2---:R-:W-:Y:S01]  /*25220*/  VIADD R6, R6, 0x388b0 ;  /* 0x000388b006067836 */ /* 0x005fe20000000000 */
[----:B------:R-:W-:Y:S01]  /*25230*/  R2UR UR7, R13 ;  /* 0x000000000d0772ca */ /* 0x000fe200000e0000 */
[----:B------:R-:W-:Y:S01]  /*25240*/  VIADD R2, R4, 0x400 ;  /* 0x0000040004027836 */ /* 0x000fe20000000000 */
[----:B------:R-:W-:Y:S01]  /*25250*/  PLOP3.LUT P0, PT, PT, PT, PT, 0x80, 0x0 ;  /* 0x000000000000781c */ /* 0x000fe20003f0f070 */
[----:B------:R-:W-:-:S12]  /*25260*/  UIADD3.X UR5, URZ, UR39, URZ, UP0, !UPT ;  /* 0x000000273f057290 */ /* 0x000fd800087fe43f */
.L_x_711:
        /* <DEDUP_REMOVED lines=15> */
.L_x_712:
        /* <DEDUP_REMOVED lines=15> */
.L_x_713:
        /* <DEDUP_REMOVED lines=15> */
.L_x_714:
        /* <DEDUP_REMOVED lines=10> */
.L_x_698:
[----:B------:R-:W-:Y:S05]  /*255e0*/  BSYNC B1 ;  /* 0x0000000000017941 */ /* 0x000fea0003800000 */
.L_x_697:
[----:B-1----:R-:W2:Y:S04]  /*255f0*/  LDL.LU R2, [R1+0x20] ;  /* 0x0000200001027983 */ /* 0x002ea80000300800 */
[----:B------:R-:W3:Y:S01]  /*25600*/  LDL.LU R5, [R1+0x24] ;  /* 0x0000240001057983 */ /* 0x000ee20000300800 */
[----:B------:R-:W-:Y:S01]  /*25610*/  VIADD R7, R7, 0xfffffffe ;  /* 0xfffffffe07077836 */ /* 0x000fe20000000000 */
[----:B------:R-:W-:-:S04]  /*25620*/  PLOP3.LUT P0, PT, PT, PT, PT, 0x8, 0x0 ;  /* 0x000000000000781c */ /* 0x000fc80003f0e170 */
[----:B------:R-:W-:Y:S01]  /*25630*/  ISETP.GE.AND P3, PT, R7, R9, PT ;  /* 0x000000090700720c */ /* 0x000fe20003f66270 */
[----:B--2---:R-:W-:-:S05]  /*25640*/  VIADD R2, R2, 0x1 ;  /* 0x0000000102027836 */ /* 0x004fca0000000000 */
[----:B------:R-:W-:-:S04]  /*25650*/  ISETP.NE.AND P2, PT, R2, 0x2, PT ;  /* 0x000000020200780c */ /* 0x000fc80003f45270 */
[----:B------:R-:W-:Y:S02]  /*25660*/  SEL R3, RZ, 0x1, P2 ;  /* 0x00000001ff037807 */ /* 0x000fe40001000000 */
[----:B------:R-:W-:Y:S02]  /*25670*/  SEL R2, R2, RZ, P2 ;  /* 0x000000ff02027207 */ /* 0x000fe40001000000 */
[----:B---3--:R-:W-:-:S03]  /*25680*/  LOP3.LUT R5, R5, R3, RZ, 0x3c, !PT ;  /* 0x0000000305057212 */ /* 0x008fc600078e3cff */
[----:B------:R1:W-:Y:S04]  /*25690*/  STL [R1+0x20], R2 ;  /* 0x0000200201007387 */ /* 0x0003e80000100800 */
[----:B------:R1:W-:Y:S01]  /*256a0*/  STL [R1+0x24], R5 ;  /* 0x0000240501007387 */ /* 0x0003e20000100800 */
[----:B------:R-:W-:Y:S05]  /*256b0*/  @!P3 BRA `(.L_x_691) ;  /* 0x0000000800e8b947 */ /* 0x000fea0003800000 */
.L_x_733:
[----:B------:R-:W-:Y:S05]  /*256c0*/  YIELD ;  /* 0x0000000000007946 */ /* 0x000fea0003800000 */
[----:B------:R-:W-:Y:S04]  /*256d0*/  BSSY B1, `(.L_x_715) ;  /* 0x00000ac000017945 */ /* 0x000fe80003800000 */
[----:B--2---:R-:W-:Y:S05]  /*256e0*/  @!P6 BRA `(.L_x_716) ;  /* 0x0000000800a8e947 */ /* 0x004fea0003800000 */
[----:B------:R-:W2:Y:S04]  /*256f0*/  LDL R4, [R1+0x20] ;  /* 0x0000200001047983 */ /* 0x000ea80000100800 */
[----:B------:R-:W3:Y:S01]  /*25700*/  LDL R3, [R1+0x24] ;  /* 0x0000240001037983 */ /* 0x000ee20000100800 */
[----:B------:R-:W-:Y:S01]  /*25710*/  BSSY B2, `(.L_x_717) ;  /* 0x0000008000027945 */ /* 0x000fe20003800000 */
[----:B-1----:R-:W1:Y:S02]  /*25720*/  S2R R2, SR_TID.X ;  /* 0x0000000000027919 */ /* 0x002e640000002100 */
[----:B-1----:R-:W-:-:S04]  /*25730*/  LOP3.LUT R2, R2, 0x7f, RZ, 0xc0, !PT ;  /* 0x0000007f02027812 */ /* 0x002fc800078ec0ff */
[----:B------:R-:W-:Y:S01]  /*25740*/  ISETP.NE.AND P3, PT, R2, RZ, PT ;  /* 0x000000ff0200720c */ /* 0x000fe20003f65270 */
[----:B--2---:R-:W-:Y:S01]  /*25750*/  IMAD R6, R4, 0x8, R18 ;  /* 0x0000000804067824 */ /* 0x004fe200078e0212 */
[----:B---3--:R-:W-:-:S04]  /*25760*/  SHF.L.U32 R5, R3, 0x1f, RZ ;  /* 0x0000001f03057819 */ /* 0x008fc800000006ff */
[----:B------:R-:W1:Y:S02]  /*25770*/  SYNCS.PHASECHK.TRANS64.TRYWAIT P2, [R6+URZ+0x388a0], R5 ;  /* 0x0388a005060075a7 */ /* 0x000e64000804017f */
[----:B-1----:R-:W-:Y:S05]  /*25780*/  @!P2 BRA `(.L_x_718) ;  /* 0x000000740028a947 */ /* 0x002fea0003800000 */
.L_x_880:
[----:B------:R-:W-:Y:S05]  /*25790*/  BSYNC B2 ;  /* 0x0000000000027941 */ /* 0x000fea0003800000 */
.L_x_717:
[----:B------:R-:W-:Y:S04]  /*257a0*/  BSSY B2, `(.L_x_719) ;  /* 0x0000009000027945 */ /* 0x000fe80003800000 */
[----:B------:R-:W-:Y:S05]  /*257b0*/  @P3 BRA `(.L_x_720) ;  /* 0x00000000001c3947 */ /* 0x000fea0003800000 */
[----:B------:R-:W2:Y:S01]  /*257c0*/  S2R R3, SR_TID.X ;  /* 0x0000000000037919 */ /* 0x000ea20000002100 */
[----:B------:R-:W-:-:S04]  /*257d0*/  IMAD.MOV.U32 R2, RZ, RZ, 0xa000 ;  /* 0x0000a000ff027424 */ /* 0x000fc800078e00ff */
[----:B------:R3:W-:Y:S01]  /*257e0*/  SYNCS.ARRIVE.TRANS64 RZ, [R6+URZ+0x38890], R2 ;  /* 0x0388900206ff79a7 */ /* 0x0007e2000800003f */
[----:B--2---:R-:W-:-:S04]  /*257f0*/  LOP3.LUT R3, R3, 0x1f, RZ, 0xc0, !PT ;  /* 0x0000001f03037812 */ /* 0x004fc800078ec0ff */
[----:B------:R-:W-:-:S13]  /*25800*/  ISETP.NE.AND P2, PT, R3, RZ, PT ;  /* 0x000000ff0300720c */ /* 0x000fda0003f45270 */
[----:B---3--:R-:W-:Y:S05]  /*25810*/  @!P2 BRA `(.L_x_720) ;  /* 0x000000000004a947 */ /* 0x008fea0003800000 */
[----:B------:R-:W-:Y:S01]  /*25820*/  BPT.TRAP 0x1 ;  /* 0x000000040000795c */ /* 0x000fe20000300000 */
.L_x_720:
[----:B------:R-:W-:Y:S05]  /*25830*/  BSYNC B2 ;  /* 0x0000000000027941 */ /* 0x000fea0003800000 */
.L_x_719:
[----:B------:R-:W2:Y:S01]  /*25840*/  LDL R2, [R1+0x20] ;  /* 0x0000200001027983 */ /* 0x000ea20000100800 */
[----:B0-----:R-:W-:Y:S01]  /*25850*/  IMAD.MOV.U32 R11, RZ, RZ, RZ ;  /* 0x000000ffff0b7224 */ /* 0x001fe200078e00ff */
[----:B------:R-:W-:Y:S01]  /*25860*/  UIADD3 UR4, UP0, UR38, 0x570, URZ ;  /* 0x0000057026047890 */ /* 0x000fe2000ff1e03f */
[----:B------:R-:W-:Y:S01]  /*25870*/  PLOP3.LUT P2, PT, PT, PT, PT, 0x80, 0x0 ;  /* 0x000000000000781c */ /* 0x000fe20003f4f070 */
[----:B------:R-:W-:Y:S01]  /*25880*/  IMAD R3, R7, 0x50, R10 ;  /* 0x0000005007037824 */ /* 0x000fe200078e020a */
[----:B------:R-:W-:Y:S01]  /*25890*/  UMOV UR6, 0x0 ;  /* 0x0000000000067882 */ /* 0x000fe20000000000 */
[----:B------:R-:W-:Y:S01]  /*258a0*/  R2UR UR10, R11 ;  /* 0x000000000b0a72ca */ /* 0x000fe200000e0000 */
[----:B------:R-:W-:Y:S01]  /*258b0*/  UIADD3.X UR5, URZ, UR39, URZ, UP0, !UPT ;  /* 0x000000273f057290 */ /* 0x000fe200087fe43f */
[----:B------:R-:W-:Y:S01]  /*258c0*/  UMOV UR7, 0x12f00000 ;  /* 0x12f0000000077882 */ /* 0x000fe20000000000 */
[----:B--2---:R-:W-:Y:S02]  /*258d0*/  IMAD R4, R2, 0xa000, R18 ;  /* 0x0000a00002047824 */ /* 0x004fe400078e0212 */
[----:B------:R-:W-:-:S02]  /*258e0*/  VIADD R2, R6, 0x38890 ;  /* 0x0003889006027836 */ /* 0x000fc40000000000 */
[----:B------:R-:W-:-:S08]  /*258f0*/  VIADD R8, R4, 0x24400 ;  /* 0x0002440004087836 */ /* 0x000fd00000000000 */
.L_x_721:
        /* <DEDUP_REMOVED lines=16> */
.L_x_722:
        /* <DEDUP_REMOVED lines=16> */
.L_x_723:
        /* <DEDUP_REMOVED lines=16> */
.L_x_724:
        /* <DEDUP_REMOVED lines=13> */
.L_x_881:
[----:B------:R-:W-:Y:S05]  /*25cd0*/  BSYNC B2 ;  /* 0x0000000000027941 */ /* 0x000fea0003800000 */
.L_x_725:
[----:B------:R-:W-:Y:S01]  /*25ce0*/  BSSY B2, `(.L_x_727) ;  /* 0x000000b000027945 */ /* 0x000fe20003800000 */
[----:B------:R-:W-:Y:S02]  /*25cf0*/  IMAD.MOV.U32 R12, RZ, RZ, 0x0 ;  /* 0x00000000ff0c7424 */ /* 0x000fe400078e00ff */
[----:B------:R-:W-:Y:S01]  /*25d00*/  IMAD.MOV.U32 R13, RZ, RZ, 0x12f00000 ;  /* 0x12f00000ff0d7424 */ /* 0x000fe200078e00ff */
[----:B------:R-:W-:Y:S06]  /*25d10*/  @P3 BRA `(.L_x_728) ;  /* 0x00000000001c3947 */ /* 0x000fec0003800000 */
[----:B------:R-:W2:Y:S01]  /*25d20*/  S2R R8, SR_TID.X ;  /* 0x0000000000087919 */ /* 0x000ea20000002100 */
[----:B------:R-:W-:-:S04]  /*25d30*/  IMAD.MOV.U32 R2, RZ, RZ, 0xa000 ;  /* 0x0000a000ff027424 */ /* 0x000fc800078e00ff */
[----:B------:R3:W-:Y:S01]  /*25d40*/  SYNCS.ARRIVE.TRANS64 RZ, [R6+URZ+0x388b0], R2 ;  /* 0x0388b00206ff79a7 */ /* 0x0007e2000800003f */
[----:B--2---:R-:W-:-:S04]  /*25d50*/  LOP3.LUT R8, R8, 0x1f, RZ, 0xc0, !PT ;  /* 0x0000001f08087812 */ /* 0x004fc800078ec0ff */
[----:B------:R-:W-:-:S13]  /*25d60*/  ISETP.NE.AND P2, PT, R8, RZ, PT ;  /* 0x000000ff0800720c */ /* 0x000fda0003f45270 */
[----:B---3--:R-:W-:Y:S05]  /*25d70*/  @!P2 BRA `(.L_x_728) ;  /* 0x000000000004a947 */ /* 0x008fea0003800000 */
[----:B------:R-:W-:Y:S01]  /*25d80*/  BPT.TRAP 0x1 ;  /* 0x000000040000795c */ /* 0x000fe20000300000 */
.L_x_728:
[----:B------:R-:W-:Y:S05]  /*25d90*/  BSYNC B2 ;  /* 0x0000000000027941 */ /* 0x000fea0003800000 */
.L_x_727:
[----:B------:R-:W-:Y:S01]  /*25da0*/  R2UR UR10, R11 ;  /* 0x000000000b0a72ca */ /* 0x000fe200000e0000 */
[----:B------:R-:W-:Y:S01]  /*25db0*/  UIADD3 UR4, UP0, UR38, 0x670, URZ ;  /* 0x0000067026047890 */ /* 0x000fe2000ff1e03f */
[----:B------:R-:W-:Y:S01]  /*25dc0*/  R2UR UR6, R12 ;  /* 0x000000000c0672ca */ /* 0x000fe200000e0000 */
[----:B01----:R-:W-:Y:S01]  /*25dd0*/  VIADD R6, R6, 0x388b0 ;  /* 0x000388b006067836 */ /* 0x003fe20000000000 */
[----:B------:R-:W-:Y:S01]  /*25de0*/  R2UR UR7, R13 ;  /* 0x000000000d0772ca */ /* 0x000fe200000e0000 */
[----:B------:R-:W-:Y:S01]  /*25df0*/  VIADD R2, R4, 0x400 ;  /* 0x0000040004027836 */ /* 0x000fe20000000000 */
[----:B------:R-:W-:Y:S01]  /*25e00*/  PLOP3.LUT P2, PT, PT, PT, PT, 0x80, 0x0 ;  /* 0x000000000000781c */ /* 0x000fe20003f4f070 */
[----:B------:R-:W-:-:S12]  /*25e10*/  UIADD3.X UR5, URZ, UR39, URZ, UP0, !UPT ;  /* 0x000000273f057290 */ /* 0x000fd800087fe43f */
.L_x_729:
        /* <DEDUP_REMOVED lines=15> */
.L_x_730:
        /* <DEDUP_REMOVED lines=15> */
.L_x_731:
        /* <DEDUP_REMOVED lines=15> */
.L_x_732:
        /* <DEDUP_REMOVED lines=10> */
.L_x_716:
[----:B------:R-:W-:Y:S05]  /*26190*/  BSYNC B1 ;  /* 0x0000000000017941 */ /* 0x000fea0003800000 */
.L_x_715:
[----:B-1----:R-:W2:Y:S04]  /*261a0*/  LDL.LU R2, [R1+0x20] ;  /* 0x0000200001027983 */ /* 0x002ea80000300800 */
[----:B------:R-:W3:Y:S01]  /*261b0*/  LDL.LU R5, [R1+0x24] ;  /* 0x0000240001057983 */ /* 0x000ee20000300800 */
[C---:B------:R-:W-:Y:S01]  /*261c0*/  ISETP.GT.AND P3, PT, R7.reuse, R9, PT ;  /* 0x000000090700720c */ /* 0x040fe20003f64270 */
[----:B------:R-:W-:Y:S02]  /*261d0*/  VIADD R7, R7, 0xffffffff ;  /* 0xffffffff07077836 */ /* 0x000fe40000000000 */
[----:B--2---:R-:W-:-:S05]  /*261e0*/  VIADD R2, R2, 0x1 ;  /* 0x0000000102027836 */ /* 0x004fca0000000000 */
[----:B------:R-:W-:-:S04]  /*261f0*/  ISETP.NE.AND P2, PT, R2, 0x2, PT ;  /* 0x000000020200780c */ /* 0x000fc80003f45270 */
[----:B------:R-:W-:Y:S02]  /*26200*/  SEL R3, RZ, 0x1, P2 ;  /* 0x00000001ff037807 */ /* 0x000fe40001000000 */
[----:B------:R-:W-:Y:S02]  /*26210*/  SEL R2, R2, RZ, P2 ;  /* 0x000000ff02027207 */ /* 0x000fe40001000000 */
[----:B---3--:R-:W-:-:S05]  /*26220*/  LOP3.LUT R5, R5, R3, RZ, 0x3c, !PT ;  /* 0x0000000305057212 */ /* 0x008fca00078e3cff */
[----:B------:R2:W-:Y:S04]  /*26230*/  STL [R1+0x24], R5 ;  /* 0x0000240501007387 */ /* 0x0005e80000100800 */
[----:B------:R2:W-:Y:S01]  /*26240*/  STL [R1+0x20], R2 ;  /* 0x0000200201007387 */ /* 0x0005e20000100800 */
[----:B------:R-:W-:Y:S05]  /*26250*/  @P3 BRA `(.L_x_733) ;  /* 0xfffffff400183947 */ /* 0x000fea000383ffff */
.L_x_691:
[----:B------:R-:W-:Y:S05]  /*26260*/  BSYNC B0 ;  /* 0x0000000000007941 */ /* 0x000fea0003800000 */
.L_x_690:
[----:B------:R3:W5:Y:S01]  /*26270*/  LDL R8, [R1+0x40] ;  /* 0x0000400001087983 */ /* 0x0007620000100800 */
[----:B------:R-:W-:Y:S05]  /*26280*/  @!P0 WARPSYNC.ALL ;  /* 0x0000000000008948 */ /* 0x000fea0003800000 */
[----:B------:R3:W-:Y:S01]  /*26290*/  STL [R1+0x44], RZ ;  /* 0x000044ff01007387 */ /* 0x0007e20000100800 */
[----:B------:R-:W-:Y:S01]  /*262a0*/  BSSY B0, `(.L_x_734) ;  /* 0x0000020000007945 */ /* 0x000fe20003800000 */
[----:B------:R-:W-:Y:S06]  /*262b0*/  @!P0 BAR.SYNC.DEFER_BLOCKING 0xc, 0x180 ;  /* 0x0306000000008b1d */ /* 0x000fec0000010000 */
[----:B---3--:R-:W-:Y:S05]  /*262c0*/  @!P1 BRA `(.L_x_735) ;  /* 0x0000000000749947 */ /* 0x008fea0003800000 */
[----:B------:R-:W-:-:S13]  /*262d0*/  ISETP.NE.AND P0, PT, R17, RZ, PT ;  /* 0x000000ff1100720c */ /* 0x000fda0003f05270 */
[----:B------:R-:W3:Y:S02]  /*262e0*/  @!P0 LDC R17, c[0x0][0x9f0] ;  /* 0x00027c00ff118b82 */ /* 0x000ee40000000800 */
[----:B---3--:R-:W-:-:S04]  /*262f0*/  IABS R0, R17 ;  /* 0x0000001100007213 */ /* 0x008fc80000000000 */
[----:B-12---:R-:W1:Y:S08]  /*26300*/  I2F.RP R2, R0 ;  /* 0x0000000000027306 */ /* 0x006e700000209400 */
[----:B-1----:R-:W1:Y:S02]  /*26310*/  MUFU.RCP R2, R2 ;  /* 0x0000000200027308 */ /* 0x002e640000001000 */
[----:B-1----:R-:W-:-:S06]  /*26320*/  VIADD R2, R2, 0xffffffe ;  /* 0x0ffffffe02027836 */ /* 0x002fcc0000000000 */
[----:B------:R-:W1:Y:S02]  /*26330*/  F2I.FTZ.U32.TRUNC.NTZ R3, R2 ;  /* 0x0000000200037305 */ /* 0x000e64000021f000 */
[----:B-1----:R-:W-:-:S04]  /*26340*/  IMAD.MOV R2, RZ, RZ, -R3 ;  /* 0x000000ffff027224 */ /* 0x002fc800078e0a03 */
[----:B------:R-:W-:Y:S02]  /*26350*/  IMAD R4, R2, R0, RZ ;  /* 0x0000000002047224 */ /* 0x000fe400078e02ff */
[----:B------:R-:W-:-:S04]  /*26360*/  IMAD.MOV.U32 R2, RZ, RZ, RZ ;  /* 0x000000ffff027224 */ /* 0x000fc800078e00ff */
[----:B------:R-:W-:Y:S01]  /*26370*/  IMAD.HI.U32 R6, R3, R4, R2 ;  /* 0x0000000403067227 */ /* 0x000fe200078e0002 */
[----:B------:R-:W-:Y:S02]  /*26380*/  IABS R2, R17 ;  /* 0x0000001100027213 */ /* 0x000fe40000000000 */
[----:B-----5:R-:W-:-:S03]  /*26390*/  IADD3 R4, R8, -0x1, R17 ;  /* 0xffffffff08047810 */ /* 0x020fc60007ffe011 */
        /* <DEDUP_REMOVED lines=15> */
[----:B------:R3:W-:Y:S02]  /*26490*/  STL [R1+0x44], R2 ;  /* 0x0000440201007387 */ /* 0x0007e40000100800 */
.L_x_735:
[----:B------:R-:W-:Y:S05]  /*264a0*/  BSYNC B0 ;  /* 0x0000000000007941 */ /* 0x000fea0003800000 */
.L_x_734:
[----:B------:R-:W4:Y:S04]  /*264b0*/  LDL R0, [R1+0x44] ;  /* 0x0000440001007983 */ /* 0x000f280000100800 */
[----:B-123--:R-:W4:Y:S01]  /*264c0*/  LDL R2, [R1+0x60] ;  /* 0x0000600001027983 */ /* 0x00ef220000100800 */
[----:B------:R-:W-:Y:S01]  /*264d0*/  BSSY B7, `(.L_x_736) ;  /* 0x00004ce000077945 */ /* 0x000fe20003800000 */
[----:B----4-:R-:W-:-:S05]  /*264e0*/  IMAD R2, R2, R0, RZ ;  /* 0x0000000002027224 */ /* 0x010fca00078e02ff */
[----:B-----5:R-:W-:Y:S01]  /*264f0*/  VIADDMNMX R0, R2, R0, R8, PT ;  /* 0x0000000002007246 */ /* 0x020fe20003800108 */
[----:B------:R1:W-:Y:S03]  /*26500*/  STL [R1+0x30], R2 ;  /* 0x0000300201007387 */ /* 0x0003e60000100800 */
[----:B------:R-:W-:Y:S01]  /*26510*/  ISETP.GT.AND P0, PT, R0, R2, PT ;  /* 0x000000020000720c */ /* 0x000fe20003f04270 */
[----:B------:R1:W-:-:S12]  /*26520*/  STL [R1+0x48], R0 ;  /* 0x0000480001007387 */ /* 0x0003d80000100800 */
[----:B-1----:R-:W-:Y:S05]  /*26530*/  @P0 BRA `(.L_x_737) ;  /* 0x00000000004c0947 */ /* 0x002fea0003800000 */
[----:B------:R-:W1:Y:S02]  /*26540*/  S2R R0, SR_TID.X ;  /* 0x0000000000007919 */ /* 0x000e640000002100 */
[----:B-1----:R-:W-:-:S04]  /*26550*/  LOP3.LUT R0, R0, 0x7f, RZ, 0xc0, !PT ;  /* 0x0000007f00007812 */ /* 0x002fc800078ec0ff */
[----:B------:R-:W-:-:S13]  /*26560*/  ISETP.NE.AND P0, PT, R0, RZ, PT ;  /* 0x000000ff0000720c */ /* 0x000fda0003f05270 */
[----:B------:R-:W-:Y:S05]  /*26570*/  @P0 BRA `(.L_x_738) ;  /* 0x0000004c000c0947 */ /* 0x000fea0003800000 */
[----:B------:R-:W1:Y:S01]  /*26580*/  S2R R3, SR_LANEID ;  /* 0x0000000000037919 */ /* 0x000e620000000000 */
[----:B------:R-:W-:Y:S01]  /*26590*/  VOTEU.ANY UR4, UPT, PT ;  /* 0x0000000000047886 */ /* 0x000fe200038e0100 */
[----:B------:R-:W2:Y:S01]  /*265a0*/  LDC.64 R4, c[0x0][0xc60] ;  /* 0x00031800ff047b82 */ /* 0x000ea20000000a00 */
[----:B------:R-:W1:Y:S01]  /*265b0*/  FLO.U32 R0, UR4 ;  /* 0x0000000400007d00 */ /* 0x000e6200080e0000 */
[----:B------:R-:W-:-:S07]  /*265c0*/  ULDC.64 UR6, c[0x0][0x208] ;  /* 0x0000820000067ab9 */ /* 0x000fce0000000a00 */
[----:B------:R-:W2:Y:S01]  /*265d0*/  POPC R2, UR4 ;  /* 0x0000000400027d09 */ /* 0x000ea20008000000 */
[----:B-1----:R-:W-:-:S13]  /*265e0*/  ISETP.EQ.U32.AND P0, PT, R0, R3, PT ;  /* 0x000000030000720c */ /* 0x002fda0003f02070 */
[----:B--2---:R-:W2:Y:S01]  /*265f0*/  @P0 ATOMG.E.ADD.STRONG.GPU PT, R5, desc[UR6][R4.64], R2 ;  /* 0x00000002040509a8 */ /* 0x004ea200081ee1c6 */
[----:B------:R-:W1:Y:S02]  /*26600*/  S2R R3, SR_LTMASK ;  /* 0x0000000000037919 */ /* 0x000e640000003900 */
[----:B-1----:R-:W-:-:S06]  /*26610*/  LOP3.LUT R3, R3, UR4, RZ, 0xc0, !PT ;  /* 0x0000000403037c12 */ /* 0x002fcc000f8ec0ff */
[----:B------:R-:W1:Y:S01]  /*26620*/  POPC R3, R3 ;  /* 0x0000000300037309 */ /* 0x000e620000000000 */
[----:B--2---:R-:W1:Y:S02]  /*26630*/  SHFL.IDX PT, R0, R5, R0, 0x1f ;  /* 0x00001f0005007589 */ /* 0x004e6400000e0000 */
[----:B-1----:R-:W-:-:S05]  /*26640*/  IADD3 R0, R0, UR36, R3 ;  /* 0x0000002400007c10 */ /* 0x002fca000fffe003 */
[----:B------:R1:W-:Y:S01]  /*26650*/  STL [R1], R0 ;  /* 0x0000000001007387 */ /* 0x0003e20000100800 */
[----:B------:R-:W-:Y:S05]  /*26660*/  BRA `(.L_x_738) ;  /* 0x0000004800d07947 */ /* 0x000fea0003800000 */
.L_x_737:
        /* <DEDUP_REMOVED lines=8> */
[----:B------:R-:W-:Y:S02]  /*266f0*/  IMAD.U32 R4, RZ, RZ, UR6 ;  /* 0x00000006ff047e24 */ /* 0x000fe4000f8e00ff */
[----:B------:R-:W1:Y:S01]  /*26700*/  LDC.64 R2, c[0x4][R2] ;  /* 0x0100000002027b82 */ /* 0x000e620000000a00 */
[----:B------:R-:W-:Y:S02]  /*26710*/  IMAD.U32 R5, RZ, RZ, UR7 ;  /* 0x00000007ff057e24 */ /* 0x000fe4000f8e00ff */
[----:B------:R-:W-:Y:S02]  /*26720*/  IMAD.U32 R6, RZ, RZ, UR8 ;  /* 0x00000008ff067e24 */ /* 0x000fe4000f8e00ff */
[----:B------:R-:W-:-:S02]  /*26730*/  IMAD.U32 R7, RZ, RZ, UR9 ;  /* 0x00000009ff077e24 */ /* 0x000fc4000f8e00ff */
[----:B------:R-:W-:Y:S02]  /*26740*/  IMAD.U32 R10, RZ, RZ, UR4 ;  /* 0x00000004ff0a7e24 */ /* 0x000fe4000f8e00ff */
[----:B0-----:R-:W-:Y:S02]  /*26750*/  IMAD.U32 R11, RZ, RZ, UR5 ;  /* 0x00000005ff0b7e24 */ /* 0x001fe4000f8e00ff */
[----:B------:R-:W-:Y:S02]  /*26760*/  IMAD.MOV.U32 R8, RZ, RZ, 0x70 ;  /* 0x00000070ff087424 */ /* 0x000fe400078e00ff */
[----:B------:R-:W-:Y:S02]  /*26770*/  IMAD.MOV.U32 R12, RZ, RZ, 0x1 ;  /* 0x00000001ff0c7424 */ /* 0x000fe400078e00ff */
[----:B------:R-:W-:-:S07]  /*26780*/  IMAD.MOV.U32 R13, RZ, RZ, RZ ;  /* 0x000000ffff0d7224 */ /* 0x000fce00078e00ff */
[----:B------:R-:W-:-:S07]  /*26790*/  LEPC R20, `(.L_x_740) ;  /* 0x000000001014794e */ /* 0x000fce0000000000 */
[----:B-1----:R-:W-:Y:S05]  /*267a0*/  CALL.ABS.NOINC R2 ;  /* 0x0000000002007343 */ /* 0x002fea0003c00000 */
.L_x_740:
[----:B------:R-:W-:Y:S05]  /*267b0*/  BSYNC B6 ;  /* 0x0000000000067941 */ /* 0x000fea0003800000 */
.L_x_739:
        /* <DEDUP_REMOVED lines=8> */
[----:B------:R1:W2:Y:S01]  /*26840*/  LDC.64 R2, c[0x4][R17] ;  /* 0x0100000011027b82 */ /* 0x0002a20000000a00 */
[----:B------:R-:W-:Y:S02]  /*26850*/  IMAD.U32 R4, RZ, RZ, UR6 ;  /* 0x00000006ff047e24 */ /* 0x000fe4000f8e00ff */
[----:B------:R-:W-:Y:S02]  /*26860*/  IMAD.U32 R5, RZ, RZ, UR7 ;  /* 0x00000007ff057e24 */ /* 0x000fe4000f8e00ff */
[----:B------:R-:W-:Y:S02]  /*26870*/  IMAD.U32 R6, RZ, RZ, UR8 ;  /* 0x00000008ff067e24 */ /* 0x000fe4000f8e00ff */
[----:B------:R-:W-:-:S02]  /*26880*/  IMAD.U32 R7, RZ, RZ, UR9 ;  /* 0x00000009ff077e24 */ /* 0x000fc4000f8e00ff */
[----:B------:R-:W-:Y:S02]  /*26890*/  IMAD.U32 R10, RZ, RZ, UR4 ;  /* 0x00000004ff0a7e24 */ /* 0x000fe4000f8e00ff */
[----:B0-----:R-:W-:Y:S02]  /*268a0*/  IMAD.U32 R11, RZ, RZ, UR5 ;  /* 0x00000005ff0b7e24 */ /* 0x001fe4000f8e00ff */
[----:B------:R-:W-:Y:S02]  /*268b0*/  IMAD.MOV.U32 R8, RZ, RZ, 0x70 ;  /* 0x00000070ff087424 */ /* 0x000fe400078e00ff */
[----:B------:R-:W-:Y:S02]  /*268c0*/  IMAD.MOV.U32 R12, RZ, RZ, 0x1 ;  /* 0x00000001ff0c7424 */ /* 0x000fe400078e00ff */
[----:B-1----:R-:W-:-:S07]  /*268d0*/  IMAD.MOV.U32 R13, RZ, RZ, RZ ;  /* 0x000000ffff0d7224 */ /* 0x002fce00078e00ff */
[----:B------:R-:W-:-:S07]  /*268e0*/  LEPC R20, `(.L_x_743) ;  /* 0x000000001014794e */ /* 0x000fce0000000000 */
[----:B--2---:R-:W-:Y:S05]  /*268f0*/  CALL.ABS.NOINC R2 ;  /* 0x0000000002007343 */ /* 0x004fea0003c00000 */
.L_x_743:
[----:B------:R0:W1:Y:S01]  /*26900*/  LDC.64 R2, c[0x4][R17] ;  /* 0x0100000011027b82 */ /* 0x0000620000000a00 */
[----:B------:R-:W-:Y:S01]  /*26910*/  ULDC.64 UR4, c[0x4][0xa8] ;  /* 0x01002a0000047ab9 */ /* 0x000fe20000000a00 */
[----:B------:R-:W-:Y:S01]  /*26920*/  ULDC.64 UR6, c[0x4][0xb0] ;  /* 0x01002c0000067ab9 */ /* 0x000fe20000000a00 */
[----:B------:R-:W-:Y:S01]  /*26930*/  ULDC.64 UR8, c[0x4][0x18] ;  /* 0x0100060000087ab9 */ /* 0x000fe20000000a00 */
[----:B------:R-:W-:Y:S02]  /*26940*/  IMAD.U32 R4, RZ, RZ, UR4 ;  /* 0x00000004ff047e24 */ /* 0x000fe4000f8e00ff */
[----:B------:R-:W-:Y:S02]  /*26950*/  IMAD.U32 R5, RZ, RZ, UR5 ;  /* 0x00000005ff057e24 */ /* 0x000fe4000f8e00ff */
[----:B------:R-:W-:Y:S02]  /*26960*/  IMAD.U32 R6, RZ, RZ, UR6 ;  /* 0x00000006ff067e24 */ /* 0x000fe4000f8e00ff */
[----:B------:R-:W-:-:S02]  /*26970*/  IMAD.U32 R7, RZ, RZ, UR7 ;  /* 0x00000007ff077e24 */ /* 0x000fc4000f8e00ff */
[----:B------:R-:W-:Y:S02]  /*26980*/  IMAD.U32 R10, RZ, RZ, UR8 ;  /* 0x00000008ff0a7e24 */ /* 0x000fe4000f8e00ff */
[----:B------:R-:W-:Y:S02]  /*26990*/  IMAD.U32 R11, RZ, RZ, UR9 ;  /* 0x00000009ff0b7e24 */ /* 0x000fe4000f8e00ff */
[----:B------:R-:W-:Y:S02]  /*269a0*/  IMAD.MOV.U32 R8, RZ, RZ, 0x70 ;  /* 0x00000070ff087424 */ /* 0x000fe400078e00ff */
[----:B------:R-:W-:Y:S02]  /*269b0*/  IMAD.MOV.U32 R12, RZ, RZ, 0x1 ;  /* 0x00000001ff0c7424 */ /* 0x000fe400078e00ff */
[----:B0-----:R-:W-:-:S07]  /*269c0*/  IMAD.MOV.U32 R13, RZ, RZ, RZ ;  /* 0x000000ffff0d7224 */ /* 0x001fce00078e00ff */
[----:B------:R-:W-:-:S07]  /*269d0*/  LEPC R20, `(.L_x_742) ;  /* 0x000000001014794e */ /* 0x000fce0000000000 */
[----:B-1----:R-:W-:Y:S05]  /*269e0*/  CALL.ABS.NOINC R2 ;  /* 0x0000000002007343 */ /* 0x002fea0003c00000 */
.L_x_742:
[----:B------:R-:W-:Y:S05]  /*269f0*/  BSYNC B6 ;  /* 0x0000000000067941 */ /* 0x000fea0003800000 */
.L_x_741:
[----:B------:R-:W2:Y:S01]  /*26a00*/  LDL.LU R2, [R1+0x28] ;  /* 0x0000280001027983 */ /* 0x000ea20000300800 */
[----:B------:R-:W-:-:S03]  /*26a10*/  ULDC.64 UR4, c[0x0][0x9f8] ;  /* 0x00027e0000047ab9 */ /* 0x000fc60000000a00 */
[----:B------:R-:W3:Y:S04]  /*26a20*/  LDL.LU R0, [R1+0x38] ;  /* 0x0000380001007983 */ /* 0x000ee80000300800 */
[----:B------:R-:W4:Y:S01]  /*26a30*/  LDL R7, [R1+0x14] ;  /* 0x0000140001077983 */ /* 0x000f220000100800 */
[----:B------:R-:W-:Y:S01]  /*26a40*/  ISETP.NE.U32.AND P0, PT, RZ, UR4, PT ;  /* 0x00000004ff007c0c */ /* 0x000fe2000bf05070 */
[----:B------:R-:W-:Y:S02]  /*26a50*/  ULDC.64 UR6, c[0x0][0x208] ;  /* 0x0000820000067ab9 */ /* 0x000fe40000000a00 */
[----:B------:R-:W5:Y:S01]  /*26a60*/  LDL R17, [R1+0x48] ;  /* 0x0000480001117983 */ /* 0x000f620000100800 */
[----:B------:R-:W-:-:S13]  /*26a70*/  ISETP.NE.AND.EX P0, PT, RZ, UR5, PT, P0 ;  /* 0x00000005ff007c0c */ /* 0x000fda000bf05300 */
[----:B--2---:R-:W-:-:S04]  /*26a80*/  @P0 IADD3 R2, P1, R2, UR4, RZ ;  /* 0x0000000402020c10 */ /* 0x004fc8000ff3e0ff */
[----:B---3--:R-:W-:Y:S01]  /*26a90*/  @P0 IADD3.X R3, R0, UR5, RZ, P1, !PT ;  /* 0x0000000500030c10 */ /* 0x008fe20008ffe4ff */
[----:B------:R-:W-:-:S04]  /*26aa0*/  ULDC.64 UR4, c[0x0][0xa08] ;  /* 0x0002820000047ab9 */ /* 0x000fc80000000a00 */
[----:B----4-:R1:W2:Y:S02]  /*26ab0*/  @P0 LDG.E R7, desc[UR6][R2.64] ;  /* 0x0000000602070981 */ /* 0x0102a4000c1e1900 */
[----:B-1----:R-:W1:Y:S01]  /*26ac0*/  LDC.64 R2, c[0x0][0x418] ;  /* 0x00010600ff027b82 */ /* 0x002e620000000a00 */
[----:B-----5:R-:W-:Y:S01]  /*26ad0*/  VIADD R0, R17, 0xffffffff ;  /* 0xffffffff11007836 */ /* 0x020fe20000000000 */
[----:B--2---:R-:W-:Y:S01]  /*26ae0*/  SHF.R.S32.HI R8, RZ, 0x1f, R7 ;  /* 0x0000001fff087819 */ /* 0x004fe20000011407 */
[----:B------:R2:W-:Y:S04]  /*26af0*/  @P0 STL [R1+0x14], R7 ;  /* 0x0000140701000387 */ /* 0x0005e80000100800 */
[----:B------:R2:W-:Y:S01]  /*26b00*/  STL [R1+0x28], R8 ;  /* 0x0000280801007387 */ /* 0x0005e20000100800 */
[----:B-1----:R-:W-:Y:S01]  /*26b10*/  LOP3.LUT P0, RZ, R2, UR4, RZ, 0xfc, !PT ;  /* 0x0000000402ff7c12 */ /* 0x002fe2000f80fcff */
[----:B------:R-:W-:-:S03]  /*26b20*/  UMOV UR4, 0xffffffff ;  /* 0xffffffff00047882 */ /* 0x000fc60000000000 */
[----:B------:R-:W-:-:S04]  /*26b30*/  LOP3.LUT P0, RZ, R3, UR5, RZ, 0xfc, P0 ;  /* 0x0000000503ff7c12 */ /* 0x000fc8000800fcff */
[----:B------:R-:W-:Y:S01]  /*26b40*/  SEL R17, R7, RZ, !P0 ;  /* 0x000000ff07117207 */ /* 0x000fe20004000000 */
[----:B--2---:R-:W-:Y:S08]  /*26b50*/  BRA.DIV UR4, `(.L_x_744) ;  /* 0x00000062045c7947 */ /* 0x004ff0000b800000 */
[----:B------:R-:W1:Y:S02]  /*26b60*/  S2R R4, SR_TID.X ;  /* 0x0000000000047919 */ /* 0x000e640000002100 */
[----:B-1----:R-:W-:-:S04]  /*26b70*/  SHF.R.U32.HI R4, RZ, 0x5, R4 ;  /* 0x00000005ff047819 */ /* 0x002fc80000011604 */
[----:B------:R-:W-:-:S05]  /*26b80*/  LOP3.LUT R4, R4, 0x3, RZ, 0xc0, !PT ;  /* 0x0000000304047812 */ /* 0x000fca00078ec0ff */
[----:B------:R1:W2:Y:S02]  /*26b90*/  SHFL.IDX PT, R14, R4, RZ, 0x1f ;  /* 0x00001fff040e7589 */ /* 0x0002a400000e0000 */
.L_x_884:
[----:B-1----:R-:W3:Y:S01]  /*26ba0*/  LDL.LU R4, [R1+0x10] ;  /* 0x0000100001047983 */ /* 0x002ee20000300800 */
[----:B------:R-:W-:Y:S02]  /*26bb0*/  PLOP3.LUT P1, PT, PT, PT, PT, 0x8, 0x0 ;  /* 0x000000000000781c */ /* 0x000fe40003f2e170 */
[----:B--2---:R-:W-:Y:S01]  /*26bc0*/  ISETP.NE.AND P0, PT, R14, RZ, PT ;  /* 0x000000ff0e00720c */ /* 0x004fe20003f05270 */
[----:B------:R1:W-:Y:S01]  /*26bd0*/  STL [R1+0x8], R0 ;  /* 0x0000080001007387 */ /* 0x0003e20000100800 */
[----:B---3--:R-:W-:-:S09]  /*26be0*/  LOP3.LUT R4, R4, 0xfffffffe, RZ, 0xc0, !PT ;  /* 0xfffffffe04047812 */ /* 0x008fd200078ec0ff */
[----:B------:R-:W-:-:S05]  /*26bf0*/  @P1 LOP3.LUT R4, R4, 0x1, RZ, 0xfc, !PT ;  /* 0x0000000104041812 */ /* 0x000fca00078efcff */
[----:B------:R1:W-:Y:S01]  /*26c00*/  STL [R1+0x10], R4 ;  /* 0x0000100401007387 */ /* 0x0003e20000100800 */
[----:B------:R-:W-:Y:S05]  /*26c10*/  @P0 BRA `(.L_x_745) ;  /* 0x00000004004c0947 */ /* 0x000fea0003800000 */
[----:B------:R-:W-:-:S03]  /*26c20*/  UMOV UR4, 0xffffffff ;  /* 0xffffffff00047882 */ /* 0x000fc60000000000 */
[----:B------:R-:W-:Y:S05]  /*26c30*/  BRA.DIV UR4, `(.L_x_746) ;  /* 0x0000006204587947 */ /* 0x000fea000b800000 */
[----:B------:R-:W-:-:S13]  /*26c40*/  ELECT P6, URZ, PT ;  /* 0x00000000003f782f */ /* 0x000fda00038c0000 */
.L_x_887:
        /* <DEDUP_REMOVED lines=8> */
[----:B-1----:R-:W-:Y:S01]  /*26cd0*/  IMAD.MOV.U32 R0, RZ, RZ, R9 ;  /* 0x000000ffff007224 */ /* 0x002fe200078e0009 */
[----:B--2---:R-:W-:-:S13]  /*26ce0*/  ISETP.NE.AND P0, PT, R6, 0x1, PT ;  /* 0x000000010600780c */ /* 0x004fda0003f05270 */
[----:B------:R-:W1:Y:S02]  /*26cf0*/  @P0 LDC.64 R4, c[0x0][0x440] ;  /* 0x00011000ff040b82 */ /* 0x000e640000000a00 */
[----:B-1----:R-:W-:-:S05]  /*26d00*/  @P0 IMAD.HI.U32 R4, R9, R4, RZ ;  /* 0x0000000409040227 */ /* 0x002fca00078e00ff */
        /* <DEDUP_REMOVED lines=13> */
.L_x_747:
[----:B--2---:R-:W2:Y:S01]  /*26de0*/  LDL R2, [R1+0x18] ;  /* 0x0000180001027983 */ /* 0x004ea20000100800 */
[----:B-1----:R-:W-:Y:S01]  /*26df0*/  IMAD R0, R19, 0x8, R18 ;  /* 0x0000000813007824 */ /* 0x002fe200078e0212 */
[----:B--2---:R-:W-:-:S04]  /*26e00*/  SHF.L.U32 R2, R2, 0x1f, RZ ;  /* 0x0000001f02027819 */ /* 0x004fc800000006ff */
[----:B------:R-:W1:Y:S02]  /*26e10*/  SYNCS.PHASECHK.TRANS64.TRYWAIT P0, [R0+URZ+0x38840], R2 ;  /* 0x03884002000075a7 */ /* 0x000e64000800017f */
[----:B-1----:R-:W-:Y:S05]  /*26e20*/  @!P0 BRA `(.L_x_748) ;  /* 0x0000005c00fc8947 */ /* 0x002fea0003800000 */
.L_x_888:
[----:B------:R-:W2:Y:S02]  /*26e30*/  S2R R3, SR_TID.X ;  /* 0x0000000000037919 */ /* 0x000ea40000002100 */
[----:B--2---:R-:W-:-:S04]  /*26e40*/  LOP3.LUT R3, R3, 0x7f, RZ, 0xc0, !PT ;  /* 0x0000007f03037812 */ /* 0x004fc800078ec0ff */
[----:B------:R-:W-:-:S13]  /*26e50*/  ISETP.NE.AND P0, PT, R3, RZ, PT ;  /* 0x000000ff0300720c */ /* 0x000fda0003f05270 */
[----:B------:R-:W-:Y:S05]  /*26e60*/  @P0 BRA `(.L_x_749) ;  /* 0x00000000001c0947 */ /* 0x000fea0003800000 */
[----:B------:R-:W2:Y:S01]  /*26e70*/  S2R R3, SR_TID.X ;  /* 0x0000000000037919 */ /* 0x000ea20000002100 */
[----:B-1----:R-:W-:-:S04]  /*26e80*/  IMAD.MOV.U32 R2, RZ, RZ, 0xa000 ;  /* 0x0000a000ff027424 */ /* 0x002fc800078e00ff */
[----:B------:R3:W-:Y:S01]  /*26e90*/  SYNCS.ARRIVE.TRANS64 RZ, [R0+URZ+0x38830], R2 ;  /* 0x0388300200ff79a7 */ /* 0x0007e2000800003f */
[----:B--2---:R-:W-:-:S04]  /*26ea0*/  LOP3.LUT R3, R3, 0x1f, RZ, 0xc0, !PT ;  /* 0x0000001f03037812 */ /* 0x004fc800078ec0ff */
[----:B------:R-:W-:-:S13]  /*26eb0*/  ISETP.NE.AND P0, PT, R3, RZ, PT ;  /* 0x000000ff0300720c */ /* 0x000fda0003f05270 */
[----:B---3--:R-:W-:Y:S05]  /*26ec0*/  @!P0 BRA `(.L_x_749) ;  /* 0x0000000000048947 */ /* 0x008fea0003800000 */
[----:B------:R-:W-:Y:S01]  /*26ed0*/  BPT.TRAP 0x1 ;  /* 0x000000040000795c */ /* 0x000fe20000300000 */
.L_x_749:
[----:B-1----:R-:W2:Y:S04]  /*26ee0*/  LDL R2, [R1+0x1c] ;  /* 0x00001c0001027983 */ /* 0x002ea80000100800 */
[----:B------:R-:W3:Y:S01]  /*26ef0*/  LDL R3, [R1+0x8] ;  /* 0x0000080001037983 */ /* 0x000ee20000100800 */
[----:B------:R-:W-:Y:S01]  /*26f00*/  R2UR UR9, R0 ;  /* 0x00000000000972ca */ /* 0x000fe200000e0000 */
[----:B------:R-:W-:-:S05]  /*26f10*/  IMAD R0, R19, 0xa000, R18 ;  /* 0x0000a00013007824 */ /* 0x000fca00078e0212 */
[----:B------:R-:W-:Y:S01]  /*26f20*/  R2UR UR14, R0 ;  /* 0x00000000000e72ca */ /* 0x000fe200000e0000 */
[----:B------:R-:W-:Y:S01]  /*26f30*/  UIADD3 UR4, UP0, UR38, 0x370, URZ ;  /* 0x0000037026047890 */ /* 0x000fe2000ff1e03f */
[----:B--2---:R-:W-:Y:S02]  /*26f40*/  R2UR UR5, R2 ;  /* 0x00000000020572ca */ /* 0x004fe400000e0000 */
[----:B------:R-:W2:Y:S01]  /*26f50*/  LDL.LU R2, [R1+0x10] ;  /* 0x0000100001027983 */ /* 0x000ea20000300800 */
[----:B---3--:R-:W-:Y:S02]  /*26f60*/  R2UR UR11, R3 ;  /* 0x00000000030b72ca */ /* 0x008fe400000e0000 */
[----:B------:R-:W-:Y:S02]  /*26f70*/  R2UR UR12, R16 ;  /* 0x00000000100c72ca */ /* 0x000fe400000e0000 */
[----:B-----5:R-:W-:Y:S01]  /*26f80*/  R2UR UR13, R17 ;  /* 0x00000000110d72ca */ /* 0x020fe200000e0000 */
[----:B------:R-:W-:Y:S01]  /*26f90*/  UIADD3 UR9, UR9, 0x38830, URZ ;  /* 0x0003883009097890 */ /* 0x000fe2000fffe03f */
[----:B------:R-:W-:-:S02]  /*26fa0*/  PLOP3.LUT P0, PT, PT, PT, PT, 0x80, 0x0 ;  /* 0x000000000000781c */ /* 0x000fc40003f0f070 */
[----:B------:R-:W-:Y:S02]  /*26fb0*/  UIADD3 UR8, UR14, 0x24400, URZ ;  /* 0x000244000e087890 */ /* 0x000fe4000fffe03f */
[----:B------:R-:W-:-:S03]  /*26fc0*/  UIADD3 UR15, UR14, 0x26c00, URZ ;  /* 0x00026c000e0f7890 */ /* 0x000fc6000fffe03f */
[----:B------:R-:W-:Y:S02]  /*26fd0*/  UIMAD UR11, UR11, 0x50, UR5 ;  /* 0x000000500b0b78a4 */ /* 0x000fe4000f8e0205 */
[----:B------:R-:W-:Y:S02]  /*26fe0*/  UIADD3.X UR5, URZ, UR39, URZ, UP0, !UPT ;  /* 0x000000273f057290 */ /* 0x000fe400087fe43f */
[----:B------:R-:W-:Y:S01]  /*26ff0*/  UIADD3 UR16, UR14, 0x29400, URZ ;  /* 0x000294000e107890 */ /* 0x000fe2000fffe03f */
[----:B------:R-:W-:Y:S01]  /*27000*/  UMOV UR10, URZ ;  /* 0x0000003f000a7c82 */ /* 0x000fe20008000000 */
[----:B------:R-:W-:Y:S01]  /*27010*/  UMOV UR6, 0x0 ;  /* 0x0000000000067882 */ /* 0x000fe20000000000 */
[----:B------:R-:W-:Y:S01]  /*27020*/  UMOV UR7, 0x14f00000 ;  /* 0x14f0000000077882 */ /* 0x000fe20000000000 */
[----:B------:R-:W-:Y:S01]  /*27030*/  UMOV UR17, 0x40 ;  /* 0x0000004000117882 */ /* 0x000fe20000000000 */
[----:B------:R-:W-:Y:S02]  /*27040*/  UIADD3 UR14, UR14, 0x2bc00, URZ ;  /* 0x0002bc000e0e7890 */ /* 0x000fe4000fffe03f */
[----:B------:R1:W-:Y:S02]  /*27050*/  UTMALDG.4D [UR8], [UR4], desc[UR6] ;  /* 0x00000608040075b4 */ /* 0x0003e40008019000 */
[----:B-1----:R-:W-:Y:S01]  /*27060*/  UMOV UR8, UR15 ;  /* 0x0000000f00087c82 */ /* 0x002fe20008000000 */
[----:B------:R-:W-:Y:S01]  /*27070*/  UMOV UR10, UR17 ;  /* 0x00000011000a7c82 */ /* 0x000fe20008000000 */
[----:B------:R-:W-:Y:S01]  /*27080*/  UMOV UR15, 0x80 ;  /* 0x00000080000f7882 */ /* 0x000fe20000000000 */
[----:B------:R1:W-:Y:S02]  /*27090*/  UTMALDG.4D [UR8], [UR4], desc[UR6] ;  /* 0x00000608040075b4 */ /* 0x0003e40008019000 */
[----:B-1----:R-:W-:Y:S01]  /*270a0*/  UMOV UR8, UR16 ;  /* 0x0000001000087c82 */ /* 0x002fe20008000000 */
[----:B------:R-:W-:Y:S01]  /*270b0*/  UMOV UR10, UR15 ;  /* 0x0000000f000a7c82 */ /* 0x000fe20008000000 */
[----:B------:R-:W-:Y:S01]  /*270c0*/  UMOV UR15, 0xc0 ;  /* 0x000000c0000f7882 */ /* 0x000fe20000000000 */
[----:B------:R1:W-:Y:S02]  /*270d0*/  UTMALDG.4D [UR8], [UR4], desc[UR6] ;  /* 0x00000608040075b4 */ /* 0x0003e40008019000 */
[----:B-1----:R-:W-:Y:S01]  /*270e0*/  UMOV UR8, UR14 ;  /* 0x0000000e00087c82 */ /* 0x002fe20008000000 */
[----:B------:R-:W-:-:S02]  /*270f0*/  UMOV UR10, UR15 ;  /* 0x0000000f000a7c82 */ /* 0x000fc40008000000 */
[----:B------:R3:W-:Y:S01]  /*27100*/  UTMALDG.4D [UR8], [UR4], desc[UR6] ;  /* 0x00000608040075b4 */ /* 0x0007e20008019000 */
[----:B--2---:R-:W-:-:S04]  /*27110*/  LOP3.LUT R2, R2, 0xfffffffe, RZ, 0xc0, !PT ;  /* 0xfffffffe02027812 */ /* 0x004fc800078ec0ff */
[----:B------:R-:W-:-:S05]  /*27120*/  @P0 LOP3.LUT R2, R2, 0x1, RZ, 0xfc, !PT ;  /* 0x0000000102020812 */ /* 0x000fca00078efcff */
[----:B------:R3:W-:Y:S01]  /*27130*/  STL [R1+0x10], R2 ;  /* 0x0000100201007387 */ /* 0x0007e20000100800 */
[----:B------:R-:W-:Y:S01]  /*27140*/  NOP ;  /* 0x0000000000007918 */ /* 0x000fe20000000000 */
.L_x_745:
[----:B------:R-:W2:Y:S04]  /*27150*/  LDL.LU R3, [R1+0x4c] ;  /* 0x00004c0001037983 */ /* 0x000ea80000300800 */
[----:B------:R-:W4:Y:S04]  /*27160*/  LDL.LU R5, [R1+0x34] ;  /* 0x0000340001057983 */ /* 0x000f280000300800 */
[----:B-1----:R-:W5:Y:S01]  /*27170*/  LDL.LU R4, [R1+0x58] ;  /* 0x0000580001047983 */ /* 0x002f620000300800 */
[----:B------:R-:W-:Y:S05]  /*27180*/  WARPSYNC.ALL ;  /* 0x0000000000007948 */ /* 0x000fea0003800000 */
[----:B---3--:R-:W-:Y:S01]  /*27190*/  ULDC.64 UR6, c[0x0][0xa00] ;  /* 0x0002800000067ab9 */ /* 0x008fe20000000a00 */
        /* <DEDUP_REMOVED lines=8> */
[----:B----4-:R-:W-:-:S03]  /*27220*/  SEL R5, R5, RZ, !P0 ;  /* 0x000000ff05057207 */ /* 0x010fc60004000000 */
[----:B------:R-:W-:Y:S01]  /*27230*/  IMAD R0, R0, UR4, RZ ;  /* 0x0000000400007c24 */ /* 0x000fe2000f8e02ff */
[----:B-----5:R-:W-:-:S03]  /*27240*/  SEL R4, R4, RZ, !P0 ;  /* 0x000000ff04047207 */ /* 0x020fc60004000000 */
        /* <DEDUP_REMOVED lines=8> */
[----:B-1----:R-:W-:Y:S01]  /*272d0*/  MOV R2, 0x0 ;  /* 0x0000000000027802 */ /* 0x002fe20000000f00 */
        /* <DEDUP_REMOVED lines=15> */
.L_x_751:
[----:B------:R-:W-:Y:S05]  /*273d0*/  BSYNC B6 ;  /* 0x0000000000067941 */ /* 0x000fea0003800000 */
.L_x_750:
[----:B-1----:R-:W2:Y:S01]  /*273e0*/  LDL.LU R0, [R1+0x4c] ;  /* 0x00004c0001007983 */ /* 0x002ea20000300800 */
[----:B------:R-:W-:Y:S01]  /*273f0*/  ULDC.64 UR4, c[0x0][0x2d8] ;  /* 0x0000b60000047ab9 */ /* 0x000fe20000000a00 */
[----:B------:R-:W1:Y:S01]  /*27400*/  LDC R8, c[0x0][0x448] ;  /* 0x00011200ff087b82 */ /* 0x000e620000000800 */
[----:B------:R-:W-:Y:S01]  /*27410*/  ULDC.64 UR6, c[0x0][0x280] ;  /* 0x0000a00000067ab9 */ /* 0x000fe20000000a00 */
[----:B------:R-:W3:Y:S04]  /*27420*/  LDL.LU R5, [R1+0x38] ;  /* 0x0000380001057983 */ /* 0x000ee80000300800 */
[----:B------:R-:W3:Y:S04]  /*27430*/  LDL.LU.64 R2, [R1+0x50] ;  /* 0x0000500001027983 */ /* 0x000ee80000300a00 */
[----:B------:R-:W4:Y:S01]  /*27440*/  LDL.LU R4, [R1+0x34] ;  /* 0x0000340001047983 */ /* 0x000f220000300800 */
[----:B-1----:R-:W-:Y:S01]  /*27450*/  ISETP.NE.AND P0, PT, R8, 0x1, PT ;  /* 0x000000010800780c */ /* 0x002fe20003f05270 */
[----:B------:R-:W1:-:S12]  /*27460*/  S2R R9, SR_TID.X ;  /* 0x0000000000097919 */ /* 0x000e580000002100 */
[----:B------:R-:W0:Y:S01]  /*27470*/  @P0 LDC R7, c[0x0][0x450] ;  /* 0x00011400ff070b82 */ /* 0x000e220000000800 */
[----:B---3--:R-:W-:Y:S02]  /*27480*/  IMAD.MOV.U32 R3, RZ, RZ, R5 ;  /* 0x000000ffff037224 */ /* 0x008fe400078e0005 */
[----:B------:R-:W3:Y:S01]  /*27490*/  LDL.LU R5, [R1+0x4] ;  /* 0x0000040001057983 */ /* 0x000ee20000300800 */
[----:B-1----:R-:W-:Y:S02]  /*274a0*/  IMAD.SHL.U32 R9, R9, 0x8, RZ ;  /* 0x0000000809097824 */ /* 0x002fe400078e00ff */
[C---:B------:R-:W-:Y:S01]  /*274b0*/  IMAD.WIDE.U32 R2, R16.reuse, UR4, R2 ;  /* 0x0000000410027c25 */ /* 0x040fe2000f8e0002 */
[----:B------:R-:W1:Y:S02]  /*274c0*/  S2R R10, SR_TID.X ;  /* 0x00000000000a7919 */ /* 0x000e640000002100 */
[----:B------:R-:W-:Y:S01]  /*274d0*/  LOP3.LUT R9, R9, 0x38, RZ, 0xc0, !PT ;  /* 0x0000003809097812 */ /* 0x000fe200078ec0ff */
[----:B------:R-:W-:Y:S01]  /*274e0*/  IMAD R3, R16, UR5, R3 ;  /* 0x0000000510037c24 */ /* 0x000fe2000f8e0203 */
[----:B------:R-:W-:-:S02]  /*274f0*/  ULDC.64 UR4, c[0x0][0x2e0] ;  /* 0x0000b80000047ab9 */ /* 0x000fc40000000a00 */
[----:B--2---:R-:W-:Y:S01]  /*27500*/  IMAD R0, R0, UR4, RZ ;  /* 0x0000000400007c24 */ /* 0x004fe2000f8e02ff */
[C---:B------:R-:W-:Y:S01]  /*27510*/  LOP3.LUT R12, R9.reuse, 0x40, RZ, 0xfc, !PT ;  /* 0x00000040090c7812 */ /* 0x040fe200078efcff */
[C---:B----4-:R-:W-:Y:S01]  /*27520*/  IMAD.WIDE.U32 R2, R4.reuse, UR4, R2 ;  /* 0x0000000404027c25 */ /* 0x050fe2000f8e0002 */
        /* <DEDUP_REMOVED lines=14> */
[----:B---3--:R-:W-:-:S05]  /*27610*/  IMAD.SHL.U32 R5, R5, 0x80, RZ ;  /* 0x0000008005057824 */ /* 0x008fca00078e00ff */
        /* <DEDUP_REMOVED lines=121> */
.L_x_905:
        /* <DEDUP_REMOVED lines=14> */
.L_x_754:
[----:B------:R-:W-:Y:S05]  /*27e90*/  BSYNC B0 ;  /* 0x0000000000007941 */ /* 0x000fea0003800000 */
.L_x_753:
[----:B------:R-:W-:Y:S01]  /*27ea0*/  NOP ;  /* 0x0000000000007918 */ /* 0x000fe20000000000 */
[----:B------:R-:W-:Y:S01]  /*27eb0*/  PLOP3.LUT P0, PT, PT, PT, PT, 0x80, 0x0 ;  /* 0x000000000000781c */ /* 0x000fe20003f0f070 */
[----:B------:R-:W-:-:S12]  /*27ec0*/  VIADD R11, R18, 0x38800 ;  /* 0x00038800120b7836 */ /* 0x000fd80000000000 */
.L_x_755:
        /* <DEDUP_REMOVED lines=16> */
[----:B------:R-:W4:Y:S03]  /*27fd0*/  SYNCS.PHASECHK.TRANS64.TRYWAIT P0, [R18+URZ+0x38820], R0 ;  /* 0x03882000120075a7 */ /* 0x000f26000800017f */
[----:B---34-:R-:W-:Y:S05]  /*27fe0*/  @!P0 BRA `(.L_x_757) ;  /* 0x0000005800ac8947 */ /* 0x018fea0003800000 */
.L_x_906:
[----:B------:R-:W-:Y:S05]  /*27ff0*/  BSYNC B0 ;  /* 0x0000000000007941 */ /* 0x000fea0003800000 */
.L_x_756:
[----:B0-2---:R-:W3:Y:S04]  /*28000*/  LDL R3, [R1+0x48] ;  /* 0x0000480001037983 */ /* 0x005ee80000100800 */
[----:B------:R-:W2:Y:S01]  /*28010*/  LDL R2, [R1+0x30] ;  /* 0x0000300001027983 */ /* 0x000ea20000100800 */
[----:B------:R-:W-:Y:S01]  /*28020*/  BSSY B0, `(.L_x_758) ;  /* 0x00002a3000007945 */ /* 0x000fe20003800000 */
[----:B---3--:R-:W-:-:S05]  /*28030*/  VIADD R0, R3, 0xfffffffe ;  /* 0xfffffffe03007836 */ /* 0x008fca0000000000 */
[----:B--2---:R-:W-:-:S13]  /*28040*/  ISETP.GE.AND P0, PT, R0, R2, PT ;  /* 0x000000020000720c */ /* 0x004fda0003f06270 */
[----:B------:R-:W-:Y:S05]  /*28050*/  @!P0 BRA `(.L_x_759) ;  /* 0x00000028007c8947 */ /* 0x000fea0003800000 */
[----:B-1----:R-:W2:Y:S04]  /*28060*/  LDL.LU R5, [R1+0x60] ;  /* 0x0000600001057983 */ /* 0x002ea80000300800 */
[----:B------:R-:W3:Y:S04]  /*28070*/  LDL.LU R4, [R1+0x44] ;  /* 0x0000440001047983 */ /* 0x000ee80000300800 */
        /* <DEDUP_REMOVED lines=19> */
[----:B--2---:R-:W-:Y:S02]  /*281b0*/  LOP3.LUT P1, RZ, R4, 0x1, RZ, 0xc0, !PT ;  /* 0x0000000104ff7812 */ /* 0x004fe4000782c0ff */
        /* <DEDUP_REMOVED lines=25> */
[----:B------:R-:W-:-:S05]  /*28350*/  LEA.HI.X R5, R2, UR5, R3, 0x2, P0 ;  /* 0x0000000502057c11 */ /* 0x000fca00080f1403 */
[----:B------:R0:W5:Y:S04]  /*28360*/  LDG.E R4, desc[UR8][R4.64] ;  /* 0x0000000804047981 */ /* 0x000168000c1e1900 */
.L_x_764:
[----:B------:R-:W-:Y:S01]  /*28370*/  IMAD R3, R8, 0x8, R18 ;  /* 0x0000000808037824 */ /* 0x000fe200078e0212 */
[----:B------:R-:W-:Y:S01]  /*28380*/  SHF.L.U32 R2, R10, 0x1f, RZ ;  /* 0x0000001f0a027819 */ /* 0x000fe200000006ff */
[----:B------:R-:W-:Y:S03]  /*28390*/  BSSY B3, `(.L_x_765) ;  /* 0x0000003000037945 */ /* 0x000fe60003800000 */
[----:B------:R-:W1:Y:S02]  /*283a0*/  SYNCS.PHASECHK.TRANS64.TRYWAIT P0, [R3+URZ+0x38840], R2 ;  /* 0x03884002030075a7 */ /* 0x000e64000800017f */
[----:B-1----:R-:W-:Y:S05]  /*283b0*/  @!P0 BRA `(.L_x_766) ;  /* 0x0000005400cc8947 */ /* 0x002fea0003800000 */
.L_x_907:
[----:B------:R-:W-:Y:S05]  /*283c0*/  BSYNC B3 ;  /* 0x0000000000037941 */ /* 0x000fea0003800000 */
.L_x_765:
        /* <DEDUP_REMOVED lines=12> */
.L_x_768:
[----:B------:R-:W-:Y:S05]  /*28490*/  BSYNC B3 ;  /* 0x0000000000037941 */ /* 0x000fea0003800000 */
.L_x_767:
        /* <DEDUP_REMOVED lines=12> */
.L_x_769:
        /* <DEDUP_REMOVED lines=16> */
.L_x_770:
        /* <DEDUP_REMOVED lines=16> */
.L_x_771:
        /* <DEDUP_REMOVED lines=16> */
.L_x_772:
        /* <DEDUP_REMOVED lines=16> */
.L_x_908:
[----:B------:R-:W-:Y:S05]  /*28960*/  BSYNC B3 ;  /* 0x0000000000037941 */ /* 0x000fea0003800000 */
.L_x_773:
        /* <DEDUP_REMOVED lines=12> */
.L_x_776:
[----:B------:R-:W-:Y:S05]  /*28a30*/  BSYNC B3 ;  /* 0x0000000000037941 */ /* 0x000fea0003800000 */
.L_x_775:
        /* <DEDUP_REMOVED lines=13> */
.L_x_777:
        /* <DEDUP_REMOVED lines=15> */
.L_x_778:
        /* <DEDUP_REMOVED lines=15> */
.L_x_779:
        /* <DEDUP_REMOVED lines=15> */
.L_x_780:
        /* <DEDUP_REMOVED lines=12> */
.L_x_763:
[----:B------:R-:W-:Y:S05]  /*28ea0*/  BSYNC B1 ;  /* 0x0000000000017941 */ /* 0x000fea0003800000 */
.L_x_762:
[----:B0-----:R-:W2:Y:S01]  /*28eb0*/  LDL.LU R0, [R1+0x48] ;  /* 0x0000480001007983 */ /* 0x001ea20000300800 */
[----:B------:R-:W-:-:S03]  /*28ec0*/  IMAD.MOV.U32 R19, RZ, RZ, R8 ;  /* 0x000000ffff137224 */ /* 0x000fc600078e0008 */
[----:B------:R0:W-:Y:S02]  /*28ed0*/  STL [R1+0x18], R10 ;  /* 0x0000180a01007387 */ /* 0x0001e40000100800 */
[----:B0-2---:R-:W-:-:S07]  /*28ee0*/  VIADD R0, R0, 0xfffffffd ;  /* 0xfffffffd00007836 */ /* 0x005fce0000000000 */
.L_x_761:
[----:B------:R-:W-:Y:S05]  /*28ef0*/  BSYNC B2 ;  /* 0x0000000000027941 */ /* 0x000fea0003800000 */
.L_x_760:
[----:B------:R-:W-:Y:S01]  /*28f00*/  VIADD R9, R9, 0xfffffffe ;  /* 0xfffffffe09097836 */ /* 0x000fe20000000000 */
[----:B------:R-:W-:-:S04]  /*28f10*/  LOP3.LUT R7, RZ, R7, RZ, 0x33, !PT ;  /* 0x00000007ff077212 */ /* 0x000fc800078e33ff */
[----:B------:R-:W-:-:S13]  /*28f20*/  ISETP.NE.AND P0, PT, R9, R7, PT ;  /* 0x000000070900720c */ /* 0x000fda0003f05270 */
[----:B------:R-:W-:Y:S05]  /*28f30*/  @!P0 BRA `(.L_x_759) ;  /* 0x0000001800c48947 */ /* 0x000fea0003800000 */
[----:B------:R-:W-:-:S07]  /*28f40*/  IMAD.MOV.U32 R9, RZ, RZ, R17 ;  /* 0x000000ffff097224 */ /* 0x000fce00078e0011 */
.L_x_819:
        /* <DEDUP_REMOVED lines=8> */
[----:B--2---:R-:W-:Y:S02]  /*28fd0*/  LOP3.LUT P1, RZ, R3, 0x1, RZ, 0xc0, !PT ;  /* 0x0000000103ff7812 */ /* 0x004fe4000782c0ff */
        /* <DEDUP_REMOVED lines=27> */
.L_x_783:
[----:B------:R-:W-:Y:S01]  /*29190*/  IMAD R3, R4, 0x8, R18 ;  /* 0x0000000804037824 */ /* 0x000fe200078e0212 */
[----:B------:R-:W-:Y:S01]  /*291a0*/  SHF.L.U32 R2, R5, 0x1f, RZ ;  /* 0x0000001f05027819 */ /* 0x000fe200000006ff */
[----:B------:R-:W-:Y:S03]  /*291b0*/  BSSY B2, `(.L_x_784) ;  /* 0x0000003000027945 */ /* 0x000fe60003800000 */
[----:B------:R-:W1:Y:S02]  /*291c0*/  SYNCS.PHASECHK.TRANS64.TRYWAIT P0, [R3+URZ+0x38840], R2 ;  /* 0x03884002030075a7 */ /* 0x000e64000800017f */
[----:B-1----:R-:W-:Y:S05]  /*291d0*/  @!P0 BRA `(.L_x_785) ;  /* 0x00000048006c8947 */ /* 0x002fea0003800000 */
.L_x_909:
[----:B------:R-:W-:Y:S05]  /*291e0*/  BSYNC B2 ;  /* 0x0000000000027941 */ /* 0x000fea0003800000 */
.L_x_784:
[----:B------:R-:W2:Y:S01]  /*291f0*/  S2R R7, SR_TID.X ;  /* 0x0000000000077919 */ /* 0x000ea20000002100 */
[----:B------:R-:W-:Y:S01]  /*29200*/  BSSY B2, `(.L_x_786) ;  /* 0x000000b000027945 */ /* 0x000fe20003800000 */
        /* <DEDUP_REMOVED lines=10> */
.L_x_787:
[----:B------:R-:W-:Y:S05]  /*292b0*/  BSYNC B2 ;  /* 0x0000000000027941 */ /* 0x000fea0003800000 */
.L_x_786:
[----:B-1----:R-:W2:Y:S01]  /*292c0*/  LDL R2, [R1+0x1c] ;  /* 0x00001c0001027983 */ /* 0x002ea20000100800 */
[----:B------:R-:W-:Y:S01]  /*292d0*/  IMAD.MOV.U32 R10, RZ, RZ, RZ ;  /* 0x000000ffff0a7224 */ /* 0x000fe200078e00ff */
[----:B------:R-:W-:Y:S01]  /*292e0*/  UIADD3 UR4, UP0, UR38, 0x370, URZ ;  /* 0x0000037026047890 */ /* 0x000fe2000ff1e03f */
[----:B------:R-:W-:Y:S01]  /*292f0*/  IMAD R7, R4, 0xa000, R18 ;  /* 0x0000a00004077824 */ /* 0x000fe200078e0212 */
[----:B------:R-:W-:Y:S01]  /*29300*/  PLOP3.LUT P0, PT, PT, PT, PT, 0x80, 0x0 ;  /* 0x000000000000781c */ /* 0x000fe20003f0f070 */
[----:B------:R-:W-:Y:S01]  /*29310*/  VIADD R3, R3, 0x38830 ;  /* 0x0003883003037836 */ /* 0x000fe20000000000 */
[----:B------:R-:W-:Y:S01]  /*29320*/  R2UR UR10, R10 ;  /* 0x000000000a0a72ca */ /* 0x000fe200000e0000 */
[----:B0-----:R-:W-:Y:S01]  /*29330*/  VIADD R8, R7, 0x24400 ;  /* 0x0002440007087836 */ /* 0x001fe20000000000 */
[----:B------:R-:W-:Y:S01]  /*29340*/  UIADD3.X UR5, URZ, UR39, URZ, UP0, !UPT ;  /* 0x000000273f057290 */ /* 0x000fe200087fe43f */
[----:B------:R-:W-:Y:S01]  /*29350*/  UMOV UR6, 0x0 ;  /* 0x0000000000067882 */ /* 0x000fe20000000000 */
[----:B------:R-:W-:Y:S01]  /*29360*/  UMOV UR7, 0x14f00000 ;  /* 0x14f0000000077882 */ /* 0x000fe20000000000 */
[----:B--2---:R-:W-:-:S10]  /*29370*/  IMAD R2, R6, 0x50, R2 ;  /* 0x0000005006027824 */ /* 0x004fd400078e0202 */
.L_x_788:
        /* <DEDUP_REMOVED lines=16> */
.L_x_789:
        /* <DEDUP_REMOVED lines=16> */
.L_x_790:
        /* <DEDUP_REMOVED lines=16> */
.L_x_791:
        /* <DEDUP_REMOVED lines=16> */
.L_x_910:
[----:B------:R-:W-:Y:S05]  /*29780*/  BSYNC B2 ;  /* 0x0000000000027941 */ /* 0x000fea0003800000 */
.L_x_792:
        /* <DEDUP_REMOVED lines=11> */
.L_x_795:
[----:B------:R-:W-:Y:S05]  /*29840*/  BSYNC B2 ;  /* 0x0000000000027941 */ /* 0x000fea0003800000 */
.L_x_794:
        /* <DEDUP_REMOVED lines=12> */
.L_x_796:
        /* <DEDUP_REMOVED lines=15> */
.L_x_797:
        /* <DEDUP_REMOVED lines=15> */
.L_x_798:
        /* <DEDUP_REMOVED lines=15> */
.L_x_799:
        /* <DEDUP_REMOVED lines=12> */
.L_x_782:
[----:B------:R-:W-:Y:S05]  /*29ca0*/  BSYNC B1 ;  /* 0x0000000000017941 */ /* 0x000fea0003800000 */
.L_x_781:
[----:B------:R-:W2:Y:S01]  /*29cb0*/  LDL R2, [R1+0x10] ;  /* 0x0000100001027983 */ /* 0x000ea20000100800 */
[----:B------:R-:W-:Y:S01]  /*29cc0*/  VIADD R19, R4, 0x1 ;  /* 0x0000000104137836 */ /* 0x000fe20000000000 */
[----:B------:R-:W-:Y:S01]  /*29cd0*/  BSSY B1, `(.L_x_800) ;  /* 0x00000d3000017945 */ /* 0x000fe20003800000 */
[----:B0-----:R-:W-:-:S03]  /*29ce0*/  VIADD R6, R0, 0xffffffff ;  /* 0xffffffff00067836 */ /* 0x001fc60000000000 */
[----:B------:R-:W-:-:S04]  /*29cf0*/  ISETP.NE.AND P0, PT, R19, 0x2, PT ;  /* 0x000000021300780c */ /* 0x000fc80003f05270 */
[----:B------:R-:W-:Y:S02]  /*29d00*/  SEL R19, R19, RZ, P0 ;  /* 0x000000ff13137207 */ /* 0x000fe40000000000 */
[----:B--2---:R-:W-:Y:S02]  /*29d10*/  LOP3.LUT P1, RZ, R2, 0x1, RZ, 0xc0, !PT ;  /* 0x0000000102ff7812 */ /* 0x004fe4000782c0ff */
        /* <DEDUP_REMOVED lines=29> */
.L_x_802:
[----:B------:R-:W-:Y:S01]  /*29ef0*/  IMAD R2, R19, 0x8, R18 ;  /* 0x0000000813027824 */ /* 0x000fe200078e0212 */
[----:B------:R-:W-:Y:S01]  /*29f00*/  SHF.L.U32 R3, R10, 0x1f, RZ ;  /* 0x0000001f0a037819 */ /* 0x000fe200000006ff */
[----:B------:R-:W-:Y:S03]  /*29f10*/  BSSY B2, `(.L_x_803) ;  /* 0x0000003000027945 */ /* 0x000fe60003800000 */
[----:B------:R-:W2:Y:S02]  /*29f20*/  SYNCS.PHASECHK.TRANS64.TRYWAIT P0, [R2+URZ+0x38840], R3 ;  /* 0x03884003020075a7 */ /* 0x000ea4000800017f */
[----:B--2---:R-:W-:Y:S05]  /*29f30*/  @!P0 BRA `(.L_x_804) ;  /* 0x0000003c003c8947 */ /* 0x004fea0003800000 */
.L_x_911:
[----:B------:R-:W-:Y:S05]  /*29f40*/  BSYNC B2 ;  /* 0x0000000000027941 */ /* 0x000fea0003800000 */
.L_x_803:
        /* <DEDUP_REMOVED lines=12> */
.L_x_806:
[----:B------:R-:W-:Y:S05]  /*2a010*/  BSYNC B2 ;  /* 0x0000000000027941 */ /* 0x000fea0003800000 */
.L_x_805:
[----:B--2---:R-:W2:Y:S01]  /*2a020*/  LDL R2, [R1+0x1c] ;  /* 0x00001c0001027983 */ /* 0x004ea20000100800 */
[----:B------:R-:W-:Y:S01]  /*2a030*/  IMAD.MOV.U32 R14, RZ, RZ, RZ ;  /* 0x000000ffff0e7224 */ /* 0x000fe200078e00ff */
[----:B------:R-:W-:Y:S01]  /*2a040*/  UIADD3 UR4, UP0, UR38, 0x370, URZ ;  /* 0x0000037026047890 */ /* 0x000fe2000ff1e03f */
[C---:B------:R-:W-:Y:S01]  /*2a050*/  IMAD R3, R19.reuse, 0x8, R11 ;  /* 0x0000000813037824 */ /* 0x040fe200078e020b */
[----:B------:R-:W-:Y:S01]  /*2a060*/  PLOP3.LUT P0, PT, PT, PT, PT, 0x80, 0x0 ;  /* 0x000000000000781c */ /* 0x000fe20003f0f070 */
[----:B------:R-:W-:Y:S01]  /*2a070*/  IMAD R8, R19, 0xa000, R18 ;  /* 0x0000a00013087824 */ /* 0x000fe200078e0212 */
[----:B------:R-:W-:Y:S01]  /*2a080*/  R2UR UR10, R14 ;  /* 0x000000000e0a72ca */ /* 0x000fe200000e0000 */
[----:B------:R-:W-:Y:S01]  /*2a090*/  VIADD R3, R3, 0x30 ;  /* 0x0000003003037836 */ /* 0x000fe20000000000 */
[----:B------:R-:W-:Y:S01]  /*2a0a0*/  UIADD3.X UR5, URZ, UR39, URZ, UP0, !UPT ;  /* 0x000000273f057290 */ /* 0x000fe200087fe43f */
[----:B0-----:R-:W-:Y:S01]  /*2a0b0*/  VIADD R10, R8, 0x24400 ;  /* 0x00024400080a7836 */ /* 0x001fe20000000000 */
[----:B------:R-:W-:Y:S01]  /*2a0c0*/  UMOV UR6, 0x0 ;  /* 0x0000000000067882 */ /* 0x000fe20000000000 */
[----:B------:R-:W-:Y:S01]  /*2a0d0*/  UMOV UR7, 0x14f00000 ;  /* 0x14f0000000077882 */ /* 0x000fe20000000000 */
[----:B--2---:R-:W-:-:S09]  /*2a0e0*/  IMAD R2, R7, 0x50, R2 ;  /* 0x0000005007027824 */ /* 0x004fd200078e0202 */
.L_x_807:
        /* <DEDUP_REMOVED lines=16> */
.L_x_808:
        /* <DEDUP_REMOVED lines=16> */
.L_x_809:
        /* <DEDUP_REMOVED lines=16> */
.L_x_810:
        /* <DEDUP_REMOVED lines=15> */
.L_x_912:
[----:B------:R-:W-:Y:S05]  /*2a4e0*/  BSYNC B2 ;  /* 0x0000000000027941 */ /* 0x000fea0003800000 */
.L_x_811:
        /* <DEDUP_REMOVED lines=9> */
[----:B--2---:R-:W-:Y:S05]  /*2a580*/  @!P0 BRA `(.L_x_814) ;  /* 0x0000000000048947 */ /* 0x004fea0003800000 */
[----:B------:R-:W-:Y:S01]  /*2a590*/  BPT.TRAP 0x1 ;  /* 0x000000040000795c */ /* 0x000fe20000300000 */
.L_x_814:
[----:B------:R-:W-:Y:S05]  /*2a5a0*/  BSYNC B2 ;  /* 0x0000000000027941 */ /* 0x000fea0003800000 */
.L_x_813:
        /* <DEDUP_REMOVED lines=12> */
.L_x_815:
        /* <DEDUP_REMOVED lines=15> */
.L_x_816:
        /* <DEDUP_REMOVED lines=15> */
.L_x_817:
        /* <DEDUP_REMOVED lines=15> */
.L_x_818:
        /* <DEDUP_REMOVED lines=12> */
.L_x_801:
[----:B------:R-:W-:Y:S05]  /*2aa00*/  BSYNC B1 ;  /* 0x0000000000017941 */ /* 0x000fea0003800000 */
.L_x_800:
[----:B------:R-:W2:Y:S01]  /*2aa10*/  LDL R2, [R1+0x30] ;  /* 0x0000300001027983 */ /* 0x000ea20000100800 */
[----:B------:R-:W-:Y:S01]  /*2aa20*/  VIADD R0, R0, 0xfffffffe ;  /* 0xfffffffe00007836 */ /* 0x000fe20000000000 */
[----:B--2---:R-:W-:-:S13]  /*2aa30*/  ISETP.GT.AND P0, PT, R6, R2, PT ;  /* 0x000000020600720c */ /* 0x004fda0003f04270 */
[----:B------:R-:W-:Y:S05]  /*2aa40*/  @P0 BRA `(.L_x_819) ;  /* 0xffffffe400400947 */ /* 0x000fea000383ffff */
.L_x_759:
[----:B------:R-:W-:Y:S05]  /*2aa50*/  BSYNC B0 ;  /* 0x0000000000007941 */ /* 0x000fea0003800000 */
.L_x_758:
        /* <DEDUP_REMOVED lines=19> */
.L_x_821:
[----:B------:R-:W-:Y:S05]  /*2ab90*/  BSYNC B0 ;  /* 0x0000000000007941 */ /* 0x000fea0003800000 */
.L_x_820:
[----:B--2---:R-:W2:Y:S01]  /*2aba0*/  LDL R0, [R1+0x10] ;  /* 0x0000100001007983 */ /* 0x004ea20000100800 */
[----:B------:R-:W-:Y:S01]  /*2abb0*/  BSSY B0, `(.L_x_822) ;  /* 0x0000058000007945 */ /* 0x000fe20003800000 */
[----:B--2---:R-:W-:-:S13]  /*2abc0*/  LOP3.LUT P0, RZ, R0, 0x1, RZ, 0xc0, !PT ;  /* 0x0000000100ff7812 */ /* 0x004fda000780c0ff */
        /* <DEDUP_REMOVED lines=8> */
.L_x_913:
[----:B------:R-:W-:Y:S05]  /*2ac50*/  BSYNC B1 ;  /* 0x0000000000017941 */ /* 0x000fea0003800000 */
.L_x_824:
        /* <DEDUP_REMOVED lines=9> */
.L_x_827:
[----:B------:R-:W-:Y:S05]  /*2acf0*/  BSYNC B1 ;  /* 0x0000000000017941 */ /* 0x000fea0003800000 */
.L_x_826:
        /* <DEDUP_REMOVED lines=12> */
.L_x_828:
        /* <DEDUP_REMOVED lines=15> */
.L_x_829:
        /* <DEDUP_REMOVED lines=15> */
.L_x_830:
        /* <DEDUP_REMOVED lines=15> */
.L_x_831:
        /* <DEDUP_REMOVED lines=10> */
.L_x_823:
[----:B------:R-:W-:Y:S05]  /*2b130*/  BSYNC B0 ;  /* 0x0000000000007941 */ /* 0x000fea0003800000 */
.L_x_822:
[----:B------:R-:W2:Y:S01]  /*2b140*/  LDL.LU R4, [R1+0x18] ;  /* 0x0000180001047983 */ /* 0x000ea20000300800 */
[----:B------:R-:W-:-:S05]  /*2b150*/  VIADD R19, R19, 0x1 ;  /* 0x0000000113137836 */ /* 0x000fca0000000000 */
[----:B------:R-:W-:-:S04]  /*2b160*/  ISETP.NE.AND P0, PT, R19, 0x2, PT ;  /* 0x000000021300780c */ /* 0x000fc80003f05270 */
[----:B------:R-:W-:Y:S02]  /*2b170*/  SEL R0, RZ, 0x1, P0 ;  /* 0x00000001ff007807 */ /* 0x000fe40000000000 */
[----:B------:R-:W-:Y:S02]  /*2b180*/  SEL R19, R19, RZ, P0 ;  /* 0x000000ff13137207 */ /* 0x000fe40000000000 */
[----:B--2---:R-:W-:-:S05]  /*2b190*/  LOP3.LUT R4, R4, R0, RZ, 0x3c, !PT ;  /* 0x0000000004047212 */ /* 0x004fca00078e3cff */
[----:B------:R2:W-:Y:S02]  /*2b1a0*/  STL [R1+0x18], R4 ;  /* 0x0000180401007387 */ /* 0x0005e40000100800 */
.L_x_738:
[----:B------:R-:W-:Y:S05]  /*2b1b0*/  BSYNC B7 ;  /* 0x0000000000077941 */ /* 0x000fea0003800000 */
.L_x_736:
[----:B-1----:R-:W3:Y:S02]  /*2b1c0*/  LDL R0, [R1+0x10] ;  /* 0x0000100001007983 */ /* 0x002ee40000100800 */
[----:B---3--:R-:W-:-:S13]  /*2b1d0*/  LOP3.LUT P0, RZ, R0, 0x2, RZ, 0xc0, !PT ;  /* 0x0000000200ff7812 */ /* 0x008fda000780c0ff */
[----:B------:R-:W-:Y:S05]  /*2b1e0*/  @!P0 BRA `(.L_x_832) ;  /* 0x00000000002c8947 */ /* 0x000fea0003800000 */
[----:B------:R-:W-:Y:S05]  /*2b1f0*/  WARPSYNC.ALL ;  /* 0x0000000000007948 */ /* 0x000fea0003800000 */
[----:B------:R-:W1:Y:S08]  /*2b200*/  S2UR UR5, SR_CgaCtaId ;  /* 0x00000000000579c3 */ /* 0x000e700000008800 */
[----:B------:R-:W-:Y:S06]  /*2b210*/  BAR.SYNC.DEFER_BLOCKING 0x5, 0x180 ;  /* 0x0146000000007b1d */ /* 0x000fec0000010000 */
[----:B------:R-:W-:-:S02]  /*2b220*/  UMOV UR4, 0x400 ;  /* 0x0000040000047882 */ /* 0x000fc40000000000 */
[----:B-1----:R-:W-:-:S06]  /*2b230*/  ULEA UR4, UR5, UR4, 0x18 ;  /* 0x0000000405047291 */ /* 0x002fcc000f8ec03f */
[----:B------:R-:W-:-:S05]  /*2b240*/  IMAD.U32 R18, RZ, RZ, UR4 ;  /* 0x00000004ff127e24 */ /* 0x000fca000f8e00ff */
[----:B--2---:R-:W1:Y:S04]  /*2b250*/  LDS.128 R4, [R18+0x388d0] ;  /* 0x0388d00012047984 */ /* 0x004e680000000c00 */
[----:B-1----:R1:W-:Y:S04]  /*2b260*/  STL.64 [R1], R4 ;  /* 0x0000000401007387 */ /* 0x0023e80000100a00 */
[----:B------:R1:W-:Y:S01]  /*2b270*/  STL.64 [R1+0x8], R6 ;  /* 0x0000080601007387 */ /* 0x0003e20000100a00 */
[----:B------:R-:W-:Y:S06]  /*2b280*/  BAR.ARV 0x4, 0x180 ;  /* 0x0106000000007b1d */ /* 0x000fec0000002000 */
[----:B------:R-:W-:Y:S05]  /*2b290*/  BRA `(.L_x_833) ;  /* 0x0000000c00287947 */ /* 0x000fea0003800000 */
.L_x_832:
[----:B------:R-:W1:Y:S01]  /*2b2a0*/  S2R R16, SR_TID.X ;  /* 0x0000000000107919 */ /* 0x000e620000002100 */
[----:B------:R-:W-:Y:S01]  /*2b2b0*/  UMOV UR4, 0xffffffff ;  /* 0xffffffff00047882 */ /* 0x000fe20000000000 */
[----:B-1----:R-:W-:-:S04]  /*2b2c0*/  LOP3.LUT R16, R16, 0x1f, RZ, 0xc0, !PT ;  /* 0x0000001f10107812 */ /* 0x002fc800078ec0ff */
[----:B------:R-:W-:Y:S01]  /*2b2d0*/  ISETP.NE.AND P0, PT, R16, 0x1f, PT ;  /* 0x0000001f1000780c */ /* 0x000fe20003f05270 */
[----:B------:R-:W-:-:S12]  /*2b2e0*/  BRA.DIV UR4, `(.L_x_834) ;  /* 0x0000002a048c7947 */ /* 0x000fd8000b800000 */
[----:B------:R-:W0:Y:S01]  /*2b2f0*/  LDL.LU R2, [R1] ;  /* 0x0000000001027983 */ /* 0x000e220000300800 */
[----:B------:R-:W-:-:S03]  /*2b300*/  ULDC UR4, c[0x0][0xc3c] ;  /* 0x00030f0000047ab9 */ /* 0x000fc60000000800 */
[----:B------:R-:W3:Y:S01]  /*2b310*/  LDL R3, [R1+0xc] ;  /* 0x00000c0001037983 */ /* 0x000ee20000100800 */
[----:B------:R-:W-:Y:S01]  /*2b320*/  ULDC.64 UR6, c[0x0][0x208] ;  /* 0x0000820000067ab9 */ /* 0x000fe20000000a00 */
[----:B0-----:R-:W-:Y:S02]  /*2b330*/  IMAD.MOV.U32 R10, RZ, RZ, R2 ;  /* 0x000000ffff0a7224 */ /* 0x001fe400078e0002 */
[----:B---3--:R-:W-:-:S05]  /*2b340*/  IMAD.IADD R0, R3, 0x1, R16 ;  /* 0x0000000103007824 */ /* 0x008fca00078e0210 */
[----:B------:R-:W-:-:S13]  /*2b350*/  ISETP.GE.OR P1, PT, R0, UR4, !P0 ;  /* 0x0000000400007c0c */ /* 0x000fda000c726670 */
[----:B------:R-:W0:Y:S08]  /*2b360*/  @!P1 LDC.64 R2, c[0x0][0xc80] ;  /* 0x00032000ff029b82 */ /* 0x000e300000000a00 */
[----:B------:R-:W1:Y:S01]  /*2b370*/  @!P1 LDC.64 R6, c[0x0][0xc78] ;  /* 0x00031e00ff069b82 */ /* 0x000e620000000a00 */
[----:B0-----:R-:W-:-:S05]  /*2b380*/  @!P1 IMAD.WIDE R2, R0, 0x4, R2 ;  /* 0x0000000400029825 */ /* 0x001fca00078e0202 */
[----:B------:R1:W3:Y:S02]  /*2b390*/  @!P1 LDG.E R8, desc[UR6][R2.64] ;  /* 0x0000000602089981 */ /* 0x0002e4000c1e1900 */
[----:B-1----:R-:W-:-:S06]  /*2b3a0*/  @!P1 IMAD.WIDE R2, R0, 0x4, R6 ;  /* 0x0000000400029825 */ /* 0x002fcc00078e0206 */
[----:B------:R-:W4:Y:S01]  /*2b3b0*/  @!P1 LDG.E R2, desc[UR6][R2.64] ;  /* 0x0000000602029981 */ /* 0x000f22000c1e1900 */
[----:B--2---:R-:W-:Y:S01]  /*2b3c0*/  IMAD.MOV.U32 R4, RZ, RZ, RZ ;  /* 0x000000ffff047224 */ /* 0x004fe200078e00ff */
        /* <DEDUP_REMOVED lines=9> */
[----:B----4-:R-:W-:Y:S01]  /*2b460*/  @!P1 IMAD.MOV.U32 R6, RZ, RZ, R2 ;  /* 0x000000ffff069224 */ /* 0x010fe200078e0002 */
[----:B------:R-:W-:-:S03]  /*2b470*/  ISETP.NE.AND P1, PT, R16, RZ, PT ;  /* 0x000000ff1000720c */ /* 0x000fc60003f25270 */
[----:B------:R-:W-:-:S05]  /*2b480*/  IMAD R2, R6, R4, RZ ;  /* 0x0000000406027224 */ /* 0x000fca00078e02ff */
        /* <DEDUP_REMOVED lines=15> */
[----:B------:R0:W1:Y:S02]  /*2b580*/  SHFL.IDX PT, R9, R7, 0x1f, 0x1f ;  /* 0x03e01f0007097f89 */ /* 0x00006400000e0000 */
.L_x_923:
[----:B------:R-:W-:Y:S02]  /*2b590*/  ULDC UR4, c[0x0][0xc38] ;  /* 0x00030e0000047ab9 */ /* 0x000fe40000000800 */
[----:B------:R-:W-:-:S04]  /*2b5a0*/  IMAD.U32 R2, RZ, RZ, UR4 ;  /* 0x00000004ff027e24 */ /* 0x000fc8000f8e00ff */
[----:B-1----:R-:W-:-:S04]  /*2b5b0*/  IMAD R9, R9, R2, RZ ;  /* 0x0000000209097224 */ /* 0x002fc800078e02ff */
[----:B------:R-:W-:-:S05]  /*2b5c0*/  IMAD.IADD R0, R0, 0x1, R9 ;  /* 0x0000000100007824 */ /* 0x000fca00078e0209 */
[----:B------:R-:W-:-:S13]  /*2b5d0*/  ISETP.GT.AND P6, PT, R0, R5, PT ;  /* 0x000000050000720c */ /* 0x000fda0003fc4270 */
[----:B------:R-:W-:Y:S05]  /*2b5e0*/  @P6 BRA `(.L_x_835) ;  /* 0x0000000000b06947 */ /* 0x000fea0003800000 */
.L_x_838:
[----:B------:R-:W2:Y:S01]  /*2b5f0*/  LDL.LU R3, [R1+0xc] ;  /* 0x00000c0001037983 */ /* 0x000ea20000300800 */
[----:B------:R-:W1:Y:S01]  /*2b600*/  LDC R2, c[0x0][0xc3c] ;  /* 0x00030f00ff027b82 */ /* 0x000e620000000800 */
        /* <DEDUP_REMOVED lines=34> */
[----:B0-----:R-:W-:-:S05]  /*2b830*/  IMAD.IADD R7, R2, 0x1, R3 ;  /* 0x0000000102077824 */ /* 0x001fca00078e0203 */
[----:B------:R0:W1:Y:S02]  /*2b840*/  SHFL.IDX PT, R9, R7, 0x1f, 0x1f ;  /* 0x03e01f0007097f89 */ /* 0x00006400000e0000 */
.L_x_931:
[----:B------:R-:W-:Y:S02]  /*2b850*/  ULDC UR4, c[0x0][0xc38] ;  /* 0x00030e0000047ab9 */ /* 0x000fe40000000800 */
[----:B------:R-:W-:-:S04]  /*2b860*/  IMAD.U32 R2, RZ, RZ, UR4 ;  /* 0x00000004ff027e24 */ /* 0x000fc8000f8e00ff */
[----:B-1----:R-:W-:-:S04]  /*2b870*/  IMAD R9, R9, R2, RZ ;  /* 0x0000000209097224 */ /* 0x002fc800078e02ff */
[----:B------:R-:W-:-:S05]  /*2b880*/  IMAD.IADD R0, R9, 0x1, R0 ;  /* 0x0000000109007824 */ /* 0x000fca00078e0200 */
[----:B------:R-:W-:-:S13]  /*2b890*/  ISETP.GT.AND P6, PT, R0, R5, PT ;  /* 0x000000050000720c */ /* 0x000fda0003fc4270 */
[----:B------:R-:W-:Y:S05]  /*2b8a0*/  @!P6 BRA `(.L_x_838) ;  /* 0xfffffffc0050e947 */ /* 0x000fea000383ffff */
.L_x_835:
[----:B------:R-:W-:Y:S01]  /*2b8b0*/  IMAD.IADD R9, R0, 0x1, -R9 ;  /* 0x0000000100097824 */ /* 0x000fe200078e0a09 */
[----:B------:R-:W-:-:S03]  /*2b8c0*/  UMOV UR4, 0xffffffff ;  /* 0xffffffff00047882 */ /* 0x000fc60000000000 */
[----:B------:R-:W-:-:S05]  /*2b8d0*/  IMAD R0, R7, R2, R9 ;  /* 0x0000000207007224 */ /* 0x000fca00078e0209 */
[----:B------:R-:W-:Y:S01]  /*2b8e0*/  ISETP.GT.AND P6, PT, R0, R5, PT ;  /* 0x000000050000720c */ /* 0x000fe20003fc4270 */
[----:B------:R-:W-:-:S12]  /*2b8f0*/  BRA.DIV UR4, `(.L_x_839) ;  /* 0x0000002e04447947 */ /* 0x000fd8000b800000 */
[----:B------:R-:W-:-:S04]  /*2b900*/  VOTE.ANY R3, PT, !P6 ;  /* 0x0000000000037806 */ /* 0x000fc800070e0100 */
[----:B------:R-:W1:Y:S02]  /*2b910*/  POPC R0, R3 ;  /* 0x0000000300007309 */ /* 0x000e640000000000 */
[----:B-1----:R1:W2:Y:S04]  /*2b920*/  SHFL.IDX PT, R4, R4, R0, 0x1f ;  /* 0x00001f0004047589 */ /* 0x0022a800000e0000 */
[----:B------:R1:W3:Y:S02]  /*2b930*/  SHFL.IDX PT, R6, R6, R0, 0x1f ;  /* 0x00001f0006067589 */ /* 0x0002e400000e0000 */
.L_x_936:
[----:B------:R-:W-:-:S13]  /*2b940*/  ISETP.NE.AND P0, PT, R3, RZ, PT ;  /* 0x000000ff0300720c */ /* 0x000fda0003f05270 */
[----:B------:R-:W-:Y:S05]  /*2b950*/  @!P0 BRA `(.L_x_840) ;  /* 0x0000000000148947 */ /* 0x000fea0003800000 */
[----:B------:R-:W-:Y:S01]  /*2b960*/  UMOV UR4, 0xffffffff ;  /* 0xffffffff00047882 */ /* 0x000fe20000000000 */
[----:B------:R-:W-:Y:S02]  /*2b970*/  VIADD R12, R0, 0xffffffff ;  /* 0xffffffff000c7836 */ /* 0x000fe40000000000 */
[----:B------:R-:W-:Y:S05]  /*2b980*/  BRA.DIV UR4, `(.L_x_841) ;  /* 0x0000002e047c7947 */ /* 0x000fea000b800000 */
[----:B0-----:R0:W4:Y:S02]  /*2b990*/  SHFL.IDX PT, R7, R7, R12, 0x1f ;  /* 0x00001f0c07077589 */ /* 0x00112400000e0000 */
.L_x_939:
[----:B----4-:R-:W-:-:S07]  /*2b9a0*/  IMAD.MOV.U32 R8, RZ, RZ, R7 ;  /* 0x000000ffff087224 */ /* 0x010fce00078e0007 */
.L_x_840:
[----:B------:R-:W4:Y:S01]  /*2b9b0*/  LDL.LU R10, [R1+0xc] ;  /* 0x00000c00010a7983 */ /* 0x000f220000300800 */
[----:B0-2---:R-:W-:Y:S01]  /*2b9c0*/  IABS R7, R4 ;  /* 0x0000000400077213 */ /* 0x005fe20000000000 */
[----:B------:R-:W-:-:S03]  /*2b9d0*/  IMAD R9, R8, R2, R9 ;  /* 0x0000000208097224 */ /* 0x000fc600078e0209 */
[----:B------:R-:W0:Y:S01]  /*2b9e0*/  I2F.RP R2, R7 ;  /* 0x0000000700027306 */ /* 0x000e220000209400 */
[----:B------:R-:W-:Y:S01]  /*2b9f0*/  IMAD.IADD R5, R5, 0x1, -R9 ;  /* 0x0000000105057824 */ /* 0x000fe200078e0a09 */
[----:B------:R2:W-:Y:S02]  /*2ba00*/  STL [R1], R9 ;  /* 0x0000000901007387 */ /* 0x0005e40000100800 */
[----:B--2---:R-:W-:-:S04]  /*2ba10*/  IABS R9, R4 ;  /* 0x0000000400097213 */ /* 0x004fc80000000000 */
[----:B0-----:R-:W0:Y:S01]  /*2ba20*/  MUFU.RCP R2, R2 ;  /* 0x0000000200027308 */ /* 0x001e220000001000 */
[----:B------:R-:W-:Y:S02]  /*2ba30*/  IMAD.MOV R9, RZ, RZ, -R9 ;  /* 0x000000ffff097224 */ /* 0x000fe400078e0a09 */
[----:B0-----:R-:W-:-:S05]  /*2ba40*/  VIADD R2, R2, 0xffffffe ;  /* 0x0ffffffe02027836 */ /* 0x001fca0000000000 */
[----:B------:R-:W0:Y:S02]  /*2ba50*/  F2I.FTZ.U32.TRUNC.NTZ R3, R2 ;  /* 0x0000000200037305 */ /* 0x000e24000021f000 */
[----:B0-----:R-:W-:-:S04]  /*2ba60*/  IMAD.MOV R2, RZ, RZ, -R3 ;  /* 0x000000ffff027224 */ /* 0x001fc800078e0a03 */
        /* <DEDUP_REMOVED lines=11> */
[----:B---3--:R-:W-:-:S04]  /*2bb20*/  IABS R7, R6 ;  /* 0x0000000600077213 */ /* 0x008fc80000000000 */
[----:B------:R-:W0:Y:S07]  /*2bb30*/  I2F.RP R2, R7 ;  /* 0x0000000700027306 */ /* 0x000e2e0000209400 */
[----:B------:R-:W-:Y:S01]  /*2bb40*/  @P0 VIADD R8, R8, 0x1 ;  /* 0x0000000108080836 */ /* 0x000fe20000000000 */
[----:B0-----:R-:W0:Y:S02]  /*2bb50*/  MUFU.RCP R2, R2 ;  /* 0x0000000200027308 */ /* 0x001e240000001000 */
[----:B0-----:R-:W-:-:S06]  /*2bb60*/  VIADD R2, R2, 0xffffffe ;  /* 0x0ffffffe02027836 */ /* 0x001fcc0000000000 */
[----:B------:R-:W0:Y:S02]  /*2bb70*/  F2I.FTZ.U32.TRUNC.NTZ R3, R2 ;  /* 0x0000000200037305 */ /* 0x000e24000021f000 */
[----:B0-----:R-:W-:-:S04]  /*2bb80*/  IMAD.MOV R2, RZ, RZ, -R3 ;  /* 0x000000ffff027224 */ /* 0x001fc800078e0a03 */
        /* <DEDUP_REMOVED lines=12> */
[----:B------:R-:W-:Y:S02]  /*2bc50*/  IMAD R3, R2, R9, R3 ;  /* 0x0000000902037224 */ /* 0x000fe400078e0203 */
[----:B------:R-:W-:-:S03]  /*2bc60*/  IMAD.IADD R4, R5, 0x1, -R4 ;  /* 0x0000000105047824 */ /* 0x000fc600078e0a04 */
[----:B------:R-:W-:-:S13]  /*2bc70*/  ISETP.GT.U32.AND P1, PT, R7, R3, PT ;  /* 0x000000030700720c */ /* 0x000fda0003f24070 */
[----:B------:R-:W-:Y:S02]  /*2bc80*/  @!P1 IMAD.IADD R3, R3, 0x1, -R7 ;  /* 0x0000000103039824 */ /* 0x000fe400078e0a07 */
[----:B------:R-:W-:Y:S01]  /*2bc90*/  @!P1 VIADD R2, R2, 0x1 ;  /* 0x0000000102029836 */ /* 0x000fe20000000000 */
[----:B------:R-:W-:Y:S02]  /*2bca0*/  ISETP.NE.AND P1, PT, R6, RZ, PT ;  /* 0x000000ff0600720c */ /* 0x000fe40003f25270 */
[----:B------:R-:W-:Y:S02]  /*2bcb0*/  ISETP.GE.U32.AND P0, PT, R3, R7, PT ;  /* 0x000000070300720c */ /* 0x000fe40003f06070 */
[----:B------:R-:W-:-:S04]  /*2bcc0*/  LOP3.LUT R3, R8, R6, RZ, 0x3c, !PT ;  /* 0x0000000608037212 */ /* 0x000fc800078e3cff */
[----:B------:R-:W-:-:S07]  /*2bcd0*/  ISETP.GE.AND P2, PT, R3, RZ, PT ;  /* 0x000000ff0300720c */ /* 0x000fce0003f46270 */
[----:B------:R-:W-:-:S06]  /*2bce0*/  @P0 VIADD R2, R2, 0x1 ;  /* 0x0000000102020836 */ /* 0x000fcc0000000000 */
[----:B------:R-:W-:Y:S01]  /*2bcf0*/  @!P2 IMAD.MOV R2, RZ, RZ, -R2 ;  /* 0x000000ffff02a224 */ /* 0x000fe200078e0a02 */
[----:B------:R-:W-:-:S05]  /*2bd00*/  @!P1 LOP3.LUT R2, RZ, R6, RZ, 0x33, !PT ;  /* 0x00000006ff029212 */ /* 0x000fca00078e33ff */
[--C-:B------:R-:W-:Y:S02]  /*2bd10*/  IMAD.MOV R3, RZ, RZ, -R2.reuse ;  /* 0x000000ffff037224 */ /* 0x100fe400078e0a02 */
[C---:B------:R-:W-:Y:S02]  /*2bd20*/  IMAD R2, R6.reuse, 0x1000000, R2 ;  /* 0x0100000006027824 */ /* 0x040fe400078e0202 */
[----:B------:R-:W-:Y:S02]  /*2bd30*/  IMAD R3, R6, R3, R8 ;  /* 0x0000000306037224 */ /* 0x000fe400078e0208 */
[----:B----4-:R-:W-:Y:S02]  /*2bd40*/  IMAD.IADD R10, R0, 0x1, R10 ;  /* 0x00000001000a7824 */ /* 0x010fe400078e020a */
[----:B-1----:R-:W-:-:S05]  /*2bd50*/  IMAD R0, R3, 0x10000, R2 ;  /* 0x0001000003007824 */ /* 0x002fca00078e0202 */
[----:B------:R0:W-:Y:S04]  /*2bd60*/  STL [R1+0x8], R0 ;  /* 0x0000080001007387 */ /* 0x0001e80000100800 */
[----:B------:R0:W-:Y:S04]  /*2bd70*/  STL [R1+0xc], R10 ;  /* 0x00000c0a01007387 */ /* 0x0001e80000100800 */
[----:B------:R0:W-:Y:S01]  /*2bd80*/  STL [R1+0x4], R4 ;  /* 0x0000040401007387 */ /* 0x0001e20000100800 */
[----:B------:R-:W-:Y:S05]  /*2bd90*/  BRA `(.L_x_842) ;  /* 0x0000000000287947 */ /* 0x000fea0003800000 */
.L_x_836:
[----:B------:R-:W-:Y:S01]  /*2bda0*/  UMOV UR4, URZ ;  /* 0x0000003f00047c82 */ /* 0x000fe20008000000 */
[----:B------:R-:W-:Y:S01]  /*2bdb0*/  ULDC UR6, c[0x0][0xc3c] ;  /* 0x00030f0000067ab9 */ /* 0x000fe20000000800 */
[----:B------:R-:W-:Y:S01]  /*2bdc0*/  UMOV UR5, URZ ;  /* 0x0000003f00057c82 */ /* 0x000fe20008000000 */
[----:B------:R-:W-:Y:S01]  /*2bdd0*/  IMAD.U32 R3, RZ, RZ, UR4 ;  /* 0x00000004ff037e24 */ /* 0x000fe2000f8e00ff */
[----:B------:R1:W-:Y:S01]  /*2bde0*/  STL [R1], R5 ;  /* 0x0000000501007387 */ /* 0x0003e20000100800 */
[----:B------:R-:W-:Y:S02]  /*2bdf0*/  IMAD.U32 R0, RZ, RZ, UR6 ;  /* 0x00000006ff007e24 */ /* 0x000fe4000f8e00ff */
[----:B------:R-:W-:Y:S01]  /*2be00*/  IMAD.U32 R2, RZ, RZ, UR5 ;  /* 0x00000005ff027e24 */ /* 0x000fe2000f8e00ff */
[----:B------:R1:W-:Y:S04]  /*2be10*/  STL [R1+0x4], R3 ;  /* 0x0000040301007387 */ /* 0x0003e80000100800 */
[----:B------:R1:W-:Y:S04]  /*2be20*/  STL [R1+0xc], R0 ;  /* 0x00000c0001007387 */ /* 0x0003e80000100800 */
[----:B------:R1:W-:Y:S02]  /*2be30*/  STL [R1+0x8], R2 ;  /* 0x0000080201007387 */ /* 0x0003e40000100800 */
.L_x_842:
[----:B-1----:R-:W2:Y:S04]  /*2be40*/  LDL R2, [R1+0xc] ;  /* 0x00000c0001027983 */ /* 0x002ea80000100800 */
[----:B------:R-:W3:Y:S04]  /*2be50*/  LDL R3, [R1+0x8] ;  /* 0x0000080001037983 */ /* 0x000ee80000100800 */
[----:B------:R-:W4:Y:S04]  /*2be60*/  LDL R5, [R1+0x4] ;  /* 0x0000040001057983 */ /* 0x000f280000100800 */
[----:B0-----:R-:W4:Y:S01]  /*2be70*/  LDL R4, [R1] ;  /* 0x0000000001047983 */ /* 0x001f220000100800 */
[----:B------:R-:W0:Y:S01]  /*2be80*/  S2R R0, SR_TID.X ;  /* 0x0000000000007919 */ /* 0x000e220000002100 */
[----:B------:R-:W-:Y:S05]  /*2be90*/  WARPSYNC.ALL ;  /* 0x0000000000007948 */ /* 0x000fea0003800000 */
[----:B0-----:R-:W-:Y:S01]  /*2bea0*/  LOP3.LUT R0, R0, 0x1f, RZ, 0xc0, !PT ;  /* 0x0000001f00007812 */ /* 0x001fe200078ec0ff */
[----:B------:R-:W-:Y:S03]  /*2beb0*/  BAR.SYNC.DEFER_BLOCKING 0x4, 0x180 ;  /* 0x0106000000007b1d */ /* 0x000fe60000010000 */
[----:B------:R-:W-:-:S13]  /*2bec0*/  ISETP.NE.AND P0, PT, R0, RZ, PT ;  /* 0x000000ff0000720c */ /* 0x000fda0003f05270 */
[----:B------:R-:W0:Y:S01]  /*2bed0*/  @!P0 S2R R0, SR_CgaCtaId ;  /* 0x0000000000008919 */ /* 0x000e220000008800 */
[----:B--2---:R-:W-:Y:S01]  /*2bee0*/  IMAD.MOV.U32 R7, RZ, RZ, R2 ;  /* 0x000000ffff077224 */ /* 0x004fe200078e0002 */
[----:B------:R-:W-:Y:S01]  /*2bef0*/  @!P0 MOV R2, 0x400 ;  /* 0x0000040000028802 */ /* 0x000fe20000000f00 */
[----:B---3--:R-:W-:-:S03]  /*2bf00*/  IMAD.MOV.U32 R6, RZ, RZ, R3 ;  /* 0x000000ffff067224 */ /* 0x008fc600078e0003 */
[----:B0-----:R-:W-:-:S05]  /*2bf10*/  @!P0 LEA R18, R0, R2, 0x18 ;  /* 0x0000000200128211 */ /* 0x001fca00078ec0ff */
[----:B----4-:R0:W-:Y:S01]  /*2bf20*/  @!P0 STS.128 [R18+0x388d0], R4 ;  /* 0x0388d00412008388 */ /* 0x0101e20000000c00 */
[----:B------:R-:W-:Y:S06]  /*2bf30*/  BAR.ARV 0x5, 0x180 ;  /* 0x0146000000007b1d */ /* 0x000fec0000002000 */
.L_x_833:
[----:B------:R-:W2:Y:S01]  /*2bf40*/  LDL R0, [R1+0xc] ;  /* 0x00000c0001007983 */ /* 0x000ea20000100800 */
[----:B------:R-:W-:Y:S02]  /*2bf50*/  ULDC UR4, c[0x0][0xc3c] ;  /* 0x00030f0000047ab9 */ /* 0x000fe40000000800 */
[----:B--2---:R-:W-:-:S13]  /*2bf60*/  ISETP.GE.AND P0, PT, R0, UR4, PT ;  /* 0x0000000400007c0c */ /* 0x004fda000bf06270 */
[----:B------:R-:W-:Y:S05]  /*2bf70*/  @!P0 BRA `(.L_x_843) ;  /* 0xffffff8000108947 */ /* 0x000fea000383ffff */
[----:B------:R-:W-:Y:S05]  /*2bf80*/  BSYNC B8 ;  /* 0x0000000000087941 */ /* 0x000fea0003800000 */
.L_x_684:
[----:B-1----:R-:W3:Y:S01]  /*2bf90*/  LDL.LU R0, [R1+0x64] ;  /* 0x0000640001007983 */ /* 0x002ee20000300800 */
[----:B------:R-:W-:Y:S01]  /*2bfa0*/  BSSY B0, `(.L_x_844) ;  /* 0x000000b000007945 */ /* 0x000fe20003800000 */
[----:B0-----:R-:W0:Y:S01]  /*2bfb0*/  S2R R5, SR_CgaCtaId ;  /* 0x0000000000057919 */ /* 0x001e220000008800 */
        /* <DEDUP_REMOVED lines=9> */
.L_x_940:
[----:B------:R-:W-:Y:S05]  /*2c050*/  BSYNC B0 ;  /* 0x0000000000007941 */ /* 0x000fea0003800000 */
.L_x_844:
[----:B------:R-:W-:-:S03]  /*2c060*/  UMOV UR4, 0xffffffff ;  /* 0xffffffff00047882 */ /* 0x000fc60000000000 */
[----:B------:R-:W-:Y:S05]  /*2c070*/  BRA.DIV UR4, `(.L_x_846) ;  /* 0x0000002604fc7947 */ /* 0x000fea000b800000 */
[----:B------:R-:W1:Y:S02]  /*2c080*/  S2R R2, SR_TID.X ;  /* 0x0000000000027919 */ /* 0x000e640000002100 */
[----:B-1----:R-:W-:-:S04]  /*2c090*/  SHF.R.U32.HI R2, RZ, 0x5, R2 ;  /* 0x00000005ff027819 */ /* 0x002fc80000011602 */
[----:B------:R-:W-:-:S05]  /*2c0a0*/  LOP3.LUT R2, R2, 0x3, RZ, 0xc0, !PT ;  /* 0x0000000302027812 */ /* 0x000fca00078ec0ff */
[----:B------:R1:W3:Y:S02]  /*2c0b0*/  SHFL.IDX PT, R14, R2, RZ, 0x1f ;  /* 0x00001fff020e7589 */ /* 0x0002e400000e0000 */
.L_x_943:
[----:B---3--:R-:W-:-:S13]  /*2c0c0*/  ISETP.NE.AND P0, PT, R14, RZ, PT ;  /* 0x000000ff0e00720c */ /* 0x008fda0003f05270 */
[----:B------:R-:W-:Y:S05]  /*2c0d0*/  @P0 BRA `(.L_x_444) ;  /* 0x00000000008c0947 */ /* 0x000fea0003800000 */
[----:B------:R-:W-:-:S03]  /*2c0e0*/  UMOV UR4, 0xffffffff ;  /* 0xffffffff00047882 */ /* 0x000fc60000000000 */
[----:B------:R-:W-:Y:S05]  /*2c0f0*/  BRA.DIV UR4, `(.L_x_847) ;  /* 0x0000002a04107947 */ /* 0x000fea000b800000 */
[----:B------:R-:W-:-:S13]  /*2c100*/  ELECT P6, URZ, PT ;  /* 0x00000000003f782f */ /* 0x000fda00038c0000 */
.L_x_946:
[----:B------:R-:W-:Y:S05]  /*2c110*/  @!P6 BRA `(.L_x_444) ;  /* 0x00000000007ce947 */ /* 0x000fea0003800000 */
[----:B------:R-:W-:-:S06]  /*2c120*/  ULOP3.LUT UR4, UR60, 0x2, URZ, 0xfc, !UPT ;  /* 0x000000023c047892 */ /* 0x000fcc000f8efc3f */
[----:B-1----:R-:W-:-:S05]  /*2c130*/  IMAD.U32 R2, RZ, RZ, UR4 ;  /* 0x00000004ff027e24 */ /* 0x002fca000f8e00ff */
[----:B------:R-:W-:-:S13]  /*2c140*/  ISETP.NE.AND P2, PT, R2, 0x3, PT ;  /* 0x000000030200780c */ /* 0x000fda0003f45270 */
[----:B------:R-:W-:Y:S05]  /*2c150*/  @!P2 BRA `(.L_x_848) ;  /* 0x000000000004a947 */ /* 0x000fea0003800000 */
[----:B------:R-:W-:Y:S01]  /*2c160*/  BPT.TRAP 0x1 ;  /* 0x000000040000795c */ /* 0x000fe20000300000 */
.L_x_848:
[----:B------:R-:W3:Y:S01]  /*2c170*/  LDL.LU R7, [R1+0x18] ;  /* 0x0000180001077983 */ /* 0x000ee20000300800 */
[----:B------:R-:W-:Y:S02]  /*2c180*/  VIADD R2, R0, 0x38840 ;  /* 0x0003884000027836 */ /* 0x000fe40000000000 */
[C---:B0-----:R-:W-:Y:S02]  /*2c190*/  VIADD R3, R19.reuse, 0x1 ;  /* 0x0000000113037836 */ /* 0x041fe40000000000 */
[----:B------:R-:W-:-:S03]  /*2c1a0*/  IMAD R6, R19, 0x8, R2 ;  /* 0x0000000813067824 */ /* 0x000fc600078e0202 */
[----:B------:R-:W-:-:S04]  /*2c1b0*/  ISETP.NE.AND P1, PT, R3, 0x2, PT ;  /* 0x000000020300780c */ /* 0x000fc80003f25270 */
[----:B------:R-:W-:Y:S02]  /*2c1c0*/  SEL R4, RZ, 0x1, P1 ;  /* 0x00000001ff047807 */ /* 0x000fe40000800000 */
[----:B------:R-:W-:Y:S02]  /*2c1d0*/  SEL R3, R3, RZ, P1 ;  /* 0x000000ff03037207 */ /* 0x000fe40000800000 */
[C---:B---3--:R-:W-:Y:S02]  /*2c1e0*/  SHF.L.U32 R5, R7.reuse, 0x1f, RZ ;  /* 0x0000001f07057819 */ /* 0x048fe400000006ff */
[----:B------:R-:W-:Y:S01]  /*2c1f0*/  LOP3.LUT R4, R7, R4, RZ, 0x3c, !PT ;  /* 0x0000000407047212 */ /* 0x000fe200078e3cff */
[----:B------:R-:W-:Y:S01]  /*2c200*/  IMAD R7, R3, 0x8, R2 ;  /* 0x0000000803077824 */ /* 0x000fe200078e0202 */
[----:B------:R-:W0:Y:S02]  /*2c210*/  SYNCS.PHASECHK.TRANS64.TRYWAIT P0, [R6+URZ], R5 ;  /* 0x00000005060075a7 */ /* 0x000e24000800017f */
[----:B------:R-:W-:Y:S01]  /*2c220*/  SHF.L.U32 R2, R4, 0x1f, RZ ;  /* 0x0000001f04027819 */ /* 0x000fe200000006ff */
[----:B0-----:R-:W-:Y:S06]  /*2c230*/  @!P0 BRA `(.L_x_849) ;  /* 0x0000002400e08947 */ /* 0x001fec0003800000 */
.L_x_947:
[----:B------:R-:W1:Y:S02]  /*2c240*/  SYNCS.PHASECHK.TRANS64.TRYWAIT P0, [R7+URZ], R2 ;  /* 0x00000002070075a7 */ /* 0x000e64000800017f */
[----:B-1----:R-:W-:Y:S05]  /*2c250*/  @!P0 BRA `(.L_x_850) ;  /* 0x0000002400ec8947 */ /* 0x002fea0003800000 */
.L_x_948:
[----:B------:R-:W-:Y:S05]  /*2c260*/  @!P2 BRA `(.L_x_851) ;  /* 0x000000000004a947 */ /* 0x000fea0003800000 */
[----:B------:R-:W-:Y:S01]  /*2c270*/  BPT.TRAP 0x1 ;  /* 0x000000040000795c */ /* 0x000fe20000300000 */
.L_x_851:
[----:B------:R-:W-:-:S04]  /*2c280*/  VIADD R0, R0, 0x38860 ;  /* 0x0003886000007836 */ /* 0x000fc80000000000 */
[----:B------:R-:W-:-:S04]  /*2c290*/  IMAD R4, R19, 0x8, R0 ;  /* 0x0000000813047824 */ /* 0x000fc800078e0200 */
[----:B------:R-:W3:Y:S02]  /*2c2a0*/  SYNCS.PHASECHK.TRANS64.TRYWAIT P0, [R4+URZ], R5 ;  /* 0x00000005040075a7 */ /* 0x000ee4000800017f */
[----:B---3--:R-:W-:Y:S05]  /*2c2b0*/  @!P0 BRA `(.L_x_852) ;  /* 0x0000002400e88947 */ /* 0x008fea0003800000 */
.L_x_949:
[----:B------:R-:W-:-:S07]  /*2c2c0*/  IMAD R3, R3, 0x8, R0 ;  /* 0x0000000803037824 */ /* 0x000fce00078e0200 */
.L_x_853:
[----:B----4-:R4:W0:Y:S02]  /*2c2d0*/  SYNCS.PHASECHK.TRANS64.TRYWAIT P0, [R3+URZ], R2 ;  /* 0x00000002030075a7 */ /* 0x010824000800017f */
[----:B0-----:R-:W-:Y:S05]  /*2c2e0*/  @!P0 NANOSLEEP.SYNCS 0x989680 ;  /* 0x009896800000895d */ /* 0x001fea0003900000 */
[----:B------:R-:W0:Y:S02]  /*2c2f0*/  @!P0 SYNCS.PHASECHK.TRANS64 P0, [R3+URZ], R2 ;  /* 0x00000002030085a7 */ /* 0x000e24000800007f */
[----:B0-----:R-:W-:Y:S05]  /*2c300*/  @!P0 BRA `(.L_x_853) ;  /* 0xfffffffc00f08947 */ /* 0x001fea000383ffff */
.L_x_444:
[----:B------:R-:W-:Y:S05]  /*2c310*/  BSYNC B9 ;  /* 0x0000000000097941 */ /* 0x000fea0003800000 */
.L_x_441:
[----:B------:R-:W-:Y:S05]  /*2c320*/  EXIT ;  /* 0x000000000000794d */ /* 0x000fea0003800000 */
.L_x_466:
[----:B-1----:R1:W2:Y:S02]  /*2c330*/  SYNCS.PHASECHK.TRANS64.TRYWAIT P6, [R3+URZ+0x38890], R0 ;  /* 0x03889000030075a7 */ /* 0x0022a400080c017f */
[----:B--2---:R-:W-:Y:S05]  /*2c340*/  @!P6 NANOSLEEP.SYNCS 0x989680 ;  /* 0x009896800000e95d */ /* 0x004fea0003900000 */
[----:B------:R-:W2:Y:S02]  /*2c350*/  @!P6 SYNCS.PHASECHK.TRANS64 P6, [R3+URZ+0x38890], R0 ;  /* 0x038890000300e5a7 */ /* 0x000ea400080c007f */
[----:B--2---:R-:W-:Y:S05]  /*2c360*/  @!P6 BRA `(.L_x_466) ;  /* 0xfffffffc00f0e947 */ /* 0x004fea000383ffff */
[----:B------:R-:W-:Y:S05]  /*2c370*/  BRA `(.L_x_854) ;  /* 0xfffffd7c00287947 */ /* 0x000fea000383ffff */
.L_x_522:
[----:B--2---:R2:W3:Y:S02]  /*2c380*/  SYNCS.PHASECHK.TRANS64.TRYWAIT P5, [R3+URZ+0x38890], R0 ;  /* 0x03889000030075a7 */ /* 0x0044e400080a017f */
[----:B---3--:R-:W-:Y:S05]  /*2c390*/  @!P5 NANOSLEEP.SYNCS 0x989680 ;  /* 0x009896800000d95d */ /* 0x008fea0003900000 */
[----:B------:R-:W3:Y:S02]  /*2c3a0*/  @!P5 SYNCS.PHASECHK.TRANS64 P5, [R3+URZ+0x38890], R0 ;  /* 0x038890000300d5a7 */ /* 0x000ee400080a007f */
[----:B---3--:R-:W-:Y:S05]  /*2c3b0*/  @!P5 BRA `(.L_x_522) ;  /* 0xfffffffc00f0d947 */ /* 0x008fea000383ffff */
[----:B------:R-:W-:Y:S05]  /*2c3c0*/  BRA `(.L_x_855) ;  /* 0xfffffdb000fc7947 */ /* 0x000fea000383ffff */
.L_x_547:
[----:B-1----:R1:W2:Y:S02]  /*2c3d0*/  SYNCS.PHASECHK.TRANS64.TRYWAIT P4, [R3+URZ+0x38890], R0 ;  /* 0x03889000030075a7 */ /* 0x0022a4000808017f */
[----:B--2---:R-:W-:Y:S05]  /*2c3e0*/  @!P4 NANOSLEEP.SYNCS 0x989680 ;  /* 0x009896800000c95d */ /* 0x004fea0003900000 */
[----:B------:R-:W2:Y:S02]  /*2c3f0*/  @!P4 SYNCS.PHASECHK.TRANS64 P4, [R3+URZ+0x38890], R0 ;  /* 0x038890000300c5a7 */ /* 0x000ea4000808007f */
[----:B--2---:R-:W-:Y:S05]  /*2c400*/  @!P4 BRA `(.L_x_547) ;  /* 0xfffffffc00f0c947 */ /* 0x004fea000383ffff */
[----:B------:R-:W-:Y:S05]  /*2c410*/  BRA `(.L_x_856) ;  /* 0xfffffde400e87947 */ /* 0x000fea000383ffff */
.L_x_555:
[----:B--2---:R2:W3:Y:S02]  /*2c420*/  SYNCS.PHASECHK.TRANS64.TRYWAIT P4, [R3+URZ+0x388b0], R0 ;  /* 0x0388b000030075a7 */ /* 0x0044e4000808017f */
[----:B---3--:R-:W-:Y:S05]  /*2c430*/  @!P4 NANOSLEEP.SYNCS 0x989680 ;  /* 0x009896800000c95d */ /* 0x008fea0003900000 */
[----:B------:R-:W3:Y:S02]  /*2c440*/  @!P4 SYNCS.PHASECHK.TRANS64 P4, [R3+URZ+0x388b0], R0 ;  /* 0x0388b0000300c5a7 */ /* 0x000ee4000808007f */
[----:B---3--:R-:W-:Y:S05]  /*2c450*/  @!P4 BRA `(.L_x_555) ;  /* 0xfffffffc00f0c947 */ /* 0x008fea000383ffff */
[----:B------:R-:W-:Y:S05]  /*2c460*/  BRA `(.L_x_857) ;  /* 0xfffffdec00087947 */ /* 0x000fea000383ffff */
.L_x_577:
[----:B------:R-:W-:Y:S01]  /*2c470*/  BSSY B1, `(.L_x_858) ;  /* 0x0000008000017945 */ /* 0x000fe20003800000 */
[----:B------:R-:W-:Y:S02]  /*2c480*/  IMAD.MOV.U32 R13, RZ, RZ, R25 ;  /* 0x000000ffff0d7224 */ /* 0x000fe400078e0019 */
[----:B------:R-:W-:Y:S02]  /*2c490*/  IMAD.MOV.U32 R12, RZ, RZ, RZ ;  /* 0x000000ffff0c7224 */ /* 0x000fe400078e00ff */
[----:B------:R-:W-:Y:S02]  /*2c4a0*/  IMAD.MOV.U32 R11, RZ, RZ, 0x181f ;  /* 0x0000181fff0b7424 */ /* 0x000fe400078e00ff */
[----:B------:R-:W-:-:S07]  /*2c4b0*/  IMAD.MOV.U32 R15, RZ, RZ, -0x1 ;  /* 0xffffffffff0f7424 */ /* 0x000fce00078e00ff */
[----:B------:R-:W-:Y:S05]  /*2c4c0*/  WARPSYNC.COLLECTIVE R15, `(.L_x_859) ;  /* 0x000000000f087348 */ /* 0x000fea0003c00000 */
[----:B------:R0:W1:Y:S02]  /*2c4d0*/  SHFL.IDX P6, R14, R13, R12, R11 ;  /* 0x0000000c0d0e7389 */ /* 0x00006400000c000b */
[----:B01----:R-:W-:Y:S01]  /*2c4e0*/  ENDCOLLECTIVE ;  /* 0x000000000000791b */ /* 0x003fe20003800000 */
.L_x_859:
[----:B------:R-:W-:Y:S05]  /*2c4f0*/  BSYNC B1 ;  /* 0x0000000000017941 */ /* 0x000fea0003800000 */
.L_x_858:
[----:B------:R-:W-:Y:S02]  /*2c500*/  IMAD.MOV.U32 R13, RZ, RZ, R24 ;  /* 0x000000ffff0d7224 */ /* 0x000fe400078e0018 */
[----:B------:R-:W-:Y:S02]  /*2c510*/  IMAD.MOV.U32 R12, RZ, RZ, RZ ;  /* 0x000000ffff0c7224 */ /* 0x000fe400078e00ff */
[----:B------:R-:W-:Y:S02]  /*2c520*/  IMAD.MOV.U32 R11, RZ, RZ, 0x181f ;  /* 0x0000181fff0b7424 */ /* 0x000fe400078e00ff */
[----:B------:R-:W-:Y:S02]  /*2c530*/  IMAD.MOV.U32 R15, RZ, RZ, -0x1 ;  /* 0xffffffffff0f7424 */ /* 0x000fe400078e00ff */
[----:B------:R-:W-:-:S07]  /*2c540*/  IMAD.MOV.U32 R0, RZ, RZ, R14 ;  /* 0x000000ffff007224 */ /* 0x000fce00078e000e */
[----:B------:R-:W-:Y:S05]  /*2c550*/  WARPSYNC.COLLECTIVE R15, `(.L_x_860) ;  /* 0x000000000f087348 */ /* 0x000fea0003c00000 */
[----:B------:R0:W1:Y:S02]  /*2c560*/  SHFL.IDX P6, R14, R13, R12, R11 ;  /* 0x0000000c0d0e7389 */ /* 0x00006400000c000b */
[----:B01----:R-:W-:Y:S01]  /*2c570*/  ENDCOLLECTIVE ;  /* 0x000000000000791b */ /* 0x003fe20003800000 */
.L_x_860:
[----:B------:R-:W-:Y:S02]  /*2c580*/  IMAD.MOV.U32 R13, RZ, RZ, R27 ;  /* 0x000000ffff0d7224 */ /* 0x000fe400078e001b */
[----:B------:R-:W-:-:S07]  /*2c590*/  IMAD.MOV.U32 R3, RZ, RZ, R14 ;  /* 0x000000ffff037224 */ /* 0x000fce00078e000e */
[----:B------:R-:W-:Y:S05]  /*2c5a0*/  WARPSYNC.COLLECTIVE R15, `(.L_x_861) ;  /* 0x000000000f087348 */ /* 0x000fea0003c00000 */
[----:B------:R0:W1:Y:S02]  /*2c5b0*/  SHFL.IDX P6, R14, R13, R12, R11 ;  /* 0x0000000c0d0e7389 */ /* 0x00006400000c000b */
[----:B01----:R-:W-:Y:S01]  /*2c5c0*/  ENDCOLLECTIVE ;  /* 0x000000000000791b */ /* 0x003fe20003800000 */
.L_x_861:
[----:B------:R-:W-:Y:S02]  /*2c5d0*/  IMAD.MOV.U32 R13, RZ, RZ, R32 ;  /* 0x000000ffff0d7224 */ /* 0x000fe400078e0020 */
[----:B------:R-:W-:-:S07]  /*2c5e0*/  IMAD.MOV.U32 R27, RZ, RZ, R14 ;  /* 0x000000ffff1b7224 */ /* 0x000fce00078e000e */
[----:B------:R-:W-:Y:S05]  /*2c5f0*/  WARPSYNC.COLLECTIVE R15, `(.L_x_862) ;  /* 0x000000000f087348 */ /* 0x000fea0003c00000 */
[----:B------:R0:W1:Y:S02]  /*2c600*/  SHFL.IDX P6, R14, R13, R12, R11 ;  /* 0x0000000c0d0e7389 */ /* 0x00006400000c000b */
[----:B01----:R-:W-:Y:S01]  /*2c610*/  ENDCOLLECTIVE ;  /* 0x000000000000791b */ /* 0x003fe20003800000 */
.L_x_862:
[----:B------:R-:W-:Y:S01]  /*2c620*/  IMAD.MOV.U32 R32, RZ, RZ, R14 ;  /* 0x000000ffff207224 */ /* 0x000fe200078e000e */
[----:B------:R-:W-:Y:S06]  /*2c630*/  BRA `(.L_x_863) ;  /* 0xfffffdfc00707947 */ /* 0x000fec000383ffff */
.L_x_581:
[----:B0-----:R0:W1:Y:S02]  /*2c640*/  SYNCS.PHASECHK.TRANS64.TRYWAIT P0, [R18+URZ+0x38800], R35 ;  /* 0x03880023120075a7 */ /* 0x001064000800017f */
[----:B-1----:R-:W-:Y:S05]  /*2c650*/  @!P0 NANOSLEEP.SYNCS 0x989680 ;  /* 0x009896800000895d */ /* 0x002fea0003900000 */
[----:B------:R-:W1:Y:S02]  /*2c660*/  @!P0 SYNCS.PHASECHK.TRANS64 P0, [R18+URZ+0x38800], R35 ;  /* 0x03880023120085a7 */ /* 0x000e64000800007f */
[----:B-1----:R-:W-:Y:S05]  /*2c670*/  @!P0 BRA `(.L_x_581) ;  /* 0xfffffffc00f08947 */ /* 0x002fea000383ffff */
[----:B------:R-:W-:Y:S05]  /*2c680*/  BRA `(.L_x_864) ;  /* 0xfffffe0400307947 */ /* 0x000fea000383ffff */
.L_x_613:
        /* <DEDUP_REMOVED lines=8> */
.L_x_866:
[----:B------:R-:W-:Y:S05]  /*2c710*/  BSYNC B1 ;  /* 0x0000000000017941 */ /* 0x000fea0003800000 */
.L_x_865:
        /* <DEDUP_REMOVED lines=8> */
.L_x_867:
[----:B------:R-:W-:Y:S02]  /*2c7a0*/  IMAD.MOV.U32 R13, RZ, RZ, R27 ;  /* 0x000000ffff0d7224 */ /* 0x000fe400078e001b */
[----:B------:R-:W-:-:S07]  /*2c7b0*/  IMAD.MOV.U32 R3, RZ, RZ, R14 ;  /* 0x000000ffff037224 */ /* 0x000fce00078e000e */
[----:B------:R-:W-:Y:S05]  /*2c7c0*/  WARPSYNC.COLLECTIVE R15, `(.L_x_868) ;  /* 0x000000000f087348 */ /* 0x000fea0003c00000 */
[----:B------:R0:W1:Y:S02]  /*2c7d0*/  SHFL.IDX P6, R14, R13, R12, R11 ;  /* 0x0000000c0d0e7389 */ /* 0x00006400000c000b */
[----:B01----:R-:W-:Y:S01]  /*2c7e0*/  ENDCOLLECTIVE ;  /* 0x000000000000791b */ /* 0x003fe20003800000 */
.L_x_868:
[----:B------:R-:W-:Y:S02]  /*2c7f0*/  IMAD.MOV.U32 R13, RZ, RZ, R32 ;  /* 0x000000ffff0d7224 */ /* 0x000fe400078e0020 */
[----:B------:R-:W-:-:S07]  /*2c800*/  IMAD.MOV.U32 R33, RZ, RZ, R14 ;  /* 0x000000ffff217224 */ /* 0x000fce00078e000e */
[----:B------:R-:W-:Y:S05]  /*2c810*/  WARPSYNC.COLLECTIVE R15, `(.L_x_869) ;  /* 0x000000000f087348 */ /* 0x000fea0003c00000 */
[----:B------:R0:W1:Y:S02]  /*2c820*/  SHFL.IDX P6, R14, R13, R12, R11 ;  /* 0x0000000c0d0e7389 */ /* 0x00006400000c000b */
[----:B01----:R-:W-:Y:S01]  /*2c830*/  ENDCOLLECTIVE ;  /* 0x000000000000791b */ /* 0x003fe20003800000 */
.L_x_869:
[----:B------:R-:W-:Y:S01]  /*2c840*/  IMAD.MOV.U32 R32, RZ, RZ, R14 ;  /* 0x000000ffff207224 */ /* 0x000fe200078e000e */
[----:B------:R-:W-:Y:S06]  /*2c850*/  BRA `(.L_x_870) ;  /* 0xfffffe3000107947 */ /* 0x000fec000383ffff */
.L_x_617:
[----:B0-----:R0:W1:Y:S02]  /*2c860*/  SYNCS.PHASECHK.TRANS64.TRYWAIT P0, [R18+URZ+0x38800], R21 ;  /* 0x03880015120075a7 */ /* 0x001064000800017f */
[----:B-1----:R-:W-:Y:S05]  /*2c870*/  @!P0 NANOSLEEP.SYNCS 0x989680 ;  /* 0x009896800000895d */ /* 0x002fea0003900000 */
[----:B------:R-:W1:Y:S02]  /*2c880*/  @!P0 SYNCS.PHASECHK.TRANS64 P0, [R18+URZ+0x38800], R21 ;  /* 0x03880015120085a7 */ /* 0x000e64000800007f */
[----:B-1----:R-:W-:Y:S05]  /*2c890*/  @!P0 BRA `(.L_x_617) ;  /* 0xfffffffc00f08947 */ /* 0x002fea000383ffff */
[----:B------:R-:W-:Y:S05]  /*2c8a0*/  BRA `(.L_x_871) ;  /* 0xfffffe3400847947 */ /* 0x000fea000383ffff */
.L_x_635:
[----:B-1----:R1:W2:Y:S02]  /*2c8b0*/  SYNCS.PHASECHK.TRANS64.TRYWAIT P2, [R0+URZ+0x38830], R3 ;  /* 0x03883003000075a7 */ /* 0x0022a4000804017f */
[----:B--2---:R-:W-:Y:S05]  /*2c8c0*/  @!P2 NANOSLEEP.SYNCS 0x989680 ;  /* 0x009896800000a95d */ /* 0x004fea0003900000 */
[----:B------:R-:W2:Y:S02]  /*2c8d0*/  @!P2 SYNCS.PHASECHK.TRANS64 P2, [R0+URZ+0x38830], R3 ;  /* 0x038830030000a5a7 */ /* 0x000ea4000804007f */
[----:B--2---:R-:W-:Y:S05]  /*2c8e0*/  @!P2 BRA `(.L_x_635) ;  /* 0xfffffffc00f0a947 */ /* 0x004fea000383ffff */
[----:B------:R-:W-:Y:S05]  /*2c8f0*/  BRA `(.L_x_634) ;  /* 0xfffffe6800b47947 */ /* 0x000fea000383ffff */
.L_x_642:
[----:B-1----:R1:W2:Y:S02]  /*2c900*/  SYNCS.PHASECHK.TRANS64.TRYWAIT P2, [R11+URZ+0x38830], R4 ;  /* 0x038830040b0075a7 */ /* 0x0022a4000804017f */
[----:B--2---:R-:W-:Y:S05]  /*2c910*/  @!P2 NANOSLEEP.SYNCS 0x989680 ;  /* 0x009896800000a95d */ /* 0x004fea0003900000 */
[----:B------:R-:W2:Y:S02]  /*2c920*/  @!P2 SYNCS.PHASECHK.TRANS64 P2, [R11+URZ+0x38830], R4 ;  /* 0x038830040b00a5a7 */ /* 0x000ea4000804007f */
[----:B--2---:R-:W-:Y:S05]  /*2c930*/  @!P2 BRA `(.L_x_642) ;  /* 0xfffffffc00f0a947 */ /* 0x004fea000383ffff */
[----:B------:R-:W-:Y:S05]  /*2c940*/  BRA `(.L_x_641) ;  /* 0xfffffebc007c7947 */ /* 0x000fea000383ffff */
.L_x_647:
[----:B-1----:R1:W2:Y:S02]  /*2c950*/  SYNCS.PHASECHK.TRANS64.TRYWAIT P2, [R9+URZ+0x38850], R0 ;  /* 0x03885000090075a7 */ /* 0x0022a4000804017f */
[----:B--2---:R-:W-:Y:S05]  /*2c960*/  @!P2 NANOSLEEP.SYNCS 0x989680 ;  /* 0x009896800000a95d */ /* 0x004fea0003900000 */
[----:B------:R-:W2:Y:S02]  /*2c970*/  @!P2 SYNCS.PHASECHK.TRANS64 P2, [R9+URZ+0x38850], R0 ;  /* 0x038850000900a5a7 */ /* 0x000ea4000804007f */
[----:B--2---:R-:W-:Y:S05]  /*2c980*/  @!P2 BRA `(.L_x_647) ;  /* 0xfffffffc00f0a947 */ /* 0x004fea000383ffff */
[----:B------:R-:W-:Y:S05]  /*2c990*/  BRA `(.L_x_646) ;  /* 0xfffffef400447947 */ /* 0x000fea000383ffff */
.L_x_653:
[----:B-1----:R1:W2:Y:S02]  /*2c9a0*/  SYNCS.PHASECHK.TRANS64.TRYWAIT P0, [R0+URZ+0x38850], R3 ;  /* 0x03885003000075a7 */ /* 0x0022a4000800017f */
[----:B--2---:R-:W-:Y:S05]  /*2c9b0*/  @!P0 NANOSLEEP.SYNCS 0x989680 ;  /* 0x009896800000895d */ /* 0x004fea0003900000 */
[----:B------:R-:W2:Y:S02]  /*2c9c0*/  @!P0 SYNCS.PHASECHK.TRANS64 P0, [R0+URZ+0x38850], R3 ;  /* 0x03885003000085a7 */ /* 0x000ea4000800007f */
[----:B--2---:R-:W-:Y:S05]  /*2c9d0*/  @!P0 BRA `(.L_x_653) ;  /* 0xfffffffc00f08947 */ /* 0x004fea000383ffff */
[----:B------:R-:W-:Y:S05]  /*2c9e0*/  BRA `(.L_x_652) ;  /* 0xffffff1000907947 */ /* 0x000fea000383ffff */
.L_x_692:
[----:B------:R-:W1:Y:S01]  /*2c9f0*/  S2R R5, SR_TID.X ;  /* 0x0000000000057919 */ /* 0x000e620000002100 */
[----:B------:R-:W-:Y:S01]  /*2ca00*/  BSSY B1, `(.L_x_872) ;  /* 0x000000a000017945 */ /* 0x000fe20003800000 */
[----:B------:R-:W-:Y:S02]  /*2ca10*/  IMAD.MOV.U32 R12, RZ, RZ, RZ ;  /* 0x000000ffff0c7224 */ /* 0x000fe400078e00ff */
[----:B0-----:R-:W-:Y:S02]  /*2ca20*/  IMAD.MOV.U32 R11, RZ, RZ, 0x1f ;  /* 0x0000001fff0b7424 */ /* 0x001fe400078e00ff */
[----:B------:R-:W-:Y:S01]  /*2ca30*/  IMAD.MOV.U32 R15, RZ, RZ, -0x1 ;  /* 0xffffffffff0f7424 */ /* 0x000fe200078e00ff */
[----:B-1----:R-:W-:-:S04]  /*2ca40*/  SHF.R.U32.HI R5, RZ, 0x5, R5 ;  /* 0x00000005ff057819 */ /* 0x002fc80000011605 */
[----:B------:R-:W-:-:S05]  /*2ca50*/  LOP3.LUT R5, R5, 0x3, RZ, 0xc0, !PT ;  /* 0x0000000305057812 */ /* 0x000fca00078ec0ff */
[----:B------:R-:W-:-:S07]  /*2ca60*/  IMAD.MOV.U32 R13, RZ, RZ, R5 ;  /* 0x000000ffff0d7224 */ /* 0x000fce00078e0005 */
[----:B------:R-:W-:Y:S05]  /*2ca70*/  WARPSYNC.COLLECTIVE R15, `(.L_x_873) ;  /* 0x000000000f087348 */ /* 0x000fea0003c00000 */
[----:B------:R0:W1:Y:S02]  /*2ca80*/  SHFL.IDX P6, R14, R13, R12, R11 ;  /* 0x0000000c0d0e7389 */ /* 0x00006400000c000b */
[----:B01----:R-:W-:Y:S01]  /*2ca90*/  ENDCOLLECTIVE ;  /* 0x000000000000791b */ /* 0x003fe20003800000 */
.L_x_873:
[----:B------:R-:W-:Y:S05]  /*2caa0*/  BSYNC B1 ;  /* 0x0000000000017941 */ /* 0x000fea0003800000 */
.L_x_872:
[----:B------:R-:W-:Y:S05]  /*2cab0*/  BRA `(.L_x_874) ;  /* 0xffffff7c00d47947 */ /* 0x000fea000383ffff */
.L_x_694:
[----:B------:R-:W-:Y:S01]  /*2cac0*/  BSSY B1, `(.L_x_875) ;  /* 0x0000006000017945 */ /* 0x000fe20003800000 */
[----:B------:R-:W-:-:S07]  /*2cad0*/  IMAD.MOV.U32 R15, RZ, RZ, -0x1 ;  /* 0xffffffffff0f7424 */ /* 0x000fce00078e00ff */
[----:B01----:R-:W-:Y:S05]  /*2cae0*/  WARPSYNC.COLLECTIVE R15, `(.L_x_876) ;  /* 0x000000000f0c7348 */ /* 0x003fea0003c00000 */
[----:B------:R-:W-:Y:S02]  /*2caf0*/  ELECT P6, UR62, PT ;  /* 0x00000000003e782f */ /* 0x000fe400038c0000 */
[----:B------:R-:W-:Y:S01]  /*2cb00*/  MOV R14, UR62 ;  /* 0x0000003e000e7c02 */ /* 0x000fe20008000f00 */
[----:B01----:R-:W-:Y:S10]  /*2cb10*/  ENDCOLLECTIVE ;  /* 0x000000000000791b */ /* 0x003ff40003800000 */
.L_x_876:
[----:B------:R-:W-:Y:S05]  /*2cb20*/  BSYNC B1 ;  /* 0x0000000000017941 */ /* 0x000fea0003800000 */
.L_x_875:
[----:B------:R-:W-:Y:S05]  /*2cb30*/  BRA `(.L_x_693) ;  /* 0xffffff7c00cc7947 */ /* 0x000fea000383ffff */
.L_x_696:
[----:B-1----:R1:W2:Y:S02]  /*2cb40*/  SYNCS.PHASECHK.TRANS64.TRYWAIT P0, [R18+URZ+0x38820], R2 ;  /* 0x03882002120075a7 */ /* 0x0022a4000800017f */
[----:B--2---:R-:W-:Y:S05]  /*2cb50*/  @!P0 NANOSLEEP.SYNCS 0x989680 ;  /* 0x009896800000895d */ /* 0x004fea0003900000 */
[----:B------:R-:W2:Y:S02]  /*2cb60*/  @!P0 SYNCS.PHASECHK.TRANS64 P0, [R18+URZ+0x38820], R2 ;  /* 0x03882002120085a7 */ /* 0x000ea4000800007f */
[----:B--2---:R-:W-:Y:S05]  /*2cb70*/  @!P0 BRA `(.L_x_696) ;  /* 0xfffffffc00f08947 */ /* 0x004fea000383ffff */
[----:B------:R-:W-:Y:S05]  /*2cb80*/  BRA `(.L_x_877) ;  /* 0xffffff7c00dc7947 */ /* 0x000fea000383ffff */
.L_x_700:
[----:B--2---:R2:W3:Y:S02]  /*2cb90*/  SYNCS.PHASECHK.TRANS64.TRYWAIT P0, [R6+URZ+0x388a0], R8 ;  /* 0x0388a008060075a7 */ /* 0x0044e4000800017f */
[----:B---3--:R-:W-:Y:S05]  /*2cba0*/  @!P0 NANOSLEEP.SYNCS 0x989680 ;  /* 0x009896800000895d */ /* 0x008fea0003900000 */
[----:B------:R-:W3:Y:S02]  /*2cbb0*/  @!P0 SYNCS.PHASECHK.TRANS64 P0, [R6+URZ+0x388a0], R8 ;  /* 0x0388a008060085a7 */ /* 0x000ee4000800007f */
[----:B---3--:R-:W-:Y:S05]  /*2cbc0*/  @!P0 BRA `(.L_x_700) ;  /* 0xfffffffc00f08947 */ /* 0x008fea000383ffff */
[----:B------:R-:W-:Y:S05]  /*2cbd0*/  BRA `(.L_x_878) ;  /* 0xffffff7c00fc7947 */ /* 0x000fea000383ffff */
.L_x_708:
[----:B0-----:R0:W1:Y:S02]  /*2cbe0*/  SYNCS.PHASECHK.TRANS64.TRYWAIT P0, [R6+URZ+0x388c0], R8 ;  /* 0x0388c008060075a7 */ /* 0x001064000800017f */
[----:B-1----:R-:W-:Y:S05]  /*2cbf0*/  @!P0 NANOSLEEP.SYNCS 0x989680 ;  /* 0x009896800000895d */ /* 0x002fea0003900000 */
[----:B------:R-:W1:Y:S02]  /*2cc00*/  @!P0 SYNCS.PHASECHK.TRANS64 P0, [R6+URZ+0x388c0], R8 ;  /* 0x0388c008060085a7 */ /* 0x000e64000800007f */
[----:B-1----:R-:W-:Y:S05]  /*2cc10*/  @!P0 BRA `(.L_x_708) ;  /* 0xfffffffc00f08947 */ /* 0x002fea000383ffff */
[----:B------:R-:W-:Y:S05]  /*2cc20*/  BRA `(.L_x_879) ;  /* 0xffffff84003c7947 */ /* 0x000fea000383ffff */
.L_x_718:
[----:B-1----:R1:W2:Y:S02]  /*2cc30*/  SYNCS.PHASECHK.TRANS64.TRYWAIT P2, [R6+URZ+0x388a0], R5 ;  /* 0x0388a005060075a7 */ /* 0x0022a4000804017f */
[----:B--2---:R-:W-:Y:S05]  /*2cc40*/  @!P2 NANOSLEEP.SYNCS 0x989680 ;  /* 0x009896800000a95d */ /* 0x004fea0003900000 */
[----:B------:R-:W2:Y:S02]  /*2cc50*/  @!P2 SYNCS.PHASECHK.TRANS64 P2, [R6+URZ+0x388a0], R5 ;  /* 0x0388a0050600a5a7 */ /* 0x000ea4000804007f */
[----:B--2---:R-:W-:Y:S05]  /*2cc60*/  @!P2 BRA `(.L_x_718) ;  /* 0xfffffffc00f0a947 */ /* 0x004fea000383ffff */
[----:B------:R-:W-:Y:S05]  /*2cc70*/  BRA `(.L_x_880) ;  /* 0xffffff8800c47947 */ /* 0x000fea000383ffff */
.L_x_726:
[----:B0-----:R0:W2:Y:S02]  /*2cc80*/  SYNCS.PHASECHK.TRANS64.TRYWAIT P2, [R6+URZ+0x388c0], R5 ;  /* 0x0388c005060075a7 */ /* 0x0010a4000804017f */
[----:B--2---:R-:W-:Y:S05]  /*2cc90*/  @!P2 NANOSLEEP.SYNCS 0x989680 ;  /* 0x009896800000a95d */ /* 0x004fea0003900000 */
[----:B------:R-:W2:Y:S02]  /*2cca0*/  @!P2 SYNCS.PHASECHK.TRANS64 P2, [R6+URZ+0x388c0], R5 ;  /* 0x0388c0050600a5a7 */ /* 0x000ea4000804007f */
[----:B--2---:R-:W-:Y:S05]  /*2ccb0*/  @!P2 BRA `(.L_x_726) ;  /* 0xfffffffc00f0a947 */ /* 0x004fea000383ffff */
[----:B------:R-:W-:Y:S05]  /*2ccc0*/  BRA `(.L_x_881) ;  /* 0xffffff9000007947 */ /* 0x000fea000383ffff */
.L_x_744:
        /* <DEDUP_REMOVED lines=11> */
.L_x_883:
[----:B------:R-:W-:Y:S05]  /*2cd80*/  BSYNC B0 ;  /* 0x0000000000007941 */ /* 0x000fea0003800000 */
.L_x_882:
[----:B------:R-:W-:Y:S05]  /*2cd90*/  BRA `(.L_x_884) ;  /* 0xffffff9c00807947 */ /* 0x000fea000383ffff */
.L_x_746:
[----:B------:R-:W-:Y:S01]  /*2cda0*/  BSSY B0, `(.L_x_885) ;  /* 0x0000006000007945 */ /* 0x000fe20003800000 */
[----:B------:R-:W-:-:S07]  /*2cdb0*/  IMAD.MOV.U32 R15, RZ, RZ, -0x1 ;  /* 0xffffffffff0f7424 */ /* 0x000fce00078e00ff */
[----:B01----:R-:W-:Y:S05]  /*2cdc0*/  WARPSYNC.COLLECTIVE R15, `(.L_x_886) ;  /* 0x000000000f0c7348 */ /* 0x003fea0003c00000 */
[----:B------:R-:W-:Y:S02]  /*2cdd0*/  ELECT P6, UR62, PT ;  /* 0x00000000003e782f */ /* 0x000fe400038c0000 */
[----:B------:R-:W-:Y:S01]  /*2cde0*/  MOV R14, UR62 ;  /* 0x0000003e000e7c02 */ /* 0x000fe20008000f00 */
[----:B01----:R-:W-:Y:S10]  /*2cdf0*/  ENDCOLLECTIVE ;  /* 0x000000000000791b */ /* 0x003ff40003800000 */
.L_x_886:
[----:B------:R-:W-:Y:S05]  /*2ce00*/  BSYNC B0 ;  /* 0x0000000000007941 */ /* 0x000fea0003800000 */
.L_x_885:
[----:B------:R-:W-:Y:S05]  /*2ce10*/  BRA `(.L_x_887) ;  /* 0xffffff9c008c7947 */ /* 0x000fea000383ffff */
.L_x_748:
[----:B-1----:R1:W2:Y:S02]  /*2ce20*/  SYNCS.PHASECHK.TRANS64.TRYWAIT P0, [R0+URZ+0x38840], R2 ;  /* 0x03884002000075a7 */ /* 0x0022a4000800017f */
[----:B--2---:R-:W-:Y:S05]  /*2ce30*/  @!P0 NANOSLEEP.SYNCS 0x989680 ;  /* 0x009896800000895d */ /* 0x004fea0003900000 */
[----:B------:R-:W2:Y:S02]  /*2ce40*/  @!P0 SYNCS.PHASECHK.TRANS64 P0, [R0+URZ+0x38840], R2 ;  /* 0x03884002000085a7 */ /* 0x000ea4000800007f */
[----:B--2---:R-:W-:Y:S05]  /*2ce50*/  @!P0 BRA `(.L_x_748) ;  /* 0xfffffffc00f08947 */ /* 0x004fea000383ffff */
[----:B------:R-:W-:Y:S05]  /*2ce60*/  BRA `(.L_x_888) ;  /* 0xffffff9c00f07947 */ /* 0x000fea000383ffff */
.L_x_752:
        /* <DEDUP_REMOVED lines=15> */
.L_x_889:
[----:B------:R-:W-:Y:S02]  /*2cf60*/  IMAD.MOV.U32 R13, RZ, RZ, R4 ;  /* 0x000000ffff0d7224 */ /* 0x000fe400078e0004 */
[----:B------:R-:W-:-:S07]  /*2cf70*/  IMAD.MOV.U32 R6, RZ, RZ, R14 ;  /* 0x000000ffff067224 */ /* 0x000fce00078e000e */
[----:B------:R-:W-:Y:S05]  /*2cf80*/  WARPSYNC.COLLECTIVE R15, `(.L_x_890) ;  /* 0x000000000f087348 */ /* 0x000fea0003c00000 */
[----:B------:R0:W1:Y:S02]  /*2cf90*/  SHFL.IDX P6, R14, R13, R12, R11 ;  /* 0x0000000c0d0e7389 */ /* 0x00006400000c000b */
[----:B01----:R-:W-:Y:S01]  /*2cfa0*/  ENDCOLLECTIVE ;  /* 0x000000000000791b */ /* 0x003fe20003800000 */
.L_x_890:
        /* <DEDUP_REMOVED lines=20> */
.L_x_891:
[----:B------:R-:W-:Y:S02]  /*2d0f0*/  IMAD.MOV.U32 R13, RZ, RZ, R4 ;  /* 0x000000ffff0d7224 */ /* 0x000fe400078e0004 */
[----:B------:R-:W-:-:S07]  /*2d100*/  IMAD.MOV.U32 R6, RZ, RZ, R14 ;  /* 0x000000ffff067224 */ /* 0x000fce00078e000e */
[----:B------:R-:W-:Y:S05]  /*2d110*/  WARPSYNC.COLLECTIVE R15, `(.L_x_892) ;  /* 0x000000000f087348 */ /* 0x000fea0003c00000 */
[----:B------:R0:W1:Y:S02]  /*2d120*/  SHFL.IDX P6, R14, R13, R12, R11 ;  /* 0x0000000c0d0e7389 */ /* 0x00006400000c000b */
[----:B01----:R-:W-:Y:S01]  /*2d130*/  ENDCOLLECTIVE ;  /* 0x000000000000791b */ /* 0x003fe20003800000 */
.L_x_892:
        /* <DEDUP_REMOVED lines=20> */
.L_x_893:
[----:B------:R-:W-:Y:S02]  /*2d280*/  IMAD.MOV.U32 R13, RZ, RZ, R4 ;  /* 0x000000ffff0d7224 */ /* 0x000fe400078e0004 */
[----:B------:R-:W-:-:S07]  /*2d290*/  IMAD.MOV.U32 R6, RZ, RZ, R14 ;  /* 0x000000ffff067224 */ /* 0x000fce00078e000e */
[----:B------:R-:W-:Y:S05]  /*2d2a0*/  WARPSYNC.COLLECTIVE R15, `(.L_x_894) ;  /* 0x000000000f087348 */ /* 0x000fea0003c00000 */
[----:B------:R0:W1:Y:S02]  /*2d2b0*/  SHFL.IDX P6, R14, R13, R12, R11 ;  /* 0x0000000c0d0e7389 */ /* 0x00006400000c000b */
[----:B01----:R-:W-:Y:S01]  /*2d2c0*/  ENDCOLLECTIVE ;  /* 0x000000000000791b */ /* 0x003fe20003800000 */
.L_x_894:
        /* <DEDUP_REMOVED lines=20> */
.L_x_895:
[----:B------:R-:W-:Y:S02]  /*2d410*/  IMAD.MOV.U32 R13, RZ, RZ, R4 ;  /* 0x000000ffff0d7224 */ /* 0x000fe400078e0004 */
[----:B------:R-:W-:-:S07]  /*2d420*/  IMAD.MOV.U32 R6, RZ, RZ, R14 ;  /* 0x000000ffff067224 */ /* 0x000fce00078e000e */
[----:B------:R-:W-:Y:S05]  /*2d430*/  WARPSYNC.COLLECTIVE R15, `(.L_x_896) ;  /* 0x000000000f087348 */ /* 0x000fea0003c00000 */
[----:B------:R0:W1:Y:S02]  /*2d440*/  SHFL.IDX P6, R14, R13, R12, R11 ;  /* 0x0000000c0d0e7389 */ /* 0x00006400000c000b */
[----:B01----:R-:W-:Y:S01]  /*2d450*/  ENDCOLLECTIVE ;  /* 0x000000000000791b */ /* 0x003fe20003800000 */
.L_x_896:
        /* <DEDUP_REMOVED lines=20> */
.L_x_897:
[----:B------:R-:W-:Y:S02]  /*2d5a0*/  IMAD.MOV.U32 R13, RZ, RZ, R4 ;  /* 0x000000ffff0d7224 */ /* 0x000fe400078e0004 */
[----:B------:R-:W-:-:S07]  /*2d5b0*/  IMAD.MOV.U32 R6, RZ, RZ, R14 ;  /* 0x000000ffff067224 */ /* 0x000fce00078e000e */
[----:B------:R-:W-:Y:S05]  /*2d5c0*/  WARPSYNC.COLLECTIVE R15, `(.L_x_898) ;  /* 0x000000000f087348 */ /* 0x000fea0003c00000 */
[----:B------:R0:W1:Y:S02]  /*2d5d0*/  SHFL.IDX P6, R14, R13, R12, R11 ;  /* 0x0000000c0d0e7389 */ /* 0x00006400000c000b */
[----:B01----:R-:W-:Y:S01]  /*2d5e0*/  ENDCOLLECTIVE ;  /* 0x000000000000791b */ /* 0x003fe20003800000 */
.L_x_898:
        /* <DEDUP_REMOVED lines=20> */
.L_x_899:
[----:B------:R-:W-:Y:S02]  /*2d730*/  IMAD.MOV.U32 R13, RZ, RZ, R4 ;  /* 0x000000ffff0d7224 */ /* 0x000fe400078e0004 */
[----:B------:R-:W-:-:S07]  /*2d740*/  IMAD.MOV.U32 R6, RZ, RZ, R14 ;  /* 0x000000ffff067224 */ /* 0x000fce00078e000e */
[----:B------:R-:W-:Y:S05]  /*2d750*/  WARPSYNC.COLLECTIVE R15, `(.L_x_900) ;  /* 0x000000000f087348 */ /* 0x000fea0003c00000 */
[----:B------:R0:W1:Y:S02]  /*2d760*/  SHFL.IDX P6, R14, R13, R12, R11 ;  /* 0x0000000c0d0e7389 */ /* 0x00006400000c000b */
[----:B01----:R-:W-:Y:S01]  /*2d770*/  ENDCOLLECTIVE ;  /* 0x000000000000791b */ /* 0x003fe20003800000 */
.L_x_900:
        /* <DEDUP_REMOVED lines=18> */
.L_x_901:
[----:B------:R-:W-:-:S05]  /*2d8a0*/  VIADD R7, R0, 0x60 ;  /* 0x0000006000077836 */ /* 0x000fca0000000000 */
[----:B------:R-:W-:Y:S01]  /*2d8b0*/  ISETP.GE.AND P5, PT, R7, R2, PT ;  /* 0x000000020700720c */ /* 0x000fe20003fa6270 */
[----:B------:R-:W-:Y:S02]  /*2d8c0*/  IMAD.MOV.U32 R13, RZ, RZ, R4 ;  /* 0x000000ffff0d7224 */ /* 0x000fe400078e0004 */
[----:B------:R-:W-:-:S10]  /*2d8d0*/  IMAD.MOV.U32 R8, RZ, RZ, R14 ;  /* 0x000000ffff087224 */ /* 0x000fd400078e000e */
[----:B------:R-:W-:Y:S05]  /*2d8e0*/  WARPSYNC.COLLECTIVE R15, `(.L_x_902) ;  /* 0x000000000f087348 */ /* 0x000fea0003c00000 */
[----:B------:R0:W1:Y:S02]  /*2d8f0*/  SHFL.IDX P6, R14, R13, R12, R11 ;  /* 0x0000000c0d0e7389 */ /* 0x00006400000c000b */
[----:B01----:R-:W-:Y:S01]  /*2d900*/  ENDCOLLECTIVE ;  /* 0x000000000000791b */ /* 0x003fe20003800000 */
.L_x_902:
        /* <DEDUP_REMOVED lines=18> */
.L_x_903:
[----:B------:R-:W-:Y:S02]  /*2da30*/  IMAD.MOV.U32 R13, RZ, RZ, R4 ;  /* 0x000000ffff0d7224 */ /* 0x000fe400078e0004 */
[----:B------:R-:W-:-:S07]  /*2da40*/  IMAD.MOV.U32 R5, RZ, RZ, R14 ;  /* 0x000000ffff057224 */ /* 0x000fce00078e000e */
[----:B------:R-:W-:Y:S05]  /*2da50*/  WARPSYNC.COLLECTIVE R15, `(.L_x_904) ;  /* 0x000000000f087348 */ /* 0x000fea0003c00000 */
[----:B------:R0:W1:Y:S02]  /*2da60*/  SHFL.IDX P6, R14, R13, R12, R11 ;  /* 0x0000000c0d0e7389 */ /* 0x00006400000c000b */
[----:B01----:R-:W-:Y:S01]  /*2da70*/  ENDCOLLECTIVE ;  /* 0x000000000000791b */ /* 0x003fe20003800000 */
.L_x_904:
[----:B------:R-:W-:Y:S01]  /*2da80*/  IMAD.MOV.U32 R3, RZ, RZ, R14 ;  /* 0x000000ffff037224 */ /* 0x000fe200078e000e */
[----:B------:R-:W-:Y:S06]  /*2da90*/  BRA `(.L_x_905) ;  /* 0xffffffa000c47947 */ /* 0x000fec000383ffff */
.L_x_757:
[----:B---3--:R3:W4:Y:S02]  /*2daa0*/  SYNCS.PHASECHK.TRANS64.TRYWAIT P0, [R18+URZ+0x38820], R0 ;  /* 0x03882000120075a7 */ /* 0x008724000800017f */
[----:B----4-:R-:W-:Y:S05]  /*2dab0*/  @!P0 NANOSLEEP.SYNCS 0x989680 ;  /* 0x009896800000895d */ /* 0x010fea0003900000 */
[----:B------:R-:W4:Y:S02]  /*2dac0*/  @!P0 SYNCS.PHASECHK.TRANS64 P0, [R18+URZ+0x38820], R0 ;  /* 0x03882000120085a7 */ /* 0x000f24000800007f */
[----:B----4-:R-:W-:Y:S05]  /*2dad0*/  @!P0 BRA `(.L_x_757) ;  /* 0xfffffffc00f08947 */ /* 0x010fea000383ffff */
[----:B------:R-:W-:Y:S05]  /*2dae0*/  BRA `(.L_x_906) ;  /* 0xffffffa400407947 */ /* 0x000fea000383ffff */
.L_x_766:
[----:B-1----:R1:W2:Y:S02]  /*2daf0*/  SYNCS.PHASECHK.TRANS64.TRYWAIT P0, [R3+URZ+0x38840], R2 ;  /* 0x03884002030075a7 */ /* 0x0022a4000800017f */
[----:B--2---:R-:W-:Y:S05]  /*2db00*/  @!P0 NANOSLEEP.SYNCS 0x989680 ;  /* 0x009896800000895d */ /* 0x004fea0003900000 */
[----:B------:R-:W2:Y:S02]  /*2db10*/  @!P0 SYNCS.PHASECHK.TRANS64 P0, [R3+URZ+0x38840], R2 ;  /* 0x03884002030085a7 */ /* 0x000ea4000800007f */
[----:B--2---:R-:W-:Y:S05]  /*2db20*/  @!P0 BRA `(.L_x_766) ;  /* 0xfffffffc00f08947 */ /* 0x004fea000383ffff */
[----:B------:R-:W-:Y:S05]  /*2db30*/  BRA `(.L_x_907) ;  /* 0xffffffa800207947 */ /* 0x000fea000383ffff */
.L_x_774:
[----:B0-----:R0:W1:Y:S02]  /*2db40*/  SYNCS.PHASECHK.TRANS64.TRYWAIT P0, [R3+URZ+0x60], R2 ;  /* 0x00006002030075a7 */ /* 0x001064000800017f */
[----:B-1----:R-:W-:Y:S05]  /*2db50*/  @!P0 NANOSLEEP.SYNCS 0x989680 ;  /* 0x009896800000895d */ /* 0x002fea0003900000 */
[----:B------:R-:W1:Y:S02]  /*2db60*/  @!P0 SYNCS.PHASECHK.TRANS64 P0, [R3+URZ+0x60], R2 ;  /* 0x00006002030085a7 */ /* 0x000e64000800007f */
[----:B-1----:R-:W-:Y:S05]  /*2db70*/  @!P0 BRA `(.L_x_774) ;  /* 0xfffffffc00f08947 */ /* 0x002fea000383ffff */
[----:B------:R-:W-:Y:S05]  /*2db80*/  BRA `(.L_x_908) ;  /* 0xffffffac00747947 */ /* 0x000fea000383ffff */
.L_x_785:
[----:B-1----:R1:W2:Y:S02]  /*2db90*/  SYNCS.PHASECHK.TRANS64.TRYWAIT P0, [R3+URZ+0x38840], R2 ;  /* 0x03884002030075a7 */ /* 0x0022a4000800017f */
[----:B--2---:R-:W-:Y:S05]  /*2dba0*/  @!P0 NANOSLEEP.SYNCS 0x989680 ;  /* 0x009896800000895d */ /* 0x004fea0003900000 */
[----:B------:R-:W2:Y:S02]  /*2dbb0*/  @!P0 SYNCS.PHASECHK.TRANS64 P0, [R3+URZ+0x38840], R2 ;  /* 0x03884002030085a7 */ /* 0x000ea4000800007f */
[----:B--2---:R-:W-:Y:S05]  /*2dbc0*/  @!P0 BRA `(.L_x_785) ;  /* 0xfffffffc00f08947 */ /* 0x004fea000383ffff */
[----:B------:R-:W-:Y:S05]  /*2dbd0*/  BRA `(.L_x_909) ;  /* 0xffffffb400807947 */ /* 0x000fea000383ffff */
.L_x_793:
[----:B0-----:R0:W1:Y:S02]  /*2dbe0*/  SYNCS.PHASECHK.TRANS64.TRYWAIT P0, [R2+URZ+0x60], R3 ;  /* 0x00006003020075a7 */ /* 0x001064000800017f */
[----:B-1----:R-:W-:Y:S05]  /*2dbf0*/  @!P0 NANOSLEEP.SYNCS 0x989680 ;  /* 0x009896800000895d */ /* 0x002fea0003900000 */
[----:B------:R-:W1:Y:S02]  /*2dc00*/  @!P0 SYNCS.PHASECHK.TRANS64 P0, [R2+URZ+0x60], R3 ;  /* 0x00006003020085a7 */ /* 0x000e64000800007f */
[----:B-1----:R-:W-:Y:S05]  /*2dc10*/  @!P0 BRA `(.L_x_793) ;  /* 0xfffffffc00f08947 */ /* 0x002fea000383ffff */
[----:B------:R-:W-:Y:S05]  /*2dc20*/  BRA `(.L_x_910) ;  /* 0xffffffb800d47947 */ /* 0x000fea000383ffff */
.L_x_804:
[----:B--2---:R2:W3:Y:S02]  /*2dc30*/  SYNCS.PHASECHK.TRANS64.TRYWAIT P0, [R2+URZ+0x38840], R3 ;  /* 0x03884003020075a7 */ /* 0x0044e4000800017f */
[----:B---3--:R-:W-:Y:S05]  /*2dc40*/  @!P0 NANOSLEEP.SYNCS 0x989680 ;  /* 0x009896800000895d */ /* 0x008fea0003900000 */
[----:B------:R-:W3:Y:S02]  /*2dc50*/  @!P0 SYNCS.PHASECHK.TRANS64 P0, [R2+URZ+0x38840], R3 ;  /* 0x03884003020085a7 */ /* 0x000ee4000800007f */
[----:B---3--:R-:W-:Y:S05]  /*2dc60*/  @!P0 BRA `(.L_x_804) ;  /* 0xfffffffc00f08947 */ /* 0x008fea000383ffff */
[----:B------:R-:W-:Y:S05]  /*2dc70*/  BRA `(.L_x_911) ;  /* 0xffffffc000b07947 */ /* 0x000fea000383ffff */
.L_x_812:
[----:B0-----:R0:W1:Y:S02]  /*2dc80*/  SYNCS.PHASECHK.TRANS64.TRYWAIT P0, [R2+URZ+0x60], R5 ;  /* 0x00006005020075a7 */ /* 0x001064000800017f */
[----:B-1----:R-:W-:Y:S05]  /*2dc90*/  @!P0 NANOSLEEP.SYNCS 0x989680 ;  /* 0x009896800000895d */ /* 0x002fea0003900000 */
[----:B------:R-:W1:Y:S02]  /*2dca0*/  @!P0 SYNCS.PHASECHK.TRANS64 P0, [R2+URZ+0x60], R5 ;  /* 0x00006005020085a7 */ /* 0x000e64000800007f */
[----:B-1----:R-:W-:Y:S05]  /*2dcb0*/  @!P0 BRA `(.L_x_812) ;  /* 0xfffffffc00f08947 */ /* 0x002fea000383ffff */
[----:B------:R-:W-:Y:S05]  /*2dcc0*/  BRA `(.L_x_912) ;  /* 0xffffffc800047947 */ /* 0x000fea000383ffff */
.L_x_825:
[----:B--2---:R2:W3:Y:S02]  /*2dcd0*/  SYNCS.PHASECHK.TRANS64.TRYWAIT P0, [R0+URZ+0x38860], R2 ;  /* 0x03886002000075a7 */ /* 0x0044e4000800017f */
[----:B---3--:R-:W-:Y:S05]  /*2dce0*/  @!P0 NANOSLEEP.SYNCS 0x989680 ;  /* 0x009896800000895d */ /* 0x008fea0003900000 */
[----:B------:R-:W3:Y:S02]  /*2dcf0*/  @!P0 SYNCS.PHASECHK.TRANS64 P0, [R0+URZ+0x38860], R2 ;  /* 0x03886002000085a7 */ /* 0x000ee4000800007f */
[----:B---3--:R-:W-:Y:S05]  /*2dd00*/  @!P0 BRA `(.L_x_825) ;  /* 0xfffffffc00f08947 */ /* 0x008fea000383ffff */
[----:B------:R-:W-:Y:S05]  /*2dd10*/  BRA `(.L_x_913) ;  /* 0xffffffcc00cc7947 */ /* 0x000fea000383ffff */
.L_x_834:
[----:B------:R-:W3:Y:S01]  /*2dd20*/  LDL R0, [R1] ;  /* 0x0000000001007983 */ /* 0x000ee20000100800 */
[----:B------:R-:W-:Y:S01]  /*2dd30*/  BSSY B0, `(.L_x_914) ;  /* 0x0000008000007945 */ /* 0x000fe20003800000 */
[----:B------:R-:W-:Y:S02]  /*2dd40*/  IMAD.MOV.U32 R12, RZ, RZ, RZ ;  /* 0x000000ffff0c7224 */ /* 0x000fe400078e00ff */
[----:B0-----:R-:W-:Y:S02]  /*2dd50*/  IMAD.MOV.U32 R11, RZ, RZ, 0x1f ;  /* 0x0000001fff0b7424 */ /* 0x001fe400078e00ff */
[----:B------:R-:W-:Y:S02]  /*2dd60*/  IMAD.MOV.U32 R15, RZ, RZ, -0x1 ;  /* 0xffffffffff0f7424 */ /* 0x000fe400078e00ff */
[----:B---3--:R-:W-:-:S07]  /*2dd70*/  IMAD.MOV.U32 R13, RZ, RZ, R0 ;  /* 0x000000ffff0d7224 */ /* 0x008fce00078e0000 */
[----:B--2---:R-:W-:Y:S05]  /*2dd80*/  WARPSYNC.COLLECTIVE R15, `(.L_x_915) ;  /* 0x000000000f087348 */ /* 0x004fea0003c00000 */
[----:B------:R0:W1:Y:S02]  /*2dd90*/  SHFL.IDX P6, R14, R13, R12, R11 ;  /* 0x0000000c0d0e7389 */ /* 0x00006400000c000b */
[----:B012---:R-:W-:Y:S01]  /*2dda0*/  ENDCOLLECTIVE ;  /* 0x000000000000791b */ /* 0x007fe20003800000 */
.L_x_915:
[----:B------:R-:W-:Y:S05]  /*2ddb0*/  BSYNC B0 ;  /* 0x0000000000007941 */ /* 0x000fea0003800000 */
.L_x_914:
        /* <DEDUP_REMOVED lines=9> */
.L_x_916:
        /* <DEDUP_REMOVED lines=27> */
.L_x_917:
        /* <DEDUP_REMOVED lines=8> */
.L_x_918:
        /* <DEDUP_REMOVED lines=8> */
.L_x_919:
        /* <DEDUP_REMOVED lines=8> */
.L_x_920:
        /* <DEDUP_REMOVED lines=8> */
.L_x_921:
        /* <DEDUP_REMOVED lines=9> */
.L_x_922:
[----:B------:R-:W-:Y:S01]  /*2e290*/  IMAD.MOV.U32 R9, RZ, RZ, R14 ;  /* 0x000000ffff097224 */ /* 0x000fe200078e000e */
[----:B------:R-:W-:Y:S06]  /*2e2a0*/  BRA `(.L_x_923) ;  /* 0xffffffd000b87947 */ /* 0x000fec000383ffff */
.L_x_837:
[----:B------:R-:W-:Y:S01]  /*2e2b0*/  BSSY B0, `(.L_x_924) ;  /* 0x0000008000007945 */ /* 0x000fe20003800000 */
[----:B------:R-:W-:Y:S02]  /*2e2c0*/  IMAD.MOV.U32 R13, RZ, RZ, R2 ;  /* 0x000000ffff0d7224 */ /* 0x000fe400078e0002 */
[----:B------:R-:W-:Y:S02]  /*2e2d0*/  IMAD.MOV.U32 R12, RZ, RZ, 0x1 ;  /* 0x00000001ff0c7424 */ /* 0x000fe400078e00ff */
[----:B------:R-:W-:Y:S02]  /*2e2e0*/  IMAD.MOV.U32 R11, RZ, RZ, RZ ;  /* 0x000000ffff0b7224 */ /* 0x000fe400078e00ff */
[----:B------:R-:W-:-:S07]  /*2e2f0*/  IMAD.MOV.U32 R15, RZ, RZ, -0x1 ;  /* 0xffffffffff0f7424 */ /* 0x000fce00078e00ff */
[----:B0-----:R-:W-:Y:S05]  /*2e300*/  WARPSYNC.COLLECTIVE R15, `(.L_x_925) ;  /* 0x000000000f087348 */ /* 0x001fea0003c00000 */
[----:B------:R1:W2:Y:S02]  /*2e310*/  SHFL.UP P6, R14, R13, R12, R11 ;  /* 0x0400000c0d0e7389 */ /* 0x0002a400000c000b */
[----:B012---:R-:W-:Y:S01]  /*2e320*/  ENDCOLLECTIVE ;  /* 0x000000000000791b */ /* 0x007fe20003800000 */
.L_x_925:
[----:B------:R-:W-:Y:S05]  /*2e330*/  BSYNC B0 ;  /* 0x0000000000007941 */ /* 0x000fea0003800000 */
.L_x_924:
        /* <DEDUP_REMOVED lines=10> */
.L_x_926:
        /* <DEDUP_REMOVED lines=8> */
.L_x_927:
        /* <DEDUP_REMOVED lines=8> */
.L_x_928:
        /* <DEDUP_REMOVED lines=8> */
.L_x_929:
        /* <DEDUP_REMOVED lines=9> */
.L_x_930:
[----:B------:R-:W-:Y:S01]  /*2e5f0*/  IMAD.MOV.U32 R9, RZ, RZ, R14 ;  /* 0x000000ffff097224 */ /* 0x000fe200078e000e */
[----:B------:R-:W-:Y:S06]  /*2e600*/  BRA `(.L_x_931) ;  /* 0xffffffd000907947 */ /* 0x000fec000383ffff */
.L_x_839:
[----:B------:R-:W-:Y:S01]  /*2e610*/  BSSY B0, `(.L_x_932) ;  /* 0x0000006000007945 */ /* 0x000fe20003800000 */
[----:B------:R-:W-:Y:S01]  /*2e620*/  PLOP3.LUT P6, PT, P6, PT, PT, 0x8, 0x0 ;  /* 0x000000000000781c */ /* 0x000fe200037ce170 */
[----:B------:R-:W-:-:S12]  /*2e630*/  IMAD.MOV.U32 R15, RZ, RZ, -0x1 ;  /* 0xffffffffff0f7424 */ /* 0x000fd800078e00ff */
[----:B0-----:R-:W-:Y:S05]  /*2e640*/  WARPSYNC.COLLECTIVE R15, `(.L_x_933) ;  /* 0x000000000f087348 */ /* 0x001fea0003c00000 */
[----:B------:R-:W-:Y:S01]  /*2e650*/  VOTE.ANY R14, PT, P6 ;  /* 0x00000000000e7806 */ /* 0x000fe200030e0100 */
[----:B0-----:R-:W-:Y:S06]  /*2e660*/  ENDCOLLECTIVE ;  /* 0x000000000000791b */ /* 0x001fec0003800000 */
.L_x_933:
[----:B------:R-:W-:Y:S05]  /*2e670*/  BSYNC B0 ;  /* 0x0000000000007941 */ /* 0x000fea0003800000 */
.L_x_932:
        /* <DEDUP_REMOVED lines=9> */
.L_x_934:
[----:B------:R-:W-:Y:S02]  /*2e710*/  IMAD.MOV.U32 R13, RZ, RZ, R6 ;  /* 0x000000ffff0d7224 */ /* 0x000fe400078e0006 */
[----:B------:R-:W-:-:S07]  /*2e720*/  IMAD.MOV.U32 R4, RZ, RZ, R14 ;  /* 0x000000ffff047224 */ /* 0x000fce00078e000e */
[----:B------:R-:W-:Y:S05]  /*2e730*/  WARPSYNC.COLLECTIVE R15, `(.L_x_935) ;  /* 0x000000000f087348 */ /* 0x000fea0003c00000 */
[----:B------:R0:W1:Y:S02]  /*2e740*/  SHFL.IDX P6, R14, R13, R12, R11 ;  /* 0x0000000c0d0e7389 */ /* 0x00006400000c000b */
[----:B01----:R-:W-:Y:S01]  /*2e750*/  ENDCOLLECTIVE ;  /* 0x000000000000791b */ /* 0x003fe20003800000 */
.L_x_935:
[----:B------:R-:W-:Y:S01]  /*2e760*/  IMAD.MOV.U32 R6, RZ, RZ, R14 ;  /* 0x000000ffff067224 */ /* 0x000fe200078e000e */
[----:B------:R-:W-:Y:S06]  /*2e770*/  BRA `(.L_x_936) ;  /* 0xffffffd000707947 */ /* 0x000fec000383ffff */
.L_x_841:
[----:B------:R-:W-:Y:S01]  /*2e780*/  BSSY B0, `(.L_x_937) ;  /* 0x0000007000007945 */ /* 0x000fe20003800000 */
[----:B------:R-:W-:Y:S02]  /*2e790*/  IMAD.MOV.U32 R13, RZ, RZ, R7 ;  /* 0x000000ffff0d7224 */ /* 0x000fe400078e0007 */
[----:B------:R-:W-:Y:S02]  /*2e7a0*/  IMAD.MOV.U32 R11, RZ, RZ, 0x1f ;  /* 0x0000001fff0b7424 */ /* 0x000fe400078e00ff */
[----:B------:R-:W-:-:S07]  /*2e7b0*/  IMAD.MOV.U32 R15, RZ, RZ, -0x1 ;  /* 0xffffffffff0f7424 */ /* 0x000fce00078e00ff */
[----:B0123--:R-:W-:Y:S05]  /*2e7c0*/  WARPSYNC.COLLECTIVE R15, `(.L_x_938) ;  /* 0x000000000f087348 */ /* 0x00ffea0003c00000 */
[----:B------:R4:W0:Y:S02]  /*2e7d0*/  SHFL.IDX P6, R14, R13, R12, R11 ;  /* 0x0000000c0d0e7389 */ /* 0x00082400000c000b */
[----:B01234-:R-:W-:Y:S01]  /*2e7e0*/  ENDCOLLECTIVE ;  /* 0x000000000000791b */ /* 0x01ffe20003800000 */
.L_x_938:
[----:B------:R-:W-:Y:S05]  /*2e7f0*/  BSYNC B0 ;  /* 0x0000000000007941 */ /* 0x000fea0003800000 */
.L_x_937:
[----:B------:R-:W-:Y:S01]  /*2e800*/  IMAD.MOV.U32 R7, RZ, RZ, R14 ;  /* 0x000000ffff077224 */ /* 0x000fe200078e000e */
[----:B------:R-:W-:Y:S06]  /*2e810*/  BRA `(.L_x_939) ;  /* 0xffffffd000607947 */ /* 0x000fec000383ffff */
.L_x_845:
[----:B0-----:R0:W1:Y:S02]  /*2e820*/  SYNCS.PHASECHK.TRANS64.TRYWAIT P0, [R0+URZ+0x38820], R3 ;  /* 0x03882003000075a7 */ /* 0x001064000800017f */
[----:B-1----:R-:W-:Y:S05]  /*2e830*/  @!P0 NANOSLEEP.SYNCS 0x989680 ;  /* 0x009896800000895d */ /* 0x002fea0003900000 */
[----:B------:R-:W1:Y:S02]  /*2e840*/  @!P0 SYNCS.PHASECHK.TRANS64 P0, [R0+URZ+0x38820], R3 ;  /* 0x03882003000085a7 */ /* 0x000e64000800007f */
[----:B-1----:R-:W-:Y:S05]  /*2e850*/  @!P0 BRA `(.L_x_845) ;  /* 0xfffffffc00f08947 */ /* 0x002fea000383ffff */
[----:B------:R-:W-:Y:S05]  /*2e860*/  BRA `(.L_x_940) ;  /* 0xffffffd400f87947 */ /* 0x000fea000383ffff */
.L_x_846:
[----:B------:R-:W1:Y:S01]  /*2e870*/  S2R R2, SR_TID.X ;  /* 0x0000000000027919 */ /* 0x000e620000002100 */
[----:B------:R-:W-:Y:S01]  /*2e880*/  BSSY B0, `(.L_x_941) ;  /* 0x000000a000007945 */ /* 0x000fe20003800000 */
[----:B------:R-:W-:Y:S02]  /*2e890*/  IMAD.MOV.U32 R12, RZ, RZ, RZ ;  /* 0x000000ffff0c7224 */ /* 0x000fe400078e00ff */
[----:B--2---:R-:W-:Y:S02]  /*2e8a0*/  IMAD.MOV.U32 R11, RZ, RZ, 0x1f ;  /* 0x0000001fff0b7424 */ /* 0x004fe400078e00ff */
[----:B------:R-:W-:Y:S01]  /*2e8b0*/  IMAD.MOV.U32 R15, RZ, RZ, -0x1 ;  /* 0xffffffffff0f7424 */ /* 0x000fe200078e00ff */
[----:B-1----:R-:W-:-:S04]  /*2e8c0*/  SHF.R.U32.HI R2, RZ, 0x5, R2 ;  /* 0x00000005ff027819 */ /* 0x002fc80000011602 */
[----:B------:R-:W-:-:S05]  /*2e8d0*/  LOP3.LUT R2, R2, 0x3, RZ, 0xc0, !PT ;  /* 0x0000000302027812 */ /* 0x000fca00078ec0ff */
[----:B------:R-:W-:-:S07]  /*2e8e0*/  IMAD.MOV.U32 R13, RZ, RZ, R2 ;  /* 0x000000ffff0d7224 */ /* 0x000fce00078e0002 */
[----:B0-----:R-:W-:Y:S05]  /*2e8f0*/  WARPSYNC.COLLECTIVE R15, `(.L_x_942) ;  /* 0x000000000f087348 */ /* 0x001fea0003c00000 */
[----:B------:R1:W2:Y:S02]  /*2e900*/  SHFL.IDX P6, R14, R13, R12, R11 ;  /* 0x0000000c0d0e7389 */ /* 0x0002a400000c000b */
[----:B012---:R-:W-:Y:S01]  /*2e910*/  ENDCOLLECTIVE ;  /* 0x000000000000791b */ /* 0x007fe20003800000 */
.L_x_942:
[----:B------:R-:W-:Y:S05]  /*2e920*/  BSYNC B0 ;  /* 0x0000000000007941 */ /* 0x000fea0003800000 */
.L_x_941:
[----:B------:R-:W-:Y:S05]  /*2e930*/  BRA `(.L_x_943) ;  /* 0xffffffd400e07947 */ /* 0x000fea000383ffff */
.L_x_847:
[----:B------:R-:W-:Y:S01]  /*2e940*/  BSSY B0, `(.L_x_944) ;  /* 0x0000006000007945 */ /* 0x000fe20003800000 */
[----:B------:R-:W-:-:S07]  /*2e950*/  IMAD.MOV.U32 R15, RZ, RZ, -0x1 ;  /* 0xffffffffff0f7424 */ /* 0x000fce00078e00ff */
[----:B012---:R-:W-:Y:S05]  /*2e960*/  WARPSYNC.COLLECTIVE R15, `(.L_x_945) ;  /* 0x000000000f0c7348 */ /* 0x007fea0003c00000 */
[----:B------:R-:W-:Y:S02]  /*2e970*/  ELECT P6, UR62, PT ;  /* 0x00000000003e782f */ /* 0x000fe400038c0000 */
[----:B------:R-:W-:Y:S01]  /*2e980*/  MOV R14, UR62 ;  /* 0x0000003e000e7c02 */ /* 0x000fe20008000f00 */
[----:B012---:R-:W-:Y:S10]  /*2e990*/  ENDCOLLECTIVE ;  /* 0x000000000000791b */ /* 0x007ff40003800000 */
.L_x_945:
[----:B------:R-:W-:Y:S05]  /*2e9a0*/  BSYNC B0 ;  /* 0x0000000000007941 */ /* 0x000fea0003800000 */
.L_x_944:
[----:B------:R-:W-:Y:S05]  /*2e9b0*/  BRA `(.L_x_946) ;  /* 0xffffffd400d47947 */ /* 0x000fea000383ffff */
.L_x_849:
[----:B0-----:R0:W1:Y:S02]  /*2e9c0*/  SYNCS.PHASECHK.TRANS64.TRYWAIT P0, [R6+URZ], R5 ;  /* 0x00000005060075a7 */ /* 0x001064000800017f */
[----:B-1----:R-:W-:Y:S05]  /*2e9d0*/  @!P0 NANOSLEEP.SYNCS 0x989680 ;  /* 0x009896800000895d */ /* 0x002fea0003900000 */
[----:B------:R-:W1:Y:S02]  /*2e9e0*/  @!P0 SYNCS.PHASECHK.TRANS64 P0, [R6+URZ], R5 ;  /* 0x00000005060085a7 */ /* 0x000e64000800007f */
[----:B-1----:R-:W-:Y:S05]  /*2e9f0*/  @!P0 BRA `(.L_x_849) ;  /* 0xfffffffc00f08947 */ /* 0x002fea000383ffff */
[----:B------:R-:W-:Y:S05]  /*2ea00*/  BRA `(.L_x_947) ;  /* 0xffffffd8000c7947 */ /* 0x000fea000383ffff */
.L_x_850:
[----:B-1----:R1:W3:Y:S02]  /*2ea10*/  SYNCS.PHASECHK.TRANS64.TRYWAIT P0, [R7+URZ], R2 ;  /* 0x00000002070075a7 */ /* 0x0022e4000800017f */
[----:B---3--:R-:W-:Y:S05]  /*2ea20*/  @!P0 NANOSLEEP.SYNCS 0x989680 ;  /* 0x009896800000895d */ /* 0x008fea0003900000 */
[----:B------:R-:W3:Y:S02]  /*2ea30*/  @!P0 SYNCS.PHASECHK.TRANS64 P0, [R7+URZ], R2 ;  /* 0x00000002070085a7 */ /* 0x000ee4000800007f */
[----:B---3--:R-:W-:Y:S05]  /*2ea40*/  @!P0 BRA `(.L_x_850) ;  /* 0xfffffffc00f08947 */ /* 0x008fea000383ffff */
[----:B------:R-:W-:Y:S05]  /*2ea50*/  BRA `(.L_x_948) ;  /* 0xffffffd800007947 */ /* 0x000fea000383ffff */
.L_x_852:
[----:B---3--:R3:W4:Y:S02]  /*2ea60*/  SYNCS.PHASECHK.TRANS64.TRYWAIT P0, [R4+URZ], R5 ;  /* 0x00000005040075a7 */ /* 0x008724000800017f */
[----:B----4-:R-:W-:Y:S05]  /*2ea70*/  @!P0 NANOSLEEP.SYNCS 0x989680 ;  /* 0x009896800000895d */ /* 0x010fea0003900000 */
[----:B------:R-:W4:Y:S02]  /*2ea80*/  @!P0 SYNCS.PHASECHK.TRANS64 P0, [R4+URZ], R5 ;  /* 0x00000005040085a7 */ /* 0x000f24000800007f */
[----:B----4-:R-:W-:Y:S05]  /*2ea90*/  @!P0 BRA `(.L_x_852) ;  /* 0xfffffffc00f08947 */ /* 0x010fea000383ffff */
[----:B------:R-:W-:Y:S05]  /*2eaa0*/  BRA `(.L_x_949) ;  /* 0xffffffd800047947 */ /* 0x000fea000383ffff */
.L_x_950:
        /* <DEDUP_REMOVED lines=13> */
.L_x_3202:


//--------------------- .text._ZN7cutlass13device_kernelIN5flash11enable_sm90INS1_16FlashAttnFwdSm90INS1_25CollectiveMainloopFwdSm90ILi2EN4cute5tupleIJNS5_1CILi1EEES8_S8_EEENS6_IJNS7_ILi128EEENS7_ILi64EEENS7_ILi256EEEEEELi256ENS_10bfloat16_tEfNS_4arch4Sm90ELb0ELb1ELb1ELb0ELb0ELb0ELb0ELb1ELb1ELb1ELb1ELb0EEENS1_21CollectiveEpilogueFwdINS6_IJSA_SC_SB_EEES9_SE_SG_Li256ELb0ELb1ELb1ELb0EEENS1_19SingleTileSchedulerILb0ELb1ELb1ELi128EEEEEEEEEvNT_6ParamsE --------------------------
	.section	.text._ZN7cutlass13device_kernelIN5flash11enable_sm90INS1_16FlashAttnFwdSm90INS1_25CollectiveMainloopFwdSm90ILi2EN4cute5tupleIJNS5_1CILi1EEES8_S8_EEENS6_IJNS7_ILi128EEENS7_ILi64EEENS7_ILi256EEEEEELi256ENS_10bfloat16_tEfNS_4arch4Sm90ELb0ELb1ELb1ELb0ELb0ELb0ELb0ELb1ELb1ELb1ELb1ELb0EEENS1_21CollectiveEpilogueFwdINS6_IJSA_SC_SB_EEES9_SE_SG_Li256ELb0ELb1ELb1ELb0EEENS1_19SingleTileSchedulerILb0ELb1ELb1ELi128EEEEEEEEEvNT_6ParamsE,"ax",@progbits
	.align	128
.text._ZN7cutlass13device_kernelIN5flash11enable_sm90INS1_16FlashAttnFwdSm90INS1_25CollectiveMainloopFwdSm90ILi2EN4cute5tupleIJNS5_1CILi1EEES8_S8_EEENS6_IJNS7_ILi128EEENS7_ILi64EEENS7_ILi256EEEEEELi256ENS_10bfloat16_tEfNS_4arch4Sm90ELb0ELb1ELb1ELb0ELb0ELb0ELb0ELb1ELb1ELb1ELb1ELb0EEENS1_21CollectiveEpilogueFwdINS6_IJSA_SC_SB_EEES9_SE_SG_Li256ELb0ELb1ELb1ELb0EEENS1_19SingleTileSchedulerILb0ELb1ELb1ELi128EEEEEEEEEvNT_6ParamsE:
        .type           _ZN7cutlass13device_kernelIN5flash11enable_sm90INS1_16FlashAttnFwdSm90INS1_25CollectiveMainloopFwdSm90ILi2EN4cute5tupleIJNS5_1CILi1EEES8_S8_EEENS6_IJNS7_ILi128EEENS7_ILi64EEENS7_ILi256EEEEEELi256ENS_10bfloat16_tEfNS_4arch4Sm90ELb0ELb1ELb1ELb0ELb0ELb0ELb0ELb1ELb1ELb1ELb1ELb0EEENS1_21CollectiveEpilogueFwdINS6_IJSA_SC_SB_EEES9_SE_SG_Li256ELb0ELb1ELb1ELb0EEENS1_19SingleTileSchedulerILb0ELb1ELb1ELi128EEEEEEEEEvNT_6ParamsE,@function
        .size           _ZN7cutlass13device_kernelIN5flash11enable_sm90INS1_16FlashAttnFwdSm90INS1_25CollectiveMainloopFwdSm90ILi2EN4cute5tupleIJNS5_1CILi1EEES8_S8_EEENS6_IJNS7_ILi128EEENS7_ILi64EEENS7_ILi256EEEEEELi256ENS_10bfloat16_tEfNS_4arch4Sm90ELb0ELb1ELb1ELb0ELb0ELb0ELb0ELb1ELb1ELb1ELb1ELb0EEENS1_21CollectiveEpilogueFwdINS6_IJSA_SC_SB_EEES9_SE_SG_Li256ELb0ELb1ELb1ELb0EEENS1_19SingleTileSchedulerILb0ELb1ELb1ELi128EEEEEEEEEvNT_6ParamsE,(.L_x_3203 - _ZN7cutlass13device_kernelIN5flash11enable_sm90INS1_16FlashAttnFwdSm90INS1_25CollectiveMainloopFwdSm90ILi2EN4cute5tupleIJNS5_1CILi1EEES8_S8_EEENS6_IJNS7_ILi128EEENS7_ILi64EEENS7_ILi256EEEEEELi256ENS_10bfloat16_tEfNS_4arch4Sm90ELb0ELb1ELb1ELb0ELb0ELb0ELb0ELb1ELb1ELb1ELb1ELb0EEENS1_21CollectiveEpilogueFwdINS6_IJSA_SC_SB_EEES9_SE_SG_Li256ELb0ELb1ELb1ELb0EEENS1_19SingleTileSchedulerILb0ELb1ELb1ELi128EEEEEEEEEvNT_6ParamsE)
        .other          _ZN7cutlass13device_kernelIN5flash11enable_sm90INS1_16FlashAttnFwdSm90INS1_25CollectiveMainloopFwdSm90ILi2EN4cute5tupleIJNS5_1CILi1EEES8_S8_EEENS6_IJNS7_ILi128EEENS7_ILi64EEENS7_ILi256EEEEEELi256ENS_10bfloat16_tEfNS_4arch4Sm90ELb0ELb1ELb1ELb0ELb0ELb0ELb0ELb1ELb1ELb1ELb1ELb0EEENS1_21CollectiveEpilogueFwdINS6_IJSA_SC_SB_EEES9_SE_SG_Li256ELb0ELb1ELb1ELb0EEENS1_19SingleTileSchedulerILb0ELb1ELb1ELi128EEEEEEEEEvNT_6ParamsE,@"STO_CUDA_ENTRY STV_DEFAULT"
_ZN7cutlass13device_kernelIN5flash11enable_sm90INS1_16FlashAttnFwdSm90INS1_25CollectiveMainloopFwdSm90ILi2EN4cute5tupleIJNS5_1CILi1EEES8_S8_EEENS6_IJNS7_ILi128EEENS7_ILi64EEENS7_ILi256EEEEEELi256ENS_10bfloat16_tEfNS_4arch4Sm90ELb0ELb1ELb1ELb0ELb0ELb0ELb0ELb1ELb1ELb1ELb1ELb0EEENS1_21CollectiveEpilogueFwdINS6_IJSA_SC_SB_EEES9_SE_SG_Li256ELb0ELb1ELb1ELb0EEENS1_19SingleTileSchedulerILb0ELb1ELb1ELi128EEEEEEEEEvNT_6ParamsE:
        /* <DEDUP_REMOVED lines=18> */
.L_x_952:
[----:B------:R-:W-:Y:S05]  /*0120*/  BSYNC B0 ;  /* 0x0000000000007941 */ /* 0x000fea0003800000 */
.L_x_951:
        /* <DEDUP_REMOVED lines=41> */
.L_x_953:
        /* <DEDUP_REMOVED lines=22> */
.L_x_954:
        /* <DEDUP_REMOVED lines=18> */
.L_x_955:
        /* <DEDUP_REMOVED lines=22> */
.L_x_956:
        /* <DEDUP_REMOVED lines=22> */
.L_x_957:
[----:B0-----:R-:W-:Y:S01]  /*0900*/  UMOV UR4, 0x1 ;  /* 0x0000000100047882 */ /* 0x001fe20000000000 */
[----:B------:R-:W-:Y:S01]  /*0910*/  PLOP3.LUT P0, PT, PT, PT, UP0, 0x80, 0x0 ;  /* 0x000000000000781c */ /* 0x000fe20003f0f008 */
[----:B------:R-:W-:Y:S01]  /*0920*/  USEL UR4, UR4, 0x2, !UP0 ;  /* 0x0000000204047887 */ /* 0x000fe2000c000000 */
[----:B------:R-:W-:Y:S01]  /*0930*/  NOP ;  /* 0x0000000000007918 */ /* 0x000fe20000000000 */
[----:B------:R-:W-:Y:S04]  /*0940*/  BSSY B6, `(.L_x_958) ;  /* 0x0001474000067945 */ /* 0x000fe80003800000 */
[----:B------:R-:W-:-:S05]  /*0950*/  IMAD.U32 R2, RZ, RZ, UR4 ;  /* 0x00000004ff027e24 */ /* 0x000fca000f8e00ff */
[----:B------:R0:W-:Y:S01]  /*0960*/  STL [R1+0xc], R2 ;  /* 0x00000c0201007387 */ /* 0x0001e20000100800 */
[----:B-12-4-:R-:W-:Y:S06]  /*0970*/  BAR.SYNC.DEFER_BLOCKING 0x0 ;  /* 0x0000000000007b1d */ /* 0x016fec0000010000 */
[----:B------:R-:W-:Y:S05]  /*0980*/  @!P0 BRA `(.L_x_959) ;  /* 0x000000f800908947 */ /* 0x000fea0003800000 */
.L_x_960:
[----:B------:R-:W-:-:S08]  /*0990*/  NOP ;  /* 0x0000000000007918 */ /* 0x000fd00000000000 */
[----:B------:R-:W1:Y:S02]  /*09a0*/  USETMAXREG.TRY_ALLOC.CTAPOOL UP0, 0xf0 ;  /* 0x000000f0000079c8 */ /* 0x000e640008000600 */
[----:B-1----:R-:W-:-:S13]  /*09b0*/  PLOP3.LUT P0, PT, PT, PT, UP0, 0x80, 0x0 ;  /* 0x000000000000781c */ /* 0x002fda0003f0f008 */
[----:B------:R-:W-:Y:S05]  /*09c0*/  @!P0 BRA `(.L_x_960) ;  /* 0xfffffffc00f08947 */ /* 0x000fea000383ffff */
[----:B------:R-:W1:Y:S01]  /*09d0*/  S2UR UR6, SR_CTAID.Y ;  /* 0x00000000000679c3 */ /* 0x000e620000002600 */
[----:B------:R-:W-:Y:S02]  /*09e0*/  ULDC UR7, c[0x0][0xc50] ;  /* 0x0003140000077ab9 */ /* 0x000fe40000000800 */
[----:B------:R-:W-:-:S05]  /*09f0*/  UISETP.NE.AND UP0, UPT, UR7, 0x1, UPT ;  /* 0x000000010700788c */ /* 0x000fca000bf05270 */
[----:B------:R-:W2:Y:S06]  /*0a00*/  S2UR UR8, SR_CTAID.Z ;  /* 0x00000000000879c3 */ /* 0x000eac0000002700 */
[----:B------:R-:W-:Y:S01]  /*0a10*/  @UP0 ULDC UR4, c[0x0][0xc54] ;  /* 0x0003150000040ab9 */ /* 0x000fe20000000800 */
[----:B------:R-:W-:Y:S01]  /*0a20*/  @UP0 ULDC UR9, c[0x0][0xc58] ;  /* 0x0003160000090ab9 */ /* 0x000fe20000000800 */
[----:B-1----:R-:W-:Y:S02]  /*0a30*/  UIMAD.WIDE.U32 UR4, UR6, UR4, URZ ;  /* 0x00000004060472a5 */ /* 0x002fe4000f8e003f */
[----:B------:R-:W-:-:S02]  /*0a40*/  UMOV UR10, UR6 ;  /* 0x00000006000a7c82 */ /* 0x000fc40008000000 */
[----:B------:R-:W-:Y:S01]  /*0a50*/  @UP0 USHF.R.U32.HI UR10, URZ, UR9, UR5 ;  /* 0x000000093f0a0299 */ /* 0x000fe20008011605 */
[----:B------:R-:W-:Y:S06]  /*0a60*/  BAR.ARV 0x8, 0x180 ;  /* 0x0206000000007b1d */ /* 0x000fec0000002000 */
[----:B------:R-:W-:Y:S01]  /*0a70*/  IMAD.U32 R0, RZ, RZ, UR10 ;  /* 0x0000000aff007e24 */ /* 0x000fe2000f8e00ff */
[----:B--2---:R-:W-:Y:S01]  /*0a80*/  ISETP.LE.AND P0, PT, RZ, UR8, PT ;  /* 0x00000008ff007c0c */ /* 0x004fe2000bf03270 */
[----:B------:R-:W-:-:S03]  /*0a90*/  UIADD3 UR4, -UR10, URZ, URZ ;  /* 0x0000003f0a047290 */ /* 0x000fc6000fffe13f */
[----:B------:R3:W-:Y:S01]  /*0aa0*/  STL [R1], R0 ;  /* 0x0000000001007387 */ /* 0x0007e20000100800 */
[----:B------:R-:W-:-:S08]  /*0ab0*/  UIMAD UR6, UR7, UR4, UR6 ;  /* 0x00000004070672a4 */ /* 0x000fd0000f8e0206 */
[----:B------:R-:W-:Y:S05]  /*0ac0*/  @!P0 BRA `(.L_x_961) ;  /* 0x00000144006c8947 */ /* 0x000fea0003800000 */
[----:B------:R-:W1:Y:S01]  /*0ad0*/  S2UR UR38, SR_CTAID.X ;  /* 0x00000000002679c3 */ /* 0x000e620000002500 */
[----:B------:R-:W-:Y:S01]  /*0ae0*/  ULDC UR7, c[0x0][0x448] ;  /* 0x0001120000077ab9 */ /* 0x000fe20000000800 */
[----:B------:R-:W-:Y:S01]  /*0af0*/  ULDC.64 UR4, c[0x0][0x418] ;  /* 0x0001060000047ab9 */ /* 0x000fe20000000a00 */
[----:B---3--:R-:W2:Y:S01]  /*0b00*/  S2R R0, SR_TID.X ;  /* 0x0000000000007919 */ /* 0x008ea20000002100 */
[----:B------:R-:W-:Y:S02]  /*0b10*/  UISETP.NE.AND UP1, UPT, UR7, 0x1, UPT ;  /* 0x000000010700788c */ /* 0x000fe4000bf25270 */
[----:B------:R-:W-:Y:S01]  /*0b20*/  UISETP.NE.U32.AND UP0, UPT, UR4, URZ, UPT ;  /* 0x0000003f0400728c */ /* 0x000fe2000bf05070 */
[----:B------:R-:W-:Y:S01]  /*0b30*/  ULDC UR7, c[0x0][0x424] ;  /* 0x0001090000077ab9 */ /* 0x000fe20000000800 */
[----:B------:R-:W-:Y:S02]  /*0b40*/  ULDC UR42, c[0x0][0x288] ;  /* 0x0000a200002a7ab9 */ /* 0x000fe40000000800 */
[----:B------:R-:W-:-:S02]  /*0b50*/  UISETP.NE.AND.EX UP0, UPT, UR5, URZ, UPT, UP0 ;  /* 0x0000003f0500728c */ /* 0x000fc4000bf05300 */
[----:B------:R-:W-:Y:S01]  /*0b60*/  UIADD3 UR10, -UR42, 0x1, URZ ;  /* 0x000000012a0a7890 */ /* 0x000fe2000fffe13f */
[----:B------:R-:W-:Y:S01]  /*0b70*/  ULDC.64 UR4, c[0x0][0x9e0] ;  /* 0x0002780000047ab9 */ /* 0x000fe20000000a00 */
[----:B------:R-:W-:Y:S02]  /*0b80*/  USEL UR12, UR7, 0x1, UP0 ;  /* 0x00000001070c7887 */ /* 0x000fe40008000000 */
[----:B------:R-:W-:Y:S01]  /*0b90*/  UISETP.GE.AND UP0, UPT, UR5, 0x1, UPT ;  /* 0x000000010500788c */ /* 0x000fe2000bf06270 */
[----:B------:R-:W-:Y:S01]  /*0ba0*/  @UP1 ULDC UR9, c[0x0][0x44c] ;  /* 0x0001130000091ab9 */ /* 0x000fe20000000800 */
[----:B------:R-:W-:Y:S01]  /*0bb0*/  ULDC UR13, c[0x0][0x2f0] ;  /* 0x0000bc00000d7ab9 */ /* 0x000fe20000000800 */
[----:B------:R-:W-:Y:S01]  /*0bc0*/  @UP1 ULDC UR11, c[0x0][0x450] ;  /* 0x00011400000b1ab9 */ /* 0x000fe20000000800 */
[----:B------:R-:W-:Y:S02]  /*0bd0*/  UIMAD UR10, UR12, UR13, UR10 ;  /* 0x0000000d0c0a72a4 */ /* 0x000fe4000f8e020a */
[----:B------:R-:W-:Y:S01]  /*0be0*/  PLOP3.LUT P1, PT, PT, PT, UP0, 0x80, 0x0 ;  /* 0x000000000000781c */ /* 0x000fe20003f2f008 */
[----:B-1----:R-:W-:Y:S01]  /*0bf0*/  USHF.L.U32 UR38, UR38, 0x7, URZ ;  /* 0x0000000726267899 */ /* 0x002fe2000800063f */
[----:B------:R-:W-:-:S03]  /*0c00*/  IMAD.U32 R17, RZ, RZ, UR12 ;  /* 0x0000000cff117e24 */ /* 0x000fc6000f8e00ff */
[----:B------:R-:W-:Y:S02]  /*0c10*/  @UP1 UIADD3 UR8, UR38, 0x7f, URZ ;  /* 0x0000007f26081890 */ /* 0x000fe4000fffe03f */
[----:B------:R-:W-:Y:S02]  /*0c20*/  UIADD3 UR7, UR38, 0x7f, URZ ;  /* 0x0000007f26077890 */ /* 0x000fe4000fffe03f */
[----:B------:R-:W-:Y:S01]  /*0c30*/  UIMAD.WIDE.U32 UR8, UR8, UR9, URZ ;  /* 0x00000009080872a5 */ /* 0x000fe2000f8e003f */
[----:B--2---:R-:W-:-:S03]  /*0c40*/  VIADD R18, R0, 0xffffff80 ;  /* 0xffffff8000127836 */ /* 0x004fc60000000000 */
[----:B------:R-:W-:-:S04]  /*0c50*/  @UP1 USHF.R.U32.HI UR7, URZ, UR11, UR9 ;  /* 0x0000000b3f071299 */ /* 0x000fc80008011609 */
[----:B------:R-:W-:-:S04]  /*0c60*/  UIADD3 UR10, UR10, UR7, URZ ;  /* 0x000000070a0a7290 */ /* 0x000fc8000fffe03f */
[----:B------:R-:W-:Y:S01]  /*0c70*/  UIADD3 UR4, UR10, UR4, URZ ;  /* 0x000000040a047290 */ /* 0x000fe2000fffe03f */
[----:B------:R-:W-:Y:S11]  /*0c80*/  @!P1 BRA `(.L_x_962) ;  /* 0x0000000000449947 */ /* 0x000ff60003800000 */
[----:B------:R-:W-:Y:S01]  /*0c90*/  ISETP.LT.AND P0, PT, RZ, UR10, PT ;  /* 0x0000000aff007c0c */ /* 0x000fe2000bf01270 */
[----:B------:R-:W-:-:S12]  /*0ca0*/  UIADD3 UR7, UR10, -0x1, URZ ;  /* 0xffffffff0a077890 */ /* 0x000fd8000fffe03f */
[----:B------:R-:W-:Y:S05]  /*0cb0*/  @P0 BRA `(.L_x_963) ;  /* 0x00000000001c0947 */ /* 0x000fea0003800000 */
[----:B------:R-:W-:Y:S02]  /*0cc0*/  UISETP.NE.AND UP0, UPT, UR5, 0x1, UPT ;  /* 0x000000010500788c */ /* 0x000fe4000bf05270 */
[----:B------:R-:W-:-:S09]  /*0cd0*/  UIADD3 UR7, -UR10, URZ, URZ ;  /* 0x0000003f0a077290 */ /* 0x000fd2000fffe13f */
[----:B------:R-:W-:Y:S02]  /*0ce0*/  @UP0 ULDC.64 UR10, c[0x0][0x9e8] ;  /* 0x00027a00000a0ab9 */ /* 0x000fe40000000a00 */
[----:B------:R-:W-:-:S04]  /*0cf0*/  UIMAD.WIDE.U32 UR8, UR7, UR10, URZ ;  /* 0x0000000a070872a5 */ /* 0x000fc8000f8e003f */
[----:B------:R-:W-:-:S04]  /*0d00*/  @UP0 USHF.R.U32.HI UR7, URZ, UR11, UR9 ;  /* 0x0000000b3f070299 */ /* 0x000fc80008011609 */
[----:B------:R-:W-:Y:S01]  /*0d10*/  ULOP3.LUT UR7, URZ, UR7, URZ, 0x33, !UPT ;  /* 0x000000073f077292 */ /* 0x000fe2000f8e333f */
[----:B------:R-:W-:Y:S11]  /*0d20*/  BRA `(.L_x_964) ;  /* 0x0000000000107947 */ /* 0x000ff60003800000 */
.L_x_963:
[----:B------:R-:W-:-:S11]  /*0d30*/  UISETP.NE.AND UP0, UPT, UR5, 0x1, UPT ;  /* 0x000000010500788c */ /* 0x000fd6000bf05270 */
[----:B------:R-:W-:Y:S02]  /*0d40*/  @UP0 ULDC.64 UR10, c[0x0][0x9e8] ;  /* 0x00027a00000a0ab9 */ /* 0x000fe40000000a00 */
[----:B------:R-:W-:-:S04]  /*0d50*/  UIMAD.WIDE.U32 UR8, UR7, UR10, URZ ;  /* 0x0000000a070872a5 */ /* 0x000fc8000f8e003f */
[----:B------:R-:W-:-:S12]  /*0d60*/  @UP0 USHF.R.U32.HI UR7, URZ, UR11, UR9 ;  /* 0x0000000b3f070299 */ /* 0x000fd80008011609 */
.L_x_964:
[----:B------:R-:W-:-:S04]  /*0d70*/  UIMAD UR7, UR7, UR5, UR5 ;  /* 0x00000005070772a4 */ /* 0x000fc8000f8e0205 */
[----:B------:R-:W-:-:S04]  /*0d80*/  UISETP.LT.AND UP0, UPT, UR4, UR7, UPT ;  /* 0x000000070400728c */ /* 0x000fc8000bf01270 */
[----:B------:R-:W-:-:S12]  /*0d90*/  USEL UR4, UR4, UR7, UP0 ;  /* 0x0000000704047287 */ /* 0x000fd80008000000 */
.L_x_962:
[----:B------:R-:W-:Y:S01]  /*0da0*/  R2UR UR15, R17 ;  /* 0x00000000110f72ca */ /* 0x000fe200000e0000 */
[----:B------:R-:W-:Y:S01]  /*0db0*/  UIADD3 UR10, UR4, 0x3f, URZ ;  /* 0x0000003f040a7890 */ /* 0x000fe2000fffe03f */
[----:B------:R-:W-:Y:S01]  /*0dc0*/  @UP1 ULDC UR8, c[0x0][0x44c] ;  /* 0x0001130000081ab9 */ /* 0x000fe20000000800 */
[----:B------:R-:W-:Y:S02]  /*0dd0*/  @UP1 ULDC UR14, c[0x0][0x450] ;  /* 0x00011400000e1ab9 */ /* 0x000fe40000000800 */
[----:B------:R-:W-:Y:S02]  /*0de0*/  USHF.R.S32.HI UR11, URZ, 0x1f, UR10 ;  /* 0x0000001f3f0b7899 */ /* 0x000fe4000801140a */
[----:B------:R-:W-:Y:S02]  /*0df0*/  UIMAD.WIDE.U32 UR8, UR38, UR8, URZ ;  /* 0x00000008260872a5 */ /* 0x000fe4000f8e003f */
[----:B------:R-:W-:Y:S01]  /*0e00*/  ULEA.HI UR11, UR11, UR10, URZ, 0x6 ;  /* 0x0000000a0b0b7291 */ /* 0x000fe2000f8f303f */
[----:B------:R-:W-:Y:S01]  /*0e10*/  UMOV UR12, UR38 ;  /* 0x00000026000c7c82 */ /* 0x000fe20008000000 */
[----:B------:R-:W-:-:S02]  /*0e20*/  @UP1 USHF.R.U32.HI UR12, URZ, UR14, UR9 ;  /* 0x0000000e3f0c1299 */ /* 0x000fc40008011609 */
[----:B------:R-:W-:Y:S02]  /*0e30*/  UIMAD UR7, UR15, UR13, 0x3f ;  /* 0x0000003f0f0774a4 */ /* 0x000fe4000f8e020d */
[----:B------:R-:W-:Y:S02]  /*0e40*/  USHF.R.S32.HI UR11, URZ, 0x6, UR11 ;  /* 0x000000063f0b7899 */ /* 0x000fe4000801140b */
[----:B------:R-:W-:Y:S02]  /*0e50*/  USHF.R.S32.HI UR4, URZ, 0x1f, UR7 ;  /* 0x0000001f3f047899 */ /* 0x000fe40008011407 */
[----:B------:R-:W-:Y:S02]  /*0e60*/  UIMAD UR42, UR15, UR13, -UR42 ;  /* 0x0000000d0f2a72a4 */ /* 0x000fe4000f8e0a2a */
[----:B------:R-:W-:Y:S02]  /*0e70*/  ULEA.HI UR4, UR4, UR7, URZ, 0x6 ;  /* 0x0000000704047291 */ /* 0x000fe4000f8f303f */
[----:B------:R-:W-:-:S02]  /*0e80*/  UIADD3 UR7, UR42, UR12, URZ ;  /* 0x0000000c2a077290 */ /* 0x000fc4000fffe03f */
[----:B------:R-:W-:Y:S01]  /*0e90*/  USHF.R.S32.HI UR4, URZ, 0x6, UR4 ;  /* 0x000000063f047899 */ /* 0x000fe20008011404 */
[----:B------:R-:W-:-:S03]  /*0ea0*/  ULDC UR8, c[0x0][0x9dc] ;  /* 0x0002770000087ab9 */ /* 0x000fc60000000800 */
[----:B------:R-:W-:-:S04]  /*0eb0*/  UISETP.LT.AND UP0, UPT, UR4, UR11, UPT ;  /* 0x0000000b0400728c */ /* 0x000fc8000bf01270 */
[----:B------:R-:W-:Y:S02]  /*0ec0*/  USEL UR11, UR4, UR11, UP0 ;  /* 0x0000000b040b7287 */ /* 0x000fe40008000000 */
[----:B------:R-:W-:Y:S01]  /*0ed0*/  UIADD3 UR4, UR7, -UR8, URZ ;  /* 0x8000000807047290 */ /* 0x000fe2000fffe03f */
[----:B------:R-:W-:Y:S11]  /*0ee0*/  @!P1 BRA `(.L_x_965) ;  /* 0x0000000000449947 */ /* 0x000ff60003800000 */
[----:B------:R-:W-:-:S06]  /*0ef0*/  UISETP.GT.AND UP0, UPT, UR7, -0x1, UPT ;  /* 0xffffffff0700788c */ /* 0x000fcc000bf04270 */
[----:B------:R-:W-:-:S13]  /*0f00*/  PLOP3.LUT P0, PT, PT, PT, UP0, 0x80, 0x0 ;  /* 0x000000000000781c */ /* 0x000fda0003f0f008 */
[----:B------:R-:W-:Y:S05]  /*0f10*/  @P0 BRA `(.L_x_966) ;  /* 0x00000000001c0947 */ /* 0x000fea0003800000 */
[----:B------:R-:W-:Y:S02]  /*0f20*/  UISETP.NE.AND UP0, UPT, UR5, 0x1, UPT ;  /* 0x000000010500788c */ /* 0x000fe4000bf05270 */
[----:B------:R-:W-:-:S09]  /*0f30*/  ULOP3.LUT UR7, URZ, UR7, URZ, 0x33, !UPT ;  /* 0x000000073f077292 */ /* 0x000fd2000f8e333f */
[----:B------:R-:W-:Y:S02]  /*0f40*/  @UP0 ULDC.64 UR12, c[0x0][0x9e8] ;  /* 0x00027a00000c0ab9 */ /* 0x000fe40000000a00 */
[----:B------:R-:W-:-:S04]  /*0f50*/  UIMAD.WIDE.U32 UR8, UR7, UR12, URZ ;  /* 0x0000000c070872a5 */ /* 0x000fc8000f8e003f */
[----:B------:R-:W-:-:S04]  /*0f60*/  @UP0 USHF.R.U32.HI UR7, URZ, UR13, UR9 ;  /* 0x0000000d3f070299 */ /* 0x000fc80008011609 */
[----:B------:R-:W-:Y:S01]  /*0f70*/  ULOP3.LUT UR7, URZ, UR7, URZ, 0x33, !UPT ;  /* 0x000000073f077292 */ /* 0x000fe2000f8e333f */
[----:B------:R-:W-:Y:S11]  /*0f80*/  BRA `(.L_x_967) ;  /* 0x0000000000107947 */ /* 0x000ff60003800000 */
.L_x_966:
[----:B------:R-:W-:-:S11]  /*0f90*/  UISETP.NE.AND UP0, UPT, UR5, 0x1, UPT ;  /* 0x000000010500788c */ /* 0x000fd6000bf05270 */
[----:B------:R-:W-:Y:S02]  /*0fa0*/  @UP0 ULDC.64 UR12, c[0x0][0x9e8] ;  /* 0x00027a00000c0ab9 */ /* 0x000fe40000000a00 */
[----:B------:R-:W-:-:S04]  /*0fb0*/  UIMAD.WIDE.U32 UR8, UR7, UR12, URZ ;  /* 0x0000000c070872a5 */ /* 0x000fc8000f8e003f */
[----:B------:R-:W-:-:S12]  /*0fc0*/  @UP0 USHF.R.U32.HI UR7, URZ, UR13, UR9 ;  /* 0x0000000d3f070299 */ /* 0x000fd80008011609 */
.L_x_967:
[----:B------:R-:W-:-:S04]  /*0fd0*/  UIMAD UR5, UR7, UR5, URZ ;  /* 0x00000005070572a4 */ /* 0x000fc8000f8e023f */
[----:B------:R-:W-:-:S04]  /*0fe0*/  UISETP.LT.AND UP0, UPT, UR4, UR5, UPT ;  /* 0x000000050400728c */ /* 0x000fc8000bf01270 */
[----:B------:R-:W-:-:S12]  /*0ff0*/  USEL UR4, UR4, UR5, !UP0 ;  /* 0x0000000504047287 */ /* 0x000fd8000c000000 */
.L_x_965:
[----:B------:R-:W-:Y:S02]  /*1000*/  USHF.R.S32.HI UR5, URZ, 0x1f, UR4 ;  /* 0x0000001f3f057899 */ /* 0x000fe40008011404 */
[----:B------:R-:W-:Y:S02]  /*1010*/  USHF.R.U32.HI UR12, URZ, 0x10, UR6 ;  /* 0x000000103f0c7899 */ /* 0x000fe40008011606 */
[----:B------:R-:W-:Y:S02]  /*1020*/  ULEA.HI UR5, UR5, UR4, URZ, 0x6 ;  /* 0x0000000405057291 */ /* 0x000fe4000f8f303f */
[----:B------:R-:W-:Y:S02]  /*1030*/  ULOP3.LUT UR7, UR6, 0xffff, URZ, 0xc0, !UPT ;  /* 0x0000ffff06077892 */ /* 0x000fe4000f8ec03f */
[----:B------:R-:W-:Y:S01]  /*1040*/  USHF.R.S32.HI UR5, URZ, 0x6, UR5 ;  /* 0x000000063f057899 */ /* 0x000fe20008011405 */
[----:B------:R-:W-:-:S03]  /*1050*/  UMOV UR4, URZ ;  /* 0x0000003f00047c82 */ /* 0x000fc60008000000 */
[----:B------:R-:W-:-:S04]  /*1060*/  UISETP.LT.AND UP0, UPT, URZ, UR5, UPT ;  /* 0x000000053f00728c */ /* 0x000fc8000bf01270 */
[----:B------:R-:W-:Y:S02]  /*1070*/  USEL UR10, URZ, UR5, !UP0 ;  /* 0x000000053f0a7287 */ /* 0x000fe4000c000000 */
[----:B------:R-:W-:Y:S02]  /*1080*/  UISETP.NE.AND UP0, UPT, UR12, URZ, UPT ;  /* 0x0000003f0c00728c */ /* 0x000fe4000bf05270 */
[----:B------:R-:W-:-:S06]  /*1090*/  UISETP.GT.AND UP1, UPT, UR11, UR10, UPT ;  /* 0x0000000a0b00728c */ /* 0x000fcc000bf24270 */
[----:B------:R-:W-:-:S03]  /*10a0*/  PLOP3.LUT P0, PT, PT, PT, UP1, 0x80, 0x0 ;  /* 0x000000000000781c */ /* 0x000fc60003f0f018 */
[----:B------:R-:W-:-:S10]  /*10b0*/  @!UP0 ULDC UR12, c[0x0][0x9f0] ;  /* 0x00027c00000c8ab9 */ /* 0x000fd40000000800 */
[----:B------:R-:W-:Y:S05]  /*10c0*/  @!P0 BRA `(.L_x_968) ;  /* 0x0000000000888947 */ /* 0x000fea0003800000 */
[----:B------:R-:W-:Y:S01]  /*10d0*/  MOV R3, UR12 ;  /* 0x0000000c00037c02 */ /* 0x000fe20008000f00 */
[----:B------:R-:W-:-:S03]  /*10e0*/  UIADD3 UR4, UR12, -0x1, UR11 ;  /* 0xffffffff0c047890 */ /* 0x000fc6000fffe00b */
[-C--:B------:R-:W-:Y:S01]  /*10f0*/  IABS R0, R3.reuse ;  /* 0x0000000300007213 */ /* 0x080fe20000000000 */
[----:B------:R-:W-:Y:S01]  /*1100*/  UIADD3 UR6, -UR10, UR4, URZ ;  /* 0x000000040a067290 */ /* 0x000fe2000fffe13f */
[----:B------:R-:W-:Y:S02]  /*1110*/  IABS R5, R3 ;  /* 0x0000000300057213 */ /* 0x000fe40000000000 */
[----:B------:R-:W-:Y:S01]  /*1120*/  R2UR UR13, R0 ;  /* 0x00000000000d72ca */ /* 0x000fe200000e0000 */
[----:B------:R-:W-:Y:S02]  /*1130*/  UMOV UR4, URZ ;  /* 0x0000003f00047c82 */ /* 0x000fe40008000000 */
[----:B------:R-:W-:Y:S01]  /*1140*/  IMAD.U32 R4, RZ, RZ, UR6 ;  /* 0x00000006ff047e24 */ /* 0x000fe2000f8e00ff */
[----:B------:R-:W-:-:S04]  /*1150*/  ULOP3.LUT UR6, UR6, UR12, URZ, 0x3c, !UPT ;  /* 0x0000000c06067292 */ /* 0x000fc8000f8e3c3f */
[----:B------:R-:W-:-:S05]  /*1160*/  IABS R4, R4 ;  /* 0x0000000400047213 */ /* 0x000fca0000000000 */
[----:B------:R-:W1:Y:S01]  /*1170*/  I2F.RP R0, UR13 ;  /* 0x0000000d00007d06 */ /* 0x000e620008209400 */
[----:B------:R-:W-:-:S05]  /*1180*/  IMAD.MOV.U32 R3, RZ, RZ, R4 ;  /* 0x000000ffff037224 */ /* 0x000fca00078e0004 */
[----:B------:R-:W-:Y:S02]  /*1190*/  R2UR UR9, R3 ;  /* 0x00000000030972ca */ /* 0x000fe400000e0000 */
[----:B-1----:R-:W0:Y:S02]  /*11a0*/  MUFU.RCP R0, R0 ;  /* 0x0000000000007308 */ /* 0x002e240000001000 */
[----:B0-----:R-:W-:Y:S02]  /*11b0*/  VIADD R2, R0, 0xffffffe ;  /* 0x0ffffffe00027836 */ /* 0x001fe40000000000 */
        /* <DEDUP_REMOVED lines=19> */
.L_x_968:
[----:B------:R-:W-:Y:S01]  /*12f0*/  UIMAD UR5, UR7, UR4, UR10 ;  /* 0x00000004070572a4 */ /* 0x000fe2000f8e020a */
[----:B------:R-:W-:Y:S01]  /*1300*/  IMAD.U32 R0, RZ, RZ, UR11 ;  /* 0x0000000bff007e24 */ /* 0x000fe2000f8e00ff */
[----:B------:R-:W-:Y:S01]  /*1310*/  MOV R3, UR4 ;  /* 0x0000000400037c02 */ /* 0x000fe20008000f00 */
[----:B0-----:R-:W-:Y:S01]  /*1320*/  IMAD.MOV.U32 R2, RZ, RZ, RZ ;  /* 0x000000ffff027224 */ /* 0x001fe200078e00ff */
[----:B------:R-:W-:Y:S02]  /*1330*/  PLOP3.LUT P0, PT, PT, PT, PT, 0x80, 0x0 ;  /* 0x000000000000781c */ /* 0x000fe40003f0f070 */
[----:B------:R-:W-:Y:S02]  /*1340*/  CS2R R150, SRZ ;  /* 0x0000000000967805 */ /* 0x000fe4000001ff00 */
[----:B------:R-:W-:Y:S01]  /*1350*/  VIADDMNMX R0, R3, UR5, R0, PT ;  /* 0x0000000503007c46 */ /* 0x000fe2000b800100 */
[----:B------:R-:W-:Y:S01]  /*1360*/  IMAD.U32 R22, RZ, RZ, UR5 ;  /* 0x00000005ff167e24 */ /* 0x000fe2000f8e00ff */
[----:B------:R-:W-:-:S02]  /*1370*/  CS2R R148, SRZ ;  /* 0x0000000000947805 */ /* 0x000fc4000001ff00 */
[----:B------:R-:W-:Y:S02]  /*1380*/  CS2R R146, SRZ ;  /* 0x0000000000927805 */ /* 0x000fe4000001ff00 */
[----:B------:R-:W-:Y:S01]  /*1390*/  R2UR UR39, R0 ;  /* 0x00000000002772ca */ /* 0x000fe200000e0000 */
[----:B------:R-:W-:Y:S01]  /*13a0*/  IMAD.MOV.U32 R0, RZ, RZ, RZ ;  /* 0x000000ffff007224 */ /* 0x000fe200078e00ff */
        /* <DEDUP_REMOVED lines=10> */
[----:B------:R-:W-:Y:S01]  /*1450*/  CS2R R124, SRZ ;  /* 0x00000000007c7805 */ /* 0x000fe2000001ff00 */
[----:B------:R-:W-:Y:S01]  /*1460*/  UISETP.GT.AND UP0, UPT, UR39, UR5, UPT ;  /* 0x000000052700728c */ /* 0x000fe2000bf04270 */
[----:B------:R-:W-:Y:S02]  /*1470*/  CS2R R122, SRZ ;  /* 0x00000000007a7805 */ /* 0x000fe4000001ff00 */
[----:B------:R-:W-:Y:S02]  /*1480*/  CS2R R120, SRZ ;  /* 0x0000000000787805 */ /* 0x000fe4000001ff00 */
[----:B------:R-:W-:Y:S02]  /*1490*/  CS2R R118, SRZ ;  /* 0x0000000000767805 */ /* 0x000fe4000001ff00 */
[----:B------:R-:W-:Y:S02]  /*14a0*/  CS2R R116, SRZ ;  /* 0x0000000000747805 */ /* 0x000fe4000001ff00 */
[----:B------:R-:W-:-:S02]  /*14b0*/  CS2R R114, SRZ ;  /* 0x0000000000727805 */ /* 0x000fc4000001ff00 */
[----:B------:R-:W-:Y:S02]  /*14c0*/  PLOP3.LUT P1, PT, PT, PT, UP0, 0x80, 0x0 ;  /* 0x000000000000781c */ /* 0x000fe40003f2f008 */
        /* <DEDUP_REMOVED lines=45> */
[----:B------:R-:W-:Y:S06]  /*17a0*/  @!P1 BRA `(.L_x_969) ;  /* 0x000000c400a49947 */ /* 0x000fec0003800000 */
[----:B------:R-:W-:Y:S01]  /*17b0*/  SHF.R.S32.HI R19, RZ, 0x1f, R18 ;  /* 0x0000001fff137819 */ /* 0x000fe20000011412 */
[----:B------:R-:W0:Y:S01]  /*17c0*/  S2UR UR7, SR_CgaCtaId ;  /* 0x00000000000779c3 */ /* 0x000e220000008800 */
[----:B------:R-:W-:Y:S02]  /*17d0*/  UMOV UR6, 0x400 ;  /* 0x0000040000067882 */ /* 0x000fe40000000000 */
[----:B------:R-:W-:-:S04]  /*17e0*/  LEA.HI R23, R19, R18, RZ, 0x7 ;  /* 0x0000001213177211 */ /* 0x000fc800078f38ff */
[----:B------:R-:W-:-:S05]  /*17f0*/  SHF.R.S32.HI R56, RZ, 0x7, R23 ;  /* 0x00000007ff387819 */ /* 0x000fca0000011417 */
[----:B------:R-:W1:Y:S01]  /*1800*/  SHFL.IDX PT, R0, R56, RZ, 0x1f ;  /* 0x00001fff38007589 */ /* 0x000e6200000e0000 */
[----:B0-----:R-:W-:-:S04]  /*1810*/  ULEA UR8, UR7, UR6, 0x18 ;  /* 0x0000000607087291 */ /* 0x001fc8000f8ec03f */
[----:B------:R-:W-:Y:S02]  /*1820*/  UIADD3 UR6, UR8, 0x10400, URZ ;  /* 0x0001040008067890 */ /* 0x000fe4000fffe03f */
[----:B------:R-:W-:Y:S02]  /*1830*/  IMAD.U32 R16, RZ, RZ, UR8 ;  /* 0x00000008ff107e24 */ /* 0x000fe4000f8e00ff */
        /* <DEDUP_REMOVED lines=15> */
[----:B------:R-:W-:Y:S01]  /*1930*/  MOV R5, UR5 ;  /* 0x0000000500057c02 */ /* 0x000fe20008000f00 */
[----:B------:R-:W-:Y:S01]  /*1940*/  ULDC.64 UR4, c[0x4][0xb0] ;  /* 0x01002c0000047ab9 */ /* 0x000fe20000000a00 */
        /* <DEDUP_REMOVED lines=9> */
.L_x_970:
[----:B------:R-:W-:Y:S02]  /*19e0*/  R2UR UR4, R16 ;  /* 0x00000000100472ca */ /* 0x000fe400000e0000 */
[----:B------:R-:W-:-:S11]  /*19f0*/  SHF.L.U32 R0, RZ, 0x1f, RZ ;  /* 0x0000001fff007819 */ /* 0x000fd600000006ff */
[----:B------:R-:W0:Y:S02]  /*1a00*/  SYNCS.PHASECHK.TRANS64.TRYWAIT P0, [UR4+0x30800], R0 ;  /* 0x03080000ff0075a7 */ /* 0x000e240008000144 */
[----:B0-----:R-:W-:Y:S05]  /*1a10*/  @!P0 BRA `(.L_x_971) ;  /* 0x0000013400a08947 */ /* 0x001fea0003800000 */
.L_x_1145:
[----:B------:R-:W2:Y:S02]  /*1a20*/  LDL R2, [R1+0xc] ;  /* 0x00000c0001027983 */ /* 0x000ea40000100800 */
[----:B--2---:R-:W-:-:S13]  /*1a30*/  R2UR UR4, R2 ;  /* 0x00000000020472ca */ /* 0x004fda00000e0000 */
[----:B------:R-:W-:-:S06]  /*1a40*/  ULOP3.LUT UR4, UR4, 0x1, URZ, 0xfc, !UPT ;  /* 0x0000000104047892 */ /* 0x000fcc000f8efc3f */
[----:B------:R-:W-:-:S05]  /*1a50*/  IMAD.U32 R2, RZ, RZ, UR4 ;  /* 0x00000004ff027e24 */ /* 0x000fca000f8e00ff */
[----:B------:R-:W-:-:S13]  /*1a60*/  ISETP.NE.AND P4, PT, R2, 0x3, PT ;  /* 0x000000030200780c */ /* 0x000fda0003f85270 */
[----:B------:R-:W-:Y:S05]  /*1a70*/  @!P4 BRA `(.L_x_972) ;  /* 0x000000000004c947 */ /* 0x000fea0003800000 */
[----:B------:R-:W-:Y:S01]  /*1a80*/  BPT.TRAP 0x1 ;  /* 0x000000040000795c */ /* 0x000fe20000300000 */
.L_x_972:
[----:B------:R-:W-:-:S13]  /*1a90*/  R2UR UR4, R16 ;  /* 0x00000000100472ca */ /* 0x000fda00000e0000 */
[----:B------:R1:W2:Y:S01]  /*1aa0*/  SYNCS.PHASECHK.TRANS64.TRYWAIT P0, [UR4+0x30830], R0 ;  /* 0x03083000ff0075a7 */ /* 0x0002a20008000144 */
[----:B------:R-:W-:Y:S05]  /*1ab0*/  @!P4 BRA `(.L_x_973) ;  /* 0x000000000004c947 */ /* 0x000fea0003800000 */
[----:B------:R-:W-:Y:S01]  /*1ac0*/  BPT.TRAP 0x1 ;  /* 0x000000040000795c */ /* 0x000fe20000300000 */
.L_x_973:
[----:B------:R-:W3:Y:S01]  /*1ad0*/  S2R R2, SR_TID.X ;  /* 0x0000000000027919 */ /* 0x000ee20000002100 */
[----:B------:R-:W-:-:S05]  /*1ae0*/  IMAD.U32 R6, RZ, RZ, UR36 ;  /* 0x00000024ff067e24 */ /* 0x000fca000f8e00ff */
[----:B------:R-:W-:Y:S02]  /*1af0*/  LOP3.LUT R6, R6, 0x10000, RZ, 0xfc, !PT ;  /* 0x0001000006067812 */ /* 0x000fe400078efcff */
[----:B---3--:R-:W-:-:S04]  /*1b00*/  LOP3.LUT R2, R2, 0x7f, RZ, 0xc0, !PT ;  /* 0x0000007f02027812 */ /* 0x008fc800078ec0ff */
[----:B------:R-:W-:Y:S01]  /*1b10*/  ISETP.NE.AND P5, PT, R2, RZ, PT ;  /* 0x000000ff0200720c */ /* 0x000fe20003fa5270 */
[----:B--2---:R-:W-:-:S12]  /*1b20*/  @P0 BRA `(.L_x_974) ;  /* 0x00000000000c0947 */ /* 0x004fd80003800000 */
[----:B------:R-:W-:-:S13]  /*1b30*/  R2UR UR4, R16 ;  /* 0x00000000100472ca */ /* 0x000fda00000e0000 */
[----:B------:R-:W2:Y:S02]  /*1b40*/  SYNCS.PHASECHK.TRANS64.TRYWAIT P0, [UR4+0x30830], R0 ;  /* 0x03083000ff0075a7 */ /* 0x000ea40008000144 */
[----:B--2---:R-:W-:Y:S05]  /*1b50*/  @!P0 BRA `(.L_x_975) ;  /* 0x00000134006c8947 */ /* 0x004fea0003800000 */
.L_x_974:
[----:B------:R-:W-:Y:S05]  /*1b60*/  WARPSYNC.ALL ;  /* 0x0000000000007948 */ /* 0x000fea0003800000 */
[----:B------:R-:W-:Y:S01]  /*1b70*/  IMAD.MOV.U32 R7, RZ, RZ, 0x40000040 ;  /* 0x40000040ff077424 */ /* 0x000fe200078e00ff */
[----:B------:R-:W-:Y:S01]  /*1b80*/  R2UR UR14, R16 ;  /* 0x00000000100e72ca */ /* 0x000fe200000e0000 */
[----:B------:R-:W-:Y:S01]  /*1b90*/  WARPGROUP.ARRIVE ;  /* 0x00000000000079c5 */ /* 0x000fe20000000000 */
[----:B------:R-:W-:Y:S01]  /*1ba0*/  R2UR UR8, R6 ;  /* 0x00000000060872ca */ /* 0x000fe200000e0000 */
[----:B------:R-:W-:Y:S01]  /*1bb0*/  UMOV UR11, 0x40000040 ;  /* 0x40000040000b7882 */ /* 0x000fe20000000000 */
[----:B------:R-:W-:Y:S01]  /*1bc0*/  R2UR UR9, R7 ;  /* 0x00000000070972ca */ /* 0x000fe200000e0000 */
[----:B------:R-:W-:Y:S01]  /*1bd0*/  UMOV UR13, 0x40000040 ;  /* 0x40000040000d7882 */ /* 0x000fe20000000000 */
[----:B------:R-:W-:Y:S01]  /*1be0*/  UMOV UR7, 0x40000040 ;  /* 0x4000004000077882 */ /* 0x000fe20000000000 */
[----:B------:R-:W-:Y:S01]  /*1bf0*/  UMOV UR5, UR13 ;  /* 0x0000000d00057c82 */ /* 0x000fe20008000000 */
[----:B------:R-:W-:Y:S01]  /*1c00*/  IMAD.U32 R11, RZ, RZ, UR13 ;  /* 0x0000000dff0b7e24 */ /* 0x000fe2000f8e00ff */
[----:B------:R-:W-:Y:S01]  /*1c10*/  UMOV UR13, 0x40000040 ;  /* 0x40000040000d7882 */ /* 0x000fe20000000000 */
[----:B------:R-:W-:Y:S01]  /*1c20*/  UMOV UR17, 0x40000040 ;  /* 0x4000004000117882 */ /* 0x000fe20000000000 */
[----:B------:R-:W-:Y:S01]  /*1c30*/  UMOV UR21, 0x40000040 ;  /* 0x4000004000157882 */ /* 0x000fe20000000000 */
[----:B------:R-:W-:Y:S01]  /*1c40*/  UMOV UR25, 0x40000040 ;  /* 0x4000004000197882 */ /* 0x000fe20000000000 */
[----:B------:R-:W-:Y:S01]  /*1c50*/  UIADD3 UR4, UR14, 0x20400, URZ ;  /* 0x000204000e047890 */ /* 0x000fe2000fffe03f */
[----:B------:R-:W-:Y:S01]  /*1c60*/  LOP3.LUT R23, R23, 0xffffff80, RZ, 0xc0, !PT ;  /* 0xffffff8017177812 */ /* 0x000fe200078ec0ff */
[----:B------:R-:W-:Y:S01]  /*1c70*/  UMOV UR29, 0x40000040 ;  /* 0x40000040001d7882 */ /* 0x000fe20000000000 */
[----:B------:R-:W-:Y:S01]  /*1c80*/  UMOV UR33, 0x40000040 ;  /* 0x4000004000217882 */ /* 0x000fe20000000000 */
[----:B------:R-:W-:Y:S01]  /*1c90*/  USHF.R.U32.HI UR4, URZ, 0x4, UR4 ;  /* 0x000000043f047899 */ /* 0x000fe20008011604 */
[----:B------:R-:W-:Y:S01]  /*1ca0*/  IADD3 R23, R18, -R23, RZ ;  /* 0x8000001712177210 */ /* 0x000fe20007ffe0ff */
[----:B------:R-:W-:Y:S01]  /*1cb0*/  UMOV UR37, 0x40000040 ;  /* 0x4000004000257882 */ /* 0x000fe20000000000 */
[----:B------:R-:W-:Y:S01]  /*1cc0*/  UMOV UR41, 0x40000040 ;  /* 0x4000004000297882 */ /* 0x000fe20000000000 */
[----:B------:R-:W-:Y:S01]  /*1cd0*/  ULOP3.LUT UR4, UR4, 0x3fff, URZ, 0xc0, !UPT ;  /* 0x00003fff04047892 */ /* 0x000fe2000f8ec03f */
[----:B01----:R-:W-:Y:S01]  /*1ce0*/  SHF.R.S32.HI R0, RZ, 0x1f, R23 ;  /* 0x0000001fff007819 */ /* 0x003fe20000011417 */
[----:B------:R-:W-:Y:S01]  /*1cf0*/  UMOV UR45, 0x40000040 ;  /* 0x40000040002d7882 */ /* 0x000fe20000000000 */
[----:B------:R-:W-:Y:S01]  /*1d00*/  UMOV UR49, 0x40000040 ;  /* 0x4000004000317882 */ /* 0x000fe20000000000 */
[----:B------:R-:W-:Y:S01]  /*1d10*/  ULOP3.LUT UR15, UR4, 0x10000, URZ, 0xfc, !UPT ;  /* 0x00010000040f7892 */ /* 0x000fe2000f8efc3f */
[----:B------:R-:W-:Y:S01]  /*1d20*/  LEA.HI R19, R19, R18, RZ, 0x2 ;  /* 0x0000001213137211 */ /* 0x000fe200078f10ff */
[----:B------:R-:W-:Y:S01]  /*1d30*/  UMOV UR53, 0x40000040 ;  /* 0x4000004000357882 */ /* 0x000fe20000000000 */
[----:B------:R-:W-:Y:S01]  /*1d40*/  LEA.HI R3, R56, R56, RZ, 0x1 ;  /* 0x0000003838037211 */ /* 0x000fe200078f08ff */
[----:B------:R-:W-:Y:S01]  /*1d50*/  UIADD3 UR6, UR15, 0x2, URZ ;  /* 0x000000020f067890 */ /* 0x000fe2000fffe03f */
[-C--:B------:R-:W-:Y:S01]  /*1d60*/  LEA.HI R2, R0, R23.reuse, RZ, 0x2 ;  /* 0x0000001700027211 */ /* 0x080fe200078f10ff */
[----:B------:R-:W-:Y:S01]  /*1d70*/  IMAD.U32 R20, RZ, RZ, UR15 ;  /* 0x0000000fff147e24 */ /* 0x000fe2000f8e00ff */
[----:B------:R-:W-:Y:S01]  /*1d80*/  UMOV UR10, UR15 ;  /* 0x0000000f000a7c82 */ /* 0x000fe20008000000 */
[----:B------:R-:W-:Y:S01]  /*1d90*/  LOP3.LUT R19, R19, 0xfffffffc, RZ, 0xc0, !PT ;  /* 0xfffffffc13137812 */ /* 0x000fe200078ec0ff */
[----:B------:R-:W-:Y:S01]  /*1da0*/  HGMMA.64x64x16.F32.BF16 R24, gdesc[UR8], RZ, !UPT, gsb0 ;  /* 0x00e00000081879f0 */ /* 0x000fe2000c0018ff */
[----:B------:R-:W-:Y:S01]  /*1db0*/  R2UR UR10, R6 ;  /* 0x00000000060a72ca */ /* 0x000fe200000e0000 */
[----:B------:R-:W-:Y:S01]  /*1dc0*/  UMOV UR9, 0x40000040 ;  /* 0x4000004000097882 */ /* 0x000fe20000000000 */
[----:B------:R-:W-:Y:S01]  /*1dd0*/  LOP3.LUT R9, R3, 0x3fffffe, RZ, 0xc0, !PT ;  /* 0x03fffffe03097812 */ /* 0x000fe200078ec0ff */
[----:B------:R-:W-:Y:S01]  /*1de0*/  IMAD.U32 R15, RZ, RZ, UR9 ;  /* 0x00000009ff0f7e24 */ /* 0x000fe2000f8e00ff */
[----:B------:R-:W-:Y:S01]  /*1df0*/  LEA.HI R3, R0, R23, RZ, 0x5 ;  /* 0x0000001700037211 */ /* 0x000fe200078f28ff */
[----:B------:R-:W-:Y:S01]  /*1e00*/  IMAD.IADD R19, R18, 0x1, -R19 ;  /* 0x0000000112137824 */ /* 0x000fe200078e0a13 */
[--C-:B------:R-:W-:Y:S01]  /*1e10*/  SHF.R.S32.HI R0, RZ, 0x2, R2.reuse ;  /* 0x00000002ff007819 */ /* 0x100fe20000011402 */
[----:B------:R-:W-:Y:S01]  /*1e20*/  IMAD.IADD R9, R56, 0x1, -R9 ;  /* 0x0000000138097824 */ /* 0x000fe200078e0a09 */
[----:B------:R-:W-:Y:S01]  /*1e30*/  SHF.R.S32.HI R5, RZ, 0x1f, R2 ;  /* 0x0000001fff057819 */ /* 0x000fe20000011402 */
[----:B------:R-:W-:Y:S01]  /*1e40*/  ULEA UR27, UR39, 0xffffffc0, 0x6 ;  /* 0xffffffc0271b7891 */ /* 0x000fe2000f8e303f */
[----:B------:R-:W-:-:S02]  /*1e50*/  SHF.R.S32.HI R3, RZ, 0x5, R3 ;  /* 0x00000005ff037819 */ /* 0x000fc40000011403 */
[-C--:B------:R-:W-:Y:S01]  /*1e60*/  LEA.HI R5, R5, R0.reuse, RZ, 0x3 ;  /* 0x0000000005057211 */ /* 0x080fe200078f18ff */
[----:B------:R-:W-:Y:S01]  /*1e70*/  UIADD3 UR4, UR10, 0x2, URZ ;  /* 0x000000020a047890 */ /* 0x000fe2000fffe03f */
[----:B------:R-:W-:Y:S01]  /*1e80*/  LEA.HI R4, R19, R19, RZ, 0x1 ;  /* 0x0000001313047211 */ /* 0x000fe200078f08ff */
[----:B------:R-:W-:Y:S01]  /*1e90*/  UIADD3 UR16, UR10, 0x402, URZ ;  /* 0x000004020a107890 */ /* 0x000fe2000fffe03f */
[----:B------:R-:W-:Y:S01]  /*1ea0*/  LEA R3, R3, UR38, 0x4 ;  /* 0x0000002603037c11 */ /* 0x000fe2000f8e20ff */
[----:B------:R-:W-:Y:S01]  /*1eb0*/  UIADD3 UR20, UR10, 0x404, URZ ;  /* 0x000004040a147890 */ /* 0x000fe2000fffe03f */
[----:B------:R-:W-:Y:S01]  /*1ec0*/  LOP3.LUT R5, R5, 0xfffffff8, RZ, 0xc0, !PT ;  /* 0xfffffff805057812 */ /* 0x000fe200078ec0ff */
[----:B------:R-:W-:Y:S01]  /*1ed0*/  UIADD3 UR24, UR10, 0x406, URZ ;  /* 0x000004060a187890 */ /* 0x000fe2000fffe03f */
[----:B------:R-:W-:Y:S01]  /*1ee0*/  LOP3.LUT R4, R4, 0x1ffffffe, RZ, 0xc0, !PT ;  /* 0x1ffffffe04047812 */ /* 0x000fe200078ec0ff */
[----:B------:R-:W-:Y:S01]  /*1ef0*/  UMOV UR12, UR4 ;  /* 0x00000004000c7c82 */ /* 0x000fe20008000000 */
[----:B------:R-:W-:Y:S01]  /*1f00*/  UIADD3 UR28, UR10, 0x800, URZ ;  /* 0x000008000a1c7890 */ /* 0x000fe2000fffe03f */
[----:B------:R-:W-:Y:S01]  /*1f10*/  MOV R10, UR12 ;  /* 0x0000000c000a7c02 */ /* 0x000fe20008000f00 */
[----:B------:R-:W-:Y:S01]  /*1f20*/  UMOV UR4, UR12 ;  /* 0x0000000c00047c82 */ /* 0x000fe20008000000 */
[----:B------:R-:W-:Y:S01]  /*1f30*/  UIADD3 UR12, UR10, 0x400, URZ ;  /* 0x000004000a0c7890 */ /* 0x000fe2000fffe03f */
[----:B------:R-:W-:Y:S01]  /*1f40*/  IADD3 R0, R3, R0, -R5 ;  /* 0x0000000003007210 */ /* 0x000fe20007ffe805 */
[----:B------:R-:W-:Y:S01]  /*1f50*/  UIADD3 UR32, UR10, 0x802, URZ ;  /* 0x000008020a207890 */ /* 0x000fe2000fffe03f */
[----:B------:R-:W-:Y:S01]  /*1f60*/  IMAD.IADD R19, R19, 0x1, -R4 ;  /* 0x0000000113137824 */ /* 0x000fe200078e0a04 */
[----:B------:R-:W-:Y:S01]  /*1f70*/  UIADD3 UR36, UR10, 0x804, URZ ;  /* 0x000008040a247890 */ /* 0x000fe2000fffe03f */
[----:B------:R-:W-:Y:S01]  /*1f80*/  R2UR UR11, R17 ;  /* 0x00000000110b72ca */ /* 0x000fe200000e0000 */
[----:B------:R-:W-:Y:S01]  /*1f90*/  UIADD3 UR40, UR10, 0x806, URZ ;  /* 0x000008060a287890 */ /* 0x000fe2000fffe03f */
[----:B------:R-:W-:Y:S01]  /*1fa0*/  IMAD R0, R9, 0x40, R0 ;  /* 0x0000004009007824 */ /* 0x000fe200078e0200 */
[----:B------:R-:W-:Y:S01]  /*1fb0*/  UIADD3 UR44, UR10, 0xc00, URZ ;  /* 0x00000c000a2c7890 */ /* 0x000fe2000fffe03f */
[----:B------:R-:W-:Y:S01]  /*1fc0*/  LOP3.LUT R2, R2, 0x7ffffffc, RZ, 0xc0, !PT ;  /* 0x7ffffffc02027812 */ /* 0x000fe200078ec0ff */
[----:B------:R-:W-:Y:S01]  /*1fd0*/  UIADD3 UR48, UR10, 0xc02, URZ ;  /* 0x00000c020a307890 */ /* 0x000fe2000fffe03f */
[----:B------:R-:W-:Y:S01]  /*1fe0*/  IMAD R19, R19, 0x8, R0 ;  /* 0x0000000813137824 */ /* 0x000fe200078e0200 */
[----:B------:R-:W-:-:S02]  /*1ff0*/  UIADD3 UR52, UR10, 0xc04, URZ ;  /* 0x00000c040a347890 */ /* 0x000fc4000fffe03f */
[----:B------:R-:W-:Y:S02]  /*2000*/  IMAD.IADD R5, R23, 0x1, -R2 ;  /* 0x0000000117057824 */ /* 0x000fe400078e0a02 */
[----:B------:R-:W-:Y:S01]  /*2010*/  MOV R3, R19 ;  /* 0x0000001300037202 */ /* 0x000fe20000000f00 */
[----:B------:R-:W-:Y:S02]  /*2020*/  WARPGROUP.DEPBAR.LE gsb0, 0x0 ;  /* 0x00008000000079c5 */ /* 0x000fe40000010000 */
[----:B------:R-:W-:-:S06]  /*2030*/  WARPGROUP.ARRIVE ;  /* 0x00000000000079c5 */ /* 0x000fcc0000000000 */
[----:B------:R-:W-:Y:S01]  /*2040*/  HGMMA.64x64x16.F32.BF16 R24, gdesc[UR4], R24, gsb0 ;  /* 0x00e00000041879f0 */ /* 0x000fe20008001818 */
[----:B------:R-:W-:Y:S02]  /*2050*/  UIADD3 UR4, UR10, 0x4, URZ ;  /* 0x000000040a047890 */ /* 0x000fe4000fffe03f */
[----:B------:R-:W-:Y:S01]  /*2060*/  UIADD3 UR6, UR15, 0x4, URZ ;  /* 0x000000040f067890 */ /* 0x000fe2000fffe03f */
[----:B------:R-:W-:Y:S01]  /*2070*/  UMOV UR5, UR9 ;  /* 0x0000000900057c82 */ /* 0x000fe20008000000 */
[----:B------:R-:W-:Y:S01]  /*2080*/  UMOV UR7, 0x40000040 ;  /* 0x4000004000077882 */ /* 0x000fe20000000000 */
[----:B------:R-:W-:Y:S02]  /*2090*/  UMOV UR9, 0x40000040 ;  /* 0x4000004000097882 */ /* 0x000fe40000000000 */
[----:B------:R-:W-:Y:S02]  /*20a0*/  UMOV UR8, UR4 ;  /* 0x0000000400087c82 */ /* 0x000fe40008000000 */
[----:B------:R-:W-:Y:S01]  /*20b0*/  UMOV UR4, UR8 ;  /* 0x0000000800047c82 */ /* 0x000fe20008000000 */
[----:B------:R-:W-:Y:S01]  /*20c0*/  IMAD.U32 R14, RZ, RZ, UR8 ;  /* 0x00000008ff0e7e24 */ /* 0x000fe2000f8e00ff */
[----:B------:R-:W-:-:S02]  /*20d0*/  UIADD3 UR8, UR10, 0x6, URZ ;  /* 0x000000060a087890 */ /* 0x000fc4000fffe03f */
[----:B------:R-:W-:Y:S01]  /*20e0*/  UIADD3 UR10, UR10, 0xc06, URZ ;  /* 0x00000c060a0a7890 */ /* 0x000fe2000fffe03f */
[----:B------:R-:W-:Y:S02]  /*20f0*/  WARPGROUP.DEPBAR.LE gsb0, 0x0 ;  /* 0x00008000000079c5 */ /* 0x000fe40000010000 */
[----:B------:R-:W-:-:S06]  /*2100*/  WARPGROUP.ARRIVE ;  /* 0x00000000000079c5 */ /* 0x000fcc0000000000 */
[----:B------:R-:W-:Y:S01]  /*2110*/  HGMMA.64x64x16.F32.BF16 R24, gdesc[UR4], R24, gsb0 ;  /* 0x00e00000041879f0 */ /* 0x000fe20008001818 */
[----:B------:R-:W-:Y:S01]  /*2120*/  UIADD3 UR6, UR15, 0x6, URZ ;  /* 0x000000060f067890 */ /* 0x000fe2000fffe03f */
[----:B------:R-:W-:Y:S01]  /*2130*/  UMOV UR4, UR8 ;  /* 0x0000000800047c82 */ /* 0x000fe20008000000 */
[----:B------:R-:W-:Y:S01]  /*2140*/  UMOV UR5, UR9 ;  /* 0x0000000900057c82 */ /* 0x000fe20008000000 */
[----:B------:R-:W-:Y:S01]  /*2150*/  UMOV UR7, 0x40000040 ;  /* 0x4000004000077882 */ /* 0x000fe20000000000 */
        /* <DEDUP_REMOVED lines=82> */
[----:B------:R-:W-:Y:S01]  /*2680*/  UMOV UR5, 0x40000040 ;  /* 0x4000004000057882 */ /* 0x000fe20000000000 */
[----:B------:R-:W-:Y:S01]  /*2690*/  UMOV UR7, 0x40000040 ;  /* 0x4000004000077882 */ /* 0x000fe20000000000 */
[----:B------:R-:W-:Y:S01]  /*26a0*/  IMAD.U32 R12, RZ, RZ, UR4 ;  /* 0x00000004ff0c7e24 */ /* 0x000fe2000f8e00ff */
[----:B------:R-:W-:Y:S01]  /*26b0*/  ULDC UR10, c[0x0][0x2f0] ;  /* 0x0000bc00000a7ab9 */ /* 0x000fe20000000800 */
[----:B------:R-:W-:Y:S02]  /*26c0*/  IMAD.U32 R13, RZ, RZ, UR5 ;  /* 0x00000005ff0d7e24 */ /* 0x000fe4000f8e00ff */
[----:B------:R-:W-:Y:S01]  /*26d0*/  IMAD.U32 R9, RZ, RZ, UR10 ;  /* 0x0000000aff097e24 */ /* 0x000fe2000f8e00ff */
[----:B------:R-:W-:-:S02]  /*26e0*/  WARPGROUP.DEPBAR.LE gsb0, 0x0 ;  /* 0x00008000000079c5 */ /* 0x000fc40000010000 */
[----:B------:R-:W-:-:S06]  /*26f0*/  WARPGROUP.ARRIVE ;  /* 0x00000000000079c5 */ /* 0x000fcc0000000000 */
[----:B------:R-:W-:Y:S01]  /*2700*/  HGMMA.64x64x16.F32.BF16 R24, gdesc[UR4], R24, gsb0 ;  /* 0x00e00000041879f0 */ /* 0x000fe20008001818 */
[----:B------:R-:W-:Y:S01]  /*2710*/  ULDC UR4, c[0x0][0x448] ;  /* 0x0001120000047ab9 */ /* 0x000fe20000000800 */
[----:B------:R-:W-:Y:S01]  /*2720*/  ULDC UR7, c[0x0][0x9d8] ;  /* 0x0002760000077ab9 */ /* 0x000fe20000000800 */
[----:B------:R-:W-:-:S03]  /*2730*/  UISETP.NE.AND UP0, UPT, UR4, 0x1, UPT ;  /* 0x000000010400788c */ /* 0x000fc6000bf05270 */
[----:B------:R-:W-:Y:S02]  /*2740*/  UMOV UR4, 0xffffffc0 ;  /* 0xffffffc000047882 */ /* 0x000fe40000000000 */
[----:B------:R-:W-:Y:S01]  /*2750*/  UIMAD UR4, UR39, UR4, 0x40 ;  /* 0x00000040270474a4 */ /* 0x000fe2000f8e0204 */
[----:B------:R-:W-:Y:S02]  /*2760*/  PLOP3.LUT P0, PT, PT, PT, UP0, 0x80, 0x0 ;  /* 0x000000000000781c */ /* 0x000fe40003f0f008 */
[----:B------:R-:W-:Y:S01]  /*2770*/  PLOP3.LUT P1, PT, PT, PT, UP0, 0x80, 0x0 ;  /* 0x000000000000781c */ /* 0x000fe20003f2f008 */
[----:B------:R-:W-:Y:S02]  /*2780*/  UIMAD UR6, UR11, UR10, UR4 ;  /* 0x0000000a0b0672a4 */ /* 0x000fe4000f8e0204 */
[----:B------:R-:W-:-:S04]  /*2790*/  @UP0 ULDC UR5, c[0x0][0x44c] ;  /* 0x0001130000050ab9 */ /* 0x000fc80000000800 */
[----:B------:R-:W-:-:S04]  /*27a0*/  MOV R18, UR6 ;  /* 0x0000000600127c02 */ /* 0x000fc80008000f00 */
[----:B------:R-:W-:Y:S01]  /*27b0*/  @P0 IMAD.HI.U32 R0, R19, UR5, RZ ;  /* 0x0000000513000c27 */ /* 0x000fe2000f8e00ff */
[----:B------:R-:W-:-:S03]  /*27c0*/  @UP0 ULDC UR5, c[0x0][0x450] ;  /* 0x0001140000050ab9 */ /* 0x000fc60000000800 */
[----:B------:R-:W-:Y:S01]  /*27d0*/  IMAD R18, R5, -0x2, R18 ;  /* 0xfffffffe05127824 */ /* 0x000fe200078e0212 */
[----:B------:R-:W-:Y:S01]  /*27e0*/  @P1 SHF.R.U32.HI R3, RZ, UR5, R0 ;  /* 0x00000005ff031c19 */ /* 0x000fe20008011600 */
[----:B------:R-:W-:Y:S01]  /*27f0*/  UIADD3 UR5, UR4, 0x1, URZ ;  /* 0x0000000104057890 */ /* 0x000fe2000fffe03f */
[----:B------:R-:W-:-:S03]  /*2800*/  IMAD.U32 R0, RZ, RZ, UR14 ;  /* 0x0000000eff007e24 */ /* 0x000fc6000f8e00ff */
[----:B------:R-:W0:Y:S01]  /*2810*/  SHFL.IDX PT, R61, R3, RZ, 0x1c1f ;  /* 0x001c1fff033d7589 */ /* 0x000e2200000e0000 */
[----:B------:R-:W-:Y:S02]  /*2820*/  @!P5 VIADD R0, R0, 0x30840 ;  /* 0x000308400000d836 */ /* 0x000fe40000000000 */
[----:B------:R-:W-:Y:S01]  /*2830*/  IMAD.U32 R2, RZ, RZ, UR5 ;  /* 0x00000005ff027e24 */ /* 0x000fe2000f8e00ff */
[----:B------:R-:W-:Y:S02]  /*2840*/  ULDC UR5, c[0x0][0x9dc] ;  /* 0x0002770000057ab9 */ /* 0x000fe40000000800 */
[----:B------:R-:W-:Y:S01]  /*2850*/  ULOP3.LUT UR14, URZ, UR5, URZ, 0x33, !UPT ;  /* 0x000000053f0e7292 */ /* 0x000fe2000f8e333f */
[----:B------:R-:W-:Y:S01]  /*2860*/  IMAD R2, R5, -0x2, R2 ;  /* 0xfffffffe05027824 */ /* 0x000fe200078e0202 */
[----:B------:R-:W-:-:S03]  /*2870*/  @!P5 PRMT R0, RZ, 0x654, R0 ;  /* 0x00000654ff00d816 */ /* 0x000fc60000000000 */
[----:B------:R-:W-:Y:S01]  /*2880*/  IMAD R2, R9, UR11, R2 ;  /* 0x0000000b09027c24 */ /* 0x000fe2000f8e0202 */
[----:B------:R-:W-:Y:S01]  /*2890*/  ULDC UR11, c[0x0][0x288] ;  /* 0x0000a200000b7ab9 */ /* 0x000fe20000000800 */
[----:B------:R-:W-:Y:S02]  /*28a0*/  IMAD.U32 R21, RZ, RZ, UR14 ;  /* 0x0000000eff157e24 */ /* 0x000fe4000f8e00ff */
[----:B------:R-:W-:Y:S01]  /*28b0*/  VIADD R9, R2, -UR11 ;  /* 0x8000000b02097c36 */ /* 0x000fe20008000000 */
[----:B------:R-:W-:Y:S02]  /*28c0*/  WARPGROUP.DEPBAR.LE gsb0, 0x0 ;  /* 0x00008000000079c5 */ /* 0x000fe40000010000 */
[----:B------:R-:W-:Y:S01]  /*28d0*/  FMUL.FTZ R24, R24, UR7 ;  /* 0x0000000718187c20 */ /* 0x000fe20008410000 */
[----:B------:R-:W-:Y:S01]  /*28e0*/  FMUL.FTZ R25, R25, UR7 ;  /* 0x0000000719197c20 */ /* 0x000fe20008410000 */
[----:B------:R-:W-:Y:S01]  /*28f0*/  FMUL.FTZ R26, R26, UR7 ;  /* 0x000000071a1a7c20 */ /* 0x000fe20008410000 */
[----:B------:R-:W-:Y:S01]  /*2900*/  FMUL.FTZ R27, R27, UR7 ;  /* 0x000000071b1b7c20 */ /* 0x000fe20008410000 */
[----:B------:R-:W1:Y:S01]  /*2910*/  MUFU.TANH R57, R24 ;  /* 0x0000001800397308 */ /* 0x000e620000002400 */
[----:B------:R-:W-:Y:S01]  /*2920*/  FMUL.FTZ R28, R28, UR7 ;  /* 0x000000071c1c7c20 */ /* 0x000fe20008410000 */
[----:B------:R-:W-:Y:S01]  /*2930*/  FMUL.FTZ R29, R29, UR7 ;  /* 0x000000071d1d7c20 */ /* 0x000fe20008410000 */
[----:B------:R-:W-:Y:S01]  /*2940*/  FMUL.FTZ R30, R30, UR7 ;  /* 0x000000071e1e7c20 */ /* 0x000fe20008410000 */
[----:B------:R-:W-:Y:S01]  /*2950*/  FMUL.FTZ R31, R31, UR7 ;  /* 0x000000071f1f7c20 */ /* 0x000fe20008410000 */
[----:B------:R-:W-:Y:S01]  /*2960*/  FMUL.FTZ R32, R32, UR7 ;  /* 0x0000000720207c20 */ /* 0x000fe20008410000 */
[----:B------:R-:W-:Y:S01]  /*2970*/  FMUL.FTZ R33, R33, UR7 ;  /* 0x0000000721217c20 */ /* 0x000fe20008410000 */
[----:B------:R-:W-:Y:S01]  /*2980*/  FMUL.FTZ R34, R34, UR7 ;  /* 0x0000000722227c20 */ /* 0x000fe20008410000 */
[----:B------:R2:W3:Y:S01]  /*2990*/  MUFU.TANH R58, R25 ;  /* 0x00000019003a7308 */ /* 0x0004e20000002400 */
[----:B------:R-:W-:Y:S01]  /*29a0*/  FMUL.FTZ R35, R35, UR7 ;  /* 0x0000000723237c20 */ /* 0x000fe20008410000 */
[----:B------:R-:W-:Y:S01]  /*29b0*/  FMUL.FTZ R36, R36, UR7 ;  /* 0x0000000724247c20 */ /* 0x000fe20008410000 */
[----:B------:R-:W-:Y:S01]  /*29c0*/  FMUL.FTZ R37, R37, UR7 ;  /* 0x0000000725257c20 */ /* 0x000fe20008410000 */
[----:B------:R-:W-:Y:S01]  /*29d0*/  FMUL.FTZ R39, R39, UR7 ;  /* 0x0000000727277c20 */ /* 0x000fe20008410000 */
[----:B------:R-:W-:Y:S01]  /*29e0*/  FMUL.FTZ R40, R40, UR7 ;  /* 0x0000000728287c20 */ /* 0x000fe20008410000 */
[----:B------:R-:W-:Y:S01]  /*29f0*/  FMUL.FTZ R41, R41, UR7 ;  /* 0x0000000729297c20 */ /* 0x000fe20008410000 */
[----:B------:R-:W-:Y:S01]  /*2a00*/  FMUL.FTZ R42, R42, UR7 ;  /* 0x000000072a2a7c20 */ /* 0x000fe20008410000 */
[----:B------:R-:W-:Y:S01]  /*2a10*/  FMUL.FTZ R43, R43, UR7 ;  /* 0x000000072b2b7c20 */ /* 0x000fe20008410000 */
[----:B--2---:R-:W2:Y:S01]  /*2a20*/  LDC.64 R24, c[0x0][0x9e0] ;  /* 0x00027800ff187b82 */ /* 0x004ea20000000a00 */
        /* <DEDUP_REMOVED lines=12> */
[----:B------:R-:W4:Y:S01]  /*2af0*/  MUFU.TANH R26, R26 ;  /* 0x0000001a001a7308 */ /* 0x000f220000002400 */
[----:B------:R-:W-:Y:S01]  /*2b00*/  FMUL.FTZ R38, R38, UR7 ;  /* 0x0000000726267c20 */ /* 0x000fe20008410000 */
[----:B------:R0:W-:Y:S06]  /*2b10*/  @!P5 SYNCS.ARRIVE.TRANS64.RED.A1T0 RZ, [R0+URZ], RZ ;  /* 0x000000ff00ffd9a7 */ /* 0x0001ec000810043f */
[----:B------:R-:W0:Y:S01]  /*2b20*/  MUFU.TANH R27, R27 ;  /* 0x0000001b001b7308 */ /* 0x000e220000002400 */
[----:B--2---:R-:W-:Y:S01]  /*2b30*/  ISETP.GE.AND P6, PT, R25, 0x1, PT ;  /* 0x000000011900780c */ /* 0x004fe20003fc6270 */
[----:B------:R-:W-:-:S06]  /*2b40*/  IMAD.IADD R23, R9, 0x1, R24 ;  /* 0x0000000109177824 */ /* 0x000fcc00078e0218 */
[----:B------:R-:W2:Y:S01]  /*2b50*/  MUFU.TANH R28, R28 ;  /* 0x0000001c001c7308 */ /* 0x000ea20000002400 */
[----:B0-----:R-:W-:-:S07]  /*2b60*/  VIADDMNMX R0, R61, R23, R18, PT ;  /* 0x000000173d007246 */ /* 0x001fce0003800112 */
[----:B------:R-:W0:Y:S08]  /*2b70*/  MUFU.TANH R29, R29 ;  /* 0x0000001d001d7308 */ /* 0x000e300000002400 */
        /* <DEDUP_REMOVED lines=25> */
[----:B------:R5:W0:Y:S02]  /*2d10*/  MUFU.TANH R59, R38 ;  /* 0x00000026003b7308 */ /* 0x000a240000002400 */
[----:B-----5:R-:W-:-:S04]  /*2d20*/  VIADD R38, R9, UR14 ;  /* 0x0000000e09267c36 */ /* 0x020fc80008000000 */
[----:B------:R-:W-:Y:S01]  /*2d30*/  IMAD.IADD R2, R38, 0x1, R61 ;  /* 0x0000000126027824 */ /* 0x000fe200078e023d */
[----:B-1234-:R-:W-:Y:S06]  /*2d40*/  @!P6 BRA `(.L_x_976) ;  /* 0x00000000005ce947 */ /* 0x01efec0003800000 */
[----:B------:R-:W-:Y:S01]  /*2d50*/  R2UR UR5, R17 ;  /* 0x00000000110572ca */ /* 0x000fe200000e0000 */
[----:B------:R-:W-:Y:S01]  /*2d60*/  BSSY B0, `(.L_x_977) ;  /* 0x0000011000007945 */ /* 0x000fe20003800000 */
[----:B------:R-:W-:-:S11]  /*2d70*/  MOV R4, UR10 ;  /* 0x0000000a00047c02 */ /* 0x000fd60008000f00 */
[----:B------:R-:W-:-:S04]  /*2d80*/  IMAD R4, R4, UR5, R61 ;  /* 0x0000000504047c24 */ /* 0x000fc8000f8e023d */
[----:B------:R-:W-:-:S05]  /*2d90*/  VIADD R4, R4, -UR11 ;  /* 0x8000000b04047c36 */ /* 0x000fca0008000000 */
[----:B------:R-:W-:-:S13]  /*2da0*/  ISETP.GT.AND P0, PT, R4, -0x1, PT ;  /* 0xffffffff0400780c */ /* 0x000fda0003f04270 */
[----:B------:R-:W-:Y:S05]  /*2db0*/  @P0 BRA `(.L_x_978) ;  /* 0x00000000001c0947 */ /* 0x000fea0003800000 */
[----:B------:R-:W-:Y:S02]  /*2dc0*/  ISETP.NE.AND P0, PT, R25, 0x1, PT ;  /* 0x000000011900780c */ /* 0x000fe40003f05270 */
[----:B------:R-:W-:-:S11]  /*2dd0*/  LOP3.LUT R9, RZ, R4, RZ, 0x33, !PT ;  /* 0x00000004ff097212 */ /* 0x000fd600078e33ff */
[----:B------:R-:W1:Y:S02]  /*2de0*/  @P0 LDC.64 R60, c[0x0][0x9e8] ;  /* 0x00027a00ff3c0b82 */ /* 0x000e640000000a00 */
[----:B-1----:R-:W-:-:S05]  /*2df0*/  @P0 IMAD.HI.U32 R4, R9, R60, RZ ;  /* 0x0000003c09040227 */ /* 0x002fca00078e00ff */
[----:B------:R-:W-:-:S04]  /*2e00*/  @P0 SHF.R.U32.HI R9, RZ, R61, R4 ;  /* 0x0000003dff090219 */ /* 0x000fc80000011604 */
[----:B------:R-:W-:Y:S01]  /*2e10*/  LOP3.LUT R4, RZ, R9, RZ, 0x33, !PT ;  /* 0x00000009ff047212 */ /* 0x000fe200078e33ff */
[----:B------:R-:W-:Y:S06]  /*2e20*/  BRA `(.L_x_979) ;  /* 0x0000000000107947 */ /* 0x000fec0003800000 */
.L_x_978:
[----:B------:R-:W-:-:S13]  /*2e30*/  ISETP.NE.AND P0, PT, R25, 0x1, PT ;  /* 0x000000011900780c */ /* 0x000fda0003f05270 */
[----:B------:R-:W1:Y:S02]  /*2e40*/  @P0 LDC.64 R8, c[0x0][0x9e8] ;  /* 0x00027a00ff080b82 */ /* 0x000e640000000a00 */
[----:B-1----:R-:W-:-:S05]  /*2e50*/  @P0 IMAD.HI.U32 R8, R4, R8, RZ ;  /* 0x0000000804080227 */ /* 0x002fca00078e00ff */
[----:B------:R-:W-:-:S07]  /*2e60*/  @P0 SHF.R.U32.HI R4, RZ, R9, R8 ;  /* 0x00000009ff040219 */ /* 0x000fce0000011608 */
.L_x_979:
[----:B------:R-:W-:Y:S05]  /*2e70*/  BSYNC B0 ;  /* 0x0000000000007941 */ /* 0x000fea0003800000 */
.L_x_977:
[----:B------:R-:W-:-:S04]  /*2e80*/  IMAD R4, R4, R25, -UR27 ;  /* 0x8000001b04047e24 */ /* 0x000fc8000f8e0219 */
[----:B------:R-:W-:-:S05]  /*2e90*/  IMAD R9, R5, -0x2, R4 ;  /* 0xfffffffe05097824 */ /* 0x000fca00078e0204 */
[----:B------:R-:W-:Y:S02]  /*2ea0*/  VIMNMX R2, R2, R9, !PT ;  /* 0x0000000902027248 */ /* 0x000fe40007fe0100 */
[----:B------:R-:W-:-:S07]  /*2eb0*/  VIADDMNMX R0, R9, R25, R0, PT ;  /* 0x0000001909007246 */ /* 0x000fce0003800100 */
.L_x_976:
[----:B------:R-:W-:Y:S01]  /*2ec0*/  UISETP.GE.AND UP1, UPT, UR4, 0x2, UPT ;  /* 0x000000020400788c */ /* 0x000fe2000bf26270 */
[----:B------:R-:W1:Y:S01]  /*2ed0*/  SHFL.IDX PT, R3, R3, 0x1, 0x1c1f ;  /* 0x003c1f0003037f89 */ /* 0x000e6200000e0000 */
[----:B------:R-:W-:Y:S02]  /*2ee0*/  UISETP.GE.AND UP4, UPT, UR4, 0x9, UPT ;  /* 0x000000090400788c */ /* 0x000fe4000bf86270 */
[----:B------:R-:W-:Y:S02]  /*2ef0*/  UISETP.GE.AND UP2, UPT, UR4, 0x1, UPT ;  /* 0x000000010400788c */ /* 0x000fe4000bf46270 */
[----:B------:R-:W-:Y:S01]  /*2f00*/  PLOP3.LUT P1, PT, PT, PT, UP1, 0x40, 0x0 ;  /* 0x000000000000781c */ /* 0x000fe20003f2e818 */
[----:B------:R-:W-:Y:S01]  /*2f10*/  UP2UR UR26, UPR, URZ, 0x2 ;  /* 0x000000023f1a7883 */ /* 0x000fe20008000000 */
[----:B------:R-:W-:Y:S01]  /*2f20*/  PLOP3.LUT P0, PT, PT, PT, UP4, 0x40, 0x0 ;  /* 0x000000000000781c */ /* 0x000fe20003f0e848 */
[----:B------:R-:W-:Y:S01]  /*2f30*/  UISETP.GE.AND UP1, UPT, UR4, 0x12, UPT ;  /* 0x000000120400788c */ /* 0x000fe2000bf26270 */
[----:B------:R-:W-:Y:S01]  /*2f40*/  ISETP.GT.AND P1, PT, R2, 0x1, P1 ;  /* 0x000000010200780c */ /* 0x000fe20000f24270 */
[----:B------:R-:W-:Y:S01]  /*2f50*/  UISETP.GE.AND UP3, UPT, UR4, 0xa, UPT ;  /* 0x0000000a0400788c */ /* 0x000fe2000bf66270 */
[----:B------:R-:W-:Y:S01]  /*2f60*/  PLOP3.LUT P2, PT, PT, PT, UP2, 0x40, 0x0 ;  /* 0x000000000000781c */ /* 0x000fe20003f4e828 */
[----:B------:R-:W-:Y:S01]  /*2f70*/  UP2UR UR18, UPR, URZ, 0x2 ;  /* 0x000000023f127883 */ /* 0x000fe20008000000 */
[----:B------:R-:W-:Y:S01]  /*2f80*/  ISETP.LT.OR P1, PT, R0, 0x2, P1 ;  /* 0x000000020000780c */ /* 0x000fe20000f21670 */
[----:B------:R-:W-:Y:S01]  /*2f90*/  UP2UR UR23, UPR, URZ, 0x4 ;  /* 0x000000043f177883 */ /* 0x000fe20008000000 */
[C---:B------:R-:W-:Y:S01]  /*2fa0*/  ISETP.GT.AND P0, PT, R2.reuse, 0x8, P0 ;  /* 0x000000080200780c */ /* 0x040fe20000704270 */
[----:B------:R-:W-:Y:S01]  /*2fb0*/  UISETP.GE.AND UP2, UPT, UR4, 0x11, UPT ;  /* 0x000000110400788c */ /* 0x000fe2000bf46270 */
[----:B------:R-:W-:Y:S01]  /*2fc0*/  ISETP.GT.AND P2, PT, R2, RZ, P2 ;  /* 0x000000ff0200720c */ /* 0x000fe20001744270 */
[----:B------:R-:W-:Y:S01]  /*2fd0*/  UP2UR UR22, UPR, URZ, 0x10 ;  /* 0x000000103f167883 */ /* 0x000fe20008000000 */
[----:B------:R-:W-:Y:S01]  /*2fe0*/  FSEL R61, R58, -INF , !P1 ;  /* 0xff8000003a3d7808 */ /* 0x000fe20004800000 */
[----:B------:R-:W-:Y:S01]  /*2ff0*/  UP2UR UR15, UPR, URZ, 0x4 ;  /* 0x000000043f0f7883 */ /* 0x000fe20008000000 */
[----:B------:R-:W-:Y:S01]  /*3000*/  PLOP3.LUT P1, PT, PT, PT, UP1, 0x40, 0x0 ;  /* 0x000000000000781c */ /* 0x000fe20003f2e818 */
[----:B------:R-:W-:Y:S01]  /*3010*/  UISETP.GE.AND UP1, UPT, UR4, 0x19, UPT ;  /* 0x000000190400788c */ /* 0x000fe2000bf26270 */
[----:B------:R-:W-:Y:S01]  /*3020*/  PLOP3.LUT P3, PT, PT, PT, UP3, 0x40, 0x0 ;  /* 0x000000000000781c */ /* 0x000fe20003f6e838 */
[----:B------:R-:W-:Y:S01]  /*3030*/  UP2UR UR5, UPR, URZ, 0x8 ;  /* 0x000000083f057883 */ /* 0x000fe20008000000 */
[C---:B------:R-:W-:Y:S01]  /*3040*/  ISETP.LT.OR P0, PT, R0.reuse, 0x9, P0 ;  /* 0x000000090000780c */ /* 0x040fe20000701670 */
[----:B------:R-:W-:Y:S01]  /*3050*/  UP2UR UR19, UPR, URZ, 0x2 ;  /* 0x000000023f137883 */ /* 0x000fe20008000000 */
[----:B------:R-:W-:Y:S01]  /*3060*/  ISETP.LT.OR P2, PT, R0, 0x1, P2 ;  /* 0x000000010000780c */ /* 0x000fe20001741670 */
[----:B------:R-:W-:Y:S01]  /*3070*/  UISETP.GE.AND UP3, UPT, UR4, 0x31, UPT ;  /* 0x000000310400788c */ /* 0x000fe2000bf66270 */
[----:B------:R-:W-:Y:S01]  /*3080*/  ISETP.GT.AND P3, PT, R2, 0x9, P3 ;  /* 0x000000090200780c */ /* 0x000fe20001f64270 */
[----:B------:R-:W-:Y:S01]  /*3090*/  UISETP.GE.AND UP4, UPT, UR4, 0x32, UPT ;  /* 0x000000320400788c */ /* 0x000fe2000bf86270 */
[----:B------:R-:W-:Y:S01]  /*30a0*/  FSEL R63, R28, -INF , !P0 ;  /* 0xff8000001c3f7808 */ /* 0x000fe20004000000 */
[----:B------:R-:W-:Y:S01]  /*30b0*/  UISETP.GE.AND UP5, UPT, UR4, 0x39, UPT ;  /* 0x000000390400788c */ /* 0x000fe2000bfa6270 */
[----:B------:R-:W-:Y:S01]  /*30c0*/  FSEL R57, R57, -INF , !P2 ;  /* 0xff80000039397808 */ /* 0x000fe20005000000 */
[----:B------:R-:W-:Y:S01]  /*30d0*/  UISETP.GE.AND UP6, UPT, UR4, 0x3a, UPT ;  /* 0x0000003a0400788c */ /* 0x000fe2000bfc6270 */
[----:B------:R-:W-:Y:S01]  /*30e0*/  PLOP3.LUT P0, PT, PT, PT, UP1, 0x40, 0x0 ;  /* 0x000000000000781c */ /* 0x000fe20003f0e818 */
[----:B------:R-:W-:Y:S01]  /*30f0*/  UISETP.GE.AND UP1, UPT, UR4, 0x1a, UPT ;  /* 0x0000001a0400788c */ /* 0x000fe2000bf26270 */
[----:B------:R-:W-:Y:S01]  /*3100*/  PLOP3.LUT P2, PT, PT, PT, UP2, 0x40, 0x0 ;  /* 0x000000000000781c */ /* 0x000fe20003f4e828 */
[----:B------:R-:W-:Y:S01]  /*3110*/  UISETP.GE.AND UP2, UPT, UR4, 0x2a, UPT ;  /* 0x0000002a0400788c */ /* 0x000fe2000bf46270 */
[----:B------:R-:W-:Y:S01]  /*3120*/  ISETP.LT.OR P3, PT, R0, 0xa, P3 ;  /* 0x0000000a0000780c */ /* 0x000fe20001f61670 */
[----:B------:R-:W-:Y:S01]  /*3130*/  UP2UR UR6, UPR, URZ, 0x2 ;  /* 0x000000023f067883 */ /* 0x000fe20008000000 */
[----:B------:R-:W-:-:S02]  /*3140*/  ISETP.GT.AND P2, PT, R2, 0x10, P2 ;  /* 0x000000100200780c */ /* 0x000fc40001744270 */
[----:B0-----:R-:W-:Y:S02]  /*3150*/  FSEL R65, R29, -INF , !P3 ;  /* 0xff8000001d417808 */ /* 0x001fe40005800000 */
[----:B------:R-:W-:Y:S01]  /*3160*/  PLOP3.LUT P3, PT, PT, PT, UP1, 0x40, 0x0 ;  /* 0x000000000000781c */ /* 0x000fe20003f6e818 */
[----:B------:R-:W-:Y:S01]  /*3170*/  UISETP.GE.AND UP1, UPT, UR4, 0x21, UPT ;  /* 0x000000210400788c */ /* 0x000fe2000bf26270 */
[----:B------:R-:W-:Y:S02]  /*3180*/  ISETP.LT.OR P2, PT, R0, 0x11, P2 ;  /* 0x000000110000780c */ /* 0x000fe40001741670 */
[----:B------:R-:W-:Y:S01]  /*3190*/  ISETP.GT.AND P1, PT, R2, 0x11, P1 ;  /* 0x000000110200780c */ /* 0x000fe20000f24270 */
[----:B------:R-:W-:Y:S01]  /*31a0*/  UP2UR UR14, UPR, URZ, 0x2 ;  /* 0x000000023f0e7883 */ /* 0x000fe20008000000 */
[----:B------:R-:W-:Y:S02]  /*31b0*/  FSEL R67, R32, -INF , !P2 ;  /* 0xff80000020437808 */ /* 0x000fe40005000000 */
[----:B------:R-:W-:Y:S01]  /*31c0*/  PLOP3.LUT P2, PT, PT, PT, UP1, 0x40, 0x0 ;  /* 0x000000000000781c */ /* 0x000fe20003f4e818 */
[----:B------:R-:W-:Y:S01]  /*31d0*/  UISETP.GE.AND UP1, UPT, UR4, 0x22, UPT ;  /* 0x000000220400788c */ /* 0x000fe2000bf26270 */
[----:B------:R-:W-:-:S02]  /*31e0*/  ISETP.LT.OR P1, PT, R0, 0x12, P1 ;  /* 0x000000120000780c */ /* 0x000fc40000f21670 */
[C---:B------:R-:W-:Y:S01]  /*31f0*/  ISETP.GT.AND P0, PT, R2.reuse, 0x18, P0 ;  /* 0x000000180200780c */ /* 0x040fe20000704270 */
[----:B------:R-:W-:Y:S01]  /*3200*/  UP2UR UR7, UPR, URZ, 0x2 ;  /* 0x000000023f077883 */ /* 0x000fe20008000000 */
[----:B------:R-:W-:Y:S02]  /*3210*/  ISETP.GT.AND P3, PT, R2, 0x19, P3 ;  /* 0x000000190200780c */ /* 0x000fe40001f64270 */
[----:B------:R-:W-:Y:S02]  /*3220*/  FSEL R69, R33, -INF , !P1 ;  /* 0xff80000021457808 */ /* 0x000fe40004800000 */
[----:B------:R-:W-:Y:S01]  /*3230*/  PLOP3.LUT P1, PT, PT, PT, UP1, 0x40, 0x0 ;  /* 0x000000000000781c */ /* 0x000fe20003f2e818 */
[----:B------:R-:W-:Y:S01]  /*3240*/  UISETP.GE.AND UP1, UPT, UR4, 0x29, UPT ;  /* 0x000000290400788c */ /* 0x000fe2000bf26270 */
[C---:B------:R-:W-:Y:S02]  /*3250*/  ISETP.LT.OR P0, PT, R0.reuse, 0x19, P0 ;  /* 0x000000190000780c */ /* 0x040fe40000701670 */
[----:B------:R-:W-:-:S02]  /*3260*/  ISETP.LT.OR P3, PT, R0, 0x1a, P3 ;  /* 0x0000001a0000780c */ /* 0x000fc40001f61670 */
[----:B------:R-:W-:Y:S02]  /*3270*/  FSEL R71, R36, -INF , !P0 ;  /* 0xff80000024477808 */ /* 0x000fe40004000000 */
[----:B------:R-:W-:Y:S02]  /*3280*/  FSEL R73, R37, -INF , !P3 ;  /* 0xff80000025497808 */ /* 0x000fe40005800000 */
[----:B------:R-:W-:Y:S02]  /*3290*/  PLOP3.LUT P0, PT, PT, PT, UP1, 0x40, 0x0 ;  /* 0x000000000000781c */ /* 0x000fe40003f0e818 */
[----:B------:R-:W-:Y:S02]  /*32a0*/  PLOP3.LUT P3, PT, PT, PT, UP2, 0x40, 0x0 ;  /* 0x000000000000781c */ /* 0x000fe40003f6e828 */
[C---:B------:R-:W-:Y:S02]  /*32b0*/  ISETP.GT.AND P2, PT, R2.reuse, 0x20, P2 ;  /* 0x000000200200780c */ /* 0x040fe40001744270 */
[----:B------:R-:W-:-:S02]  /*32c0*/  ISETP.GT.AND P1, PT, R2, 0x21, P1 ;  /* 0x000000210200780c */ /* 0x000fc40000f24270 */
[C---:B------:R-:W-:Y:S02]  /*32d0*/  ISETP.GT.AND P0, PT, R2.reuse, 0x28, P0 ;  /* 0x000000280200780c */ /* 0x040fe40000704270 */
[----:B------:R-:W-:Y:S02]  /*32e0*/  ISETP.GT.AND P3, PT, R2, 0x29, P3 ;  /* 0x000000290200780c */ /* 0x000fe40001f64270 */
[C---:B------:R-:W-:Y:S02]  /*32f0*/  ISETP.LT.OR P2, PT, R0.reuse, 0x21, P2 ;  /* 0x000000210000780c */ /* 0x040fe40001741670 */
[C---:B------:R-:W-:Y:S02]  /*3300*/  ISETP.LT.OR P1, PT, R0.reuse, 0x22, P1 ;  /* 0x000000220000780c */ /* 0x040fe40000f21670 */
[C---:B------:R-:W-:Y:S02]  /*3310*/  ISETP.LT.OR P0, PT, R0.reuse, 0x29, P0 ;  /* 0x000000290000780c */ /* 0x040fe40000701670 */
[----:B------:R-:W-:-:S02]  /*3320*/  ISETP.LT.OR P3, PT, R0, 0x2a, P3 ;  /* 0x0000002a0000780c */ /* 0x000fc40001f61670 */
[----:B------:R-:W-:Y:S02]  /*3330*/  FSEL R75, R40, -INF , !P2 ;  /* 0xff800000284b7808 */ /* 0x000fe40005000000 */
[----:B------:R-:W-:Y:S02]  /*3340*/  FSEL R77, R41, -INF , !P1 ;  /* 0xff800000294d7808 */ /* 0x000fe40004800000 */
[----:B------:R-:W-:Y:S02]  /*3350*/  FSEL R79, R44, -INF , !P0 ;  /* 0xff8000002c4f7808 */ /* 0x000fe40004000000 */
[----:B------:R-:W-:Y:S02]  /*3360*/  FSEL R81, R45, -INF , !P3 ;  /* 0xff8000002d517808 */ /* 0x000fe40005800000 */
[----:B------:R-:W-:Y:S02]  /*3370*/  PLOP3.LUT P2, PT, PT, PT, UP3, 0x40, 0x0 ;  /* 0x000000000000781c */ /* 0x000fe40003f4e838 */
[----:B------:R-:W-:-:S02]  /*3380*/  PLOP3.LUT P1, PT, PT, PT, UP4, 0x40, 0x0 ;  /* 0x000000000000781c */ /* 0x000fc40003f2e848 */
[----:B------:R-:W-:Y:S02]  /*3390*/  PLOP3.LUT P0, PT, PT, PT, UP5, 0x40, 0x0 ;  /* 0x000000000000781c */ /* 0x000fe40003f0e858 */
[----:B------:R-:W-:Y:S02]  /*33a0*/  PLOP3.LUT P3, PT, PT, PT, UP6, 0x40, 0x0 ;  /* 0x000000000000781c */ /* 0x000fe40003f6e868 */
[C---:B------:R-:W-:Y:S02]  /*33b0*/  ISETP.GT.AND P2, PT, R2.reuse, 0x30, P2 ;  /* 0x000000300200780c */ /* 0x040fe40001744270 */
[C---:B------:R-:W-:Y:S02]  /*33c0*/  ISETP.GT.AND P1, PT, R2.reuse, 0x31, P1 ;  /* 0x000000310200780c */ /* 0x040fe40000f24270 */
[C---:B------:R-:W-:Y:S02]  /*33d0*/  ISETP.GT.AND P0, PT, R2.reuse, 0x38, P0 ;  /* 0x000000380200780c */ /* 0x040fe40000704270 */
[----:B------:R-:W-:Y:S01]  /*33e0*/  ISETP.GT.AND P3, PT, R2, 0x39, P3 ;  /* 0x000000390200780c */ /* 0x000fe20001f64270 */
[----:B-1----:R-:W-:Y:S01]  /*33f0*/  IMAD.IADD R2, R38, 0x1, R3 ;  /* 0x0000000126027824 */ /* 0x002fe200078e0203 */
[----:B------:R-:W-:-:S02]  /*3400*/  ISETP.LT.OR P2, PT, R0, 0x31, P2 ;  /* 0x000000310000780c */ /* 0x000fc40001741670 */
[C---:B------:R-:W-:Y:S02]  /*3410*/  ISETP.LT.OR P1, PT, R0.reuse, 0x32, P1 ;  /* 0x000000320000780c */ /* 0x040fe40000f21670 */
[C---:B------:R-:W-:Y:S02]  /*3420*/  ISETP.LT.OR P0, PT, R0.reuse, 0x39, P0 ;  /* 0x000000390000780c */ /* 0x040fe40000701670 */
[----:B------:R-:W-:Y:S02]  /*3430*/  ISETP.LT.OR P3, PT, R0, 0x3a, P3 ;  /* 0x0000003a0000780c */ /* 0x000fe40001f61670 */
[----:B------:R-:W-:Y:S02]  /*3440*/  VIADDMNMX R0, R3, R23, R18, PT ;  /* 0x0000001703007246 */ /* 0x000fe40003800112 */
[----:B------:R-:W-:Y:S02]  /*3450*/  FSEL R83, R48, -INF , !P2 ;  /* 0xff80000030537808 */ /* 0x000fe40005000000 */
[----:B------:R-:W-:-:S02]  /*3460*/  FSEL R85, R49, -INF , !P1 ;  /* 0xff80000031557808 */ /* 0x000fc40004800000 */
[----:B------:R-:W-:Y:S02]  /*3470*/  FSEL R87, R52, -INF , !P0 ;  /* 0xff80000034577808 */ /* 0x000fe40004000000 */
[----:B------:R-:W-:Y:S01]  /*3480*/  FSEL R53, R53, -INF , !P3 ;  /* 0xff80000035357808 */ /* 0x000fe20005800000 */
[----:B------:R-:W-:Y:S06]  /*3490*/  @!P6 BRA `(.L_x_980) ;  /* 0x00000000005ce947 */ /* 0x000fec0003800000 */
[----:B------:R-:W-:Y:S01]  /*34a0*/  R2UR UR4, R17 ;  /* 0x00000000110472ca */ /* 0x000fe200000e0000 */
[----:B------:R-:W-:Y:S01]  /*34b0*/  IMAD.U32 R4, RZ, RZ, UR10 ;  /* 0x0000000aff047e24 */ /* 0x000fe2000f8e00ff */
[----:B------:R-:W-:Y:S11]  /*34c0*/  BSSY B0, `(.L_x_981) ;  /* 0x0000010000007945 */ /* 0x000ff60003800000 */
[----:B------:R-:W-:-:S04]  /*34d0*/  IMAD R3, R4, UR4, R3 ;  /* 0x0000000404037c24 */ /* 0x000fc8000f8e0203 */
[----:B------:R-:W-:-:S05]  /*34e0*/  VIADD R3, R3, -UR11 ;  /* 0x8000000b03037c36 */ /* 0x000fca0008000000 */
[----:B------:R-:W-:-:S13]  /*34f0*/  ISETP.GT.AND P0, PT, R3, -0x1, PT ;  /* 0xffffffff0300780c */ /* 0x000fda0003f04270 */
[----:B------:R-:W-:Y:S05]  /*3500*/  @P0 BRA `(.L_x_982) ;  /* 0x00000000001c0947 */ /* 0x000fea0003800000 */
[----:B------:R-:W-:Y:S02]  /*3510*/  ISETP.NE.AND P0, PT, R25, 0x1, PT ;  /* 0x000000011900780c */ /* 0x000fe40003f05270 */
[----:B------:R-:W-:-:S11]  /*3520*/  LOP3.LUT R3, RZ, R3, RZ, 0x33, !PT ;  /* 0x00000003ff037212 */ /* 0x000fd600078e33ff */
[----:B------:R-:W0:Y:S02]  /*3530*/  @P0 LDC.64 R8, c[0x0][0x9e8] ;  /* 0x00027a00ff080b82 */ /* 0x000e240000000a00 */
[----:B0-----:R-:W-:-:S05]  /*3540*/  @P0 IMAD.HI.U32 R4, R3, R8, RZ ;  /* 0x0000000803040227 */ /* 0x001fca00078e00ff */
[----:B------:R-:W-:-:S04]  /*3550*/  @P0 SHF.R.U32.HI R3, RZ, R9, R4 ;  /* 0x00000009ff030219 */ /* 0x000fc80000011604 */
[----:B------:R-:W-:Y:S01]  /*3560*/  LOP3.LUT R3, RZ, R3, RZ, 0x33, !PT ;  /* 0x00000003ff037212 */ /* 0x000fe200078e33ff */
[----:B------:R-:W-:Y:S06]  /*3570*/  BRA `(.L_x_983) ;  /* 0x0000000000107947 */ /* 0x000fec0003800000 */
.L_x_982:
[----:B------:R-:W-:-:S13]  /*3580*/  ISETP.NE.AND P0, PT, R25, 0x1, PT ;  /* 0x000000011900780c */ /* 0x000fda0003f05270 */
[----:B------:R-:W0:Y:S02]  /*3590*/  @P0 LDC.64 R8, c[0x0][0x9e8] ;  /* 0x00027a00ff080b82 */ /* 0x000e240000000a00 */
[----:B0-----:R-:W-:-:S05]  /*35a0*/  @P0 IMAD.HI.U32 R4, R3, R8, RZ ;  /* 0x0000000803040227 */ /* 0x001fca00078e00ff */
[----:B------:R-:W-:-:S07]  /*35b0*/  @P0 SHF.R.U32.HI R3, RZ, R9, R4 ;  /* 0x00000009ff030219 */ /* 0x000fce0000011604 */
.L_x_983:
[----:B------:R-:W-:Y:S05]  /*35c0*/  BSYNC B0 ;  /* 0x0000000000007941 */ /* 0x000fea0003800000 */
.L_x_981:
[----:B------:R-:W-:-:S04]  /*35d0*/  IMAD R4, R3, R25, -UR27 ;  /* 0x8000001b03047e24 */ /* 0x000fc8000f8e0219 */
[----:B------:R-:W-:-:S05]  /*35e0*/  IMAD R3, R5, -0x2, R4 ;  /* 0xfffffffe05037824 */ /* 0x000fca00078e0204 */
[----:B------:R-:W-:Y:S02]  /*35f0*/  VIMNMX R2, R2, R3, !PT ;  /* 0x0000000302027248 */ /* 0x000fe40007fe0100 */
[----:B------:R-:W-:-:S07]  /*3600*/  VIADDMNMX R0, R3, R25, R0, PT ;  /* 0x0000001903007246 */ /* 0x000fce0003800100 */
.L_x_980:
[----:B------:R-:W-:Y:S01]  /*3610*/  FMNMX.FTZ R3, R57, R61, !PT ;  /* 0x0000003d39037209 */ /* 0x000fe20007810000 */
[----:B------:R-:W-:Y:S02]  /*3620*/  UP2UR UR4, UPR, URZ, 0x8 ;  /* 0x000000083f047883 */ /* 0x000fe40008000000 */
[----:B------:R-:W-:Y:S01]  /*3630*/  UISETP.NE.AND UP3, UPT, UR22, URZ, UPT ;  /* 0x0000003f1600728c */ /* 0x000fe2000bf65270 */
[----:B------:R-:W-:Y:S01]  /*3640*/  FMNMX.FTZ R3, R63, R3, !PT ;  /* 0x000000033f037209 */ /* 0x000fe20007810000 */
[----:B------:R-:W-:Y:S02]  /*3650*/  UP2UR UR22, UPR, URZ, 0x10 ;  /* 0x000000103f167883 */ /* 0x000fe40008000000 */
[----:B------:R-:W-:Y:S01]  /*3660*/  UISETP.NE.AND UP4, UPT, UR26, URZ, UPT ;  /* 0x0000003f1a00728c */ /* 0x000fe2000bf85270 */
[----:B------:R-:W-:Y:S01]  /*3670*/  FMNMX.FTZ R3, R65, R3, !PT ;  /* 0x0000000341037209 */ /* 0x000fe20007810000 */
[----:B------:R-:W-:Y:S01]  /*3680*/  UP2UR UR26, UPR, URZ, 0x20 ;  /* 0x000000203f1a7883 */ /* 0x000fe20008000000 */
[----:B------:R-:W-:Y:S01]  /*3690*/  PLOP3.LUT P2, PT, PT, PT, UP3, 0x40, 0x0 ;  /* 0x000000000000781c */ /* 0x000fe20003f4e838 */
[----:B------:R-:W-:Y:S01]  /*36a0*/  UISETP.NE.AND UP5, UPT, UR23, URZ, UPT ;  /* 0x0000003f1700728c */ /* 0x000fe2000bfa5270 */
[----:B------:R-:W-:Y:S01]  /*36b0*/  FMNMX.FTZ R3, R67, R3, !PT ;  /* 0x0000000343037209 */ /* 0x000fe20007810000 */
[----:B------:R-:W-:Y:S01]  /*36c0*/  UP2UR UR27, UPR, URZ, 0x1 ;  /* 0x000000013f1b7883 */ /* 0x000fe20008000000 */
[----:B------:R-:W-:Y:S01]  /*36d0*/  PLOP3.LUT P1, PT, PT, PT, UP4, 0x40, 0x0 ;  /* 0x000000000000781c */ /* 0x000fe20003f2e848 */
[----:B------:R-:W-:Y:S01]  /*36e0*/  UISETP.NE.AND UP0, UPT, UR15, URZ, UPT ;  /* 0x0000003f0f00728c */ /* 0x000fe2000bf05270 */
[----:B------:R-:W-:Y:S01]  /*36f0*/  FMNMX.FTZ R3, R69, R3, !PT ;  /* 0x0000000345037209 */ /* 0x000fe20007810000 */
[----:B------:R-:W-:Y:S01]  /*3700*/  UISETP.NE.AND UP3, UPT, UR18, URZ, UPT ;  /* 0x0000003f1200728c */ /* 0x000fe2000bf65270 */
[----:B------:R-:W-:Y:S01]  /*3710*/  PLOP3.LUT P3, PT, PT, PT, UP5, 0x40, 0x0 ;  /* 0x000000000000781c */ /* 0x000fe20003f6e858 */
[----:B------:R-:W-:Y:S01]  /*3720*/  UISETP.NE.AND UP5, UPT, UR5, URZ, UPT ;  /* 0x0000003f0500728c */ /* 0x000fe2000bfa5270 */
[----:B------:R-:W-:Y:S01]  /*3730*/  FMNMX.FTZ R3, R71, R3, !PT ;  /* 0x0000000347037209 */ /* 0x000fe20007810000 */
[----:B------:R-:W-:Y:S01]  /*3740*/  UISETP.NE.AND UP4, UPT, UR19, URZ, UPT ;  /* 0x0000003f1300728c */ /* 0x000fe2000bf85270 */
[C---:B------:R-:W-:Y:S01]  /*3750*/  ISETP.GT.AND P3, PT, R2.reuse, RZ, P3 ;  /* 0x000000ff0200720c */ /* 0x040fe20001f64270 */
[----:B------:R-:W-:Y:S01]  /*3760*/  ULDC UR5, c[0x0][0x988] ;  /* 0x0002620000057ab9 */ /* 0x000fe20000000800 */
[----:B------:R-:W-:Y:S01]  /*3770*/  FMNMX.FTZ R3, R73, R3, !PT ;  /* 0x0000000349037209 */ /* 0x000fe20007810000 */
[----:B------:R-:W-:Y:S01]  /*3780*/  UP2UR UR23, UPR, URZ, 0x40 ;  /* 0x000000403f177883 */ /* 0x000fe20008000000 */
[----:B------:R-:W-:Y:S01]  /*3790*/  ISETP.GT.AND P1, PT, R2, 0x1, P1 ;  /* 0x000000010200780c */ /* 0x000fe20000f24270 */
[----:B------:R-:W-:Y:S01]  /*37a0*/  UISETP.NE.AND UP6, UPT, UR14, URZ, UPT ;  /* 0x0000003f0e00728c */ /* 0x000fe2000bfc5270 */
[----:B------:R-:W-:-:S02]  /*37b0*/  FMNMX.FTZ R3, R75, R3, !PT ;  /* 0x000000034b037209 */ /* 0x000fc40007810000 */
[C---:B------:R-:W-:Y:S02]  /*37c0*/  ISETP.LT.OR P3, PT, R0.reuse, 0x1, P3 ;  /* 0x000000010000780c */ /* 0x040fe40001f61670 */
[----:B------:R-:W-:Y:S02]  /*37d0*/  FMNMX.FTZ R3, R77, R3, !PT ;  /* 0x000000034d037209 */ /* 0x000fe40007810000 */
[----:B------:R-:W-:Y:S02]  /*37e0*/  ISETP.LT.OR P1, PT, R0, 0x2, P1 ;  /* 0x000000020000780c */ /* 0x000fe40000f21670 */
[----:B------:R-:W-:Y:S02]  /*37f0*/  FMNMX.FTZ R3, R79, R3, !PT ;  /* 0x000000034f037209 */ /* 0x000fe40007810000 */
[----:B------:R-:W-:Y:S02]  /*3800*/  ISETP.GT.AND P2, PT, R2, 0x8, P2 ;  /* 0x000000080200780c */ /* 0x000fe40001744270 */
[----:B------:R-:W-:-:S02]  /*3810*/  FMNMX.FTZ R3, R81, R3, !PT ;  /* 0x0000000351037209 */ /* 0x000fc40007810000 */
[----:B------:R-:W-:Y:S02]  /*3820*/  ISETP.LT.OR P2, PT, R0, 0x9, P2 ;  /* 0x000000090000780c */ /* 0x000fe40001741670 */
[----:B------:R-:W-:Y:S02]  /*3830*/  FMNMX.FTZ R3, R83, R3, !PT ;  /* 0x0000000353037209 */ /* 0x000fe40007810000 */
[----:B------:R-:W-:Y:S02]  /*3840*/  FSEL R18, R30, -INF , !P2 ;  /* 0xff8000001e127808 */ /* 0x000fe40005000000 */
[----:B------:R-:W-:Y:S02]  /*3850*/  FMNMX.FTZ R3, R85, R3, !PT ;  /* 0x0000000355037209 */ /* 0x000fe40007810000 */
[----:B------:R-:W-:Y:S01]  /*3860*/  PLOP3.LUT P2, PT, PT, PT, UP4, 0x40, 0x0 ;  /* 0x000000000000781c */ /* 0x000fe20003f4e848 */
[----:B------:R-:W-:Y:S01]  /*3870*/  UISETP.NE.AND UP4, UPT, UR22, URZ, UPT ;  /* 0x0000003f1600728c */ /* 0x000fe2000bf85270 */
[----:B------:R-:W-:-:S02]  /*3880*/  FMNMX.FTZ R3, R87, R3, !PT ;  /* 0x0000000357037209 */ /* 0x000fc40007810000 */
[----:B------:R-:W-:Y:S02]  /*3890*/  ISETP.GT.AND P2, PT, R2, 0x18, P2 ;  /* 0x000000180200780c */ /* 0x000fe40001744270 */
[----:B------:R-:W-:Y:S02]  /*38a0*/  FMNMX.FTZ R3, R53, R3, !PT ;  /* 0x0000000335037209 */ /* 0x000fe40007810000 */
[----:B------:R-:W-:-:S03]  /*38b0*/  ISETP.LT.OR P2, PT, R0, 0x19, P2 ;  /* 0x000000190000780c */ /* 0x000fc60001741670 */
[----:B------:R-:W0:Y:S01]  /*38c0*/  SHFL.BFLY PT, R4, R3, 0x2, 0x1f ;  /* 0x0c401f0003047f89 */ /* 0x000e2200000e0000 */
[----:B------:R-:W-:Y:S02]  /*38d0*/  FSEL R28, R59, -INF , !P2 ;  /* 0xff8000003b1c7808 */ /* 0x000fe40005000000 */
[----:B------:R-:W-:-:S04]  /*38e0*/  PLOP3.LUT P2, PT, PT, PT, UP1, 0x40, 0x0 ;  /* 0x000000000000781c */ /* 0x000fc80003f4e818 */
[----:B------:R-:W-:-:S04]  /*38f0*/  ISETP.GT.AND P2, PT, R2, 0x28, P2 ;  /* 0x000000280200780c */ /* 0x000fc80001744270 */
[----:B------:R-:W-:Y:S02]  /*3900*/  ISETP.LT.OR P2, PT, R0, 0x29, P2 ;  /* 0x000000290000780c */ /* 0x000fe40001741670 */
[----:B0-----:R-:W-:-:S05]  /*3910*/  FMNMX.FTZ R9, R3, R4, !PT ;  /* 0x0000000403097209 */ /* 0x001fca0007810000 */
[----:B------:R-:W0:Y:S02]  /*3920*/  SHFL.BFLY PT, R4, R9, 0x1, 0x1f ;  /* 0x0c201f0009047f89 */ /* 0x000e2400000e0000 */
[----:B0-----:R-:W-:Y:S02]  /*3930*/  FMNMX.FTZ R4, R9, R4, !PT ;  /* 0x0000000409047209 */ /* 0x001fe40007810000 */
[----:B------:R-:W-:Y:S02]  /*3940*/  FSEL R9, R27, -INF , !P1 ;  /* 0xff8000001b097808 */ /* 0x000fe40004800000 */
[C---:B------:R-:W-:Y:S01]  /*3950*/  FSETP.NEU.FTZ.AND P0, PT, R4.reuse, -INF , PT ;  /* 0xff8000000400780b */ /* 0x040fe20003f1d000 */
[----:B------:R-:W-:Y:S01]  /*3960*/  FMUL.FTZ R8, R4, UR5 ;  /* 0x0000000504087c20 */ /* 0x000fe20008410000 */
[----:B------:R-:W-:Y:S01]  /*3970*/  PLOP3.LUT P1, PT, PT, PT, UP3, 0x40, 0x0 ;  /* 0x000000000000781c */ /* 0x000fe20003f2e838 */
[----:B------:R-:W-:-:S03]  /*3980*/  UISETP.NE.AND UP3, UPT, UR4, URZ, UPT ;  /* 0x0000003f0400728c */ /* 0x000fc6000bf65270 */
[----:B------:R-:W-:Y:S02]  /*3990*/  FSEL R38, R8, RZ, P0 ;  /* 0x000000ff08267208 */ /* 0x000fe40000000000 */
[----:B------:R-:W-:Y:S01]  /*39a0*/  PLOP3.LUT P0, PT, PT, PT, UP5, 0x40, 0x0 ;  /* 0x000000000000781c */ /* 0x000fe20003f0e858 */
[----:B------:R-:W-:Y:S01]  /*39b0*/  UISETP.NE.AND UP5, UPT, UR6, URZ, UPT ;  /* 0x0000003f0600728c */ /* 0x000fe2000bfa5270 */
[----:B------:R-:W-:Y:S01]  /*39c0*/  FSEL R8, R26, -INF , !P3 ;  /* 0xff8000001a087808 */ /* 0x000fe20005800000 */
[--C-:B------:R-:W-:Y:S01]  /*39d0*/  FFMA.FTZ R36, R57, UR5, -R38.reuse ;  /* 0x0000000539247c23 */ /* 0x100fe20008010826 */
[----:B------:R-:W-:Y:S01]  /*39e0*/  PLOP3.LUT P3, PT, PT, PT, UP0, 0x40, 0x0 ;  /* 0x000000000000781c */ /* 0x000fe20003f6e808 */
[----:B------:R-:W-:Y:S01]  /*39f0*/  UISETP.NE.AND UP0, UPT, UR7, URZ, UPT ;  /* 0x0000003f0700728c */ /* 0x000fe2000bf05270 */
[C---:B------:R-:W-:Y:S01]  /*3a00*/  ISETP.GT.AND P0, PT, R2.reuse, 0x9, P0 ;  /* 0x000000090200780c */ /* 0x040fe20000704270 */
[----:B------:R-:W-:Y:S01]  /*3a10*/  MUFU.EX2 R196, R36 ;  /* 0x0000002400c47308 */ /* 0x000fe20000000800 */
[----:B------:R-:W-:Y:S01]  /*3a20*/  ISETP.GT.AND P3, PT, R2, 0x10, P3 ;  /* 0x000000100200780c */ /* 0x000fe20001f64270 */
[--C-:B------:R-:W-:Y:S01]  /*3a30*/  FFMA.FTZ R37, R61, UR5, -R38.reuse ;  /* 0x000000053d257c23 */ /* 0x100fe20008010826 */
[----:B------:R-:W-:Y:S01]  /*3a40*/  ISETP.LT.OR P0, PT, R0, 0xa, P0 ;  /* 0x0000000a0000780c */ /* 0x000fe20000701670 */
[--C-:B------:R-:W-:Y:S01]  /*3a50*/  FFMA.FTZ R40, R63, UR5, -R38.reuse ;  /* 0x000000053f287c23 */ /* 0x100fe20008010826 */
[----:B------:R-:W-:Y:S01]  /*3a60*/  FMNMX.FTZ R3, R8, R9, !PT ;  /* 0x0000000908037209 */ /* 0x000fe20007810000 */
[--C-:B------:R-:W-:Y:S01]  /*3a70*/  FFMA.FTZ R41, R65, UR5, -R38.reuse ;  /* 0x0000000541297c23 */ /* 0x100fe20008010826 */
[----:B------:R-:W-:Y:S01]  /*3a80*/  FSEL R23, R31, -INF , !P0 ;  /* 0xff8000001f177808 */ /* 0x000fe20004000000 */
[--C-:B------:R-:W-:Y:S01]  /*3a90*/  FFMA.FTZ R44, R71, UR5, -R38.reuse ;  /* 0x00000005472c7c23 */ /* 0x100fe20008010826 */
[----:B------:R-:W-:Y:S01]  /*3aa0*/  ISETP.LT.OR P3, PT, R0, 0x11, P3 ;  /* 0x000000110000780c */ /* 0x000fe20001f61670 */
[----:B------:R-:W-:Y:S01]  /*3ab0*/  MUFU.EX2 R40, R40 ;  /* 0x0000002800287308 */ /* 0x000fe20000000800 */
[----:B------:R-:W-:Y:S01]  /*3ac0*/  ISETP.GT.AND P1, PT, R2, 0x11, P1 ;  /* 0x000000110200780c */ /* 0x000fe20000f24270 */
[--C-:B------:R-:W-:Y:S01]  /*3ad0*/  FFMA.FTZ R45, R73, UR5, -R38.reuse ;  /* 0x00000005492d7c23 */ /* 0x100fe20008010826 */
[----:B------:R-:W-:Y:S01]  /*3ae0*/  FMNMX.FTZ R30, R18, R3, !PT ;  /* 0x00000003121e7209 */ /* 0x000fe20007810000 */
[--C-:B------:R-:W-:Y:S01]  /*3af0*/  FFMA.FTZ R48, R79, UR5, -R38.reuse ;  /* 0x000000054f307c23 */ /* 0x100fe20008010826 */
[----:B------:R-:W-:Y:S01]  /*3b00*/  PLOP3.LUT P0, PT, PT, PT, UP5, 0x40, 0x0 ;  /* 0x000000000000781c */ /* 0x000fe20003f0e858 */
[----:B------:R-:W-:Y:S01]  /*3b10*/  UISETP.NE.AND UP5, UPT, UR26, URZ, UPT ;  /* 0x0000003f1a00728c */ /* 0x000fe2000bfa5270 */
[----:B------:R-:W-:Y:S01]  /*3b20*/  FSEL R26, R34, -INF , !P3 ;  /* 0xff800000221a7808 */ /* 0x000fe20005800000 */
[----:B------:R-:W-:Y:S01]  /*3b30*/  FFMA.FTZ R49, R81, UR5, -R38 ;  /* 0x0000000551317c23 */ /* 0x000fe20008010826 */
[----:B------:R-:W-:Y:S01]  /*3b40*/  ISETP.LT.OR P1, PT, R0, 0x12, P1 ;  /* 0x000000120000780c */ /* 0x000fe20000f21670 */
[----:B------:R-:W-:Y:S01]  /*3b50*/  MUFU.EX2 R41, R41 ;  /* 0x0000002900297308 */ /* 0x000fe20000000800 */
[----:B------:R-:W-:-:S02]  /*3b60*/  FMNMX.FTZ R3, R23, R30, !PT ;  /* 0x0000001e17037209 */ /* 0x000fc40007810000 */
[----:B------:R-:W-:Y:S01]  /*3b70*/  PLOP3.LUT P3, PT, PT, PT, UP6, 0x40, 0x0 ;  /* 0x000000000000781c */ /* 0x000fe20003f6e868 */
[----:B------:R-:W-:Y:S01]  /*3b80*/  UISETP.NE.AND UP6, UPT, UR23, URZ, UPT ;  /* 0x0000003f1700728c */ /* 0x000fe2000bfc5270 */
[----:B------:R-:W-:Y:S02]  /*3b90*/  FSEL R27, R35, -INF , !P1 ;  /* 0xff800000231b7808 */ /* 0x000fe40004800000 */
[----:B------:R-:W-:Y:S01]  /*3ba0*/  ISETP.GT.AND P0, PT, R2, 0x19, P0 ;  /* 0x000000190200780c */ /* 0x000fe20000704270 */
[----:B------:R-:W-:Y:S01]  /*3bb0*/  MUFU.EX2 R44, R44 ;  /* 0x0000002c002c7308 */ /* 0x000fe20000000800 */
[----:B------:R-:W-:Y:S02]  /*3bc0*/  FMNMX.FTZ R32, R26, R3, !PT ;  /* 0x000000031a207209 */ /* 0x000fe40007810000 */
[----:B------:R-:W-:Y:S01]  /*3bd0*/  PLOP3.LUT P1, PT, PT, PT, UP0, 0x40, 0x0 ;  /* 0x000000000000781c */ /* 0x000fe20003f2e808 */
[----:B------:R-:W-:Y:S01]  /*3be0*/  UISETP.NE.AND UP0, UPT, UR27, URZ, UPT ;  /* 0x0000003f1b00728c */ /* 0x000fe2000bf05270 */
[----:B------:R-:W-:-:S02]  /*3bf0*/  ISETP.GT.AND P3, PT, R2, 0x20, P3 ;  /* 0x000000200200780c */ /* 0x000fc40001f64270 */
[C---:B------:R-:W-:Y:S01]  /*3c00*/  ISETP.LT.OR P0, PT, R0.reuse, 0x1a, P0 ;  /* 0x0000001a0000780c */ /* 0x040fe20000701670 */
[----:B------:R-:W-:Y:S01]  /*3c10*/  MUFU.EX2 R45, R45 ;  /* 0x0000002d002d7308 */ /* 0x000fe20000000800 */
[----:B------:R-:W-:Y:S02]  /*3c20*/  FMNMX.FTZ R3, R27, R32, !PT ;  /* 0x000000201b037209 */ /* 0x000fe40007810000 */
[----:B------:R-:W-:Y:S02]  /*3c30*/  ISETP.LT.OR P3, PT, R0, 0x21, P3 ;  /* 0x000000210000780c */ /* 0x000fe40001f61670 */
[----:B------:R-:W-:Y:S02]  /*3c40*/  FSEL R29, R39, -INF , !P0 ;  /* 0xff800000271d7808 */ /* 0x000fe40004000000 */
[----:B------:R-:W-:Y:S01]  /*3c50*/  ISETP.GT.AND P1, PT, R2, 0x21, P1 ;  /* 0x000000210200780c */ /* 0x000fe20000f24270 */
[----:B------:R-:W0:Y:S01]  /*3c60*/  MUFU.EX2 R39, R37 ;  /* 0x0000002500277308 */ /* 0x000e220000000800 */
[----:B------:R-:W-:Y:S01]  /*3c70*/  FMNMX.FTZ R34, R28, R3, !PT ;  /* 0x000000031c227209 */ /* 0x000fe20007810000 */
[----:B------:R-:W-:Y:S01]  /*3c80*/  @UP0 ULDC UR6, c[0x0][0x44c] ;  /* 0x0001130000060ab9 */ /* 0x000fe20000000800 */
[----:B------:R-:W-:Y:S01]  /*3c90*/  PLOP3.LUT P0, PT, PT, PT, UP2, 0x40, 0x0 ;  /* 0x000000000000781c */ /* 0x000fe20003f0e828 */
[----:B------:R-:W-:Y:S01]  /*3ca0*/  UIMAD.WIDE.U32 UR6, UR38, UR6, URZ ;  /* 0x00000006260672a5 */ /* 0x000fe2000f8e003f */
[----:B------:R-:W-:Y:S01]  /*3cb0*/  FSEL R30, R42, -INF , !P3 ;  /* 0xff8000002a1e7808 */ /* 0x000fe20005800000 */
[--C-:B------:R-:W-:Y:S01]  /*3cc0*/  FFMA.FTZ R42, R67, UR5, -R38.reuse ;  /* 0x00000005432a7c23 */ /* 0x100fe20008010826 */
[----:B------:R-:W-:Y:S01]  /*3cd0*/  ISETP.LT.OR P1, PT, R0, 0x22, P1 ;  /* 0x000000220000780c */ /* 0x000fe20000f21670 */
[----:B------:R-:W-:Y:S01]  /*3ce0*/  MUFU.EX2 R48, R48 ;  /* 0x0000003000307308 */ /* 0x000fe20000000800 */
[----:B------:R-:W-:Y:S01]  /*3cf0*/  FMNMX.FTZ R3, R29, R34, !PT ;  /* 0x000000221d037209 */ /* 0x000fe20007810000 */
[----:B------:R-:W-:Y:S01]  /*3d00*/  @UP0 ULDC UR4, c[0x0][0x450] ;  /* 0x0001140000040ab9 */ /* 0x000fe20000000800 */
[----:B------:R-:W-:Y:S01]  /*3d10*/  ISETP.GT.AND P0, PT, R2, 0x29, P0 ;  /* 0x000000290200780c */ /* 0x000fe20000704270 */
[----:B------:R-:W-:Y:S01]  /*3d20*/  @UP0 USHF.R.U32.HI UR38, URZ, UR4, UR7 ;  /* 0x000000043f260299 */ /* 0x000fe20008011607 */
[----:B------:R-:W-:Y:S01]  /*3d30*/  PLOP3.LUT P3, PT, PT, PT, UP3, 0x40, 0x0 ;  /* 0x000000000000781c */ /* 0x000fe20003f6e838 */
[----:B------:R-:W-:Y:S01]  /*3d40*/  UIADD3 UR6, UR39, -0x2, URZ ;  /* 0xfffffffe27067890 */ /* 0x000fe2000fffe03f */
[----:B------:R-:W-:Y:S01]  /*3d50*/  FSEL R31, R43, -INF , !P1 ;  /* 0xff8000002b1f7808 */ /* 0x000fe20004800000 */
[----:B------:R-:W-:Y:S01]  /*3d60*/  FFMA.FTZ R43, R69, UR5, -R38 ;  /* 0x00000005452b7c23 */ /* 0x000fe20008010826 */
[----:B------:R-:W-:Y:S01]  /*3d70*/  FMNMX.FTZ R34, R30, R3, !PT ;  /* 0x000000031e227209 */ /* 0x000fe20007810000 */
[----:B------:R-:W-:Y:S01]  /*3d80*/  MUFU.EX2 R42, R42 ;  /* 0x0000002a002a7308 */ /* 0x000fe20000000800 */
[----:B------:R-:W-:Y:S01]  /*3d90*/  ISETP.LT.OR P0, PT, R0, 0x2a, P0 ;  /* 0x0000002a0000780c */ /* 0x000fe20000701670 */
[----:B------:R-:W-:Y:S01]  /*3da0*/  UIADD3 UR38, UR42, UR38, URZ ;  /* 0x000000262a267290 */ /* 0x000fe2000fffe03f */
[----:B------:R-:W-:-:S02]  /*3db0*/  PLOP3.LUT P1, PT, PT, PT, UP4, 0x40, 0x0 ;  /* 0x000000000000781c */ /* 0x000fc40003f2e848 */
[----:B------:R-:W-:Y:S01]  /*3dc0*/  FSEL R32, R46, -INF , !P2 ;  /* 0xff8000002e207808 */ /* 0x000fe20005000000 */
[--C-:B------:R-:W-:Y:S01]  /*3dd0*/  FFMA.FTZ R46, R75, UR5, -R38.reuse ;  /* 0x000000054b2e7c23 */ /* 0x100fe20008010826 */
[----:B------:R-:W-:Y:S01]  /*3de0*/  ISETP.GT.AND P3, PT, R2, 0x30, P3 ;  /* 0x000000300200780c */ /* 0x000fe20001f64270 */
[----:B------:R-:W1:Y:S01]  /*3df0*/  MUFU.EX2 R43, R43 ;  /* 0x0000002b002b7308 */ /* 0x000e620000000800 */
[----:B------:R-:W-:Y:S01]  /*3e00*/  FMNMX.FTZ R3, R31, R34, !PT ;  /* 0x000000221f037209 */ /* 0x000fe20007810000 */
[----:B------:R-:W-:Y:S01]  /*3e10*/  VIADD R24, R24, UR38 ;  /* 0x0000002618187c36 */ /* 0x000fe20008000000 */
[----:B------:R-:W-:Y:S01]  /*3e20*/  FSEL R33, R47, -INF , !P0 ;  /* 0xff8000002f217808 */ /* 0x000fe20004000000 */
[----:B------:R-:W-:Y:S01]  /*3e30*/  FFMA.FTZ R47, R77, UR5, -R38 ;  /* 0x000000054d2f7c23 */ /* 0x000fe20008010826 */
[----:B------:R-:W-:Y:S02]  /*3e40*/  PLOP3.LUT P2, PT, PT, PT, UP5, 0x40, 0x0 ;  /* 0x000000000000781c */ /* 0x000fe40003f4e858 */
[----:B------:R-:W-:Y:S01]  /*3e50*/  PLOP3.LUT P0, PT, PT, PT, UP6, 0x40, 0x0 ;  /* 0x000000000000781c */ /* 0x000fe20003f0e868 */
[----:B------:R-:W-:Y:S01]  /*3e60*/  MUFU.EX2 R46, R46 ;  /* 0x0000002e002e7308 */ /* 0x000fe20000000800 */
[----:B------:R-:W-:-:S02]  /*3e70*/  ISETP.GT.AND P1, PT, R2, 0x31, P1 ;  /* 0x000000310200780c */ /* 0x000fc40000f24270 */
[----:B------:R-:W-:Y:S02]  /*3e80*/  ISETP.LT.OR P3, PT, R0, 0x31, P3 ;  /* 0x000000310000780c */ /* 0x000fe40001f61670 */
[----:B------:R-:W-:Y:S02]  /*3e90*/  FMNMX.FTZ R34, R32, R3, !PT ;  /* 0x0000000320227209 */ /* 0x000fe40007810000 */
[C---:B------:R-:W-:Y:S01]  /*3ea0*/  ISETP.GT.AND P2, PT, R2.reuse, 0x38, P2 ;  /* 0x000000380200780c */ /* 0x040fe20001744270 */
[----:B------:R-:W2:Y:S01]  /*3eb0*/  MUFU.EX2 R47, R47 ;  /* 0x0000002f002f7308 */ /* 0x000ea20000000800 */
[----:B------:R-:W-:Y:S02]  /*3ec0*/  ISETP.GT.AND P0, PT, R2, 0x39, P0 ;  /* 0x000000390200780c */ /* 0x000fe40000704270 */
[----:B------:R-:W-:Y:S02]  /*3ed0*/  ISETP.LT.OR P1, PT, R0, 0x32, P1 ;  /* 0x000000320000780c */ /* 0x000fe40000f21670 */
[----:B------:R-:W-:Y:S01]  /*3ee0*/  FSEL R2, R50, -INF , !P3 ;  /* 0xff80000032027808 */ /* 0x000fe20005800000 */
[----:B------:R-:W-:Y:S01]  /*3ef0*/  FFMA.FTZ R50, R83, UR5, -R38 ;  /* 0x0000000553327c23 */ /* 0x000fe20008010826 */
[----:B------:R-:W-:Y:S01]  /*3f00*/  FMNMX.FTZ R3, R33, R34, !PT ;  /* 0x0000002221037209 */ /* 0x000fe20007810000 */
[----:B------:R-:W3:Y:S01]  /*3f10*/  MUFU.EX2 R49, R49 ;  /* 0x0000003100317308 */ /* 0x000ee20000000800 */
[----:B------:R-:W-:-:S02]  /*3f20*/  ISETP.LT.OR P2, PT, R0, 0x39, P2 ;  /* 0x000000390000780c */ /* 0x000fc40001741670 */
[----:B------:R-:W-:Y:S01]  /*3f30*/  FSEL R34, R51, -INF , !P1 ;  /* 0xff80000033227808 */ /* 0x000fe20004800000 */
[----:B------:R-:W-:Y:S01]  /*3f40*/  FFMA.FTZ R51, R85, UR5, -R38 ;  /* 0x0000000555337c23 */ /* 0x000fe20008010826 */
[----:B------:R-:W-:Y:S02]  /*3f50*/  FMNMX.FTZ R3, R2, R3, !PT ;  /* 0x0000000302037209 */ /* 0x000fe40007810000 */
[----:B------:R-:W-:Y:S01]  /*3f60*/  ISETP.LT.OR P0, PT, R0, 0x3a, P0 ;  /* 0x0000003a0000780c */ /* 0x000fe20000701670 */
[----:B------:R-:W-:Y:S01]  /*3f70*/  MUFU.EX2 R50, R50 ;  /* 0x0000003200327308 */ /* 0x000fe20000000800 */
[----:B------:R-:W-:Y:S02]  /*3f80*/  FSEL R0, R54, -INF , !P2 ;  /* 0xff80000036007808 */ /* 0x000fe40005000000 */
[----:B------:R-:W-:Y:S02]  /*3f90*/  FMNMX.FTZ R3, R34, R3, !PT ;  /* 0x0000000322037209 */ /* 0x000fe40007810000 */
[----:B------:R-:W-:Y:S01]  /*3fa0*/  FSEL R35, R55, -INF , !P0 ;  /* 0xff80000037237808 */ /* 0x000fe20004000000 */
[----:B0-----:R-:W-:Y:S01]  /*3fb0*/  FADD.FTZ R55, R196, R39 ;  /* 0x00000027c4377221 */ /* 0x001fe20000010000 */
[----:B------:R-:W-:Y:S01]  /*3fc0*/  FMNMX.FTZ R36, R0, R3, !PT ;  /* 0x0000000300247209 */ /* 0x000fe20007810000 */
[----:B------:R-:W0:Y:S01]  /*3fd0*/  MUFU.EX2 R51, R51 ;  /* 0x0000003300337308 */ /* 0x000e220000000800 */
[----:B------:R-:W-:-:S02]  /*3fe0*/  F2FP.BF16.F32.PACK_AB R196, R39, R196 ;  /* 0x000000c427c4723e */ /* 0x000fc400000010ff */
[----:B------:R-:W-:Y:S02]  /*3ff0*/  FMNMX.FTZ R36, R35, R36, !PT ;  /* 0x0000002423247209 */ /* 0x000fe40007810000 */
[----:B------:R-:W-:Y:S02]  /*4000*/  F2FP.BF16.F32.PACK_AB R198, R41, R40 ;  /* 0x0000002829c6723e */ /* 0x000fe400000010ff */
[----:B-1----:R-:W-:Y:S01]  /*4010*/  F2FP.BF16.F32.PACK_AB R192, R43, R42 ;  /* 0x0000002a2bc0723e */ /* 0x002fe200000010ff */
[----:B------:R-:W1:Y:S01]  /*4020*/  SHFL.BFLY PT, R3, R36, 0x2, 0x1f ;  /* 0x0c401f0024037f89 */ /* 0x000e6200000e0000 */
[----:B------:R-:W-:Y:S02]  /*4030*/  F2FP.BF16.F32.PACK_AB R194, R45, R44 ;  /* 0x0000002c2dc2723e */ /* 0x000fe400000010ff */
[----:B--2---:R-:W-:Y:S02]  /*4040*/  F2FP.BF16.F32.PACK_AB R188, R47, R46 ;  /* 0x0000002e2fbc723e */ /* 0x004fe400000010ff */
[----:B---3--:R-:W-:-:S02]  /*4050*/  F2FP.BF16.F32.PACK_AB R190, R49, R48 ;  /* 0x0000003031be723e */ /* 0x008fc400000010ff */
[----:B0-----:R-:W-:Y:S02]  /*4060*/  F2FP.BF16.F32.PACK_AB R184, R51, R50 ;  /* 0x0000003233b8723e */ /* 0x001fe400000010ff */
[----:B-1----:R-:W-:-:S05]  /*4070*/  FMNMX.FTZ R37, R36, R3, !PT ;  /* 0x0000000324257209 */ /* 0x002fca0007810000 */
[----:B------:R-:W0:Y:S02]  /*4080*/  SHFL.BFLY PT, R36, R37, 0x1, 0x1f ;  /* 0x0c201f0025247f89 */ /* 0x000e2400000e0000 */
[----:B0-----:R-:W-:Y:S01]  /*4090*/  FMNMX.FTZ R3, R37, R36, !PT ;  /* 0x0000002425037209 */ /* 0x001fe20007810000 */
[--C-:B------:R-:W-:Y:S01]  /*40a0*/  FFMA.FTZ R36, R87, UR5, -R38.reuse ;  /* 0x0000000557247c23 */ /* 0x100fe20008010826 */
[----:B------:R-:W-:Y:S02]  /*40b0*/  FFMA.FTZ R38, R53, UR5, -R38 ;  /* 0x0000000535267c23 */ /* 0x000fe40008010826 */
[C---:B------:R-:W-:Y:S01]  /*40c0*/  FSETP.NEU.FTZ.AND P0, PT, R3.reuse, -INF , PT ;  /* 0xff8000000300780b */ /* 0x040fe20003f1d000 */
[----:B------:R-:W-:Y:S02]  /*40d0*/  FMUL.FTZ R37, R3, UR5 ;  /* 0x0000000503257c20 */ /* 0x000fe40008410000 */
[----:B------:R-:W-:Y:S03]  /*40e0*/  MUFU.EX2 R36, R36 ;  /* 0x0000002400247308 */ /* 0x000fe60000000800 */
[----:B------:R-:W-:-:S05]  /*40f0*/  FSEL R53, R37, RZ, P0 ;  /* 0x000000ff25357208 */ /* 0x000fca0000000000 */
[--C-:B------:R-:W-:Y:S01]  /*4100*/  FFMA.FTZ R8, R8, UR5, -R53.reuse ;  /* 0x0000000508087c23 */ /* 0x100fe20008010835 */
[--C-:B------:R-:W-:Y:S01]  /*4110*/  FFMA.FTZ R9, R9, UR5, -R53.reuse ;  /* 0x0000000509097c23 */ /* 0x100fe20008010835 */
[--C-:B------:R-:W-:Y:S01]  /*4120*/  FFMA.FTZ R18, R18, UR5, -R53.reuse ;  /* 0x0000000512127c23 */ /* 0x100fe20008010835 */
[--C-:B------:R-:W-:Y:S01]  /*4130*/  FFMA.FTZ R23, R23, UR5, -R53.reuse ;  /* 0x0000000517177c23 */ /* 0x100fe20008010835 */
[--C-:B------:R-:W-:Y:S01]  /*4140*/  FFMA.FTZ R26, R26, UR5, -R53.reuse ;  /* 0x000000051a1a7c23 */ /* 0x100fe20008010835 */
[--C-:B------:R-:W-:Y:S01]  /*4150*/  FFMA.FTZ R27, R27, UR5, -R53.reuse ;  /* 0x000000051b1b7c23 */ /* 0x100fe20008010835 */
[----:B------:R-:W-:Y:S01]  /*4160*/  MUFU.EX2 R8, R8 ;  /* 0x0000000800087308 */ /* 0x000fe20000000800 */
[--C-:B------:R-:W-:Y:S01]  /*4170*/  FFMA.FTZ R28, R28, UR5, -R53.reuse ;  /* 0x000000051c1c7c23 */ /* 0x100fe20008010835 */
[--C-:B------:R-:W-:Y:S01]  /*4180*/  FFMA.FTZ R29, R29, UR5, -R53.reuse ;  /* 0x000000051d1d7c23 */ /* 0x100fe20008010835 */
[--C-:B------:R-:W-:Y:S01]  /*4190*/  FFMA.FTZ R30, R30, UR5, -R53.reuse ;  /* 0x000000051e1e7c23 */ /* 0x100fe20008010835 */
[--C-:B------:R-:W-:Y:S01]  /*41a0*/  FFMA.FTZ R31, R31, UR5, -R53.reuse ;  /* 0x000000051f1f7c23 */ /* 0x100fe20008010835 */
[--C-:B------:R-:W-:Y:S01]  /*41b0*/  FFMA.FTZ R32, R32, UR5, -R53.reuse ;  /* 0x0000000520207c23 */ /* 0x100fe20008010835 */
[--C-:B------:R-:W-:Y:S01]  /*41c0*/  FFMA.FTZ R33, R33, UR5, -R53.reuse ;  /* 0x0000000521217c23 */ /* 0x100fe20008010835 */
[--C-:B------:R-:W-:Y:S01]  /*41d0*/  FFMA.FTZ R2, R2, UR5, -R53.reuse ;  /* 0x0000000502027c23 */ /* 0x100fe20008010835 */
[----:B------:R-:W0:Y:S01]  /*41e0*/  MUFU.EX2 R9, R9 ;  /* 0x0000000900097308 */ /* 0x000e220000000800 */
[--C-:B------:R-:W-:Y:S01]  /*41f0*/  FFMA.FTZ R34, R34, UR5, -R53.reuse ;  /* 0x0000000522227c23 */ /* 0x100fe20008010835 */
[--C-:B------:R-:W-:Y:S01]  /*4200*/  FFMA.FTZ R0, R0, UR5, -R53.reuse ;  /* 0x0000000500007c23 */ /* 0x100fe20008010835 */
[----:B------:R-:W-:-:S05]  /*4210*/  FFMA.FTZ R35, R35, UR5, -R53 ;  /* 0x0000000523237c23 */ /* 0x000fca0008010835 */
[----:B------:R1:W2:Y:S08]  /*4220*/  MUFU.EX2 R199, R18 ;  /* 0x0000001200c77308 */ /* 0x0002b00000000800 */
[----:B------:R3:W4:Y:S01]  /*4230*/  MUFU.EX2 R52, R23 ;  /* 0x0000001700347308 */ /* 0x0007220000000800 */
[----:B-1----:R-:W-:Y:S01]  /*4240*/  FADD.FTZ R18, R40, R55 ;  /* 0x0000003728127221 */ /* 0x002fe20000010000 */
[----:B0-----:R-:W-:-:S06]  /*4250*/  F2FP.BF16.F32.PACK_AB R197, R9, R8 ;  /* 0x0000000809c5723e */ /* 0x001fcc00000010ff */
[----:B------:R-:W-:Y:S01]  /*4260*/  MUFU.EX2 R26, R26 ;  /* 0x0000001a001a7308 */ /* 0x000fe20000000800 */
[----:B---3--:R-:W-:-:S04]  /*4270*/  FADD.FTZ R23, R41, R18 ;  /* 0x0000001229177221 */ /* 0x008fc80000010000 */
[----:B------:R-:W-:-:S03]  /*4280*/  FADD.FTZ R18, R42, R23 ;  /* 0x000000172a127221 */ /* 0x000fc60000010000 */
[----:B------:R-:W0:Y:S01]  /*4290*/  MUFU.EX2 R27, R27 ;  /* 0x0000001b001b7308 */ /* 0x000e220000000800 */
[----:B------:R-:W-:Y:S01]  /*42a0*/  FADD.FTZ R23, R43, R18 ;  /* 0x000000122b177221 */ /* 0x000fe20000010000 */
[----:B------:R-:W-:-:S06]  /*42b0*/  FADD.FTZ R18, R8, R9 ;  /* 0x0000000908127221 */ /* 0x000fcc0000010000 */
[----:B------:R1:W3:Y:S08]  /*42c0*/  MUFU.EX2 R37, R38 ;  /* 0x0000002600257308 */ /* 0x0002f00000000800 */
[----:B------:R-:W5:Y:S01]  /*42d0*/  MUFU.EX2 R28, R28 ;  /* 0x0000001c001c7308 */ /* 0x000f620000000800 */
[----:B-1----:R-:W-:Y:S01]  /*42e0*/  FADD.FTZ R38, R44, R23 ;  /* 0x000000172c267221 */ /* 0x002fe20000010000 */
[----:B--2---:R-:W-:Y:S01]  /*42f0*/  FADD.FTZ R23, R199, R18 ;  /* 0x00000012c7177221 */ /* 0x004fe20000010000 */
[----:B----4-:R-:W-:-:S02]  /*4300*/  F2FP.BF16.F32.PACK_AB R199, R52, R199 ;  /* 0x000000c734c7723e */ /* 0x010fc400000010ff */
[----:B------:R-:W-:Y:S01]  /*4310*/  FADD.FTZ R55, R45, R38 ;  /* 0x000000262d377221 */ /* 0x000fe20000010000 */
[----:B------:R-:W-:Y:S01]  /*4320*/  FADD.FTZ R23, R52, R23 ;  /* 0x0000001734177221 */ /* 0x000fe20000010000 */
[----:B0-----:R-:W-:Y:S01]  /*4330*/  F2FP.BF16.F32.PACK_AB R193, R27, R26 ;  /* 0x0000001a1bc1723e */ /* 0x001fe200000010ff */
[----:B------:R-:W0:Y:S01]  /*4340*/  MUFU.EX2 R29, R29 ;  /* 0x0000001d001d7308 */ /* 0x000e220000000800 */
[----:B------:R-:W-:Y:S01]  /*4350*/  FADD.FTZ R38, R46, R55 ;  /* 0x000000372e267221 */ /* 0x000fe20000010000 */
[----:B------:R-:W-:Y:S01]  /*4360*/  FADD.FTZ R18, R26, R23 ;  /* 0x000000171a127221 */ /* 0x000fe20000010000 */
[----:B---3--:R-:W-:Y:S02]  /*4370*/  F2FP.BF16.F32.PACK_AB R186, R37, R36 ;  /* 0x0000002425ba723e */ /* 0x008fe400000010ff */
[----:B------:R-:W-:Y:S01]  /*4380*/  FADD.FTZ R55, R47, R38 ;  /* 0x000000262f377221 */ /* 0x000fe20000010000 */
[----:B------:R-:W-:Y:S02]  /*4390*/  FADD.FTZ R23, R27, R18 ;  /* 0x000000121b177221 */ /* 0x000fe40000010000 */
[----:B------:R-:W1:Y:S01]  /*43a0*/  MUFU.EX2 R30, R30 ;  /* 0x0000001e001e7308 */ /* 0x000e620000000800 */
[----:B------:R-:W-:Y:S01]  /*43b0*/  FADD.FTZ R38, R48, R55 ;  /* 0x0000003730267221 */ /* 0x000fe20000010000 */
[----:B-----5:R-:W-:-:S03]  /*43c0*/  FADD.FTZ R18, R28, R23 ;  /* 0x000000171c127221 */ /* 0x020fc60000010000 */
[----:B------:R-:W-:-:S03]  /*43d0*/  FADD.FTZ R39, R49, R38 ;  /* 0x0000002631277221 */ /* 0x000fc60000010000 */
[----:B------:R-:W2:Y:S01]  /*43e0*/  MUFU.EX2 R31, R31 ;  /* 0x0000001f001f7308 */ /* 0x000ea20000000800 */
[C---:B0-----:R-:W-:Y:S01]  /*43f0*/  FADD.FTZ R23, R29.reuse, R18 ;  /* 0x000000121d177221 */ /* 0x041fe20000010000 */
[----:B------:R-:W-:Y:S01]  /*4400*/  FADD.FTZ R38, R50, R39 ;  /* 0x0000002732267221 */ /* 0x000fe20000010000 */
[----:B------:R-:W-:-:S03]  /*4410*/  F2FP.BF16.F32.PACK_AB R195, R29, R28 ;  /* 0x0000001c1dc3723e */ /* 0x000fc600000010ff */
[----:B------:R-:W-:Y:S02]  /*4420*/  FADD.FTZ R39, R51, R38 ;  /* 0x0000002633277221 */ /* 0x000fe40000010000 */
[----:B------:R-:W-:Y:S01]  /*4430*/  MUFU.EX2 R32, R32 ;  /* 0x0000002000207308 */ /* 0x000fe20000000800 */
[----:B-1----:R-:W-:-:S07]  /*4440*/  FADD.FTZ R18, R30, R23 ;  /* 0x000000171e127221 */ /* 0x002fce0000010000 */
[----:B------:R-:W0:Y:S01]  /*4450*/  MUFU.EX2 R33, R33 ;  /* 0x0000002100217308 */ /* 0x000e220000000800 */
[C---:B--2---:R-:W-:Y:S01]  /*4460*/  FADD.FTZ R23, R31.reuse, R18 ;  /* 0x000000121f177221 */ /* 0x044fe20000010000 */
[----:B------:R-:W-:Y:S01]  /*4470*/  FADD.FTZ R18, R36, R39 ;  /* 0x0000002724127221 */ /* 0x000fe20000010000 */
[----:B------:R-:W-:-:S03]  /*4480*/  F2FP.BF16.F32.PACK_AB R189, R31, R30 ;  /* 0x0000001e1fbd723e */ /* 0x000fc600000010ff */
[----:B------:R-:W-:Y:S02]  /*4490*/  FADD.FTZ R18, R37, R18 ;  /* 0x0000001225127221 */ /* 0x000fe40000010000 */
[----:B------:R-:W1:Y:S08]  /*44a0*/  MUFU.EX2 R2, R2 ;  /* 0x0000000200027308 */ /* 0x000e700000000800 */
[----:B------:R2:W3:Y:S01]  /*44b0*/  MUFU.EX2 R185, R34 ;  /* 0x0000002200b97308 */ /* 0x0004e20000000800 */
[----:B0-----:R-:W-:-:S07]  /*44c0*/  F2FP.BF16.F32.PACK_AB R191, R33, R32 ;  /* 0x0000002021bf723e */ /* 0x001fce00000010ff */
[----:B------:R-:W0:Y:S01]  /*44d0*/  MUFU.EX2 R0, R0 ;  /* 0x0000000000007308 */ /* 0x000e220000000800 */
[----:B--2---:R-:W-:-:S04]  /*44e0*/  FADD.FTZ R34, R32, R23 ;  /* 0x0000001720227221 */ /* 0x004fc80000010000 */
[----:B------:R-:W-:-:S03]  /*44f0*/  FADD.FTZ R23, R33, R34 ;  /* 0x0000002221177221 */ /* 0x000fc60000010000 */
[----:B------:R-:W2:Y:S01]  /*4500*/  MUFU.EX2 R35, R35 ;  /* 0x0000002300237308 */ /* 0x000ea20000000800 */
[----:B-1----:R-:W-:-:S04]  /*4510*/  FADD.FTZ R8, R2, R23 ;  /* 0x0000001702087221 */ /* 0x002fc80000010000 */
[C---:B---3--:R-:W-:Y:S01]  /*4520*/  FADD.FTZ R9, R185.reuse, R8 ;  /* 0x00000008b9097221 */ /* 0x048fe20000010000 */
[----:B------:R-:W-:-:S03]  /*4530*/  F2FP.BF16.F32.PACK_AB R185, R185, R2 ;  /* 0x00000002b9b9723e */ /* 0x000fc600000010ff */
[----:B0-----:R-:W-:-:S04]  /*4540*/  FADD.FTZ R8, R0, R9 ;  /* 0x0000000900087221 */ /* 0x001fc80000010000 */
[C---:B--2---:R-:W-:Y:S01]  /*4550*/  FADD.FTZ R9, R35.reuse, R8 ;  /* 0x0000000823097221 */ /* 0x044fe20000010000 */
[----:B------:R-:W-:Y:S01]  /*4560*/  F2FP.BF16.F32.PACK_AB R187, R35, R0 ;  /* 0x0000000023bb723e */ /* 0x000fe200000010ff */
[----:B------:R-:W-:Y:S06]  /*4570*/  @!P6 BRA `(.L_x_984) ;  /* 0x000000000044e947 */ /* 0x000fec0003800000 */
[----:B------:R-:W-:Y:S01]  /*4580*/  ISETP.LT.AND P0, PT, RZ, UR38, PT ;  /* 0x00000026ff007c0c */ /* 0x000fe2000bf01270 */
[----:B------:R-:W-:-:S06]  /*4590*/  UIADD3 UR4, UR38, -0x1, URZ ;  /* 0xffffffff26047890 */ /* 0x000fcc000fffe03f */
[----:B------:R-:W-:-:S06]  /*45a0*/  MOV R0, UR4 ;  /* 0x0000000400007c02 */ /* 0x000fcc0008000f00 */
[----:B------:R-:W-:Y:S05]  /*45b0*/  @P0 BRA `(.L_x_985) ;  /* 0x00000000001c0947 */ /* 0x000fea0003800000 */
[----:B------:R-:W-:Y:S01]  /*45c0*/  ISETP.NE.AND P0, PT, R25, 0x1, PT ;  /* 0x000000011900780c */ /* 0x000fe20003f05270 */
[----:B------:R-:W-:-:S12]  /*45d0*/  IMAD R23, RZ, RZ, -UR38 ;  /* 0x80000026ff177e24 */ /* 0x000fd8000f8e02ff */
[----:B------:R-:W0:Y:S02]  /*45e0*/  @P0 LDC.64 R26, c[0x0][0x9e8] ;  /* 0x00027a00ff1a0b82 */ /* 0x000e240000000a00 */
[----:B0-----:R-:W-:-:S05]  /*45f0*/  @P0 IMAD.HI.U32 R0, R23, R26, RZ ;  /* 0x0000001a17000227 */ /* 0x001fca00078e00ff */
[----:B------:R-:W-:-:S04]  /*4600*/  @P0 SHF.R.U32.HI R23, RZ, R27, R0 ;  /* 0x0000001bff170219 */ /* 0x000fc80000011600 */
[----:B------:R-:W-:Y:S01]  /*4610*/  LOP3.LUT R0, RZ, R23, RZ, 0x33, !PT ;  /* 0x00000017ff007212 */ /* 0x000fe200078e33ff */
[----:B------:R-:W-:Y:S06]  /*4620*/  BRA `(.L_x_986) ;  /* 0x0000000000107947 */ /* 0x000fec0003800000 */
.L_x_985:
[----:B------:R-:W-:-:S13]  /*4630*/  ISETP.NE.AND P0, PT, R25, 0x1, PT ;  /* 0x000000011900780c */ /* 0x000fda0003f05270 */
[----:B------:R-:W0:Y:S02]  /*4640*/  @P0 LDC.64 R26, c[0x0][0x9e8] ;  /* 0x00027a00ff1a0b82 */ /* 0x000e240000000a00 */
[----:B0-----:R-:W-:-:S05]  /*4650*/  @P0 IMAD.HI.U32 R2, R0, R26, RZ ;  /* 0x0000001a00020227 */ /* 0x001fca00078e00ff */
[----:B------:R-:W-:-:S07]  /*4660*/  @P0 SHF.R.U32.HI R0, RZ, R27, R2 ;  /* 0x0000001bff000219 */ /* 0x000fce0000011602 */
.L_x_986:
[----:B------:R-:W-:-:S05]  /*4670*/  IMAD R25, R0, R25, R25 ;  /* 0x0000001900197224 */ /* 0x000fca00078e0219 */
[----:B------:R-:W-:-:S07]  /*4680*/  VIMNMX R24, R24, R25, PT ;  /* 0x0000001918187248 */ /* 0x000fce0003fe0100 */
.L_x_984:
[----:B------:R-:W-:Y:S01]  /*4690*/  R2UR UR4, R22 ;  /* 0x00000000160472ca */ /* 0x000fe200000e0000 */
[----:B------:R-:W-:Y:S01]  /*46a0*/  UMOV UR7, URZ ;  /* 0x0000003f00077c82 */ /* 0x000fe20008000000 */
[----:B------:R-:W-:Y:S01]  /*46b0*/  SHF.R.S32.HI R23, RZ, 0x1f, R24 ;  /* 0x0000001fff177819 */ /* 0x000fe20000011418 */
[----:B------:R-:W-:Y:S01]  /*46c0*/  IMAD.U32 R8, RZ, RZ, UR7 ;  /* 0x00000007ff087e24 */ /* 0x000fe2000f8e00ff */
[----:B------:R-:W-:Y:S01]  /*46d0*/  CS2R R150, SRZ ;  /* 0x0000000000967805 */ /* 0x000fe2000001ff00 */
[----:B------:R-:W-:Y:S01]  /*46e0*/  IMAD.MOV.U32 R0, RZ, RZ, 0x3f800000 ;  /* 0x3f800000ff007424 */ /* 0x000fe200078e00ff */
[----:B------:R-:W-:Y:S01]  /*46f0*/  LEA.HI R23, R23, R24, RZ, 0x6 ;  /* 0x0000001817177211 */ /* 0x000fe200078f30ff */
[----:B------:R-:W-:Y:S01]  /*4700*/  IMAD.MOV.U32 R2, RZ, RZ, 0x3f800000 ;  /* 0x3f800000ff027424 */ /* 0x000fe200078e00ff */
[----:B------:R-:W-:Y:S02]  /*4710*/  CS2R R148, SRZ ;  /* 0x0000000000947805 */ /* 0x000fe4000001ff00 */
[----:B------:R-:W-:-:S02]  /*4720*/  CS2R R146, SRZ ;  /* 0x0000000000927805 */ /* 0x000fc4000001ff00 */
[----:B------:R-:W-:Y:S02]  /*4730*/  SHF.R.S32.HI R23, RZ, 0x6, R23 ;  /* 0x00000006ff177819 */ /* 0x000fe40000011417 */
[----:B------:R-:W-:Y:S02]  /*4740*/  CS2R R144, SRZ ;  /* 0x0000000000907805 */ /* 0x000fe4000001ff00 */
[----:B------:R-:W-:Y:S02]  /*4750*/  CS2R R142, SRZ ;  /* 0x00000000008e7805 */ /* 0x000fe4000001ff00 */
[----:B------:R-:W-:Y:S02]  /*4760*/  CS2R R140, SRZ ;  /* 0x00000000008c7805 */ /* 0x000fe4000001ff00 */
[----:B------:R-:W-:Y:S01]  /*4770*/  VIMNMX R23, R23, UR4, !PT ;  /* 0x0000000417177c48 */ /* 0x000fe2000ffe0100 */
[----:B------:R-:W-:Y:S01]  /*4780*/  UMOV UR4, URZ ;  /* 0x0000003f00047c82 */ /* 0x000fe20008000000 */
[----:B------:R-:W-:-:S02]  /*4790*/  CS2R R138, SRZ ;  /* 0x00000000008a7805 */ /* 0x000fc4000001ff00 */
[----:B------:R-:W-:Y:S02]  /*47a0*/  CS2R R136, SRZ ;  /* 0x0000000000887805 */ /* 0x000fe4000001ff00 */
[----:B------:R-:W-:Y:S02]  /*47b0*/  ISETP.LE.AND P0, PT, R23, UR6, PT ;  /* 0x0000000617007c0c */ /* 0x000fe4000bf03270 */
        /* <DEDUP_REMOVED lines=57> */
[----:B------:R-:W-:Y:S01]  /*4b50*/  UMOV UR4, URZ ;  /* 0x0000003f00047c82 */ /* 0x000fe20008000000 */
[----:B------:R-:W-:Y:S01]  /*4b60*/  MOV R2, 0x3f800000 ;  /* 0x3f80000000027802 */ /* 0x000fe20000000f00 */
[----:B------:R-:W-:Y:S01]  /*4b70*/  IMAD.U32 R202, RZ, RZ, UR4 ;  /* 0x00000004ffca7e24 */ /* 0x000fe2000f8e00ff */
[----:B------:R-:W-:Y:S01]  /*4b80*/  UMOV UR60, URZ ;  /* 0x0000003f003c7c82 */ /* 0x000fe20008000000 */
[----:B------:R-:W-:Y:S01]  /*4b90*/  IMAD.MOV.U32 R0, RZ, RZ, 0x3f800000 ;  /* 0x3f800000ff007424 */ /* 0x000fe200078e00ff */
[----:B------:R-:W-:Y:S01]  /*4ba0*/  ULDC UR7, c[0x0][0x9d8] ;  /* 0x0002760000077ab9 */ /* 0x000fe20000000800 */
[----:B------:R-:W-:-:S07]  /*4bb0*/  IMAD.MOV.U32 R151, RZ, RZ, RZ ;  /* 0x000000ffff977224 */ /* 0x000fce00078e00ff */
.L_x_1004:
[----:B------:R-:W-:Y:S01]  /*4bc0*/  R2UR UR10, R202 ;  /* 0x00000000ca0a72ca */ /* 0x000fe200000e0000 */
[----:B------:R-:W-:-:S04]  /*4bd0*/  UIADD3 UR4, UR60, 0x1, URZ ;  /* 0x000000013c047890 */ /* 0x000fc8000fffe03f */
[----:B------:R-:W-:-:S04]  /*4be0*/  UISETP.NE.AND UP1, UPT, UR4, 0x2, UPT ;  /* 0x000000020400788c */ /* 0x000fc8000bf25270 */
[----:B------:R-:W-:Y:S02]  /*4bf0*/  USEL UR5, URZ, 0x1, UP1 ;  /* 0x000000013f057887 */ /* 0x000fe40008800000 */
[----:B------:R-:W-:Y:S02]  /*4c00*/  USEL UR4, UR4, URZ, UP1 ;  /* 0x0000003f04047287 */ /* 0x000fe40008800000 */
[----:B------:R-:W-:-:S06]  /*4c10*/  ULOP3.LUT UR5, UR10, UR5, URZ, 0x3c, !UPT ;  /* 0x000000050a057292 */ /* 0x000fcc000f8e3c3f */
[----:B------:R-:W-:Y:S01]  /*4c20*/  IMAD.U32 R8, RZ, RZ, UR5 ;  /* 0x00000005ff087e24 */ /* 0x000fe2000f8e00ff */
[----:B------:R-:W-:Y:S06]  /*4c30*/  @!P4 BRA `(.L_x_988) ;  /* 0x000000000004c947 */ /* 0x000fec0003800000 */
[----:B------:R-:W-:Y:S01]  /*4c40*/  BPT.TRAP 0x1 ;  /* 0x000000040000795c */ /* 0x000fe20000300000 */
.L_x_988:
[----:B------:R-:W-:Y:S02]  /*4c50*/  R2UR UR10, R16 ;  /* 0x00000000100a72ca */ /* 0x000fe400000e0000 */
[----:B------:R-:W-:-:S11]  /*4c60*/  R2UR UR5, R8 ;  /* 0x00000000080572ca */ /* 0x000fd600000e0000 */
[----:B------:R-:W-:Y:S02]  /*4c70*/  ULEA UR61, UR4, UR10, 0x3 ;  /* 0x0000000a043d7291 */ /* 0x000fe4000f8e183f */
[----:B------:R-:W-:-:S05]  /*4c80*/  IMAD.U32 R152, RZ, RZ, UR5 ;  /* 0x00000005ff987e24 */ /* 0x000fca000f8e00ff */
[----:B------:R-:W-:-:S04]  /*4c90*/  SHF.L.U32 R152, R152, 0x1f, RZ ;  /* 0x0000001f98987819 */ /* 0x000fc800000006ff */
[----:B------:R0:W1:Y:S01]  /*4ca0*/  SYNCS.PHASECHK.TRANS64.TRYWAIT P0, [UR61+0x30830], R152 ;  /* 0x03083098ff0075a7 */ /* 0x000062000800017d */
[----:B------:R-:W-:Y:S05]  /*4cb0*/  @!P4 BRA `(.L_x_989) ;  /* 0x000000000004c947 */ /* 0x000fea0003800000 */
[----:B------:R-:W-:Y:S01]  /*4cc0*/  BPT.TRAP 0x1 ;  /* 0x000000040000795c */ /* 0x000fe20000300000 */
.L_x_989:
[----:B-1----:R-:W-:Y:S05]  /*4cd0*/  @P0 BRA `(.L_x_990) ;  /* 0x0000000000080947 */ /* 0x002fea0003800000 */
[----:B------:R-:W1:Y:S02]  /*4ce0*/  SYNCS.PHASECHK.TRANS64.TRYWAIT P0, [UR61+0x30830], R152 ;  /* 0x03083098ff0075a7 */ /* 0x000e64000800017d */
[----:B-1----:R-:W-:Y:S05]  /*4cf0*/  @!P0 BRA `(.L_x_991) ;  /* 0x0000010400208947 */ /* 0x002fea0003800000 */
.L_x_990:
[----:B------:R-:W-:Y:S01]  /*4d00*/  R2UR UR5, R20 ;  /* 0x00000000140572ca */ /* 0x000fe200000e0000 */
[----:B01----:R-:W-:Y:S01]  /*4d10*/  WARPGROUP.ARRIVE ;  /* 0x00000000000079c5 */ /* 0x003fe20000000000 */
[----:B------:R-:W-:Y:S01]  /*4d20*/  R2UR UR56, R6 ;  /* 0x00000000063872ca */ /* 0x000fe200000e0000 */
[----:B------:R-:W-:Y:S01]  /*4d30*/  UMOV UR59, 0x40000040 ;  /* 0x40000040003b7882 */ /* 0x000fe20000000000 */
[----:B------:R-:W-:Y:S01]  /*4d40*/  R2UR UR57, R7 ;  /* 0x00000000073972ca */ /* 0x000fe200000e0000 */
[----:B------:R-:W-:Y:S01]  /*4d50*/  UMOV UR55, 0x40000040 ;  /* 0x4000004000377882 */ /* 0x000fe20000000000 */
[----:B------:R-:W-:Y:S01]  /*4d60*/  MOV R200, UR53 ;  /* 0x0000003500c87c02 */ /* 0x000fe20008000f00 */
[----:B------:R-:W-:Y:S01]  /*4d70*/  UMOV UR11, 0x40000040 ;  /* 0x40000040000b7882 */ /* 0x000fe20000000000 */
[----:B------:R-:W-:Y:S01]  /*4d80*/  MOV R201, UR52 ;  /* 0x0000003400c97c02 */ /* 0x000fe20008000f00 */
[----:B------:R-:W-:Y:S01]  /*4d90*/  UMOV UR15, 0x40000040 ;  /* 0x40000040000f7882 */ /* 0x000fe20000000000 */
[----:B------:R-:W-:Y:S01]  /*4da0*/  R2UR UR52, R10 ;  /* 0x000000000a3472ca */ /* 0x000fe200000e0000 */
[----:B------:R-:W-:Y:S01]  /*4db0*/  UMOV UR19, 0x40000040 ;  /* 0x4000004000137882 */ /* 0x000fe20000000000 */
[----:B------:R-:W-:Y:S01]  /*4dc0*/  R2UR UR53, R11 ;  /* 0x000000000b3572ca */ /* 0x000fe200000e0000 */
[----:B------:R-:W-:Y:S01]  /*4dd0*/  ULEA UR5, UR4, UR5, 0xb ;  /* 0x0000000504057291 */ /* 0x000fe2000f8e583f */
        /* <DEDUP_REMOVED lines=9> */
[----:B------:R-:W-:Y:S01]  /*4e70*/  HGMMA.64x64x16.F32.BF16 R152, gdesc[UR56], RZ, !UPT, gsb0 ;  /* 0x00e00000389879f0 */ /* 0x000fe2000c0018ff */
[----:B------:R-:W-:Y:S01]  /*4e80*/  UMOV UR54, UR10 ;  /* 0x0000000a00367c82 */ /* 0x000fe20008000000 */
[----:B------:R-:W-:Y:S01]  /*4e90*/  R2UR UR56, R14 ;  /* 0x000000000e3872ca */ /* 0x000fe200000e0000 */
[----:B------:R-:W-:Y:S01]  /*4ea0*/  UIADD3 UR10, UR5, 0x4, URZ ;  /* 0x00000004050a7890 */ /* 0x000fe2000fffe03f */
[----:B------:R-:W-:Y:S01]  /*4eb0*/  R2UR UR57, R15 ;  /* 0x000000000f3972ca */ /* 0x000fe200000e0000 */
[----:B------:R-:W-:Y:S01]  /*4ec0*/  UMOV UR59, 0x40000040 ;  /* 0x40000040003b7882 */ /* 0x000fe20000000000 */
[----:B------:R-:W-:Y:S01]  /*4ed0*/  UIADD3 UR22, UR5, 0x204, URZ ;  /* 0x0000020405167890 */ /* 0x000fe2000fffe03f */
[-C--:B------:R-:W-:Y:S01]  /*4ee0*/  FMUL.FTZ R29, R29, R0.reuse ;  /* 0x000000001d1d7220 */ /* 0x080fe20000410000 */
[----:B------:R-:W-:Y:S01]  /*4ef0*/  UIADD3 UR26, UR5, 0x206, URZ ;  /* 0x00000206051a7890 */ /* 0x000fe2000fffe03f */
[-C--:B------:R-:W-:Y:S01]  /*4f00*/  FMUL.FTZ R32, R32, R0.reuse ;  /* 0x0000000020207220 */ /* 0x080fe20000410000 */
[----:B------:R-:W-:Y:S01]  /*4f10*/  UMOV UR58, UR10 ;  /* 0x0000000a003a7c82 */ /* 0x000fe20008000000 */
        /* <DEDUP_REMOVED lines=72> */
[----:B------:R-:W-:Y:S01]  /*53a0*/  HGMMA.64x64x16.F32.BF16 R152, gdesc[UR52], R152, gsb0 ;  /* 0x00e00000349879f0 */ /* 0x000fe20008001898 */
[----:B------:R-:W-:Y:S01]  /*53b0*/  R2UR UR53, R200 ;  /* 0x00000000c83572ca */ /* 0x000fe200000e0000 */
[----:B------:R-:W-:Y:S01]  /*53c0*/  UIADD3 UR54, UR5, 0x604, URZ ;  /* 0x0000060405367890 */ /* 0x000fe2000fffe03f */
[----:B------:R-:W-:Y:S01]  /*53d0*/  R2UR UR52, R201 ;  /* 0x00000000c93472ca */ /* 0x000fe200000e0000 */
[----:B------:R-:W-:Y:S01]  /*53e0*/  UMOV UR55, 0x40000040 ;  /* 0x4000004000377882 */ /* 0x000fe20000000000 */
[----:B------:R-:W-:Y:S01]  /*53f0*/  UIADD3 UR5, UR5, 0x606, URZ ;  /* 0x0000060605057890 */ /* 0x000fe2000fffe03f */
        /* <DEDUP_REMOVED lines=68> */
[----:B------:R-:W-:Y:S01]  /*5840*/  HGMMA.64x64x16.F32.BF16 R152, gdesc[UR56], R152, gsb0 ;  /* 0x00e00000389879f0 */ /* 0x000fe20008001898 */
[----:B------:R-:W-:Y:S01]  /*5850*/  R2UR UR56, R12 ;  /* 0x000000000c3872ca */ /* 0x000fe200000e0000 */
[----:B------:R-:W-:Y:S01]  /*5860*/  UMOV UR58, UR5 ;  /* 0x00000005003a7c82 */ /* 0x000fe20008000000 */
[----:B------:R-:W-:Y:S01]  /*5870*/  R2UR UR57, R13 ;  /* 0x000000000d3972ca */ /* 0x000fe200000e0000 */
[----:B------:R-:W-:Y:S01]  /*5880*/  UMOV UR59, 0x40000040 ;  /* 0x40000040003b7882 */ /* 0x000fe20000000000 */
[----:B------:R-:W-:Y:S02]  /*5890*/  WARPGROUP.DEPBAR.LE gsb0, 0x0 ;  /* 0x00008000000079c5 */ /* 0x000fe40000010000 */
[----:B------:R-:W-:-:S06]  /*58a0*/  WARPGROUP.ARRIVE ;  /* 0x00000000000079c5 */ /* 0x000fcc0000000000 */
[----:B------:R-:W-:Y:S03]  /*58b0*/  HGMMA.64x64x16.F32.BF16 R152, gdesc[UR8], R152, gsb0 ;  /* 0x00e00000089879f0 */ /* 0x000fe60008001898 */
        /* <DEDUP_REMOVED lines=37> */
[----:B------:R-:W-:Y:S05]  /*5b10*/  @!P4 BRA `(.L_x_992) ;  /* 0x000000000004c947 */ /* 0x000fea0003800000 */
[----:B------:R-:W-:Y:S01]  /*5b20*/  BPT.TRAP 0x1 ;  /* 0x000000040000795c */ /* 0x000fe20000300000 */
.L_x_992:
        /* <DEDUP_REMOVED lines=8> */
.L_x_993:
[----:B-1----:R-:W-:Y:S05]  /*5bb0*/  @P0 BRA `(.L_x_994) ;  /* 0x0000000000080947 */ /* 0x002fea0003800000 */
[----:B------:R-:W1:Y:S02]  /*5bc0*/  SYNCS.PHASECHK.TRANS64.TRYWAIT P0, [UR14+0x30850], R0 ;  /* 0x03085000ff0075a7 */ /* 0x000e64000800014e */
[----:B-1----:R-:W-:Y:S05]  /*5bd0*/  @!P0 BRA `(.L_x_995) ;  /* 0x000000f400808947 */ /* 0x002fea0003800000 */
.L_x_994:
[----:B------:R-:W-:Y:S01]  /*5be0*/  R2UR UR5, R16 ;  /* 0x00000000100572ca */ /* 0x000fe200000e0000 */
[----:B------:R-:W-:Y:S01]  /*5bf0*/  WARPGROUP.ARRIVE ;  /* 0x00000000000079c5 */ /* 0x000fe20000000000 */
[----:B------:R-:W-:Y:S01]  /*5c00*/  UMOV UR11, 0x40000040 ;  /* 0x40000040000b7882 */ /* 0x000fe20000000000 */
[----:B------:R-:W-:Y:S01]  /*5c10*/  PLOP3.LUT P0, PT, PT, PT, UP0, 0x80, 0x0 ;  /* 0x000000000000781c */ /* 0x000fe20003f0f008 */
[----:B------:R-:W-:Y:S01]  /*5c20*/  FMUL.FTZ R157, R157, UR7 ;  /* 0x000000079d9d7c20 */ /* 0x000fe20008410000 */
[----:B------:R-:W-:Y:S01]  /*5c30*/  PLOP3.LUT P1, PT, PT, PT, UP0, 0x80, 0x0 ;  /* 0x000000000000781c */ /* 0x000fe20003f2f008 */
[----:B------:R-:W-:Y:S01]  /*5c40*/  FMUL.FTZ R2, R155, UR7 ;  /* 0x000000079b027c20 */ /* 0x000fe20008410000 */
[----:B------:R-:W-:Y:S01]  /*5c50*/  FMUL.FTZ R155, R162, UR7 ;  /* 0x00000007a29b7c20 */ /* 0x000fe20008410000 */
[----:B------:R-:W-:Y:S01]  /*5c60*/  FMUL.FTZ R162, R175, UR7 ;  /* 0x00000007afa27c20 */ /* 0x000fe20008410000 */
[----:B------:R-:W-:Y:S01]  /*5c70*/  MOV R175, R19 ;  /* 0x0000001300af7202 */ /* 0x000fe20000000f00 */
[----:B------:R-:W-:Y:S01]  /*5c80*/  USHF.L.U32 UR15, UR6, 0x6, URZ ;  /* 0x00000006060f7899 */ /* 0x000fe2000800063f */
[----:B------:R-:W-:Y:S01]  /*5c90*/  R2UR UR19, R17 ;  /* 0x00000000111372ca */ /* 0x000fe200000e0000 */
[----:B01----:R-:W-:Y:S01]  /*5ca0*/  FMUL.FTZ R0, R154, UR7 ;  /* 0x000000079a007c20 */ /* 0x003fe20008410000 */
[----:B------:R-:W-:Y:S01]  /*5cb0*/  UIADD3 UR5, UR5, 0x400, URZ ;  /* 0x0000040005057890 */ /* 0x000fe2000fffe03f */
[----:B------:R-:W-:Y:S01]  /*5cc0*/  FMUL.FTZ R154, R159, UR7 ;  /* 0x000000079f9a7c20 */ /* 0x000fe20008410000 */
[----:B------:R-:W-:Y:S01]  /*5cd0*/  ULDC UR22, c[0x0][0x2f0] ;  /* 0x0000bc0000167ab9 */ /* 0x000fe20000000800 */
[----:B------:R-:W-:Y:S01]  /*5ce0*/  FMUL.FTZ R159, R170, UR7 ;  /* 0x00000007aa9f7c20 */ /* 0x000fe20008410000 */
[----:B------:R-:W-:Y:S01]  /*5cf0*/  USHF.R.U32.HI UR5, URZ, 0x4, UR5 ;  /* 0x000000043f057899 */ /* 0x000fe20008011605 */
[----:B------:R-:W-:Y:S01]  /*5d00*/  FMUL.FTZ R170, R173, UR7 ;  /* 0x00000007adaa7c20 */ /* 0x000fe20008410000 */
[----:B------:R-:W-:Y:S01]  /*5d10*/  FMUL.FTZ R152, R152, UR7 ;  /* 0x0000000798987c20 */ /* 0x000fe20008410000 */
[----:B------:R-:W-:Y:S01]  /*5d20*/  FMUL.FTZ R165, R165, UR7 ;  /* 0x00000007a5a57c20 */ /* 0x000fe20008410000 */
[----:B------:R-:W-:Y:S01]  /*5d30*/  ULOP3.LUT UR5, UR5, 0x3fff, URZ, 0xc0, !UPT ;  /* 0x00003fff05057892 */ /* 0x000fe2000f8ec03f */
[----:B------:R-:W-:Y:S01]  /*5d40*/  FMUL.FTZ R172, R172, UR7 ;  /* 0x00000007acac7c20 */ /* 0x000fe20008410000 */
[----:B------:R-:W-:Y:S01]  /*5d50*/  FMUL.FTZ R180, R180, UR7 ;  /* 0x00000007b4b47c20 */ /* 0x000fe20008410000 */
[----:B------:R-:W-:Y:S01]  /*5d60*/  FMUL.FTZ R181, R181, UR7 ;  /* 0x00000007b5b57c20 */ /* 0x000fe20008410000 */
[----:B------:R-:W-:Y:S01]  /*5d70*/  ULOP3.LUT UR5, UR5, 0x2000000, URZ, 0xfc, !UPT ;  /* 0x0200000005057892 */ /* 0x000fe2000f8efc3f */
[----:B------:R-:W-:Y:S01]  /*5d80*/  R2UR UR18, R21 ;  /* 0x00000000151272ca */ /* 0x000fe200000e0000 */
[----:B------:R-:W-:Y:S01]  /*5d90*/  FMUL.FTZ R182, R182, UR7 ;  /* 0x00000007b6b67c20 */ /* 0x000fe20008410000 */
[----:B------:R-:W0:Y:S01]  /*5da0*/  MUFU.TANH R152, R152 ;  /* 0x0000009800987308 */ /* 0x000e220000002400 */
[----:B------:R-:W-:-:S07]  /*5db0*/  ULEA UR5, UR60, UR5, 0xb ;  /* 0x000000053c057291 */ /* 0x000fce000f8e583f */
[----:B------:R-:W-:Y:S01]  /*5dc0*/  UMOV UR10, UR5 ;  /* 0x00000005000a7c82 */ /* 0x000fe20008000000 */
[----:B------:R-:W1:Y:S01]  /*5dd0*/  MUFU.TANH R0, R0 ;  /* 0x0000000000007308 */ /* 0x000e620000002400 */
[----:B------:R-:W-:Y:S01]  /*5de0*/  HGMMA.64x256x16.F32.BF16 R24, R196, gdesc[UR8].tnspB, R24, gsb0 ;  /* 0x43e00008c4187df0 */ /* 0x000fe20008001818 */
[----:B------:R-:W-:Y:S01]  /*5df0*/  UIADD3 UR10, UR5, 0x80, URZ ;  /* 0x00000080050a7890 */ /* 0x000fe2000fffe03f */
[----:B------:R-:W-:-:S05]  /*5e00*/  UMOV UR11, 0x40000040 ;  /* 0x40000040000b7882 */ /* 0x000fca0000000000 */
[----:B------:R-:W2:Y:S08]  /*5e10*/  MUFU.TANH R2, R2 ;  /* 0x0000000200027308 */ /* 0x000eb00000002400 */
[----:B------:R-:W3:Y:S08]  /*5e20*/  MUFU.TANH R154, R154 ;  /* 0x0000009a009a7308 */ /* 0x000ef00000002400 */
[----:B------:R-:W4:Y:S08]  /*5e30*/  MUFU.TANH R155, R155 ;  /* 0x0000009b009b7308 */ /* 0x000f300000002400 */
[----:B------:R-:W0:Y:S08]  /*5e40*/  MUFU.TANH R165, R165 ;  /* 0x000000a500a57308 */ /* 0x000e300000002400 */
[----:B------:R-:W0:Y:S08]  /*5e50*/  MUFU.TANH R159, R159 ;  /* 0x0000009f009f7308 */ /* 0x000e300000002400 */
[----:B------:R-:W0:Y:S08]  /*5e60*/  MUFU.TANH R172, R172 ;  /* 0x000000ac00ac7308 */ /* 0x000e300000002400 */
[----:B------:R-:W0:Y:S08]  /*5e70*/  MUFU.TANH R170, R170 ;  /* 0x000000aa00aa7308 */ /* 0x000e300000002400 */
[----:B------:R-:W0:Y:S08]  /*5e80*/  MUFU.TANH R162, R162 ;  /* 0x000000a200a27308 */ /* 0x000e300000002400 */
[----:B------:R-:W0:Y:S08]  /*5e90*/  MUFU.TANH R180, R180 ;  /* 0x000000b400b47308 */ /* 0x000e300000002400 */
[----:B------:R-:W0:Y:S01]  /*5ea0*/  MUFU.TANH R181, R181 ;  /* 0x000000b500b57308 */ /* 0x000e220000002400 */
[----:B------:R-:W-:-:S02]  /*5eb0*/  WARPGROUP.DEPBAR.LE gsb0, 0x0 ;  /* 0x00008000000079c5 */ /* 0x000fc40000010000 */
        /* <DEDUP_REMOVED lines=9> */
[----:B------:R-:W-:Y:S02]  /*5f50*/  UMOV UR11, 0x40000040 ;  /* 0x40000040000b7882 */ /* 0x000fe40000000000 */
[----:B------:R-:W-:Y:S01]  /*5f60*/  @UP0 ULDC UR5, c[0x0][0x44c] ;  /* 0x0001130000050ab9 */ /* 0x000fe20000000800 */
[----:B------:R-:W-:Y:S02]  /*5f70*/  WARPGROUP.DEPBAR.LE gsb0, 0x0 ;  /* 0x00008000000079c5 */ /* 0x000fe40000010000 */
[----:B------:R-:W-:Y:S01]  /*5f80*/  WARPGROUP.ARRIVE ;  /* 0x00000000000079c5 */ /* 0x000fe20000000000 */
[----:B------:R-:W-:Y:S01]  /*5f90*/  FMUL.FTZ R188, R153, UR7 ;  /* 0x0000000799bc7c20 */ /* 0x000fe20008410000 */
[----:B------:R-:W-:Y:S01]  /*5fa0*/  FMUL.FTZ R153, R158, UR7 ;  /* 0x000000079e997c20 */ /* 0x000fe20008410000 */
[----:B------:R-:W-:Y:S01]  /*5fb0*/  FMUL.FTZ R191, R169, UR7 ;  /* 0x00000007a9bf7c20 */ /* 0x000fe20008410000 */
[----:B------:R-:W-:Y:S01]  /*5fc0*/  FMUL.FTZ R158, R167, UR7 ;  /* 0x00000007a79e7c20 */ /* 0x000fe20008410000 */
[----:B------:R-:W-:-:S15]  /*5fd0*/  FMUL.FTZ R190, R168, UR7 ;  /* 0x00000007a8be7c20 */ /* 0x000fde0008410000 */
[----:B------:R-:W-:-:S01]  /*5fe0*/  NOP ;  /* 0x0000000000007918 */ /* 0x000fc20000000000 */
[----:B------:R-:W-:Y:S01]  /*5ff0*/  HGMMA.64x256x16.F32.BF16 R24, R184, gdesc[UR8].tnspB, R24, gsb0 ;  /* 0x43e00008b8187df0 */ /* 0x000fe20008001818 */
[----:B------:R-:W-:Y:S01]  /*6000*/  FMUL.FTZ R189, R156, UR7 ;  /* 0x000000079cbd7c20 */ /* 0x000fe20008410000 */
[----:B------:R-:W-:Y:S01]  /*6010*/  UMOV UR10, UR22 ;  /* 0x00000016000a7c82 */ /* 0x000fe20008000000 */
[----:B------:R-:W-:Y:S01]  /*6020*/  FMUL.FTZ R156, R163, UR7 ;  /* 0x00000007a39c7c20 */ /* 0x000fe20008410000 */
[----:B------:R-:W-:Y:S01]  /*6030*/  FMUL.FTZ R163, R178, UR7 ;  /* 0x00000007b2a37c20 */ /* 0x000fe20008410000 */
[----:B------:R-:W-:Y:S01]  /*6040*/  IMAD.U32 R173, RZ, RZ, UR10 ;  /* 0x0000000affad7e24 */ /* 0x000fe2000f8e00ff */
[----:B------:R-:W-:Y:S01]  /*6050*/  ULDC UR22, c[0x0][0x288] ;  /* 0x0000a20000167ab9 */ /* 0x000fe20000000800 */
[----:B------:R-:W0:Y:S01]  /*6060*/  MUFU.TANH R188, R188 ;  /* 0x000000bc00bc7308 */ /* 0x000e220000002400 */
[----:B------:R-:W-:-:S07]  /*6070*/  UMOV UR11, UR22 ;  /* 0x00000016000b7c82 */ /* 0x000fce0008000000 */
[----:B------:R-:W0:Y:S08]  /*6080*/  MUFU.TANH R189, R189 ;  /* 0x000000bd00bd7308 */ /* 0x000e300000002400 */
[----:B------:R-:W0:Y:S08]  /*6090*/  MUFU.TANH R153, R153 ;  /* 0x0000009900997308 */ /* 0x000e300000002400 */
[----:B------:R-:W0:Y:S08]  /*60a0*/  MUFU.TANH R156, R156 ;  /* 0x0000009c009c7308 */ /* 0x000e300000002400 */
[----:B------:R-:W0:Y:S08]  /*60b0*/  MUFU.TANH R158, R158 ;  /* 0x0000009e009e7308 */ /* 0x000e300000002400 */
[----:B------:R-:W0:Y:S08]  /*60c0*/  MUFU.TANH R190, R190 ;  /* 0x000000be00be7308 */ /* 0x000e300000002400 */
[----:B------:R-:W0:Y:S08]  /*60d0*/  MUFU.TANH R191, R191 ;  /* 0x000000bf00bf7308 */ /* 0x000e300000002400 */
[----:B------:R-:W0:Y:S01]  /*60e0*/  MUFU.TANH R163, R163 ;  /* 0x000000a300a37308 */ /* 0x000e220000002400 */
[----:B------:R-:W-:-:S07]  /*60f0*/  WARPGROUP.DEPBAR.LE gsb0, 0x0 ;  /* 0x00008000000079c5 */ /* 0x000fce0000010000 */
[----:B------:R5:W0:Y:S01]  /*6100*/  MUFU.TANH R184, R157 ;  /* 0x0000009d00b87308 */ /* 0x000a220000002400 */
        /* <DEDUP_REMOVED lines=8> */
[----:B-----5:R-:W-:Y:S01]  /*6190*/  FMUL.FTZ R157, R166, UR7 ;  /* 0x00000007a69d7c20 */ /* 0x020fe20008410000 */
[----:B------:R-:W-:Y:S01]  /*61a0*/  @P0 IMAD.HI.U32 R166, R19, UR5, RZ ;  /* 0x0000000513a60c27 */ /* 0x000fe2000f8e00ff */
[----:B------:R-:W-:Y:S01]  /*61b0*/  @UP0 ULDC UR5, c[0x0][0x450] ;  /* 0x0001140000050ab9 */ /* 0x000fe20000000800 */
[----:B------:R-:W0:Y:S03]  /*61c0*/  MUFU.TANH R185, R185 ;  /* 0x000000b900b97308 */ /* 0x000e260000002400 */
[----:B------:R-:W-:Y:S01]  /*61d0*/  @P1 SHF.R.U32.HI R175, RZ, UR5, R166 ;  /* 0x00000005ffaf1c19 */ /* 0x000fe200080116a6 */
[----:B------:R-:W-:Y:S01]  /*61e0*/  IMAD.U32 R166, RZ, RZ, UR61 ;  /* 0x0000003dffa67e24 */ /* 0x000fe2000f8e00ff */
[----:B------:R-:W-:-:S03]  /*61f0*/  UIADD3 UR5, -UR15, 0x1, URZ ;  /* 0x000000010f057890 */ /* 0x000fc6000fffe13f */
[----:B------:R-:W-:Y:S01]  /*6200*/  @!P5 VIADD R166, R166, 0x30840 ;  /* 0x00030840a6a6d836 */ /* 0x000fe20000000000 */
[----:B------:R-:W5:Y:S01]  /*6210*/  SHFL.IDX PT, R169, R175, RZ, 0x1c1f ;  /* 0x001c1fffafa97589 */ /* 0x000f6200000e0000 */
[----:B------:R-:W0:Y:S01]  /*6220*/  MUFU.TANH R186, R186 ;  /* 0x000000ba00ba7308 */ /* 0x000e220000002400 */
[----:B------:R-:W-:Y:S02]  /*6230*/  IMAD.U32 R168, RZ, RZ, UR5 ;  /* 0x00000005ffa87e24 */ /* 0x000fe4000f8e00ff */
[----:B------:R-:W-:Y:S02]  /*6240*/  @!P5 PRMT R167, RZ, 0x654, R166 ;  /* 0x00000654ffa7d816 */ /* 0x000fe400000000a6 */
[----:B------:R-:W-:Y:S02]  /*6250*/  IMAD R168, R5, -0x2, R168 ;  /* 0xfffffffe05a87824 */ /* 0x000fe400078e02a8 */
[----:B------:R1:W-:Y:S01]  /*6260*/  @!P5 SYNCS.ARRIVE.TRANS64.RED.A1T0 RZ, [R167+URZ], RZ ;  /* 0x000000ffa7ffd9a7 */ /* 0x0003e2000810043f */
[----:B------:R-:W0:Y:S01]  /*6270*/  MUFU.TANH R187, R187 ;  /* 0x000000bb00bb7308 */ /* 0x000e220000002400 */
[----:B------:R-:W-:Y:S01]  /*6280*/  IMAD R168, R173, UR19, R168 ;  /* 0x00000013ada87c24 */ /* 0x000fe2000f8e02a8 */
[----:B------:R-:W-:-:S03]  /*6290*/  ULDC UR19, c[0x0][0x9e0] ;  /* 0x0002780000137ab9 */ /* 0x000fc60000000800 */
[----:B------:R-:W-:Y:S02]  /*62a0*/  VIADD R168, R168, -UR11 ;  /* 0x8000000ba8a87c36 */ /* 0x000fe40008000000 */
[----:B-1----:R-:W-:Y:S01]  /*62b0*/  FMUL.FTZ R167, R183, UR7 ;  /* 0x00000007b7a77c20 */ /* 0x002fe20008410000 */
[----:B------:R-:W1:Y:S01]  /*62c0*/  MUFU.TANH R157, R157 ;  /* 0x0000009d009d7308 */ /* 0x000e620000002400 */
[C---:B------:R-:W-:Y:S01]  /*62d0*/  VIADD R192, R168.reuse, UR18 ;  /* 0x00000012a8c07c36 */ /* 0x040fe20008000000 */
[----:B------:R-:W-:-:S05]  /*62e0*/  IADD3 R183, R168, UR19, RZ ;  /* 0x00000013a8b77c10 */ /* 0x000fca000fffe0ff */
[--C-:B-----5:R-:W-:Y:S01]  /*62f0*/  IMAD.IADD R178, R183, 0x1, R169.reuse ;  /* 0x00000001b7b27824 */ /* 0x120fe200078e02a9 */
[----:B------:R-:W0:Y:S01]  /*6300*/  MUFU.TANH R160, R160 ;  /* 0x000000a000a07308 */ /* 0x000e220000002400 */
[----:B------:R-:W-:-:S07]  /*6310*/  IMAD.IADD R179, R192, 0x1, R169 ;  /* 0x00000001c0b37824 */ /* 0x000fce00078e02a9 */
[----:B------:R-:W0:Y:S08]  /*6320*/  MUFU.TANH R161, R161 ;  /* 0x000000a100a17308 */ /* 0x000e300000002400 */
[----:B------:R-:W0:Y:S08]  /*6330*/  MUFU.TANH R171, R171 ;  /* 0x000000ab00ab7308 */ /* 0x000e300000002400 */
[----:B------:R-:W0:Y:S08]  /*6340*/  MUFU.TANH R176, R176 ;  /* 0x000000b000b07308 */ /* 0x000e300000002400 */
[----:B------:R-:W0:Y:S08]  /*6350*/  MUFU.TANH R164, R164 ;  /* 0x000000a400a47308 */ /* 0x000e300000002400 */
[----:B------:R0:W0:Y:S08]  /*6360*/  MUFU.TANH R166, R182 ;  /* 0x000000b600a67308 */ /* 0x0000300000002400 */
[----:B------:R-:W0:Y:S01]  /*6370*/  MUFU.TANH R167, R167 ;  /* 0x000000a700a77308 */ /* 0x000e220000002400 */
[----:B-1234-:R-:W-:Y:S05]  /*6380*/  @!P6 BRA `(.L_x_996) ;  /* 0x00000000006ce947 */ /* 0x01efea0003800000 */
[----:B------:R-:W-:Y:S01]  /*6390*/  R2UR UR5, R17 ;  /* 0x00000000110572ca */ /* 0x000fe200000e0000 */
[----:B------:R-:W-:Y:S01]  /*63a0*/  IMAD.U32 R168, RZ, RZ, UR10 ;  /* 0x0000000affa87e24 */ /* 0x000fe2000f8e00ff */
[----:B------:R-:W-:Y:S11]  /*63b0*/  BSSY B0, `(.L_x_997) ;  /* 0x0000014000007945 */ /* 0x000ff60003800000 */
[----:B------:R-:W-:-:S04]  /*63c0*/  IMAD R168, R168, UR5, R169 ;  /* 0x00000005a8a87c24 */ /* 0x000fc8000f8e02a9 */
[----:B------:R-:W-:-:S05]  /*63d0*/  VIADD R173, R168, -UR11 ;  /* 0x8000000ba8ad7c36 */ /* 0x000fca0008000000 */
[----:B------:R-:W-:-:S13]  /*63e0*/  ISETP.GT.AND P0, PT, R173, -0x1, PT ;  /* 0xffffffffad00780c */ /* 0x000fda0003f04270 */
[----:B------:R-:W-:Y:S05]  /*63f0*/  @P0 BRA `(.L_x_998) ;  /* 0x0000000000240947 */ /* 0x000fea0003800000 */
[----:B------:R-:W-:Y:S01]  /*6400*/  ULDC UR5, c[0x0][0x9e4] ;  /* 0x0002790000057ab9 */ /* 0x000fe20000000800 */
[----:B------:R-:W-:Y:S02]  /*6410*/  LOP3.LUT R173, RZ, R173, RZ, 0x33, !PT ;  /* 0x000000adffad7212 */ /* 0x000fe400078e33ff */
[----:B------:R-:W-:-:S04]  /*6420*/  MOV R177, UR5 ;  /* 0x0000000500b17c02 */ /* 0x000fc80008000f00 */
[----:B------:R-:W-:-:S13]  /*6430*/  ISETP.NE.AND P0, PT, R177, 0x1, PT ;  /* 0x00000001b100780c */ /* 0x000fda0003f05270 */
[----:B------:R-:W1:Y:S02]  /*6440*/  @P0 LDC.64 R168, c[0x0][0x9e8] ;  /* 0x00027a00ffa80b82 */ /* 0x000e640000000a00 */
[----:B-1----:R-:W-:-:S05]  /*6450*/  @P0 IMAD.HI.U32 R168, R173, R168, RZ ;  /* 0x000000a8ada80227 */ /* 0x002fca00078e00ff */
[----:B------:R-:W-:-:S04]  /*6460*/  @P0 SHF.R.U32.HI R173, RZ, R169, R168 ;  /* 0x000000a9ffad0219 */ /* 0x000fc800000116a8 */
[----:B------:R-:W-:Y:S01]  /*6470*/  LOP3.LUT R173, RZ, R173, RZ, 0x33, !PT ;  /* 0x000000adffad7212 */ /* 0x000fe200078e33ff */
[----:B------:R-:W-:Y:S06]  /*6480*/  BRA `(.L_x_999) ;  /* 0x0000000000187947 */ /* 0x000fec0003800000 */
.L_x_998:
[----:B------:R-:W-:Y:S02]  /*6490*/  ULDC UR5, c[0x0][0x9e4] ;  /* 0x0002790000057ab9 */ /* 0x000fe40000000800 */
[----:B------:R-:W-:-:S05]  /*64a0*/  IMAD.U32 R177, RZ, RZ, UR5 ;  /* 0x00000005ffb17e24 */ /* 0x000fca000f8e00ff */
[----:B------:R-:W-:-:S13]  /*64b0*/  ISETP.NE.AND P0, PT, R177, 0x1, PT ;  /* 0x00000001b100780c */ /* 0x000fda0003f05270 */
[----:B------:R-:W1:Y:S02]  /*64c0*/  @P0 LDC.64 R168, c[0x0][0x9e8] ;  /* 0x00027a00ffa80b82 */ /* 0x000e640000000a00 */
[----:B-1----:R-:W-:-:S05]  /*64d0*/  @P0 IMAD.HI.U32 R168, R173, R168, RZ ;  /* 0x000000a8ada80227 */ /* 0x002fca00078e00ff */
[----:B------:R-:W-:-:S07]  /*64e0*/  @P0 SHF.R.U32.HI R173, RZ, R169, R168 ;  /* 0x000000a9ffad0219 */ /* 0x000fce00000116a8 */
.L_x_999:
[----:B------:R-:W-:Y:S05]  /*64f0*/  BSYNC B0 ;  /* 0x0000000000007941 */ /* 0x000fea0003800000 */
.L_x_997:
[----:B------:R-:W-:-:S04]  /*6500*/  IMAD R168, R173, R177, -UR15 ;  /* 0x8000000fada87e24 */ /* 0x000fc8000f8e02b1 */
[----:B------:R-:W-:-:S05]  /*6510*/  IMAD R168, R5, -0x2, R168 ;  /* 0xfffffffe05a87824 */ /* 0x000fca00078e02a8 */
[----:B------:R-:W-:Y:S02]  /*6520*/  VIADDMNMX R178, R168, R177, R178, PT ;  /* 0x000000b1a8b27246 */ /* 0x000fe400038001b2 */
[----:B------:R-:W-:-:S07]  /*6530*/  VIMNMX R179, R179, R168, !PT ;  /* 0x000000a8b3b37248 */ /* 0x000fce0007fe0100 */
.L_x_996:
[----:B------:R-:W-:-:S06]  /*6540*/  UISETP.GT.AND UP1, UPT, UR6, -0x1, UPT ;  /* 0xffffffff0600788c */ /* 0x000fcc000bf24270 */
[----:B------:R-:W-:-:S04]  /*6550*/  PLOP3.LUT P0, PT, PT, PT, UP1, 0x80, 0x0 ;  /* 0x000000000000781c */ /* 0x000fc80003f0f018 */
[C---:B------:R-:W-:Y:S02]  /*6560*/  ISETP.GT.AND P1, PT, R179.reuse, RZ, P0 ;  /* 0x000000ffb300720c */ /* 0x040fe40000724270 */
[C---:B------:R-:W-:Y:S02]  /*6570*/  ISETP.GT.AND P3, PT, R179.reuse, 0x1, P0 ;  /* 0x00000001b300780c */ /* 0x040fe40000764270 */
[----:B------:R-:W-:Y:S02]  /*6580*/  ISETP.LT.OR P2, PT, R178, 0x1, P1 ;  /* 0x00000001b200780c */ /* 0x000fe40000f41670 */
[C---:B------:R-:W-:Y:S02]  /*6590*/  ISETP.GT.AND P1, PT, R179.reuse, 0x8, P0 ;  /* 0x00000008b300780c */ /* 0x040fe40000724270 */
[----:B0-----:R-:W-:Y:S02]  /*65a0*/  FSEL R177, R152, -INF , !P2 ;  /* 0xff80000098b17808 */ /* 0x001fe40005000000 */
[----:B------:R-:W-:Y:S01]  /*65b0*/  ISETP.GT.AND P2, PT, R179, 0x9, P0 ;  /* 0x00000009b300780c */ /* 0x000fe20000744270 */
[----:B------:R-:W0:Y:S01]  /*65c0*/  SHFL.IDX PT, R152, R175, 0x1, 0x1c1f ;  /* 0x003c1f00af987f89 */ /* 0x000e2200000e0000 */
[----:B------:R-:W-:-:S02]  /*65d0*/  ISETP.LT.OR P1, PT, R178, 0x9, P1 ;  /* 0x00000009b200780c */ /* 0x000fc40000f21670 */
[C---:B------:R-:W-:Y:S02]  /*65e0*/  ISETP.LT.OR P3, PT, R178.reuse, 0x2, P3 ;  /* 0x00000002b200780c */ /* 0x040fe40001f61670 */
[----:B------:R-:W-:Y:S02]  /*65f0*/  ISETP.LT.OR P2, PT, R178, 0xa, P2 ;  /* 0x0000000ab200780c */ /* 0x000fe40001741670 */
[----:B------:R-:W-:Y:S02]  /*6600*/  FSEL R189, R189, -INF , !P1 ;  /* 0xff800000bdbd7808 */ /* 0x000fe40004800000 */
[----:B------:R-:W-:Y:S02]  /*6610*/  FSEL R188, R188, -INF , !P3 ;  /* 0xff800000bcbc7808 */ /* 0x000fe40005800000 */
[----:B------:R-:W-:Y:S02]  /*6620*/  ISETP.GT.AND P1, PT, R179, 0x11, P0 ;  /* 0x00000011b300780c */ /* 0x000fe40000724270 */
[----:B------:R-:W-:-:S02]  /*6630*/  FSEL R184, R184, -INF , !P2 ;  /* 0xff800000b8b87808 */ /* 0x000fc40005000000 */
[C---:B------:R-:W-:Y:S02]  /*6640*/  ISETP.GT.AND P3, PT, R179.reuse, 0x10, P0 ;  /* 0x00000010b300780c */ /* 0x040fe40000764270 */
[----:B------:R-:W-:Y:S02]  /*6650*/  ISETP.GT.AND P2, PT, R179, 0x18, P0 ;  /* 0x00000018b300780c */ /* 0x000fe40000744270 */
[C---:B------:R-:W-:Y:S02]  /*6660*/  ISETP.LT.OR P1, PT, R178.reuse, 0x12, P1 ;  /* 0x00000012b200780c */ /* 0x040fe40000f21670 */
[C---:B------:R-:W-:Y:S02]  /*6670*/  ISETP.LT.OR P3, PT, R178.reuse, 0x11, P3 ;  /* 0x00000011b200780c */ /* 0x040fe40001f61670 */
[----:B------:R-:W-:Y:S02]  /*6680*/  ISETP.LT.OR P2, PT, R178, 0x19, P2 ;  /* 0x00000019b200780c */ /* 0x000fe40001741670 */
[----:B------:R-:W-:-:S02]  /*6690*/  FSEL R186, R186, -INF , !P1 ;  /* 0xff800000baba7808 */ /* 0x000fc40004800000 */
[----:B------:R-:W-:Y:S02]  /*66a0*/  FSEL R185, R185, -INF , !P3 ;  /* 0xff800000b9b97808 */ /* 0x000fe40005800000 */
[----:B------:R-:W-:Y:S02]  /*66b0*/  ISETP.GT.AND P1, PT, R179, 0x20, P0 ;  /* 0x00000020b300780c */ /* 0x000fe40000724270 */
[----:B------:R-:W-:Y:S02]  /*66c0*/  FSEL R187, R187, -INF , !P2 ;  /* 0xff800000bbbb7808 */ /* 0x000fe40005000000 */
[C---:B------:R-:W-:Y:S02]  /*66d0*/  ISETP.GT.AND P3, PT, R179.reuse, 0x19, P0 ;  /* 0x00000019b300780c */ /* 0x040fe40000764270 */
[----:B------:R-:W-:Y:S02]  /*66e0*/  ISETP.GT.AND P2, PT, R179, 0x21, P0 ;  /* 0x00000021b300780c */ /* 0x000fe40000744270 */
        /* <DEDUP_REMOVED lines=14> */
[----:B------:R-:W-:Y:S02]  /*67d0*/  FSEL R170, R171, -INF , !P2 ;  /* 0xff800000abaa7808 */ /* 0x000fe40005000000 */
[C---:B------:R-:W-:Y:S02]  /*67e0*/  ISETP.GT.AND P3, PT, R179.reuse, 0x31, P0 ;  /* 0x00000031b300780c */ /* 0x040fe40000764270 */
[C---:B------:R-:W-:Y:S02]  /*67f0*/  ISETP.GT.AND P1, PT, R179.reuse, 0x38, P0 ;  /* 0x00000038b300780c */ /* 0x040fe40000724270 */
[----:B------:R-:W-:Y:S01]  /*6800*/  ISETP.GT.AND P2, PT, R179, 0x39, P0 ;  /* 0x00000039b300780c */ /* 0x000fe20000744270 */
[----:B0-----:R-:W-:Y:S01]  /*6810*/  IMAD.IADD R179, R192, 0x1, R152 ;  /* 0x00000001c0b37824 */ /* 0x001fe200078e0298 */
[----:B------:R-:W-:-:S02]  /*6820*/  ISETP.LT.OR P3, PT, R178, 0x32, P3 ;  /* 0x00000032b200780c */ /* 0x000fc40001f61670 */
[C---:B------:R-:W-:Y:S02]  /*6830*/  ISETP.LT.OR P1, PT, R178.reuse, 0x39, P1 ;  /* 0x00000039b200780c */ /* 0x040fe40000f21670 */
[----:B------:R-:W-:Y:S01]  /*6840*/  ISETP.LT.OR P2, PT, R178, 0x3a, P2 ;  /* 0x0000003ab200780c */ /* 0x000fe20001741670 */
[----:B------:R-:W-:Y:S01]  /*6850*/  IMAD.IADD R178, R183, 0x1, R152 ;  /* 0x00000001b7b27824 */ /* 0x000fe200078e0298 */
[----:B------:R-:W-:Y:S02]  /*6860*/  FSEL R176, R176, -INF , !P3 ;  /* 0xff800000b0b07808 */ /* 0x000fe40005800000 */
        /* <DEDUP_REMOVED lines=14> */
[----:B------:R-:W0:Y:S02]  /*6950*/  @P1 LDC.64 R168, c[0x0][0x9e8] ;  /* 0x00027a00ffa81b82 */ /* 0x000e240000000a00 */
[----:B0-----:R-:W-:-:S05]  /*6960*/  @P1 IMAD.HI.U32 R168, R181, R168, RZ ;  /* 0x000000a8b5a81227 */ /* 0x001fca00078e00ff */
[----:B------:R-:W-:-:S04]  /*6970*/  @P1 SHF.R.U32.HI R181, RZ, R169, R168 ;  /* 0x000000a9ffb51219 */ /* 0x000fc800000116a8 */
[----:B------:R-:W-:Y:S01]  /*6980*/  LOP3.LUT R181, RZ, R181, RZ, 0x33, !PT ;  /* 0x000000b5ffb57212 */ /* 0x000fe200078e33ff */
[----:B------:R-:W-:Y:S06]  /*6990*/  BRA `(.L_x_1003) ;  /* 0x0000000000187947 */ /* 0x000fec0003800000 */
.L_x_1002:
[----:B------:R-:W-:Y:S02]  /*69a0*/  ULDC UR5, c[0x0][0x9e4] ;  /* 0x0002790000057ab9 */ /* 0x000fe40000000800 */
[----:B------:R-:W-:-:S05]  /*69b0*/  IMAD.U32 R183, RZ, RZ, UR5 ;  /* 0x00000005ffb77e24 */ /* 0x000fca000f8e00ff */
[----:B------:R-:W-:-:S13]  /*69c0*/  ISETP.NE.AND P1, PT, R183, 0x1, PT ;  /* 0x00000001b700780c */ /* 0x000fda0003f25270 */
[----:B------:R-:W0:Y:S02]  /*69d0*/  @P1 LDC.64 R168, c[0x0][0x9e8] ;  /* 0x00027a00ffa81b82 */ /* 0x000e240000000a00 */
[----:B0-----:R-:W-:-:S05]  /*69e0*/  @P1 IMAD.HI.U32 R168, R181, R168, RZ ;  /* 0x000000a8b5a81227 */ /* 0x001fca00078e00ff */
[----:B------:R-:W-:-:S07]  /*69f0*/  @P1 SHF.R.U32.HI R181, RZ, R169, R168 ;  /* 0x000000a9ffb51219 */ /* 0x000fce00000116a8 */
.L_x_1003:
[----:B------:R-:W-:Y:S05]  /*6a00*/  BSYNC B0 ;  /* 0x0000000000007941 */ /* 0x000fea0003800000 */
.L_x_1001:
[----:B------:R-:W-:-:S04]  /*6a10*/  IMAD R152, R181, R183, -UR15 ;  /* 0x8000000fb5987e24 */ /* 0x000fc8000f8e02b7 */
[----:B------:R-:W-:-:S05]  /*6a20*/  IMAD R152, R5, -0x2, R152 ;  /* 0xfffffffe05987824 */ /* 0x000fca00078e0298 */
[----:B------:R-:W-:Y:S02]  /*6a30*/  VIADDMNMX R178, R152, R183, R178, PT ;  /* 0x000000b798b27246 */ /* 0x000fe400038001b2 */
[----:B------:R-:W-:-:S07]  /*6a40*/  VIMNMX R179, R179, R152, !PT ;  /* 0x00000098b3b37248 */ /* 0x000fce0007fe0100 */
.L_x_1000:
[----:B------:R-:W-:Y:S01]  /*6a50*/  FMNMX.FTZ R169, R177, R4, !PT ;  /* 0x00000004b1a97209 */ /* 0x000fe20007810000 */
[----:B------:R-:W-:Y:S01]  /*6a60*/  ULDC UR5, c[0x0][0x988] ;  /* 0x0002620000057ab9 */ /* 0x000fe20000000800 */
[----:B------:R-:W-:Y:S01]  /*6a70*/  ISETP.GT.AND P1, PT, R179, 0x1, P0 ;  /* 0x00000001b300780c */ /* 0x000fe20000724270 */
[----:B------:R-:W-:Y:S01]  /*6a80*/  UMOV UR60, UR4 ;  /* 0x00000004003c7c82 */ /* 0x000fe20008000000 */
[----:B------:R-:W-:Y:S02]  /*6a90*/  FMNMX.FTZ R152, R188, R169, !PT ;  /* 0x000000a9bc987209 */ /* 0x000fe40007810000 */
[----:B------:R-:W-:Y:S02]  /*6aa0*/  ISETP.LT.OR P1, PT, R178, 0x2, P1 ;  /* 0x00000002b200780c */ /* 0x000fe40000f21670 */
[----:B------:R-:W-:Y:S02]  /*6ab0*/  FMNMX.FTZ R169, R189, R152, !PT ;  /* 0x00000098bda97209 */ /* 0x000fe40007810000 */
[----:B------:R-:W-:-:S02]  /*6ac0*/  FSEL R2, R2, -INF , !P1 ;  /* 0xff80000002027808 */ /* 0x000fc40004800000 */
[----:B------:R-:W-:Y:S02]  /*6ad0*/  FMNMX.FTZ R152, R184, R169, !PT ;  /* 0x000000a9b8987209 */ /* 0x000fe40007810000 */
[----:B------:R-:W-:Y:S02]  /*6ae0*/  ISETP.GT.AND P1, PT, R179, RZ, P0 ;  /* 0x000000ffb300720c */ /* 0x000fe40000724270 */
[----:B------:R-:W-:Y:S02]  /*6af0*/  FMNMX.FTZ R169, R185, R152, !PT ;  /* 0x00000098b9a97209 */ /* 0x000fe40007810000 */
[----:B------:R-:W-:Y:S02]  /*6b00*/  ISETP.LT.OR P1, PT, R178, 0x1, P1 ;  /* 0x00000001b200780c */ /* 0x000fe40000f21670 */
[----:B------:R-:W-:Y:S02]  /*6b10*/  FMNMX.FTZ R152, R186, R169, !PT ;  /* 0x000000a9ba987209 */ /* 0x000fe40007810000 */
[----:B------:R-:W-:-:S02]  /*6b20*/  ISETP.GT.AND P2, PT, R179, 0x8, P0 ;  /* 0x00000008b300780c */ /* 0x000fc40000744270 */
[----:B------:R-:W-:Y:S02]  /*6b30*/  FMNMX.FTZ R169, R187, R152, !PT ;  /* 0x00000098bba97209 */ /* 0x000fe40007810000 */
[----:B------:R-:W-:Y:S02]  /*6b40*/  ISETP.GT.AND P3, PT, R179, 0x9, P0 ;  /* 0x00000009b300780c */ /* 0x000fe40000764270 */
[----:B------:R-:W-:Y:S02]  /*6b50*/  FMNMX.FTZ R169, R174, R169, !PT ;  /* 0x000000a9aea97209 */ /* 0x000fe40007810000 */
[----:B------:R-:W-:Y:S02]  /*6b60*/  ISETP.LT.OR P2, PT, R178, 0x9, P2 ;  /* 0x00000009b200780c */ /* 0x000fe40001741670 */
[----:B------:R-:W-:Y:S02]  /*6b70*/  FMNMX.FTZ R152, R190, R169, !PT ;  /* 0x000000a9be987209 */ /* 0x000fe40007810000 */
[----:B------:R-:W-:-:S02]  /*6b80*/  ISETP.LT.OR P3, PT, R178, 0xa, P3 ;  /* 0x0000000ab200780c */ /* 0x000fc40001f61670 */
[----:B------:R-:W-:Y:S02]  /*6b90*/  FMNMX.FTZ R169, R173, R152, !PT ;  /* 0x00000098ada97209 */ /* 0x000fe40007810000 */
[----:B------:R-:W-:Y:S02]  /*6ba0*/  FSEL R153, R153, -INF , !P2 ;  /* 0xff80000099997808 */ /* 0x000fe40005000000 */
[----:B------:R-:W-:Y:S02]  /*6bb0*/  FMNMX.FTZ R152, R172, R169, !PT ;  /* 0x000000a9ac987209 */ /* 0x000fe40007810000 */
[----:B------:R-:W-:Y:S02]  /*6bc0*/  FSEL R154, R154, -INF , !P3 ;  /* 0xff8000009a9a7808 */ /* 0x000fe40005800000 */
[----:B------:R-:W-:Y:S02]  /*6bd0*/  FMNMX.FTZ R169, R165, R152, !PT ;  /* 0x00000098a5a97209 */ /* 0x000fe40007810000 */
[----:B------:R-:W-:-:S02]  /*6be0*/  ISETP.GT.AND P2, PT, R179, 0x10, P0 ;  /* 0x00000010b300780c */ /* 0x000fc40000744270 */
[----:B------:R-:W-:Y:S02]  /*6bf0*/  FMNMX.FTZ R169, R170, R169, !PT ;  /* 0x000000a9aaa97209 */ /* 0x000fe40007810000 */
[----:B------:R-:W-:Y:S02]  /*6c00*/  ISETP.GT.AND P3, PT, R179, 0x11, P0 ;  /* 0x00000011b300780c */ /* 0x000fe40000764270 */
[----:B------:R-:W-:Y:S02]  /*6c10*/  FMNMX.FTZ R152, R176, R169, !PT ;  /* 0x000000a9b0987209 */ /* 0x000fe40007810000 */
[C---:B------:R-:W-:Y:S02]  /*6c20*/  ISETP.LT.OR P2, PT, R178.reuse, 0x11, P2 ;  /* 0x00000011b200780c */ /* 0x040fe40001741670 */
[----:B------:R-:W-:Y:S02]  /*6c30*/  FMNMX.FTZ R152, R175, R152, !PT ;  /* 0x00000098af987209 */ /* 0x000fe40007810000 */
[----:B------:R-:W-:-:S02]  /*6c40*/  ISETP.LT.OR P3, PT, R178, 0x12, P3 ;  /* 0x00000012b200780c */ /* 0x000fc40001f61670 */
[----:B------:R-:W-:Y:S02]  /*6c50*/  FMNMX.FTZ R168, R171, R152, !PT ;  /* 0x00000098aba87209 */ /* 0x000fe40007810000 */
[----:B------:R-:W-:Y:S02]  /*6c60*/  FSEL R155, R155, -INF , !P2 ;  /* 0xff8000009b9b7808 */ /* 0x000fe40005000000 */
[----:B------:R-:W-:Y:S01]  /*6c70*/  FSEL R156, R156, -INF , !P3 ;  /* 0xff8000009c9c7808 */ /* 0x000fe20005800000 */
[----:B------:R-:W0:Y:S01]  /*6c80*/  SHFL.BFLY PT, R169, R168, 0x2, 0x1f ;  /* 0x0c401f00a8a97f89 */ /* 0x000e2200000e0000 */
[C---:B------:R-:W-:Y:S02]  /*6c90*/  ISETP.GT.AND P3, PT, R179.reuse, 0x20, P0 ;  /* 0x00000020b300780c */ /* 0x040fe40000764270 */
[----:B------:R-:W-:Y:S02]  /*6ca0*/  ISETP.GT.AND P2, PT, R179, 0x19, P0 ;  /* 0x00000019b300780c */ /* 0x000fe40000744270 */
[----:B------:R-:W-:-:S02]  /*6cb0*/  ISETP.LT.OR P3, PT, R178, 0x21, P3 ;  /* 0x00000021b200780c */ /* 0x000fc40001f61670 */
[----:B------:R-:W-:Y:S02]  /*6cc0*/  ISETP.LT.OR P2, PT, R178, 0x1a, P2 ;  /* 0x0000001ab200780c */ /* 0x000fe40001741670 */
[----:B------:R-:W-:Y:S02]  /*6cd0*/  FSEL R159, R159, -INF , !P3 ;  /* 0xff8000009f9f7808 */ /* 0x000fe40005800000 */
[----:B------:R-:W-:Y:S02]  /*6ce0*/  FSEL R158, R158, -INF , !P2 ;  /* 0xff8000009e9e7808 */ /* 0x000fe40005000000 */
[----:B------:R-:W-:-:S04]  /*6cf0*/  ISETP.GT.AND P2, PT, R179, 0x28, P0 ;  /* 0x00000028b300780c */ /* 0x000fc80000744270 */
[----:B------:R-:W-:-:S04]  /*6d00*/  ISETP.LT.OR P2, PT, R178, 0x29, P2 ;  /* 0x00000029b200780c */ /* 0x000fc80001741670 */
[----:B------:R-:W-:Y:S02]  /*6d10*/  FSEL R161, R161, -INF , !P2 ;  /* 0xff800000a1a17808 */ /* 0x000fe40005000000 */
[C---:B------:R-:W-:Y:S02]  /*6d20*/  ISETP.GT.AND P2, PT, R179.reuse, 0x30, P0 ;  /* 0x00000030b300780c */ /* 0x040fe40000744270 */
[----:B0-----:R-:W-:Y:S02]  /*6d30*/  FMNMX.FTZ R169, R168, R169, !PT ;  /* 0x000000a9a8a97209 */ /* 0x001fe40007810000 */
[----:B------:R-:W-:Y:S02]  /*6d40*/  FSEL R168, R0, -INF , !P1 ;  /* 0xff80000000a87808 */ /* 0x000fe40004800000 */
[----:B------:R-:W-:Y:S01]  /*6d50*/  ISETP.GT.AND P1, PT, R179, 0x18, P0 ;  /* 0x00000018b300780c */ /* 0x000fe20000724270 */
[----:B------:R-:W0:Y:S01]  /*6d60*/  SHFL.BFLY PT, R152, R169, 0x1, 0x1f ;  /* 0x0c201f00a9987f89 */ /* 0x000e2200000e0000 */
[----:B------:R-:W-:-:S02]  /*6d70*/  ISETP.LT.OR P2, PT, R178, 0x31, P2 ;  /* 0x00000031b200780c */ /* 0x000fc40001741670 */
[C---:B------:R-:W-:Y:S02]  /*6d80*/  ISETP.LT.OR P1, PT, R178.reuse, 0x19, P1 ;  /* 0x00000019b200780c */ /* 0x040fe40000f21670 */
[----:B------:R-:W-:Y:S02]  /*6d90*/  FSEL R163, R163, -INF , !P2 ;  /* 0xff800000a3a37808 */ /* 0x000fe40005000000 */
[----:B------:R-:W-:Y:S02]  /*6da0*/  FSEL R157, R157, -INF , !P1 ;  /* 0xff8000009d9d7808 */ /* 0x000fe40004800000 */
[C---:B------:R-:W-:Y:S02]  /*6db0*/  ISETP.GT.AND P1, PT, R179.reuse, 0x21, P0 ;  /* 0x00000021b300780c */ /* 0x040fe40000724270 */
[----:B------:R-:W-:Y:S02]  /*6dc0*/  ISETP.GT.AND P2, PT, R179, 0x38, P0 ;  /* 0x00000038b300780c */ /* 0x000fe40000744270 */
[----:B------:R-:W-:-:S02]  /*6dd0*/  ISETP.LT.OR P1, PT, R178, 0x22, P1 ;  /* 0x00000022b200780c */ /* 0x000fc40000f21670 */
[----:B------:R-:W-:Y:S02]  /*6de0*/  ISETP.LT.OR P2, PT, R178, 0x39, P2 ;  /* 0x00000039b200780c */ /* 0x000fe40001741670 */
[----:B------:R-:W-:Y:S02]  /*6df0*/  FSEL R160, R160, -INF , !P1 ;  /* 0xff800000a0a07808 */ /* 0x000fe40004800000 */
[----:B------:R-:W-:Y:S02]  /*6e00*/  ISETP.GT.AND P1, PT, R179, 0x29, P0 ;  /* 0x00000029b300780c */ /* 0x000fe40000724270 */
[----:B------:R-:W-:Y:S02]  /*6e10*/  FSEL R166, R166, -INF , !P2 ;  /* 0xff800000a6a67808 */ /* 0x000fe40005000000 */
[----:B------:R-:W-:Y:S02]  /*6e20*/  ISETP.LT.OR P1, PT, R178, 0x2a, P1 ;  /* 0x0000002ab200780c */ /* 0x000fe40000f21670 */
[----:B0-----:R-:W-:-:S02]  /*6e30*/  FMNMX.FTZ R152, R169, R152, !PT ;  /* 0x00000098a9987209 */ /* 0x001fc40007810000 */
[----:B------:R-:W-:Y:S02]  /*6e40*/  FMNMX.FTZ R169, R168, R3, !PT ;  /* 0x00000003a8a97209 */ /* 0x000fe40007810000 */
[----:B------:R-:W-:Y:S02]  /*6e50*/  FSETP.NEU.FTZ.AND P3, PT, R152, -INF , PT ;  /* 0xff8000009800780b */ /* 0x000fe40003f7d000 */
[----:B------:R-:W-:Y:S02]  /*6e60*/  FMNMX.FTZ R0, R2, R169, !PT ;  /* 0x000000a902007209 */ /* 0x000fe40007810000 */
[----:B------:R-:W-:Y:S02]  /*6e70*/  FSEL R162, R162, -INF , !P1 ;  /* 0xff800000a2a27808 */ /* 0x000fe40004800000 */
[----:B------:R-:W-:Y:S02]  /*6e80*/  FMNMX.FTZ R169, R153, R0, !PT ;  /* 0x0000000099a97209 */ /* 0x000fe40007810000 */
[----:B------:R-:W-:-:S02]  /*6e90*/  ISETP.GT.AND P1, PT, R179, 0x31, P0 ;  /* 0x00000031b300780c */ /* 0x000fc40000724270 */
[----:B------:R-:W-:Y:S02]  /*6ea0*/  FMNMX.FTZ R0, R154, R169, !PT ;  /* 0x000000a99a007209 */ /* 0x000fe40007810000 */
[----:B------:R-:W-:Y:S02]  /*6eb0*/  ISETP.LT.OR P1, PT, R178, 0x32, P1 ;  /* 0x00000032b200780c */ /* 0x000fe40000f21670 */
[----:B------:R-:W-:Y:S01]  /*6ec0*/  FMNMX.FTZ R169, R155, R0, !PT ;  /* 0x000000009ba97209 */ /* 0x000fe20007810000 */
[----:B------:R-:W-:Y:S01]  /*6ed0*/  FMUL.FTZ R0, R152, UR5 ;  /* 0x0000000598007c20 */ /* 0x000fe20008410000 */
[----:B------:R-:W-:Y:S02]  /*6ee0*/  ISETP.GT.AND P0, PT, R179, 0x39, P0 ;  /* 0x00000039b300780c */ /* 0x000fe40000704270 */
[----:B------:R-:W-:Y:S02]  /*6ef0*/  FMNMX.FTZ R180, R156, R169, !PT ;  /* 0x000000a99cb47209 */ /* 0x000fe40007810000 */
[----:B------:R-:W-:-:S02]  /*6f00*/  FSEL R0, R0, RZ, P3 ;  /* 0x000000ff00007208 */ /* 0x000fc40001800000 */
[----:B------:R-:W-:Y:S02]  /*6f10*/  FMNMX.FTZ R169, R157, R180, !PT ;  /* 0x000000b49da97209 */ /* 0x000fe40007810000 */
[----:B------:R-:W-:Y:S01]  /*6f20*/  FSEL R164, R164, -INF , !P1 ;  /* 0xff800000a4a47808 */ /* 0x000fe20004800000 */
[--C-:B------:R-:W-:Y:S01]  /*6f30*/  FFMA.FTZ R181, R177, UR5, -R0.reuse ;  /* 0x00000005b1b57c23 */ /* 0x100fe20008010800 */
[----:B------:R-:W-:Y:S01]  /*6f40*/  FMNMX.FTZ R180, R158, R169, !PT ;  /* 0x000000a99eb47209 */ /* 0x000fe20007810000 */
[--C-:B------:R-:W-:Y:S01]  /*6f50*/  FFMA.FTZ R194, R187, UR5, -R0.reuse ;  /* 0x00000005bbc27c23 */ /* 0x100fe20008010800 */
[----:B------:R-:W-:Y:S01]  /*6f60*/  ISETP.LT.OR P0, PT, R178, 0x3a, P0 ;  /* 0x0000003ab200780c */ /* 0x000fe20000701670 */
[----:B------:R0:W-:Y:S01]  /*6f70*/  MUFU.EX2 R169, R181 ;  /* 0x000000b500a97308 */ /* 0x0001e20000000800 */
[----:B------:R-:W-:Y:S01]  /*6f80*/  FMNMX.FTZ R177, R159, R180, !PT ;  /* 0x000000b49fb17209 */ /* 0x000fe20007810000 */
[--C-:B------:R-:W-:Y:S01]  /*6f90*/  FFMA.FTZ R184, R184, UR5, -R0.reuse ;  /* 0x00000005b8b87c23 */ /* 0x100fe20008010800 */
[--C-:B------:R-:W-:Y:S01]  /*6fa0*/  FFMA.FTZ R196, R188, UR5, -R0.reuse ;  /* 0x00000005bcc47c23 */ /* 0x100fe20008010800 */
[--C-:B------:R-:W-:Y:S01]  /*6fb0*/  FFMA.FTZ R192, R185, UR5, -R0.reuse ;  /* 0x00000005b9c07c23 */ /* 0x100fe20008010800 */
[----:B------:R-:W-:Y:S01]  /*6fc0*/  FMNMX.FTZ R180, R160, R177, !PT ;  /* 0x000000b1a0b47209 */ /* 0x000fe20007810000 */
[--C-:B------:R-:W-:Y:S01]  /*6fd0*/  FFMA.FTZ R188, R190, UR5, -R0.reuse ;  /* 0x00000005bebc7c23 */ /* 0x100fe20008010800 */
[--C-:B------:R-:W-:Y:S01]  /*6fe0*/  FFMA.FTZ R198, R189, UR5, -R0.reuse ;  /* 0x00000005bdc67c23 */ /* 0x100fe20008010800 */
[--C-:B------:R-:W-:Y:S01]  /*6ff0*/  FFMA.FTZ R173, R173, UR5, -R0.reuse ;  /* 0x00000005adad7c23 */ /* 0x100fe20008010800 */
[----:B------:R-:W-:Y:S01]  /*7000*/  FMNMX.FTZ R177, R161, R180, !PT ;  /* 0x000000b4a1b17209 */ /* 0x000fe20007810000 */
[--C-:B0-----:R-:W-:Y:S01]  /*7010*/  FFMA.FTZ R181, R174, UR5, -R0.reuse ;  /* 0x00000005aeb57c23 */ /* 0x101fe20008010800 */
[--C-:B------:R-:W-:Y:S01]  /*7020*/  FFMA.FTZ R190, R172, UR5, -R0.reuse ;  /* 0x00000005acbe7c23 */ /* 0x100fe20008010800 */
[--C-:B------:R-:W-:Y:S01]  /*7030*/  FFMA.FTZ R185, R176, UR5, -R0.reuse ;  /* 0x00000005b0b97c23 */ /* 0x100fe20008010800 */
[----:B------:R-:W-:Y:S01]  /*7040*/  FMNMX.FTZ R180, R162, R177, !PT ;  /* 0x000000b1a2b47209 */ /* 0x000fe20007810000 */
[----:B------:R-:W-:Y:S01]  /*7050*/  FFMA.FTZ R171, R171, UR5, -R0 ;  /* 0x00000005abab7c23 */ /* 0x000fe20008010800 */
[----:B------:R-:W-:Y:S02]  /*7060*/  MUFU.EX2 R196, R196 ;  /* 0x000000c400c47308 */ /* 0x000fe40000000800 */
[----:B------:R-:W-:-:S04]  /*7070*/  FMNMX.FTZ R177, R163, R180, !PT ;  /* 0x000000b4a3b17209 */ /* 0x000fc80007810000 */
[----:B------:R-:W-:Y:S02]  /*7080*/  FMNMX.FTZ R179, R164, R177, !PT ;  /* 0x000000b1a4b37209 */ /* 0x000fe40007810000 */
[----:B------:R-:W-:Y:S01]  /*7090*/  FSEL R177, R167, -INF , !P0 ;  /* 0xff800000a7b17808 */ /* 0x000fe20004000000 */
[----:B------:R-:W-:Y:S01]  /*70a0*/  MUFU.EX2 R198, R198 ;  /* 0x000000c600c67308 */ /* 0x000fe20000000800 */
[----:B------:R-:W-:Y:S01]  /*70b0*/  FMNMX.FTZ R178, R166, R179, !PT ;  /* 0x000000b3a6b27209 */ /* 0x000fe20007810000 */
[--C-:B------:R-:W-:Y:S01]  /*70c0*/  FFMA.FTZ R179, R186, UR5, -R0.reuse ;  /* 0x00000005bab37c23 */ /* 0x100fe20008010800 */
[----:B------:R-:W-:Y:S01]  /*70d0*/  FFMA.FTZ R186, R175, UR5, -R0 ;  /* 0x00000005afba7c23 */ /* 0x000fe20008010800 */
[----:B------:R-:W-:Y:S02]  /*70e0*/  FSEL R175, R152, RZ, P3 ;  /* 0x000000ff98af7208 */ /* 0x000fe40001800000 */
[----:B------:R-:W-:Y:S02]  /*70f0*/  FMNMX.FTZ R178, R177, R178, !PT ;  /* 0x000000b2b1b27209 */ /* 0x000fe40007810000 */
[----:B------:R0:W-:Y:S01]  /*7100*/  MUFU.EX2 R167, R184 ;  /* 0x000000b800a77308 */ /* 0x0001e20000000800 */
[----:B------:R-:W-:-:S02]  /*7110*/  FADD.FTZ R175, -R175, R4 ;  /* 0x00000004afaf7221 */ /* 0x000fc40000010100 */
[----:B------:R-:W1:Y:S05]  /*7120*/  SHFL.BFLY PT, R183, R178, 0x2, 0x1f ;  /* 0x0c401f00b2b77f89 */ /* 0x000e6a00000e0000 */
[----:B------:R-:W-:Y:S01]  /*7130*/  MUFU.EX2 R192, R192 ;  /* 0x000000c000c07308 */ /* 0x000fe20000000800 */
[----:B0-----:R-:W-:-:S07]  /*7140*/  FFMA.FTZ R184, R170, UR5, -R0 ;  /* 0x00000005aab87c23 */ /* 0x001fce0008010800 */
[----:B------:R-:W-:Y:S08]  /*7150*/  MUFU.EX2 R179, R179 ;  /* 0x000000b300b37308 */ /* 0x000ff00000000800 */
[----:B------:R-:W-:Y:S01]  /*7160*/  MUFU.EX2 R194, R194 ;  /* 0x000000c200c27308 */ /* 0x000fe20000000800 */
[----:B-1----:R-:W-:Y:S01]  /*7170*/  FMNMX.FTZ R174, R178, R183, !PT ;  /* 0x000000b7b2ae7209 */ /* 0x002fe20007810000 */
[----:B------:R-:W-:Y:S01]  /*7180*/  FFMA.FTZ R183, R165, UR5, -R0 ;  /* 0x00000005a5b77c23 */ /* 0x000fe20008010800 */
[----:B------:R-:W-:-:S03]  /*7190*/  FMUL.FTZ R0, R175, UR5 ;  /* 0x00000005af007c20 */ /* 0x000fc60008410000 */
[----:B------:R-:W0:Y:S02]  /*71a0*/  SHFL.BFLY PT, R187, R174, 0x1, 0x1f ;  /* 0x0c201f00aebb7f89 */ /* 0x000e2400000e0000 */
[----:B------:R-:W-:Y:S08]  /*71b0*/  MUFU.EX2 R181, R181 ;  /* 0x000000b500b57308 */ /* 0x000ff00000000800 */
[----:B------:R-:W1:Y:S08]  /*71c0*/  MUFU.EX2 R0, R0 ;  /* 0x0000000000007308 */ /* 0x000e700000000800 */
[----:B------:R-:W-:Y:S01]  /*71d0*/  MUFU.EX2 R188, R188 ;  /* 0x000000bc00bc7308 */ /* 0x000fe20000000800 */
[----:B0-----:R-:W-:-:S07]  /*71e0*/  FMNMX.FTZ R165, R174, R187, !PT ;  /* 0x000000bbaea57209 */ /* 0x001fce0007810000 */
[----:B------:R-:W-:Y:S01]  /*71f0*/  MUFU.EX2 R173, R173 ;  /* 0x000000ad00ad7308 */ /* 0x000fe20000000800 */
[C---:B------:R-:W-:Y:S01]  /*7200*/  FSETP.NEU.FTZ.AND P0, PT, R165.reuse, -INF , PT ;  /* 0xff800000a500780b */ /* 0x040fe20003f1d000 */
[----:B------:R-:W-:-:S06]  /*7210*/  FMUL.FTZ R4, R165, UR5 ;  /* 0x00000005a5047c20 */ /* 0x000fcc0008410000 */
[----:B------:R-:W-:Y:S01]  /*7220*/  MUFU.EX2 R190, R190 ;  /* 0x000000be00be7308 */ /* 0x000fe20000000800 */
[----:B------:R-:W-:-:S05]  /*7230*/  FSEL R175, R4, RZ, P0 ;  /* 0x000000ff04af7208 */ /* 0x000fca0000000000 */
[--C-:B------:R-:W-:Y:S01]  /*7240*/  FFMA.FTZ R4, R2, UR5, -R175.reuse ;  /* 0x0000000502047c23 */ /* 0x100fe200080108af */
[----:B------:R-:W-:Y:S01]  /*7250*/  FSEL R2, R165, RZ, P0 ;  /* 0x000000ffa5027208 */ /* 0x000fe20000000000 */
[--C-:B------:R-:W-:Y:S01]  /*7260*/  FFMA.FTZ R197, R168, UR5, -R175.reuse ;  /* 0x00000005a8c57c23 */ /* 0x100fe200080108af */
[--C-:B------:R-:W-:Y:S01]  /*7270*/  FFMA.FTZ R199, R153, UR5, -R175.reuse ;  /* 0x0000000599c77c23 */ /* 0x100fe200080108af */
[--C-:B------:R-:W-:Y:S01]  /*7280*/  FFMA.FTZ R154, R154, UR5, -R175.reuse ;  /* 0x000000059a9a7c23 */ /* 0x100fe200080108af */
[----:B------:R-:W-:Y:S01]  /*7290*/  FFMA.FTZ R193, R155, UR5, -R175 ;  /* 0x000000059bc17c23 */ /* 0x000fe200080108af */
[----:B------:R-:W-:Y:S01]  /*72a0*/  FADD.FTZ R2, -R2, R3 ;  /* 0x0000000302027221 */ /* 0x000fe20000010100 */
[----:B------:R-:W-:Y:S01]  /*72b0*/  MUFU.EX2 R4, R4 ;  /* 0x0000000400047308 */ /* 0x000fe20000000800 */
[----:B-1----:R-:W-:Y:S01]  /*72c0*/  FFMA.FTZ R3, R0, R18, R169 ;  /* 0x0000001200037223 */ /* 0x002fe200000100a9 */
[--C-:B------:R-:W-:Y:S01]  /*72d0*/  FFMA.FTZ R156, R156, UR5, -R175.reuse ;  /* 0x000000059c9c7c23 */ /* 0x100fe200080108af */
[----:B------:R-:W-:Y:S01]  /*72e0*/  FMUL.FTZ R2, R2, UR5 ;  /* 0x0000000502027c20 */ /* 0x000fe20008410000 */
[----:B------:R-:W-:Y:S01]  /*72f0*/  FFMA.FTZ R195, R157, UR5, -R175 ;  /* 0x000000059dc37c23 */ /* 0x000fe200080108af */
[----:B------:R-:W-:Y:S01]  /*7300*/  FADD.FTZ R3, R196, R3 ;  /* 0x00000003c4037221 */ /* 0x000fe20000010000 */
[--C-:B------:R-:W-:Y:S01]  /*7310*/  FFMA.FTZ R158, R158, UR5, -R175.reuse ;  /* 0x000000059e9e7c23 */ /* 0x100fe200080108af */
[----:B------:R-:W-:Y:S01]  /*7320*/  FFMA.FTZ R189, R159, UR5, -R175 ;  /* 0x000000059fbd7c23 */ /* 0x000fe200080108af */
[----:B------:R-:W-:Y:S01]  /*7330*/  MUFU.EX2 R197, R197 ;  /* 0x000000c500c57308 */ /* 0x000fe20000000800 */
[----:B------:R-:W-:Y:S01]  /*7340*/  FADD.FTZ R18, R198, R3 ;  /* 0x00000003c6127221 */ /* 0x000fe20000010000 */
[--C-:B------:R-:W-:Y:S01]  /*7350*/  FFMA.FTZ R160, R160, UR5, -R175.reuse ;  /* 0x00000005a0a07c23 */ /* 0x100fe200080108af */
[--C-:B------:R-:W-:Y:S01]  /*7360*/  FFMA.FTZ R161, R161, UR5, -R175.reuse ;  /* 0x00000005a1a17c23 */ /* 0x100fe200080108af */
[--C-:B------:R-:W-:Y:S01]  /*7370*/  FFMA.FTZ R162, R162, UR5, -R175.reuse ;  /* 0x00000005a2a27c23 */ /* 0x100fe200080108af */
[----:B------:R-:W-:Y:S01]  /*7380*/  FADD.FTZ R3, R167, R18 ;  /* 0x00000012a7037221 */ /* 0x000fe20000010000 */
[--C-:B------:R-:W-:Y:S01]  /*7390*/  FFMA.FTZ R163, R163, UR5, -R175.reuse ;  /* 0x00000005a3a37c23 */ /* 0x100fe200080108af */
[----:B------:R-:W-:Y:S01]  /*73a0*/  FFMA.FTZ R164, R164, UR5, -R175 ;  /* 0x00000005a4a47c23 */ /* 0x000fe200080108af */
[----:B------:R-:W0:Y:S01]  /*73b0*/  MUFU.EX2 R2, R2 ;  /* 0x0000000200027308 */ /* 0x000e220000000800 */
[----:B------:R-:W-:Y:S01]  /*73c0*/  FADD.FTZ R168, R192, R3 ;  /* 0x00000003c0a87221 */ /* 0x000fe20000010000 */
[--C-:B------:R-:W-:Y:S01]  /*73d0*/  FFMA.FTZ R166, R166, UR5, -R175.reuse ;  /* 0x00000005a6a67c23 */ /* 0x100fe200080108af */
[----:B------:R-:W-:Y:S01]  /*73e0*/  FFMA.FTZ R175, R177, UR5, -R175 ;  /* 0x00000005b1af7c23 */ /* 0x000fe200080108af */
[----:B------:R-:W-:Y:S01]  /*73f0*/  IMAD.U32 R153, RZ, RZ, UR14 ;  /* 0x0000000eff997e24 */ /* 0x000fe2000f8e00ff */
[----:B------:R-:W-:-:S02]  /*7400*/  R2UR UR14, R8 ;  /* 0x00000000080e72ca */ /* 0x000fc400000e0000 */
[----:B------:R-:W-:Y:S01]  /*7410*/  ISETP.LT.AND P0, PT, R23, UR6, PT ;  /* 0x0000000617007c0c */ /* 0x000fe2000bf01270 */
[----:B------:R-:W1:Y:S01]  /*7420*/  MUFU.EX2 R199, R199 ;  /* 0x000000c700c77308 */ /* 0x000e620000000800 */
[----:B------:R-:W-:Y:S01]  /*7430*/  @!P5 VIADD R153, R153, 0x30860 ;  /* 0x000308609999d836 */ /* 0x000fe20000000000 */
[----:B------:R-:W-:Y:S01]  /*7440*/  UIADD3 UR6, UR6, -0x1, URZ ;  /* 0xffffffff06067890 */ /* 0x000fe2000fffe03f */
[----:B------:R-:W-:Y:S02]  /*7450*/  F2FP.BF16.F32.PACK_AB R196, R196, R169 ;  /* 0x000000a9c4c4723e */ /* 0x000fe400000010ff */
[----:B------:R-:W-:Y:S02]  /*7460*/  F2FP.BF16.F32.PACK_AB R198, R167, R198 ;  /* 0x000000c6a7c6723e */ /* 0x000fe400000010ff */
[----:B------:R-:W-:Y:S01]  /*7470*/  @!P5 PRMT R153, RZ, 0x654, R153 ;  /* 0x00000654ff99d816 */ /* 0x000fe20000000099 */
[----:B------:R-:W2:Y:S01]  /*7480*/  MUFU.EX2 R154, R154 ;  /* 0x0000009a009a7308 */ /* 0x000ea20000000800 */
[----:B0-----:R-:W-:Y:S01]  /*7490*/  FFMA.FTZ R9, R2, R9, R197 ;  /* 0x0000000902097223 */ /* 0x001fe200000100c5 */
[----:B------:R-:W-:Y:S01]  /*74a0*/  MOV R202, UR14 ;  /* 0x0000000e00ca7c02 */ /* 0x000fe20008000f00 */
[----:B------:R0:W-:Y:S01]  /*74b0*/  @!P5 SYNCS.ARRIVE.TRANS64.RED.A1T0 RZ, [R153+URZ], RZ ;  /* 0x000000ff99ffd9a7 */ /* 0x0001e2000810043f */
[C---:B------:R-:W-:Y:S01]  /*74c0*/  F2FP.BF16.F32.PACK_AB R197, R4.reuse, R197 ;  /* 0x000000c504c5723e */ /* 0x040fe200000010ff */
[----:B------:R-:W-:Y:S01]  /*74d0*/  FADD.FTZ R18, R4, R9 ;  /* 0x0000000904127221 */ /* 0x000fe20000010000 */
[C---:B------:R-:W-:Y:S01]  /*74e0*/  FADD.FTZ R9, R179.reuse, R168 ;  /* 0x000000a8b3097221 */ /* 0x040fe20000010000 */
[----:B------:R-:W-:Y:S01]  /*74f0*/  F2FP.BF16.F32.PACK_AB R192, R179, R192 ;  /* 0x000000c0b3c0723e */ /* 0x000fe200000010ff */
[----:B------:R-:W3:Y:S01]  /*7500*/  MUFU.EX2 R193, R193 ;  /* 0x000000c100c17308 */ /* 0x000ee20000000800 */
[----:B-1----:R-:W-:Y:S01]  /*7510*/  FADD.FTZ R3, R199, R18 ;  /* 0x00000012c7037221 */ /* 0x002fe20000010000 */
[----:B------:R-:W-:Y:S01]  /*7520*/  FADD.FTZ R168, R194, R9 ;  /* 0x00000009c2a87221 */ /* 0x000fe20000010000 */
[----:B------:R-:W-:Y:S01]  /*7530*/  F2FP.BF16.F32.PACK_AB R194, R181, R194 ;  /* 0x000000c2b5c2723e */ /* 0x000fe200000010ff */
[----:B------:R-:W-:-:S02]  /*7540*/  IMAD.MOV.U32 R4, RZ, RZ, R152 ;  /* 0x000000ffff047224 */ /* 0x000fc400078e0098 */
[----:B------:R-:W-:Y:S02]  /*7550*/  FADD.FTZ R9, R181, R168 ;  /* 0x000000a8b5097221 */ /* 0x000fe40000010000 */
[----:B------:R-:W1:Y:S01]  /*7560*/  MUFU.EX2 R156, R156 ;  /* 0x0000009c009c7308 */ /* 0x000e620000000800 */
[----:B--2---:R-:W-:Y:S01]  /*7570*/  FADD.FTZ R18, R154, R3 ;  /* 0x000000039a127221 */ /* 0x004fe20000010000 */
[----:B------:R-:W-:Y:S01]  /*7580*/  FADD.FTZ R168, R188, R9 ;  /* 0x00000009bca87221 */ /* 0x000fe20000010000 */
[C---:B------:R-:W-:Y:S02]  /*7590*/  F2FP.BF16.F32.PACK_AB R188, R173.reuse, R188 ;  /* 0x000000bcadbc723e */ /* 0x040fe400000010ff */
[----:B------:R-:W-:Y:S01]  /*75a0*/  F2FP.BF16.F32.PACK_AB R199, R154, R199 ;  /* 0x000000c79ac7723e */ /* 0x000fe200000010ff */
[----:B------:R-:W-:Y:S02]  /*75b0*/  FADD.FTZ R9, R173, R168 ;  /* 0x000000a8ad097221 */ /* 0x000fe40000010000 */
[----:B------:R-:W2:Y:S01]  /*75c0*/  MUFU.EX2 R195, R195 ;  /* 0x000000c300c37308 */ /* 0x000ea20000000800 */
[----:B---3--:R-:W-:-:S07]  /*75d0*/  FADD.FTZ R3, R193, R18 ;  /* 0x00000012c1037221 */ /* 0x008fce0000010000 */
[----:B------:R-:W3:Y:S01]  /*75e0*/  MUFU.EX2 R158, R158 ;  /* 0x0000009e009e7308 */ /* 0x000ee20000000800 */
[C---:B-1----:R-:W-:Y:S01]  /*75f0*/  FADD.FTZ R18, R156.reuse, R3 ;  /* 0x000000039c127221 */ /* 0x042fe20000010000 */
[----:B------:R-:W-:-:S06]  /*7600*/  F2FP.BF16.F32.PACK_AB R193, R156, R193 ;  /* 0x000000c19cc1723e */ /* 0x000fcc00000010ff */
[----:B------:R-:W1:Y:S01]  /*7610*/  MUFU.EX2 R189, R189 ;  /* 0x000000bd00bd7308 */ /* 0x000e620000000800 */
[----:B--2---:R-:W-:-:S07]  /*7620*/  FADD.FTZ R3, R195, R18 ;  /* 0x00000012c3037221 */ /* 0x004fce0000010000 */
[----:B------:R-:W2:Y:S01]  /*7630*/  MUFU.EX2 R160, R160 ;  /* 0x000000a000a07308 */ /* 0x000ea20000000800 */
[C---:B---3--:R-:W-:Y:S01]  /*7640*/  FADD.FTZ R18, R158.reuse, R3 ;  /* 0x000000039e127221 */ /* 0x048fe20000010000 */
[----:B------:R-:W-:-:S06]  /*7650*/  F2FP.BF16.F32.PACK_AB R195, R158, R195 ;  /* 0x000000c39ec3723e */ /* 0x000fcc00000010ff */
[----:B------:R-:W3:Y:S01]  /*7660*/  MUFU.EX2 R170, R161 ;  /* 0x000000a100aa7308 */ /* 0x000ee20000000800 */
[----:B-1----:R-:W-:-:S07]  /*7670*/  FADD.FTZ R3, R189, R18 ;  /* 0x00000012bd037221 */ /* 0x002fce0000010000 */
[----:B------:R1:W4:Y:S01]  /*7680*/  MUFU.EX2 R191, R162 ;  /* 0x000000a200bf7308 */ /* 0x0003220000000800 */
[C---:B--2---:R-:W-:Y:S01]  /*7690*/  FADD.FTZ R3, R160.reuse, R3 ;  /* 0x00000003a0037221 */ /* 0x044fe20000010000 */
[----:B------:R-:W-:-:S06]  /*76a0*/  F2FP.BF16.F32.PACK_AB R189, R160, R189 ;  /* 0x000000bda0bd723e */ /* 0x000fcc00000010ff */
[----:B------:R-:W2:Y:S01]  /*76b0*/  MUFU.EX2 R183, R183 ;  /* 0x000000b700b77308 */ /* 0x000ea20000000800 */
[----:B---3--:R-:W-:Y:S01]  /*76c0*/  FADD.FTZ R3, R170, R3 ;  /* 0x00000003aa037221 */ /* 0x008fe20000010000 */
[----:B-1----:R-:W-:-:S06]  /*76d0*/  FADD.FTZ R162, R190, R9 ;  /* 0x00000009bea27221 */ /* 0x002fcc0000010000 */
[----:B------:R-:W1:Y:S01]  /*76e0*/  MUFU.EX2 R172, R163 ;  /* 0x000000a300ac7308 */ /* 0x000e620000000800 */
[C---:B----4-:R-:W-:Y:S01]  /*76f0*/  FADD.FTZ R3, R191.reuse, R3 ;  /* 0x00000003bf037221 */ /* 0x050fe20000010000 */
[----:B------:R-:W-:-:S06]  /*7700*/  F2FP.BF16.F32.PACK_AB R191, R191, R170 ;  /* 0x000000aabfbf723e */ /* 0x000fcc00000010ff */
[----:B------:R-:W3:Y:S01]  /*7710*/  MUFU.EX2 R184, R184 ;  /* 0x000000b800b87308 */ /* 0x000ee20000000800 */
[C---:B--2---:R-:W-:Y:S01]  /*7720*/  FADD.FTZ R9, R183.reuse, R162 ;  /* 0x000000a2b7097221 */ /* 0x044fe20000010000 */
[----:B------:R-:W-:-:S06]  /*7730*/  F2FP.BF16.F32.PACK_AB R190, R183, R190 ;  /* 0x000000beb7be723e */ /* 0x000fcc00000010ff */
[----:B------:R-:W2:Y:S01]  /*7740*/  MUFU.EX2 R164, R164 ;  /* 0x000000a400a47308 */ /* 0x000ea20000000800 */
[----:B-1----:R-:W-:-:S07]  /*7750*/  FADD.FTZ R3, R172, R3 ;  /* 0x00000003ac037221 */ /* 0x002fce0000010000 */
[----:B------:R-:W1:Y:S01]  /*7760*/  MUFU.EX2 R185, R185 ;  /* 0x000000b900b97308 */ /* 0x000e620000000800 */
[----:B---3--:R-:W-:-:S07]  /*7770*/  FADD.FTZ R18, R184, R9 ;  /* 0x00000009b8127221 */ /* 0x008fce0000010000 */
[----:B------:R-:W3:Y:S01]  /*7780*/  MUFU.EX2 R166, R166 ;  /* 0x000000a600a67308 */ /* 0x000ee20000000800 */
[----:B--2---:R-:W-:-:S07]  /*7790*/  FADD.FTZ R3, R164, R3 ;  /* 0x00000003a4037221 */ /* 0x004fce0000010000 */
[----:B------:R-:W2:Y:S01]  /*77a0*/  MUFU.EX2 R186, R186 ;  /* 0x000000ba00ba7308 */ /* 0x000ea20000000800 */
[C---:B-1----:R-:W-:Y:S01]  /*77b0*/  FADD.FTZ R9, R185.reuse, R18 ;  /* 0x00000012b9097221 */ /* 0x042fe20000010000 */
[----:B------:R-:W-:Y:S02]  /*77c0*/  F2FP.BF16.F32.PACK_AB R184, R185, R184 ;  /* 0x000000b8b9b8723e */ /* 0x000fe400000010ff */
[----:B------:R-:W-:-:S04]  /*77d0*/  F2FP.BF16.F32.PACK_AB R185, R164, R172 ;  /* 0x000000aca4b9723e */ /* 0x000fc800000010ff */
[----:B------:R-:W1:Y:S01]  /*77e0*/  MUFU.EX2 R175, R175 ;  /* 0x000000af00af7308 */ /* 0x000e620000000800 */
[----:B---3--:R-:W-:-:S07]  /*77f0*/  FADD.FTZ R3, R166, R3 ;  /* 0x00000003a6037221 */ /* 0x008fce0000010000 */
[----:B------:R-:W3:Y:S01]  /*7800*/  MUFU.EX2 R171, R171 ;  /* 0x000000ab00ab7308 */ /* 0x000ee20000000800 */
[----:B--2---:R-:W-:Y:S01]  /*7810*/  FADD.FTZ R18, R186, R9 ;  /* 0x00000009ba127221 */ /* 0x004fe20000010000 */
[C---:B-1----:R-:W-:Y:S01]  /*7820*/  FADD.FTZ R9, R175.reuse, R3 ;  /* 0x00000003af097221 */ /* 0x042fe20000010000 */
[----:B------:R-:W-:Y:S01]  /*7830*/  F2FP.BF16.F32.PACK_AB R187, R175, R166 ;  /* 0x000000a6afbb723e */ /* 0x000fe200000010ff */
[----:B------:R-:W-:Y:S02]  /*7840*/  IMAD.MOV.U32 R3, RZ, RZ, R165 ;  /* 0x000000ffff037224 */ /* 0x000fe400078e00a5 */
[C---:B---3--:R-:W-:Y:S01]  /*7850*/  FADD.FTZ R18, R171.reuse, R18 ;  /* 0x00000012ab127221 */ /* 0x048fe20000010000 */
[----:B------:R-:W-:Y:S01]  /*7860*/  F2FP.BF16.F32.PACK_AB R186, R171, R186 ;  /* 0x000000baabba723e */ /* 0x000fe200000010ff */
[----:B0-----:R-:W-:Y:S06]  /*7870*/  @P0 BRA `(.L_x_1004) ;  /* 0xffffffd000d00947 */ /* 0x001fec000383ffff */
[----:B------:R-:W-:Y:S02]  /*7880*/  IMAD.MOV.U32 R3, RZ, RZ, R165 ;  /* 0x000000ffff037224 */ /* 0x000fe400078e00a5 */
[----:B------:R-:W-:-:S07]  /*7890*/  IMAD.MOV.U32 R4, RZ, RZ, R152 ;  /* 0x000000ffff047224 */ /* 0x000fce00078e0098 */
.L_x_987:
[----:B------:R-:W0:Y:S01]  /*78a0*/  S2UR UR7, SR_CTAID.X ;  /* 0x00000000000779c3 */ /* 0x000e220000002500 */
[----:B------:R-:W-:Y:S01]  /*78b0*/  ULDC UR14, c[0x0][0x448] ;  /* 0x00011200000e7ab9 */ /* 0x000fe20000000800 */
[----:B------:R-:W-:Y:S01]  /*78c0*/  R2UR UR19, R17 ;  /* 0x00000000111372ca */ /* 0x000fe200000e0000 */
[----:B------:R-:W-:Y:S02]  /*78d0*/  UISETP.NE.AND UP0, UPT, UR14, 0x1, UPT ;  /* 0x000000010e00788c */ /* 0x000fe4000bf05270 */
[----:B------:R-:W-:-:S09]  /*78e0*/  UIADD3 UR11, -UR11, 0x1, URZ ;  /* 0x000000010b0b7890 */ /* 0x000fd2000fffe13f */
[----:B------:R-:W-:Y:S01]  /*78f0*/  @UP0 ULDC UR14, c[0x0][0x44c] ;  /* 0x00011300000e0ab9 */ /* 0x000fe20000000800 */
[----:B------:R-:W-:Y:S02]  /*7900*/  UIMAD UR11, UR19, UR10, UR11 ;  /* 0x0000000a130b72a4 */ /* 0x000fe4000f8e020b */
[----:B0-----:R-:W-:-:S03]  /*7910*/  ULEA UR18, UR7, 0x7f, 0x7 ;  /* 0x0000007f07127891 */ /* 0x001fc6000f8e383f */
[----:B------:R-:W-:Y:S01]  /*7920*/  ULDC UR7, c[0x0][0x9e4] ;  /* 0x0002790000077ab9 */ /* 0x000fe20000000800 */
[----:B------:R-:W-:Y:S02]  /*7930*/  UIMAD.WIDE.U32 UR14, UR18, UR14, URZ ;  /* 0x0000000e120e72a5 */ /* 0x000fe4000f8e003f */
[----:B------:R-:W-:Y:S01]  /*7940*/  UISETP.GE.AND UP1, UPT, UR7, 0x1, UPT ;  /* 0x000000010700788c */ /* 0x000fe2000bf26270 */
[----:B------:R-:W-:Y:S01]  /*7950*/  UMOV UR10, UR18 ;  /* 0x00000012000a7c82 */ /* 0x000fe20008000000 */
[----:B------:R-:W-:Y:S02]  /*7960*/  @UP0 ULDC UR18, c[0x0][0x450] ;  /* 0x0001140000120ab9 */ /* 0x000fe40000000800 */
[----:B------:R-:W-:Y:S02]  /*7970*/  @UP0 USHF.R.U32.HI UR10, URZ, UR18, UR15 ;  /* 0x000000123f0a0299 */ /* 0x000fe4000801160f */
[----:B------:R-:W-:Y:S01]  /*7980*/  PLOP3.LUT P6, PT, PT, PT, UP1, 0x80, 0x0 ;  /* 0x000000000000781c */ /* 0x000fe20003fcf018 */
[----:B------:R-:W-:Y:S01]  /*7990*/  ULDC UR18, c[0x0][0x9dc] ;  /* 0x0002770000127ab9 */ /* 0x000fe20000000800 */
[----:B------:R-:W-:-:S04]  /*79a0*/  UIADD3 UR10, UR11, UR10, URZ ;  /* 0x0000000a0b0a7290 */ /* 0x000fc8000fffe03f */
[----:B------:R-:W-:-:S07]  /*79b0*/  UIADD3 UR18, UR10, -UR18, URZ ;  /* 0x800000120a127290 */ /* 0x000fce000fffe03f */
[----:B------:R-:W-:Y:S05]  /*79c0*/  @!P6 BRA `(.L_x_1005) ;  /* 0x000000000048e947 */ /* 0x000fea0003800000 */
[----:B------:R-:W-:Y:S02]  /*79d0*/  UMOV UR19, UR10 ;  /* 0x0000000a00137c82 */ /* 0x000fe40008000000 */
        /* <DEDUP_REMOVED lines=10> */
.L_x_1006:
[----:B------:R-:W-:-:S11]  /*7a80*/  UISETP.NE.AND UP1, UPT, UR7, 0x1, UPT ;  /* 0x000000010700788c */ /* 0x000fd6000bf25270 */
[----:B------:R-:W-:Y:S02]  /*7a90*/  @UP1 ULDC.64 UR10, c[0x0][0x9e8] ;  /* 0x00027a00000a1ab9 */ /* 0x000fe40000000a00 */
[----:B------:R-:W-:-:S04]  /*7aa0*/  UIMAD.WIDE.U32 UR14, UR19, UR10, URZ ;  /* 0x0000000a130e72a5 */ /* 0x000fc8000f8e003f */
[----:B------:R-:W-:-:S12]  /*7ab0*/  @UP1 USHF.R.U32.HI UR19, URZ, UR11, UR15 ;  /* 0x0000000b3f131299 */ /* 0x000fd8000801160f */
.L_x_1007:
[----:B------:R-:W-:-:S04]  /*7ac0*/  UIMAD UR7, UR19, UR7, URZ ;  /* 0x00000007130772a4 */ /* 0x000fc8000f8e023f */
[----:B------:R-:W-:-:S04]  /*7ad0*/  UISETP.LT.AND UP1, UPT, UR18, UR7, UPT ;  /* 0x000000071200728c */ /* 0x000fc8000bf21270 */
[----:B------:R-:W-:-:S12]  /*7ae0*/  USEL UR18, UR18, UR7, !UP1 ;  /* 0x0000000712127287 */ /* 0x000fd8000c800000 */
.L_x_1005:
[----:B------:R-:W-:Y:S01]  /*7af0*/  UIADD3 UR18, UR18, 0x3f, URZ ;  /* 0x0000003f12127890 */ /* 0x000fe2000fffe03f */
[----:B------:R-:W-:-:S03]  /*7b00*/  R2UR UR10, R22 ;  /* 0x00000000160a72ca */ /* 0x000fc600000e0000 */
[----:B------:R-:W-:-:S04]  /*7b10*/  USHF.R.S32.HI UR7, URZ, 0x1f, UR18 ;  /* 0x0000001f3f077899 */ /* 0x000fc80008011412 */
[----:B------:R-:W-:-:S04]  /*7b20*/  ULEA.HI UR7, UR7, UR18, URZ, 0x6 ;  /* 0x0000001207077291 */ /* 0x000fc8000f8f303f */
[----:B------:R-:W-:-:S04]  /*7b30*/  USHF.R.S32.HI UR7, URZ, 0x6, UR7 ;  /* 0x000000063f077899 */ /* 0x000fc80008011407 */
[----:B------:R-:W-:-:S04]  /*7b40*/  UISETP.LT.AND UP1, UPT, UR10, UR7, UPT ;  /* 0x000000070a00728c */ /* 0x000fc8000bf21270 */
[----:B------:R-:W-:-:S04]  /*7b50*/  USEL UR10, UR10, UR7, !UP1 ;  /* 0x000000070a0a7287 */ /* 0x000fc8000c800000 */
[----:B------:R-:W-:Y:S02]  /*7b60*/  UISETP.GE.AND UP1, UPT, UR6, UR10, UPT ;  /* 0x0000000a0600728c */ /* 0x000fe4000bf26270 */
[----:B------:R-:W-:-:S04]  /*7b70*/  IMAD.U32 R202, RZ, RZ, UR10 ;  /* 0x0000000affca7e24 */ /* 0x000fc8000f8e00ff */
[----:B------:R-:W-:-:S13]  /*7b80*/  PLOP3.LUT P0, PT, PT, PT, UP1, 0x80, 0x0 ;  /* 0x000000000000781c */ /* 0x000fda0003f0f018 */
[----:B------:R-:W-:Y:S05]  /*7b90*/  @!P0 BRA `(.L_x_1008) ;  /* 0x0000002000448947 */ /* 0x000fea0003800000 */
[----:B------:R-:W-:Y:S01]  /*7ba0*/  R2UR UR61, R8 ;  /* 0x00000000083d72ca */ /* 0x000fe200000e0000 */
[----:B------:R-:W-:Y:S01]  /*7bb0*/  IMAD.MOV.U32 R200, RZ, RZ, R3 ;  /* 0x000000ffffc87224 */ /* 0x000fe200078e0003 */
[----:B------:R-:W-:Y:S01]  /*7bc0*/  MOV R203, UR6 ;  /* 0x0000000600cb7c02 */ /* 0x000fe20008000f00 */
[----:B------:R-:W-:Y:S01]  /*7bd0*/  IMAD.MOV.U32 R201, RZ, RZ, R4 ;  /* 0x000000ffffc97224 */ /* 0x000fe200078e0004 */
[----:B------:R-:W-:Y:S01]  /*7be0*/  UMOV UR7, UR4 ;  /* 0x0000000400077c82 */ /* 0x000fe20008000000 */
[----:B------:R-:W-:-:S10]  /*7bf0*/  ULDC UR6, c[0x0][0x9d8] ;  /* 0x0002760000067ab9 */ /* 0x000fd40000000800 */
.L_x_1017:
        /* <DEDUP_REMOVED lines=8> */
.L_x_1009:
        /* <DEDUP_REMOVED lines=8> */
.L_x_1010:
[----:B-1----:R-:W-:Y:S05]  /*7d00*/  @P0 BRA `(.L_x_1011) ;  /* 0x0000000000080947 */ /* 0x002fea0003800000 */
[----:B------:R-:W1:Y:S02]  /*7d10*/  SYNCS.PHASECHK.TRANS64.TRYWAIT P0, [UR60+0x30830], R3 ;  /* 0x03083003ff0075a7 */ /* 0x000e64000800017c */
[----:B-1----:R-:W-:Y:S05]  /*7d20*/  @!P0 BRA `(.L_x_1012) ;  /* 0x000000d400448947 */ /* 0x002fea0003800000 */
.L_x_1011:
[----:B------:R-:W-:Y:S01]  /*7d30*/  R2UR UR5, R20 ;  /* 0x00000000140572ca */ /* 0x000fe200000e0000 */
[----:B------:R-:W-:Y:S01]  /*7d40*/  WARPGROUP.ARRIVE ;  /* 0x00000000000079c5 */ /* 0x000fe20000000000 */
[----:B------:R-:W-:Y:S01]  /*7d50*/  R2UR UR56, R6 ;  /* 0x00000000063872ca */ /* 0x000fe200000e0000 */
[----:B------:R-:W-:Y:S01]  /*7d60*/  UMOV UR59, 0x40000040 ;  /* 0x40000040003b7882 */ /* 0x000fe20000000000 */
[----:B------:R-:W-:Y:S01]  /*7d70*/  R2UR UR57, R7 ;  /* 0x00000000073972ca */ /* 0x000fe200000e0000 */
[----:B------:R-:W-:Y:S01]  /*7d80*/  UMOV UR11, 0x40000040 ;  /* 0x40000040000b7882 */ /* 0x000fe20000000000 */
[----:B------:R-:W-:Y:S01]  /*7d90*/  UMOV UR15, 0x40000040 ;  /* 0x40000040000f7882 */ /* 0x000fe20000000000 */
[----:B------:R-:W-:Y:S01]  /*7da0*/  UMOV UR19, 0x40000040 ;  /* 0x4000004000137882 */ /* 0x000fe20000000000 */
[----:B------:R-:W-:Y:S01]  /*7db0*/  UMOV UR23, 0x40000040 ;  /* 0x4000004000177882 */ /* 0x000fe20000000000 */
[----:B------:R-:W-:Y:S01]  /*7dc0*/  UMOV UR27, 0x40000040 ;  /* 0x40000040001b7882 */ /* 0x000fe20000000000 */
[----:B------:R-:W-:Y:S01]  /*7dd0*/  UMOV UR31, 0x40000040 ;  /* 0x40000040001f7882 */ /* 0x000fe20000000000 */
[----:B------:R-:W-:Y:S01]  /*7de0*/  UMOV UR35, 0x40000040 ;  /* 0x4000004000237882 */ /* 0x000fe20000000000 */
[----:B------:R-:W-:Y:S01]  /*7df0*/  UMOV UR39, 0x40000040 ;  /* 0x4000004000277882 */ /* 0x000fe20000000000 */
        /* <DEDUP_REMOVED lines=88> */
[----:B------:R-:W-:Y:S01]  /*8380*/  FMUL.FTZ R149, R149, R0 ;  /* 0x0000000095957220 */ /* 0x000fe20000410000 */
        /* <DEDUP_REMOVED lines=73> */
[----:B------:R-:W-:Y:S01]  /*8820*/  UIADD3 UR58, UR5, 0x606, URZ ;  /* 0x00000606053a7890 */ /* 0x000fe2000fffe03f */
        /* <DEDUP_REMOVED lines=44> */
.L_x_1013:
[----:B------:R-:W-:Y:S01]  /*8af0*/  R2UR UR5, R16 ;  /* 0x00000000100572ca */ /* 0x000fe200000e0000 */
[----:B------:R-:W-:-:S05]  /*8b00*/  IMAD.U32 R0, RZ, RZ, UR61 ;  /* 0x0000003dff007e24 */ /* 0x000fca000f8e00ff */
[----:B------:R-:W-:-:S07]  /*8b10*/  SHF.L.U32 R0, R0, 0x1f, RZ ;  /* 0x0000001f00007819 */ /* 0x000fce00000006ff */
[----:B------:R-:W-:-:S09]  /*8b20*/  ULEA UR14, UR7, UR5, 0x3 ;  /* 0x00000005070e7291 */ /* 0x000fd2000f8e183f */
[----:B------:R2:W3:Y:S01]  /*8b30*/  SYNCS.PHASECHK.TRANS64.TRYWAIT P0, [UR14+0x30850], R0 ;  /* 0x03085000ff0075a7 */ /* 0x0004e2000800014e */
[----:B------:R-:W-:Y:S05]  /*8b40*/  @!P4 BRA `(.L_x_1014) ;  /* 0x000000000004c947 */ /* 0x000fea0003800000 */
[----:B------:R-:W-:Y:S01]  /*8b50*/  BPT.TRAP 0x1 ;  /* 0x000000040000795c */ /* 0x000fe20000300000 */
.L_x_1014:
[----:B---3--:R-:W-:Y:S05]  /*8b60*/  @P0 BRA `(.L_x_1015) ;  /* 0x0000000000080947 */ /* 0x008fea0003800000 */
[----:B------:R-:W3:Y:S02]  /*8b70*/  SYNCS.PHASECHK.TRANS64.TRYWAIT P0, [UR14+0x30850], R0 ;  /* 0x03085000ff0075a7 */ /* 0x000ee4000800014e */
[----:B---3--:R-:W-:Y:S05]  /*8b80*/  @!P0 BRA `(.L_x_1016) ;  /* 0x000000c400c48947 */ /* 0x008fea0003800000 */
.L_x_1015:
[----:B------:R-:W-:Y:S01]  /*8b90*/  R2UR UR5, R16 ;  /* 0x00000000100572ca */ /* 0x000fe200000e0000 */
[----:B------:R-:W-:Y:S01]  /*8ba0*/  WARPGROUP.ARRIVE ;  /* 0x00000000000079c5 */ /* 0x000fe20000000000 */
[----:B------:R-:W-:Y:S01]  /*8bb0*/  UMOV UR11, 0x40000040 ;  /* 0x40000040000b7882 */ /* 0x000fe20000000000 */
[----:B------:R-:W-:Y:S01]  /*8bc0*/  FMUL.FTZ R2, R152, UR6 ;  /* 0x0000000698027c20 */ /* 0x000fe20008410000 */
[----:B01----:R-:W-:Y:S01]  /*8bd0*/  FMUL.FTZ R3, R153, UR6 ;  /* 0x0000000699037c20 */ /* 0x003fe20008410000 */
[----:B------:R-:W-:Y:S01]  /*8be0*/  FMUL.FTZ R152, R155, UR6 ;  /* 0x000000069b987c20 */ /* 0x000fe20008410000 */
[----:B------:R-:W-:Y:S01]  /*8bf0*/  FMUL.FTZ R155, R156, UR6 ;  /* 0x000000069c9b7c20 */ /* 0x000fe20008410000 */
[----:B------:R-:W-:Y:S01]  /*8c00*/  FMUL.FTZ R156, R157, UR6 ;  /* 0x000000069d9c7c20 */ /* 0x000fe20008410000 */
[----:B------:R-:W-:Y:S01]  /*8c10*/  FMUL.FTZ R157, R160, UR6 ;  /* 0x00000006a09d7c20 */ /* 0x000fe20008410000 */
[----:B------:R-:W2:Y:S01]  /*8c20*/  MUFU.TANH R2, R2 ;  /* 0x0000000200027308 */ /* 0x000ea20000002400 */
        /* <DEDUP_REMOVED lines=8> */
[----:B------:R-:W0:Y:S01]  /*8cb0*/  MUFU.TANH R3, R3 ;  /* 0x0000000300037308 */ /* 0x000e220000002400 */
[----:B------:R-:W-:Y:S01]  /*8cc0*/  FMUL.FTZ R161, R168, UR6 ;  /* 0x00000006a8a17c20 */ /* 0x000fe20008410000 */
[----:B------:R-:W-:Y:S01]  /*8cd0*/  FMUL.FTZ R168, R173, UR6 ;  /* 0x00000006ada87c20 */ /* 0x000fe20008410000 */
[----:B------:R-:W-:Y:S01]  /*8ce0*/  ULOP3.LUT UR5, UR5, 0x3fff, URZ, 0xc0, !UPT ;  /* 0x00003fff05057892 */ /* 0x000fe2000f8ec03f */
[----:B------:R-:W-:Y:S01]  /*8cf0*/  FMUL.FTZ R164, R169, UR6 ;  /* 0x00000006a9a47c20 */ /* 0x000fe20008410000 */
[----:B------:R-:W-:Y:S01]  /*8d00*/  FMUL.FTZ R165, R172, UR6 ;  /* 0x00000006aca57c20 */ /* 0x000fe20008410000 */
[----:B------:R-:W-:Y:S01]  /*8d10*/  FMUL.FTZ R172, R177, UR6 ;  /* 0x00000006b1ac7c20 */ /* 0x000fe20008410000 */
[----:B------:R-:W-:Y:S01]  /*8d20*/  ULOP3.LUT UR5, UR5, 0x2000000, URZ, 0xfc, !UPT ;  /* 0x0200000005057892 */ /* 0x000fe2000f8efc3f */
[----:B------:R-:W1:Y:S01]  /*8d30*/  MUFU.TANH R155, R155 ;  /* 0x0000009b009b7308 */ /* 0x000e620000002400 */
[----:B--2---:R-:W-:Y:S01]  /*8d40*/  FMNMX.FTZ R0, R2, R201, !PT ;  /* 0x000000c902007209 */ /* 0x004fe20007810000 */
[----:B------:R-:W-:Y:S01]  /*8d50*/  FMUL.FTZ R169, R176, UR6 ;  /* 0x00000006b0a97c20 */ /* 0x000fe20008410000 */
[----:B------:R-:W-:Y:S01]  /*8d60*/  ULEA UR7, UR7, UR5, 0xb ;  /* 0x0000000507077291 */ /* 0x000fe2000f8e583f */
[----:B------:R-:W-:Y:S01]  /*8d70*/  FMUL.FTZ R176, R181, UR6 ;  /* 0x00000006b5b07c20 */ /* 0x000fe20008410000 */
[----:B------:R-:W-:Y:S01]  /*8d80*/  FMUL.FTZ R162, R162, UR6 ;  /* 0x00000006a2a27c20 */ /* 0x000fe20008410000 */
[----:B------:R-:W-:Y:S01]  /*8d90*/  FMUL.FTZ R163, R163, UR6 ;  /* 0x00000006a3a37c20 */ /* 0x000fe20008410000 */
[----:B------:R-:W-:Y:S01]  /*8da0*/  FMUL.FTZ R166, R166, UR6 ;  /* 0x00000006a6a67c20 */ /* 0x000fe20008410000 */
[----:B------:R-:W2:Y:S01]  /*8db0*/  MUFU.TANH R156, R156 ;  /* 0x0000009c009c7308 */ /* 0x000ea20000002400 */
[----:B0-----:R-:W-:Y:S01]  /*8dc0*/  FMNMX.FTZ R0, R3, R0, !PT ;  /* 0x0000000003007209 */ /* 0x001fe20007810000 */
[----:B------:R-:W-:Y:S01]  /*8dd0*/  UMOV UR10, UR7 ;  /* 0x00000007000a7c82 */ /* 0x000fe20008000000 */
[----:B------:R-:W-:Y:S01]  /*8de0*/  FMUL.FTZ R167, R167, UR6 ;  /* 0x00000006a7a77c20 */ /* 0x000fe20008410000 */
[----:B------:R-:W-:Y:S01]  /*8df0*/  HGMMA.64x256x16.F32.BF16 R24, R196, gdesc[UR8].tnspB, R24, gsb0 ;  /* 0x43e00008c4187df0 */ /* 0x000fe20008001818 */
[----:B------:R-:W-:Y:S01]  /*8e00*/  UIADD3 UR10, UR7, 0x80, URZ ;  /* 0x00000080070a7890 */ /* 0x000fe2000fffe03f */
[----:B------:R-:W-:Y:S01]  /*8e10*/  FMUL.FTZ R170, R170, UR6 ;  /* 0x00000006aaaa7c20 */ /* 0x000fe20008410000 */
[----:B------:R-:W-:Y:S01]  /*8e20*/  UMOV UR11, 0x40000040 ;  /* 0x40000040000b7882 */ /* 0x000fe20000000000 */
[----:B------:R-:W0:Y:S01]  /*8e30*/  MUFU.TANH R157, R157 ;  /* 0x0000009d009d7308 */ /* 0x000e220000002400 */
[----:B-1----:R-:W-:Y:S01]  /*8e40*/  FMNMX.FTZ R173, R155, R0, !PT ;  /* 0x000000009bad7209 */ /* 0x002fe20007810000 */
[----:B------:R-:W-:Y:S01]  /*8e50*/  FMUL.FTZ R171, R171, UR6 ;  /* 0x00000006abab7c20 */ /* 0x000fe20008410000 */
[----:B------:R-:W-:Y:S01]  /*8e60*/  FMUL.FTZ R174, R174, UR6 ;  /* 0x00000006aeae7c20 */ /* 0x000fe20008410000 */
[----:B------:R-:W-:Y:S01]  /*8e70*/  FMUL.FTZ R175, R175, UR6 ;  /* 0x00000006afaf7c20 */ /* 0x000fe20008410000 */
[----:B------:R-:W-:Y:S01]  /*8e80*/  ULDC UR15, c[0x0][0x988] ;  /* 0x00026200000f7ab9 */ /* 0x000fe20000000800 */
[----:B------:R-:W-:Y:S01]  /*8e90*/  R2UR UR18, R202 ;  /* 0x00000000ca1272ca */ /* 0x000fe200000e0000 */
[----:B------:R-:W-:Y:S01]  /*8ea0*/  UMOV UR5, UR15 ;  /* 0x0000000f00057c82 */ /* 0x000fe20008000000 */
[----:B------:R-:W1:Y:S01]  /*8eb0*/  MUFU.TANH R158, R158 ;  /* 0x0000009e009e7308 */ /* 0x000e620000002400 */
[----:B--2---:R-:W-:-:S02]  /*8ec0*/  FMNMX.FTZ R0, R156, R173, !PT ;  /* 0x000000ad9c007209 */ /* 0x004fc40007810000 */
[----:B------:R-:W-:Y:S02]  /*8ed0*/  R2UR UR15, R203 ;  /* 0x00000000cb0f72ca */ /* 0x000fe400000e0000 */
[----:B------:R-:W-:-:S03]  /*8ee0*/  R2UR UR61, R8 ;  /* 0x00000000083d72ca */ /* 0x000fc600000e0000 */
[----:B------:R-:W2:Y:S01]  /*8ef0*/  MUFU.TANH R159, R159 ;  /* 0x0000009f009f7308 */ /* 0x000ea20000002400 */
[----:B0-----:R-:W-:-:S07]  /*8f00*/  FMNMX.FTZ R173, R157, R0, !PT ;  /* 0x000000009dad7209 */ /* 0x001fce0007810000 */
[----:B------:R-:W0:Y:S01]  /*8f10*/  MUFU.TANH R160, R160 ;  /* 0x000000a000a07308 */ /* 0x000e220000002400 */
[----:B-1----:R-:W-:Y:S01]  /*8f20*/  FMNMX.FTZ R0, R158, R173, !PT ;  /* 0x000000ad9e007209 */ /* 0x002fe20007810000 */
[----:B------:R-:W-:Y:S01]  /*8f30*/  FMUL.FTZ R173, R180, UR6 ;  /* 0x00000006b4ad7c20 */ /* 0x000fe20008410000 */
[----:B------:R-:W-:Y:S01]  /*8f40*/  FMUL.FTZ R180, R183, UR6 ;  /* 0x00000006b7b47c20 */ /* 0x000fe20008410000 */
[----:B------:R-:W-:-:S04]  /*8f50*/  UISETP.GT.AND UP1, UPT, UR15, UR18, UPT ;  /* 0x000000120f00728c */ /* 0x000fc8000bf24270 */
[----:B------:R-:W1:Y:S01]  /*8f60*/  MUFU.TANH R161, R161 ;  /* 0x000000a100a17308 */ /* 0x000e620000002400 */
[----:B--2---:R-:W-:Y:S02]  /*8f70*/  FMNMX.FTZ R177, R159, R0, !PT ;  /* 0x000000009fb17209 */ /* 0x004fe40007810000 */
[----:B------:R-:W-:-:S05]  /*8f80*/  PLOP3.LUT P0, PT, PT, PT, UP1, 0x80, 0x0 ;  /* 0x000000000000781c */ /* 0x000fca0003f0f018 */
        /* <DEDUP_REMOVED lines=17> */
[----:B--2---:R-:W-:-:S05]  /*90a0*/  FMNMX.FTZ R177, R176, R177, !PT ;  /* 0x000000b1b0b17209 */ /* 0x004fca0007810000 */
[----:B------:R-:W2:Y:S02]  /*90b0*/  SHFL.BFLY PT, R0, R177, 0x2, 0x1f ;  /* 0x0c401f00b1007f89 */ /* 0x000ea400000e0000 */
[----:B------:R-:W3:Y:S01]  /*90c0*/  MUFU.TANH R153, R153 ;  /* 0x0000009900997308 */ /* 0x000ee20000002400 */
[----:B0-----:R-:W-:-:S07]  /*90d0*/  FMNMX.FTZ R181, R23, R200, !PT ;  /* 0x000000c817b57209 */ /* 0x001fce0007810000 */
[----:B------:R-:W0:Y:S08]  /*90e0*/  MUFU.TANH R154, R154 ;  /* 0x0000009a009a7308 */ /* 0x000e300000002400 */
[----:B------:R-:W4:Y:S01]  /*90f0*/  MUFU.TANH R162, R162 ;  /* 0x000000a200a27308 */ /* 0x000f220000002400 */
[----:B--2---:R-:W-:Y:S01]  /*9100*/  FMNMX.FTZ R4, R177, R0, !PT ;  /* 0x00000000b1047209 */ /* 0x004fe20007810000 */
[----:B------:R-:W-:-:S06]  /*9110*/  FMUL.FTZ R177, R178, UR6 ;  /* 0x00000006b2b17c20 */ /* 0x000fcc0008410000 */
[----:B------:R-:W2:Y:S01]  /*9120*/  MUFU.TANH R163, R163 ;  /* 0x000000a300a37308 */ /* 0x000ea20000002400 */
[----:B-1----:R-:W-:Y:S01]  /*9130*/  FMNMX.FTZ R0, R152, R181, !PT ;  /* 0x000000b598007209 */ /* 0x002fe20007810000 */
[----:B------:R-:W-:Y:S01]  /*9140*/  FMUL.FTZ R178, R179, UR6 ;  /* 0x00000006b3b27c20 */ /* 0x000fe20008410000 */
[----:B------:R-:W-:Y:S02]  /*9150*/  FMUL.FTZ R179, R182, UR6 ;  /* 0x00000006b6b37c20 */ /* 0x000fe40008410000 */
[----:B---3--:R-:W-:-:S03]  /*9160*/  FMNMX.FTZ R181, R153, R0, !PT ;  /* 0x0000000099b57209 */ /* 0x008fc60007810000 */
[----:B------:R-:W1:Y:S01]  /*9170*/  MUFU.TANH R166, R166 ;  /* 0x000000a600a67308 */ /* 0x000e620000002400 */
[----:B0-----:R-:W-:-:S04]  /*9180*/  FMNMX.FTZ R181, R154, R181, !PT ;  /* 0x000000b59ab57209 */ /* 0x001fc80007810000 */
[----:B----4-:R-:W-:-:S03]  /*9190*/  FMNMX.FTZ R0, R162, R181, !PT ;  /* 0x000000b5a2007209 */ /* 0x010fc60007810000 */
[----:B------:R-:W0:Y:S01]  /*91a0*/  MUFU.TANH R167, R167 ;  /* 0x000000a700a77308 */ /* 0x000e220000002400 */
[----:B--2---:R-:W-:-:S07]  /*91b0*/  FMNMX.FTZ R181, R163, R0, !PT ;  /* 0x00000000a3b57209 */ /* 0x004fce0007810000 */
[----:B------:R-:W2:Y:S01]  /*91c0*/  MUFU.TANH R170, R170 ;  /* 0x000000aa00aa7308 */ /* 0x000ea20000002400 */
[----:B-1----:R-:W-:-:S07]  /*91d0*/  FMNMX.FTZ R0, R166, R181, !PT ;  /* 0x000000b5a6007209 */ /* 0x002fce0007810000 */
[----:B------:R-:W1:Y:S01]  /*91e0*/  MUFU.TANH R171, R171 ;  /* 0x000000ab00ab7308 */ /* 0x000e620000002400 */
[----:B0-----:R-:W-:-:S07]  /*91f0*/  FMNMX.FTZ R181, R167, R0, !PT ;  /* 0x00000000a7b57209 */ /* 0x001fce0007810000 */
[----:B------:R-:W0:Y:S08]  /*9200*/  MUFU.TANH R174, R174 ;  /* 0x000000ae00ae7308 */ /* 0x000e300000002400 */
[----:B------:R-:W3:Y:S08]  /*9210*/  MUFU.TANH R175, R175 ;  /* 0x000000af00af7308 */ /* 0x000ef00000002400 */
[----:B------:R-:W4:Y:S08]  /*9220*/  MUFU.TANH R177, R177 ;  /* 0x000000b100b17308 */ /* 0x000f300000002400 */
[----:B------:R-:W5:Y:S08]  /*9230*/  MUFU.TANH R178, R178 ;  /* 0x000000b200b27308 */ /* 0x000f700000002400 */
[----:B------:R-:W5:Y:S08]  /*9240*/  MUFU.TANH R179, R179 ;  /* 0x000000b300b37308 */ /* 0x000f700000002400 */
[----:B------:R-:W5:Y:S01]  /*9250*/  MUFU.TANH R180, R180 ;  /* 0x000000b400b47308 */ /* 0x000f620000002400 */
        /* <DEDUP_REMOVED lines=11> */
[----:B------:R-:W-:Y:S01]  /*9310*/  UMOV UR7, UR4 ;  /* 0x0000000400077c82 */ /* 0x000fe20008000000 */
[----:B------:R-:W-:Y:S02]  /*9320*/  WARPGROUP.DEPBAR.LE gsb0, 0x0 ;  /* 0x00008000000079c5 */ /* 0x000fe40000010000 */
[----:B------:R-:W-:Y:S01]  /*9330*/  WARPGROUP.ARRIVE ;  /* 0x00000000000079c5 */ /* 0x000fe20000000000 */
[----:B------:R-:W2:-:S15]  /*9340*/  SHFL.BFLY PT, R189, R4, 0x1, 0x1f ;  /* 0x0c201f0004bd7f89 */ /* 0x000e9e00000e0000 */
[----:B------:R-:W-:-:S05]  /*9350*/  NOP ;  /* 0x0000000000007918 */ /* 0x000fca0000000000 */
[----:B------:R-:W-:Y:S01]  /*9360*/  HGMMA.64x256x16.F32.BF16 R24, R184, gdesc[UR8].tnspB, R24, gsb0 ;  /* 0x43e00008b8187df0 */ /* 0x000fe20008001818 */
[----:B------:R-:W-:-:S06]  /*9370*/  UIADD3 UR10, UR15, -0x1, URZ ;  /* 0xffffffff0f0a7890 */ /* 0x000fcc000fffe03f */
[----:B------:R-:W-:Y:S01]  /*9380*/  IMAD.U32 R203, RZ, RZ, UR10 ;  /* 0x0000000affcb7e24 */ /* 0x000fe2000f8e00ff */
[----:B--2---:R-:W-:-:S05]  /*9390*/  FMNMX.FTZ R4, R4, R189, !PT ;  /* 0x000000bd04047209 */ /* 0x004fca0007810000 */
[C---:B------:R-:W-:Y:S01]  /*93a0*/  FADD.FTZ R182, -R4.reuse, R201 ;  /* 0x000000c904b67221 */ /* 0x040fe20000010100 */
[----:B------:R-:W-:Y:S01]  /*93b0*/  FMUL.FTZ R189, R4, UR5 ;  /* 0x0000000504bd7c20 */ /* 0x000fe20008410000 */
[----:B------:R-:W-:Y:S02]  /*93c0*/  IMAD.MOV.U32 R201, RZ, RZ, R4 ;  /* 0x000000ffffc97224 */ /* 0x000fe400078e0004 */
[----:B------:R-:W-:Y:S01]  /*93d0*/  FMUL.FTZ R188, R182, UR5 ;  /* 0x00000005b6bc7c20 */ /* 0x000fe20008410000 */
[----:B------:R-:W-:Y:S01]  /*93e0*/  FMNMX.FTZ R182, R170, R181, !PT ;  /* 0x000000b5aab67209 */ /* 0x000fe20007810000 */
[--C-:B------:R-:W-:Y:S01]  /*93f0*/  FFMA.FTZ R181, R2, UR5, -R189.reuse ;  /* 0x0000000502b57c23 */ /* 0x100fe200080108bd */
[--C-:B------:R-:W-:Y:S01]  /*9400*/  FFMA.FTZ R196, R3, UR5, -R189.reuse ;  /* 0x0000000503c47c23 */ /* 0x100fe200080108bd */
[--C-:B------:R-:W-:Y:S01]  /*9410*/  FFMA.FTZ R198, R155, UR5, -R189.reuse ;  /* 0x000000059bc67c23 */ /* 0x100fe200080108bd */
[----:B-1----:R-:W-:Y:S01]  /*9420*/  FMNMX.FTZ R183, R171, R182, !PT ;  /* 0x000000b6abb77209 */ /* 0x002fe20007810000 */
[--C-:B------:R-:W-:Y:S01]  /*9430*/  FFMA.FTZ R155, R156, UR5, -R189.reuse ;  /* 0x000000059c9b7c23 */ /* 0x100fe200080108bd */
[----:B------:R1:W-:Y:S01]  /*9440*/  MUFU.EX2 R0, R188 ;  /* 0x000000bc00007308 */ /* 0x0003e20000000800 */
[--C-:B------:R-:W-:Y:S01]  /*9450*/  FFMA.FTZ R192, R157, UR5, -R189.reuse ;  /* 0x000000059dc07c23 */ /* 0x100fe200080108bd */
[----:B0-----:R-:W-:Y:S01]  /*9460*/  FMNMX.FTZ R2, R174, R183, !PT ;  /* 0x000000b7ae027209 */ /* 0x001fe20007810000 */
[--C-:B------:R-:W-:Y:S01]  /*9470*/  FFMA.FTZ R157, R158, UR5, -R189.reuse ;  /* 0x000000059e9d7c23 */ /* 0x100fe200080108bd */
[--C-:B------:R-:W-:Y:S01]  /*9480*/  FFMA.FTZ R194, R159, UR5, -R189.reuse ;  /* 0x000000059fc27c23 */ /* 0x100fe200080108bd */
[--C-:B------:R-:W-:Y:S01]  /*9490*/  FFMA.FTZ R159, R160, UR5, -R189.reuse ;  /* 0x00000005a09f7c23 */ /* 0x100fe200080108bd */
[----:B---3--:R-:W-:Y:S01]  /*94a0*/  FMNMX.FTZ R2, R175, R2, !PT ;  /* 0x00000002af027209 */ /* 0x008fe20007810000 */
[--C-:B------:R-:W-:Y:S01]  /*94b0*/  FFMA.FTZ R190, R165, UR5, -R189.reuse ;  /* 0x00000005a5be7c23 */ /* 0x100fe200080108bd */
[----:B------:R-:W-:Y:S01]  /*94c0*/  MUFU.EX2 R181, R181 ;  /* 0x000000b500b57308 */ /* 0x000fe20000000800 */
[--C-:B-1----:R-:W-:Y:S01]  /*94d0*/  FFMA.FTZ R188, R161, UR5, -R189.reuse ;  /* 0x00000005a1bc7c23 */ /* 0x102fe200080108bd */
[----:B----4-:R-:W-:Y:S01]  /*94e0*/  FMNMX.FTZ R3, R177, R2, !PT ;  /* 0x00000002b1037209 */ /* 0x010fe20007810000 */
[--C-:B------:R-:W-:Y:S01]  /*94f0*/  FFMA.FTZ R161, R164, UR5, -R189.reuse ;  /* 0x00000005a4a17c23 */ /* 0x100fe200080108bd */
[----:B------:R-:W-:-:S02]  /*9500*/  FFMA.FTZ R165, R168, UR5, -R189 ;  /* 0x00000005a8a57c23 */ /* 0x000fc400080108bd */
[----:B-----5:R-:W-:Y:S02]  /*9510*/  FMNMX.FTZ R2, R178, R3, !PT ;  /* 0x00000003b2027209 */ /* 0x020fe40007810000 */
[----:B------:R-:W-:Y:S02]  /*9520*/  MUFU.EX2 R196, R196 ;  /* 0x000000c400c47308 */ /* 0x000fe40000000800 */
[----:B------:R-:W-:-:S04]  /*9530*/  FMNMX.FTZ R3, R179, R2, !PT ;  /* 0x00000002b3037209 */ /* 0x000fc80007810000 */
[----:B------:R-:W-:Y:S02]  /*9540*/  FMNMX.FTZ R3, R180, R3, !PT ;  /* 0x00000003b4037209 */ /* 0x000fe40007810000 */
[----:B------:R-:W-:Y:S03]  /*9550*/  MUFU.EX2 R198, R198 ;  /* 0x000000c600c67308 */ /* 0x000fe60000000800 */
[----:B------:R-:W0:Y:S05]  /*9560*/  SHFL.BFLY PT, R2, R3, 0x2, 0x1f ;  /* 0x0c401f0003027f89 */ /* 0x000e2a00000e0000 */
[----:B------:R-:W-:Y:S08]  /*9570*/  MUFU.EX2 R155, R155 ;  /* 0x0000009b009b7308 */ /* 0x000ff00000000800 */
[----:B------:R-:W-:Y:S08]  /*9580*/  MUFU.EX2 R192, R192 ;  /* 0x000000c000c07308 */ /* 0x000ff00000000800 */
[----:B------:R-:W-:Y:S01]  /*9590*/  MUFU.EX2 R157, R157 ;  /* 0x0000009d009d7308 */ /* 0x000fe20000000800 */
[----:B0-----:R-:W-:-:S05]  /*95a0*/  FMNMX.FTZ R2, R3, R2, !PT ;  /* 0x0000000203027209 */ /* 0x001fca0007810000 */
[----:B------:R-:W0:Y:S02]  /*95b0*/  SHFL.BFLY PT, R3, R2, 0x1, 0x1f ;  /* 0x0c201f0002037f89 */ /* 0x000e2400000e0000 */
[----:B------:R-:W-:Y:S08]  /*95c0*/  MUFU.EX2 R194, R194 ;  /* 0x000000c200c27308 */ /* 0x000ff00000000800 */
[----:B------:R-:W-:Y:S08]  /*95d0*/  MUFU.EX2 R159, R159 ;  /* 0x0000009f009f7308 */ /* 0x000ff00000000800 */
[----:B------:R-:W-:Y:S01]  /*95e0*/  MUFU.EX2 R188, R188 ;  /* 0x000000bc00bc7308 */ /* 0x000fe20000000800 */
[----:B0-----:R-:W-:-:S07]  /*95f0*/  FMNMX.FTZ R3, R2, R3, !PT ;  /* 0x0000000302037209 */ /* 0x001fce0007810000 */
[----:B------:R-:W-:Y:S01]  /*9600*/  MUFU.EX2 R161, R161 ;  /* 0x000000a100a17308 */ /* 0x000fe20000000800 */
[C---:B------:R-:W-:Y:S01]  /*9610*/  FADD.FTZ R2, -R3.reuse, R200 ;  /* 0x000000c803027221 */ /* 0x040fe20000010100 */
[----:B------:R-:W-:Y:S01]  /*9620*/  FMUL.FTZ R156, R3, UR5 ;  /* 0x00000005039c7c20 */ /* 0x000fe20008410000 */
[----:B------:R-:W-:Y:S02]  /*9630*/  IMAD.MOV.U32 R200, RZ, RZ, R3 ;  /* 0x000000ffffc87224 */ /* 0x000fe400078e0003 */
[----:B------:R-:W-:Y:S01]  /*9640*/  FMUL.FTZ R2, R2, UR5 ;  /* 0x0000000502027c20 */ /* 0x000fe20008410000 */
        /* <DEDUP_REMOVED lines=12> */
[----:B------:R-:W1:Y:S01]  /*9710*/  MUFU.EX2 R2, R2 ;  /* 0x0000000200027308 */ /* 0x000e620000000800 */
[----:B0-----:R-:W-:-:S02]  /*9720*/  IMAD.U32 R23, RZ, RZ, UR60 ;  /* 0x0000003cff177e24 */ /* 0x001fc4000f8e00ff */
[--C-:B------:R-:W-:Y:S01]  /*9730*/  FFMA.FTZ R175, R175, UR5, -R156.reuse ;  /* 0x00000005afaf7c23 */ /* 0x100fe2000801089c */
[--C-:B------:R-:W-:Y:S01]  /*9740*/  FFMA.FTZ R177, R177, UR5, -R156.reuse ;  /* 0x00000005b1b17c23 */ /* 0x100fe2000801089c */
[--C-:B------:R-:W-:Y:S01]  /*9750*/  FFMA.FTZ R178, R178, UR5, -R156.reuse ;  /* 0x00000005b2b27c23 */ /* 0x100fe2000801089c */
[----:B------:R-:W-:Y:S02]  /*9760*/  @!P5 VIADD R23, R23, 0x30840 ;  /* 0x000308401717d836 */ /* 0x000fe40000000000 */
[--C-:B------:R-:W-:Y:S01]  /*9770*/  FFMA.FTZ R179, R179, UR5, -R156.reuse ;  /* 0x00000005b3b37c23 */ /* 0x100fe2000801089c */
[----:B------:R-:W-:Y:S01]  /*9780*/  FFMA.FTZ R156, R180, UR5, -R156 ;  /* 0x00000005b49c7c23 */ /* 0x000fe2000801089c */
[----:B------:R0:W2:Y:S01]  /*9790*/  MUFU.EX2 R158, R152 ;  /* 0x00000098009e7308 */ /* 0x0000a20000000800 */
[----:B------:R-:W-:-:S07]  /*97a0*/  @!P5 PRMT R23, RZ, 0x654, R23 ;  /* 0x00000654ff17d816 */ /* 0x000fce0000000017 */
[----:B------:R-:W3:Y:S01]  /*97b0*/  MUFU.EX2 R160, R153 ;  /* 0x0000009900a07308 */ /* 0x000ee20000000800 */
[----:B-1----:R-:W-:Y:S01]  /*97c0*/  FFMA.FTZ R9, R2, R9, R197 ;  /* 0x0000000902097223 */ /* 0x002fe200000100c5 */
[----:B0-----:R-:W-:-:S05]  /*97d0*/  MOV R152, UR14 ;  /* 0x0000000e00987c02 */ /* 0x001fca0008000f00 */
[----:B------:R-:W-:Y:S01]  /*97e0*/  @!P5 VIADD R152, R152, 0x30860 ;  /* 0x000308609898d836 */ /* 0x000fe20000000000 */
[----:B------:R-:W0:Y:S01]  /*97f0*/  MUFU.EX2 R154, R154 ;  /* 0x0000009a009a7308 */ /* 0x000e220000000800 */
[C---:B--2---:R-:W-:Y:S01]  /*9800*/  FADD.FTZ R9, R158.reuse, R9 ;  /* 0x000000099e097221 */ /* 0x044fe20000010000 */
[----:B------:R-:W-:Y:S02]  /*9810*/  F2FP.BF16.F32.PACK_AB R197, R158, R197 ;  /* 0x000000c59ec5723e */ /* 0x000fe400000010ff */
[----:B------:R-:W-:-:S04]  /*9820*/  @!P5 PRMT R152, RZ, 0x654, R152 ;  /* 0x00000654ff98d816 */ /* 0x000fc80000000098 */
[----:B------:R-:W1:Y:S01]  /*9830*/  MUFU.EX2 R162, R162 ;  /* 0x000000a200a27308 */ /* 0x000e620000000800 */
[----:B---3--:R-:W-:-:S07]  /*9840*/  FADD.FTZ R9, R160, R9 ;  /* 0x00000009a0097221 */ /* 0x008fce0000010000 */
        /* <DEDUP_REMOVED lines=13> */
[----:B------:R-:W-:Y:S01]  /*9920*/  MUFU.EX2 R190, R190 ;  /* 0x000000be00be7308 */ /* 0x000fe20000000800 */
[----:B--2---:R-:W-:-:S07]  /*9930*/  FADD.FTZ R9, R170, R9 ;  /* 0x00000009aa097221 */ /* 0x004fce0000010000 */
[----:B------:R-:W1:Y:S01]  /*9940*/  MUFU.EX2 R174, R174 ;  /* 0x000000ae00ae7308 */ /* 0x000e620000000800 */
[----:B0-----:R-:W-:-:S07]  /*9950*/  FADD.FTZ R9, R171, R9 ;  /* 0x00000009ab097221 */ /* 0x001fce0000010000 */
[----:B------:R-:W-:Y:S08]  /*9960*/  MUFU.EX2 R165, R165 ;  /* 0x000000a500a57308 */ /* 0x000ff00000000800 */
[----:B------:R-:W0:Y:S01]  /*9970*/  MUFU.EX2 R175, R175 ;  /* 0x000000af00af7308 */ /* 0x000e220000000800 */
[----:B-1----:R-:W-:-:S07]  /*9980*/  FADD.FTZ R9, R174, R9 ;  /* 0x00000009ae097221 */ /* 0x002fce0000010000 */
[----:B------:R-:W-:Y:S08]  /*9990*/  MUFU.EX2 R178, R178 ;  /* 0x000000b200b27308 */ /* 0x000ff00000000800 */
[----:B------:R-:W-:Y:S01]  /*99a0*/  MUFU.EX2 R154, R179 ;  /* 0x000000b3009a7308 */ /* 0x000fe20000000800 */
[C---:B0-----:R-:W-:Y:S01]  /*99b0*/  FADD.FTZ R9, R175.reuse, R9 ;  /* 0x00000009af097221 */ /* 0x041fe20000010000 */
[----:B------:R-:W-:-:S06]  /*99c0*/  F2FP.BF16.F32.PACK_AB R191, R175, R174 ;  /* 0x000000aeafbf723e */ /* 0x000fcc00000010ff */
[----:B------:R-:W0:Y:S01]  /*99d0*/  MUFU.EX2 R156, R156 ;  /* 0x0000009c009c7308 */ /* 0x000e220000000800 */
[----:B------:R-:W-:Y:S02]  /*99e0*/  WARPGROUP.DEPBAR.LE gsb0, 0x0 ;  /* 0x00008000000079c5 */ /* 0x000fe40000010000 */
[----:B------:R1:W-:Y:S01]  /*99f0*/  @!P5 SYNCS.ARRIVE.TRANS64.RED.A1T0 RZ, [R23+URZ], RZ ;  /* 0x000000ff17ffd9a7 */ /* 0x0003e2000810043f */
[--C-:B------:R-:W-:Y:S01]  /*9a00*/  FFMA.FTZ R184, R169, UR5, -R189.reuse ;  /* 0x00000005a9b87c23 */ /* 0x100fe200080108bd */
[--C-:B------:R-:W-:Y:S01]  /*9a10*/  FFMA.FTZ R169, R172, UR5, -R189.reuse ;  /* 0x00000005aca97c23 */ /* 0x100fe200080108bd */
[--C-:B------:R-:W-:Y:S01]  /*9a20*/  FFMA.FTZ R186, R173, UR5, -R189.reuse ;  /* 0x00000005adba7c23 */ /* 0x100fe200080108bd */
[----:B------:R-:W-:Y:S01]  /*9a30*/  FFMA.FTZ R173, R176, UR5, -R189 ;  /* 0x00000005b0ad7c23 */ /* 0x000fe200080108bd */
[----:B------:R-:W-:Y:S02]  /*9a40*/  F2FP.BF16.F32.PACK_AB R189, R171, R170 ;  /* 0x000000aaabbd723e */ /* 0x000fe400000010ff */
[----:B------:R-:W-:Y:S01]  /*9a50*/  MUFU.EX2 R184, R184 ;  /* 0x000000b800b87308 */ /* 0x000fe20000000800 */
[----:B-1----:R-:W-:Y:S01]  /*9a60*/  FFMA.FTZ R23, R0, R18, R181 ;  /* 0x0000001200177223 */ /* 0x002fe200000100b5 */
[----:B------:R1:W-:Y:S01]  /*9a70*/  @!P5 SYNCS.ARRIVE.TRANS64.RED.A1T0 RZ, [R152+URZ], RZ ;  /* 0x000000ff98ffd9a7 */ /* 0x0003e2000810043f */
[----:B0-----:R-:W-:-:S02]  /*9a80*/  F2FP.BF16.F32.PACK_AB R187, R156, R154 ;  /* 0x0000009a9cbb723e */ /* 0x001fc400000010ff */
[C---:B------:R-:W-:Y:S01]  /*9a90*/  FADD.FTZ R23, R196.reuse, R23 ;  /* 0x00000017c4177221 */ /* 0x040fe20000010000 */
[----:B------:R-:W-:Y:S02]  /*9aa0*/  F2FP.BF16.F32.PACK_AB R196, R196, R181 ;  /* 0x000000b5c4c4723e */ /* 0x000fe400000010ff */
[----:B------:R-:W-:Y:S01]  /*9ab0*/  MUFU.EX2 R169, R169 ;  /* 0x000000a900a97308 */ /* 0x000fe20000000800 */
[----:B------:R-:W-:Y:S01]  /*9ac0*/  FADD.FTZ R18, R198, R23 ;  /* 0x00000017c6127221 */ /* 0x000fe20000010000 */
[----:B------:R-:W-:-:S03]  /*9ad0*/  F2FP.BF16.F32.PACK_AB R198, R155, R198 ;  /* 0x000000c69bc6723e */ /* 0x000fc600000010ff */
[----:B------:R-:W-:-:S03]  /*9ae0*/  FADD.FTZ R23, R155, R18 ;  /* 0x000000129b177221 */ /* 0x000fc60000010000 */
[----:B-1----:R-:W0:Y:S01]  /*9af0*/  MUFU.EX2 R152, R177 ;  /* 0x000000b100987308 */ /* 0x002e220000000800 */
[----:B------:R-:W-:Y:S01]  /*9b00*/  FADD.FTZ R18, R192, R23 ;  /* 0x00000017c0127221 */ /* 0x000fe20000010000 */
[----:B------:R-:W-:-:S03]  /*9b10*/  F2FP.BF16.F32.PACK_AB R192, R157, R192 ;  /* 0x000000c09dc0723e */ /* 0x000fc600000010ff */
[----:B------:R-:W-:-:S03]  /*9b20*/  FADD.FTZ R23, R157, R18 ;  /* 0x000000129d177221 */ /* 0x000fc60000010000 */
[----:B------:R-:W1:Y:S01]  /*9b30*/  MUFU.EX2 R186, R186 ;  /* 0x000000ba00ba7308 */ /* 0x000e620000000800 */
[----:B------:R-:W-:Y:S01]  /*9b40*/  FADD.FTZ R18, R194, R23 ;  /* 0x00000017c2127221 */ /* 0x000fe20000010000 */
[----:B------:R-:W-:-:S03]  /*9b50*/  F2FP.BF16.F32.PACK_AB R194, R159, R194 ;  /* 0x000000c29fc2723e */ /* 0x000fc600000010ff */
[----:B------:R-:W-:-:S03]  /*9b60*/  FADD.FTZ R23, R159, R18 ;  /* 0x000000129f177221 */ /* 0x000fc60000010000 */
[----:B------:R-:W2:Y:S01]  /*9b70*/  MUFU.EX2 R173, R173 ;  /* 0x000000ad00ad7308 */ /* 0x000ea20000000800 */
[----:B------:R-:W-:Y:S01]  /*9b80*/  FADD.FTZ R18, R188, R23 ;  /* 0x00000017bc127221 */ /* 0x000fe20000010000 */
[----:B0-----:R-:W-:Y:S01]  /*9b90*/  FADD.FTZ R9, R152, R9 ;  /* 0x0000000998097221 */ /* 0x001fe20000010000 */
[C---:B------:R-:W-:Y:S02]  /*9ba0*/  F2FP.BF16.F32.PACK_AB R188, R161.reuse, R188 ;  /* 0x000000bca1bc723e */ /* 0x040fe400000010ff */
[----:B------:R-:W-:Y:S01]  /*9bb0*/  FADD.FTZ R23, R161, R18 ;  /* 0x00000012a1177221 */ /* 0x000fe20000010000 */
[C---:B------:R-:W-:Y:S01]  /*9bc0*/  FADD.FTZ R9, R178.reuse, R9 ;  /* 0x00000009b2097221 */ /* 0x040fe20000010000 */
[----:B------:R-:W-:Y:S02]  /*9bd0*/  F2FP.BF16.F32.PACK_AB R185, R178, R152 ;  /* 0x00000098b2b9723e */ /* 0x000fe400000010ff */
[----:B------:R-:W-:Y:S01]  /*9be0*/  FADD.FTZ R18, R190, R23 ;  /* 0x00000017be127221 */ /* 0x000fe20000010000 */
[----:B------:R-:W-:Y:S01]  /*9bf0*/  FADD.FTZ R9, R154, R9 ;  /* 0x000000099a097221 */ /* 0x000fe20000010000 */
[----:B------:R-:W-:-:S02]  /*9c00*/  F2FP.BF16.F32.PACK_AB R190, R165, R190 ;  /* 0x000000bea5be723e */ /* 0x000fc400000010ff */
[----:B------:R-:W-:Y:S01]  /*9c10*/  FADD.FTZ R23, R165, R18 ;  /* 0x00000012a5177221 */ /* 0x000fe20000010000 */
[----:B------:R-:W-:-:S03]  /*9c20*/  FADD.FTZ R9, R156, R9 ;  /* 0x000000099c097221 */ /* 0x000fc60000010000 */
[----:B------:R-:W-:Y:S01]  /*9c30*/  FADD.FTZ R18, R184, R23 ;  /* 0x00000017b8127221 */ /* 0x000fe20000010000 */
[----:B------:R-:W-:-:S03]  /*9c40*/  F2FP.BF16.F32.PACK_AB R184, R169, R184 ;  /* 0x000000b8a9b8723e */ /* 0x000fc600000010ff */
[----:B------:R-:W-:-:S04]  /*9c50*/  FADD.FTZ R23, R169, R18 ;  /* 0x00000012a9177221 */ /* 0x000fc80000010000 */
[----:B-1----:R-:W-:Y:S01]  /*9c60*/  FADD.FTZ R18, R186, R23 ;  /* 0x00000017ba127221 */ /* 0x002fe20000010000 */
[----:B--2---:R-:W-:-:S03]  /*9c70*/  F2FP.BF16.F32.PACK_AB R186, R173, R186 ;  /* 0x000000baadba723e */ /* 0x004fc600000010ff */
[----:B------:R-:W-:Y:S01]  /*9c80*/  FADD.FTZ R18, R173, R18 ;  /* 0x00000012ad127221 */ /* 0x000fe20000010000 */
[----:B------:R-:W-:Y:S06]  /*9c90*/  @P0 BRA `(.L_x_1017) ;  /* 0xffffffdc00d80947 */ /* 0x000fec000383ffff */
[----:B------:R-:W-:-:S05]  /*9ca0*/  UMOV UR6, UR10 ;  /* 0x0000000a00067c82 */ /* 0x000fca0008000000 */
.L_x_1008:
[----:B------:R-:W-:-:S13]  /*9cb0*/  R2UR UR7, R22 ;  /* 0x00000000160772ca */ /* 0x000fda00000e0000 */
[----:B------:R-:W-:-:S06]  /*9cc0*/  UISETP.GE.AND UP1, UPT, UR6, UR7, UPT ;  /* 0x000000070600728c */ /* 0x000fcc000bf26270 */
[----:B------:R-:W-:-:S13]  /*9cd0*/  PLOP3.LUT P0, PT, PT, PT, UP1, 0x80, 0x0 ;  /* 0x000000000000781c */ /* 0x000fda0003f0f018 */
[----:B------:R-:W-:Y:S05]  /*9ce0*/  @!P0 BRA `(.L_x_1018) ;  /* 0x0000002c00248947 */ /* 0x000fea0003800000 */
[----:B------:R-:W-:Y:S01]  /*9cf0*/  R2UR UR5, R8 ;  /* 0x00000000080572ca */ /* 0x000fe200000e0000 */
[----:B------:R-:W-:Y:S01]  /*9d00*/  IMAD.MOV.U32 R200, RZ, RZ, R3 ;  /* 0x000000ffffc87224 */ /* 0x000fe200078e0003 */
[----:B------:R-:W-:Y:S01]  /*9d10*/  MOV R23, R4 ;  /* 0x0000000400177202 */ /* 0x000fe20000000f00 */
[----:B------:R-:W-:Y:S01]  /*9d20*/  UMOV UR60, UR4 ;  /* 0x00000004003c7c82 */ /* 0x000fe20008000000 */
[----:B------:R-:W-:-:S09]  /*9d30*/  ULDC UR7, c[0x0][0x9d8] ;  /* 0x0002760000077ab9 */ /* 0x000fd20000000800 */
[----:B------:R-:W-:-:S07]  /*9d40*/  IMAD.U32 R201, RZ, RZ, UR5 ;  /* 0x00000005ffc97e24 */ /* 0x000fce000f8e00ff */
.L_x_1035:
        /* <DEDUP_REMOVED lines=9> */
.L_x_1019:
        /* <DEDUP_REMOVED lines=8> */
.L_x_1020:
[----:B-1----:R-:W-:Y:S05]  /*9e60*/  @P0 BRA `(.L_x_1021) ;  /* 0x0000000000080947 */ /* 0x002fea0003800000 */
[----:B------:R-:W1:Y:S02]  /*9e70*/  SYNCS.PHASECHK.TRANS64.TRYWAIT P0, [UR61+0x30830], R3 ;  /* 0x03083003ff0075a7 */ /* 0x000e64000800017d */
[----:B-1----:R-:W-:Y:S05]  /*9e80*/  @!P0 BRA `(.L_x_1022) ;  /* 0x000000b4001c8947 */ /* 0x002fea0003800000 */
.L_x_1021:
        /* <DEDUP_REMOVED lines=220> */
.L_x_1023:
[----:B------:R-:W-:Y:S02]  /*ac50*/  R2UR UR10, R16 ;  /* 0x00000000100a72ca */ /* 0x000fe400000e0000 */
[----:B------:R-:W-:-:S11]  /*ac60*/  R2UR UR5, R201 ;  /* 0x00000000c90572ca */ /* 0x000fd600000e0000 */
[----:B------:R-:W-:Y:S02]  /*ac70*/  ULEA UR14, UR60, UR10, 0x3 ;  /* 0x0000000a3c0e7291 */ /* 0x000fe4000f8e183f */
[----:B------:R-:W-:-:S05]  /*ac80*/  IMAD.U32 R0, RZ, RZ, UR5 ;  /* 0x00000005ff007e24 */ /* 0x000fca000f8e00ff */
[----:B------:R-:W-:-:S04]  /*ac90*/  SHF.L.U32 R0, R0, 0x1f, RZ ;  /* 0x0000001f00007819 */ /* 0x000fc800000006ff */
[----:B------:R2:W3:Y:S01]  /*aca0*/  SYNCS.PHASECHK.TRANS64.TRYWAIT P0, [UR14+0x30850], R0 ;  /* 0x03085000ff0075a7 */ /* 0x0004e2000800014e */
[----:B------:R-:W-:Y:S05]  /*acb0*/  @!P4 BRA `(.L_x_1024) ;  /* 0x000000000004c947 */ /* 0x000fea0003800000 */
[----:B------:R-:W-:Y:S01]  /*acc0*/  BPT.TRAP 0x1 ;  /* 0x000000040000795c */ /* 0x000fe20000300000 */
.L_x_1024:
[----:B---3--:R-:W-:Y:S05]  /*acd0*/  @P0 BRA `(.L_x_1025) ;  /* 0x0000000000080947 */ /* 0x008fea0003800000 */
[----:B------:R-:W3:Y:S02]  /*ace0*/  SYNCS.PHASECHK.TRANS64.TRYWAIT P0, [UR14+0x30850], R0 ;  /* 0x03085000ff0075a7 */ /* 0x000ee4000800014e */
[----:B---3--:R-:W-:Y:S05]  /*acf0*/  @!P0 BRA `(.L_x_1026) ;  /* 0x000000a400988947 */ /* 0x008fea0003800000 */
.L_x_1025:
[----:B------:R-:W-:Y:S01]  /*ad00*/  R2UR UR5, R16 ;  /* 0x00000000100572ca */ /* 0x000fe200000e0000 */
[----:B------:R-:W-:Y:S01]  /*ad10*/  WARPGROUP.ARRIVE ;  /* 0x00000000000079c5 */ /* 0x000fe20000000000 */
[----:B------:R-:W-:Y:S01]  /*ad20*/  UMOV UR11, 0x40000040 ;  /* 0x40000040000b7882 */ /* 0x000fe20000000000 */
[----:B------:R-:W-:Y:S01]  /*ad30*/  PLOP3.LUT P0, PT, PT, PT, UP0, 0x80, 0x0 ;  /* 0x000000000000781c */ /* 0x000fe20003f0f008 */
[----:B------:R-:W-:Y:S01]  /*ad40*/  FMUL.FTZ R2, R155, UR7 ;  /* 0x000000079b027c20 */ /* 0x000fe20008410000 */
[----:B------:R-:W-:Y:S01]  /*ad50*/  FMUL.FTZ R155, R166, UR7 ;  /* 0x00000007a69b7c20 */ /* 0x000fe20008410000 */
[----:B-1----:R-:W-:Y:S01]  /*ad60*/  FMUL.FTZ R4, R152, UR7 ;  /* 0x0000000798047c20 */ /* 0x002fe20008410000 */
[----:B------:R-:W-:Y:S01]  /*ad70*/  FMUL.FTZ R152, R159, UR7 ;  /* 0x000000079f987c20 */ /* 0x000fe20008410000 */
[----:B------:R-:W-:Y:S01]  /*ad80*/  FMUL.FTZ R159, R174, UR7 ;  /* 0x00000007ae9f7c20 */ /* 0x000fe20008410000 */
[----:B------:R-:W-:Y:S02]  /*ad90*/  IMAD.MOV.U32 R174, RZ, RZ, R19 ;  /* 0x000000ffffae7224 */ /* 0x000fe400078e0013 */
[----:B------:R-:W-:Y:S01]  /*ada0*/  FMUL.FTZ R176, R176, UR7 ;  /* 0x00000007b0b07c20 */ /* 0x000fe20008410000 */
[----:B------:R-:W-:Y:S01]  /*adb0*/  R2UR UR22, R17 ;  /* 0x00000000111672ca */ /* 0x000fe200000e0000 */
[----:B------:R-:W-:Y:S01]  /*adc0*/  FMUL.FTZ R157, R157, UR7 ;  /* 0x000000079d9d7c20 */ /* 0x000fe20008410000 */
[----:B------:R-:W-:Y:S01]  /*add0*/  UIADD3 UR5, UR5, 0x400, URZ ;  /* 0x0000040005057890 */ /* 0x000fe2000fffe03f */
[----:B0-2---:R-:W-:Y:S01]  /*ade0*/  FMUL.FTZ R0, R154, UR7 ;  /* 0x000000079a007c20 */ /* 0x005fe20008410000 */
[----:B------:R-:W-:Y:S01]  /*adf0*/  ULDC UR18, c[0x0][0x2f0] ;  /* 0x0000bc0000127ab9 */ /* 0x000fe20000000800 */
[----:B------:R-:W-:Y:S01]  /*ae00*/  FMUL.FTZ R3, R158, UR7 ;  /* 0x000000079e037c20 */ /* 0x000fe20008410000 */
[----:B------:R-:W-:Y:S01]  /*ae10*/  USHF.R.U32.HI UR5, URZ, 0x4, UR5 ;  /* 0x000000043f057899 */ /* 0x000fe20008011605 */
[----:B------:R-:W-:Y:S01]  /*ae20*/  FMUL.FTZ R154, R163, UR7 ;  /* 0x00000007a39a7c20 */ /* 0x000fe20008410000 */
[----:B------:R-:W-:Y:S01]  /*ae30*/  R2UR UR15, R21 ;  /* 0x00000000150f72ca */ /* 0x000fe200000e0000 */
[----:B------:R-:W-:Y:S01]  /*ae40*/  FMUL.FTZ R161, R161, UR7 ;  /* 0x00000007a1a17c20 */ /* 0x000fe20008410000 */
[----:B------:R-:W-:Y:S01]  /*ae50*/  ULOP3.LUT UR5, UR5, 0x3fff, URZ, 0xc0, !UPT ;  /* 0x00003fff05057892 */ /* 0x000fe2000f8ec03f */
[----:B------:R-:W-:Y:S01]  /*ae60*/  FMUL.FTZ R164, R164, UR7 ;  /* 0x00000007a4a47c20 */ /* 0x000fe20008410000 */
[----:B------:R-:W-:Y:S01]  /*ae70*/  FMUL.FTZ R165, R165, UR7 ;  /* 0x00000007a5a57c20 */ /* 0x000fe20008410000 */
[----:B------:R-:W-:Y:S01]  /*ae80*/  FMUL.FTZ R158, R171, UR7 ;  /* 0x00000007ab9e7c20 */ /* 0x000fe20008410000 */
[----:B------:R-:W-:Y:S01]  /*ae90*/  ULOP3.LUT UR5, UR5, 0x2000000, URZ, 0xfc, !UPT ;  /* 0x0200000005057892 */ /* 0x000fe2000f8efc3f */
[----:B------:R-:W-:Y:S01]  /*aea0*/  FMUL.FTZ R163, R178, UR7 ;  /* 0x00000007b2a37c20 */ /* 0x000fe20008410000 */
[----:B------:R-:W-:Y:S01]  /*aeb0*/  FMUL.FTZ R181, R181, UR7 ;  /* 0x00000007b5b57c20 */ /* 0x000fe20008410000 */
[----:B------:R-:W-:Y:S01]  /*aec0*/  FMUL.FTZ R177, R177, UR7 ;  /* 0x00000007b1b17c20 */ /* 0x000fe20008410000 */
[----:B------:R-:W-:Y:S01]  /*aed0*/  ULEA UR5, UR60, UR5, 0xb ;  /* 0x000000053c057291 */ /* 0x000fe2000f8e583f */
[----:B------:R-:W-:Y:S01]  /*aee0*/  FMUL.FTZ R182, R182, UR7 ;  /* 0x00000007b6b67c20 */ /* 0x000fe20008410000 */
[----:B------:R-:W0:Y:S01]  /*aef0*/  MUFU.TANH R4, R4 ;  /* 0x0000000400047308 */ /* 0x000e220000002400 */
[----:B------:R-:W-:Y:S01]  /*af00*/  ULDC UR19, c[0x0][0x288] ;  /* 0x0000a20000137ab9 */ /* 0x000fe20000000800 */
[----:B------:R-:W-:-:S03]  /*af10*/  FMUL.FTZ R180, R180, UR7 ;  /* 0x00000007b4b47c20 */ /* 0x000fc60008410000 */
[----:B------:R-:W-:Y:S02]  /*af20*/  UMOV UR10, UR5 ;  /* 0x00000005000a7c82 */ /* 0x000fe40008000000 */
[----:B------:R-:W-:Y:S01]  /*af30*/  HGMMA.64x256x16.F32.BF16 R24, R196, gdesc[UR8].tnspB, R24, gsb0 ;  /* 0x43e00008c4187df0 */ /* 0x000fe20008001818 */
[----:B------:R-:W-:Y:S01]  /*af40*/  UIADD3 UR10, UR5, 0x80, URZ ;  /* 0x00000080050a7890 */ /* 0x000fe2000fffe03f */
[----:B------:R-:W1:Y:S01]  /*af50*/  MUFU.TANH R0, R0 ;  /* 0x0000000000007308 */ /* 0x000e620000002400 */
[----:B------:R-:W-:-:S07]  /*af60*/  UMOV UR11, 0x40000040 ;  /* 0x40000040000b7882 */ /* 0x000fce0000000000 */
        /* <DEDUP_REMOVED lines=18> */
[----:B------:R-:W-:Y:S01]  /*b090*/  WARPGROUP.ARRIVE ;  /* 0x00000000000079c5 */ /* 0x000fe20000000000 */
[----:B------:R-:W-:Y:S01]  /*b0a0*/  IMAD.U32 R195, RZ, RZ, UR18 ;  /* 0x00000012ffc37e24 */ /* 0x000fe2000f8e00ff */
[----:B------:R-:W-:Y:S01]  /*b0b0*/  ULDC UR18, c[0x0][0x9e0] ;  /* 0x0002780000127ab9 */ /* 0x000fe20000000800 */
[----:B------:R-:W0:-:S15]  /*b0c0*/  MUFU.TANH R192, R180 ;  /* 0x000000b400c07308 */ /* 0x000e1e0000002400 */
[----:B------:R-:W-:-:S05]  /*b0d0*/  NOP ;  /* 0x0000000000007918 */ /* 0x000fca0000000000 */
[----:B------:R-:W-:Y:S01]  /*b0e0*/  HGMMA.64x256x16.F32.BF16 R24, R188, gdesc[UR8].tnspB, R24, gsb0 ;  /* 0x43e00008bc187df0 */ /* 0x000fe20008001818 */
[----:B------:R-:W-:Y:S01]  /*b0f0*/  UIADD3 UR10, UR5, 0x180, URZ ;  /* 0x00000180050a7890 */ /* 0x000fe2000fffe03f */
[----:B------:R-:W-:Y:S02]  /*b100*/  UMOV UR11, 0x40000040 ;  /* 0x40000040000b7882 */ /* 0x000fe40000000000 */
[----:B------:R-:W-:Y:S02]  /*b110*/  @UP0 ULDC UR5, c[0x0][0x44c] ;  /* 0x0001130000050ab9 */ /* 0x000fe40000000800 */
[----:B------:R-:W-:Y:S01]  /*b120*/  @P0 IMAD.HI.U32 R166, R19, UR5, RZ ;  /* 0x0000000513a60c27 */ /* 0x000fe2000f8e00ff */
[----:B------:R-:W-:-:S04]  /*b130*/  @UP0 ULDC UR5, c[0x0][0x450] ;  /* 0x0001140000050ab9 */ /* 0x000fc80000000800 */
[----:B------:R-:W-:Y:S02]  /*b140*/  @P0 SHF.R.U32.HI R174, RZ, UR5, R166 ;  /* 0x00000005ffae0c19 */ /* 0x000fe400080116a6 */
[----:B------:R-:W-:-:S05]  /*b150*/  MOV R166, UR61 ;  /* 0x0000003d00a67c02 */ /* 0x000fca0008000f00 */
[----:B------:R-:W-:Y:S01]  /*b160*/  @!P5 VIADD R166, R166, 0x30840 ;  /* 0x00030840a6a6d836 */ /* 0x000fe20000000000 */
[----:B------:R-:W-:Y:S02]  /*b170*/  WARPGROUP.DEPBAR.LE gsb0, 0x0 ;  /* 0x00008000000079c5 */ /* 0x000fe40000010000 */
[----:B------:R-:W-:Y:S01]  /*b180*/  WARPGROUP.ARRIVE ;  /* 0x00000000000079c5 */ /* 0x000fe20000000000 */
[----:B------:R-:W-:Y:S01]  /*b190*/  FMUL.FTZ R189, R156, UR7 ;  /* 0x000000079cbd7c20 */ /* 0x000fe20008410000 */
[----:B------:R5:W0:Y:S01]  /*b1a0*/  MUFU.TANH R190, R176 ;  /* 0x000000b000be7308 */ /* 0x000a220000002400 */
[----:B------:R-:W-:Y:S01]  /*b1b0*/  FMUL.FTZ R156, R167, UR7 ;  /* 0x00000007a79c7c20 */ /* 0x000fe20008410000 */
[----:B------:R-:W-:Y:S01]  /*b1c0*/  @!P5 PRMT R167, RZ, 0x654, R166 ;  /* 0x00000654ffa7d816 */ /* 0x000fe200000000a6 */
[----:B------:R-:W-:Y:S02]  /*b1d0*/  FMUL.FTZ R188, R153, UR7 ;  /* 0x0000000799bc7c20 */ /* 0x000fe40008410000 */
[----:B------:R-:W-:Y:S01]  /*b1e0*/  HGMMA.64x256x16.F32.BF16 R24, R184, gdesc[UR8].tnspB, R24, gsb0 ;  /* 0x43e00008b8187df0 */ /* 0x000fe20008001818 */
[----:B------:R-:W-:Y:S01]  /*b1f0*/  USHF.L.U32 UR10, UR6, 0x6, URZ ;  /* 0x00000006060a7899 */ /* 0x000fe2000800063f */
[----:B------:R-:W-:Y:S01]  /*b200*/  FMUL.FTZ R153, R162, UR7 ;  /* 0x00000007a2997c20 */ /* 0x000fe20008410000 */
[----:B------:R-:W-:Y:S01]  /*b210*/  FMUL.FTZ R162, R179, UR7 ;  /* 0x00000007b3a27c20 */ /* 0x000fe20008410000 */
[----:B------:R-:W0:Y:S01]  /*b220*/  MUFU.TANH R189, R189 ;  /* 0x000000bd00bd7308 */ /* 0x000e220000002400 */
[----:B------:R-:W-:Y:S01]  /*b230*/  UIADD3 UR5, -UR10, 0x1, URZ ;  /* 0x000000010a057890 */ /* 0x000fe2000fffe13f */
[----:B-----5:R-:W5:Y:S06]  /*b240*/  SHFL.IDX PT, R176, R174, RZ, 0x1c1f ;  /* 0x001c1fffaeb07589 */ /* 0x020f6c00000e0000 */
[----:B------:R-:W0:Y:S08]  /*b250*/  MUFU.TANH R188, R188 ;  /* 0x000000bc00bc7308 */ /* 0x000e300000002400 */
[----:B------:R-:W0:Y:S08]  /*b260*/  MUFU.TANH R153, R153 ;  /* 0x0000009900997308 */ /* 0x000e300000002400 */
[----:B------:R-:W0:Y:S08]  /*b270*/  MUFU.TANH R156, R156 ;  /* 0x0000009c009c7308 */ /* 0x000e300000002400 */
[----:B------:R-:W0:Y:S08]  /*b280*/  MUFU.TANH R191, R177 ;  /* 0x000000b100bf7308 */ /* 0x000e300000002400 */
[----:B------:R-:W0:Y:S08]  /*b290*/  MUFU.TANH R162, R162 ;  /* 0x000000a200a27308 */ /* 0x000e300000002400 */
[----:B------:R-:W0:Y:S01]  /*b2a0*/  MUFU.TANH R166, R182 ;  /* 0x000000b600a67308 */ /* 0x000e220000002400 */
[----:B------:R-:W-:-:S02]  /*b2b0*/  WARPGROUP.DEPBAR.LE gsb0, 0x0 ;  /* 0x00008000000079c5 */ /* 0x000fc40000010000 */
[----:B------:R-:W-:Y:S01]  /*b2c0*/  FMUL.FTZ R186, R168, UR7 ;  /* 0x00000007a8ba7c20 */ /* 0x000fe20008410000 */
[----:B------:R-:W-:-:S04]  /*b2d0*/  IMAD.U32 R168, RZ, RZ, UR5 ;  /* 0x00000005ffa87e24 */ /* 0x000fc8000f8e00ff */
[----:B------:R1:W0:Y:S01]  /*b2e0*/  MUFU.TANH R184, R157 ;  /* 0x0000009d00b87308 */ /* 0x0002220000002400 */
[----:B------:R-:W-:Y:S01]  /*b2f0*/  FMUL.FTZ R185, R160, UR7 ;  /* 0x00000007a0b97c20 */ /* 0x000fe20008410000 */
[----:B------:R2:W-:Y:S01]  /*b300*/  @!P5 SYNCS.ARRIVE.TRANS64.RED.A1T0 RZ, [R167+URZ], RZ ;  /* 0x000000ffa7ffd9a7 */ /* 0x0005e2000810043f */
[----:B------:R-:W-:Y:S01]  /*b310*/  FMUL.FTZ R187, R169, UR7 ;  /* 0x00000007a9bb7c20 */ /* 0x000fe20008410000 */
[----:B------:R-:W-:Y:S01]  /*b320*/  FMUL.FTZ R160, R175, UR7 ;  /* 0x00000007afa07c20 */ /* 0x000fe20008410000 */
[----:B------:R-:W-:-:S03]  /*b330*/  IMAD R168, R5, -0x2, R168 ;  /* 0xfffffffe05a87824 */ /* 0x000fc600078e02a8 */
[----:B------:R-:W0:Y:S01]  /*b340*/  MUFU.TANH R185, R185 ;  /* 0x000000b900b97308 */ /* 0x000e220000002400 */
[----:B-1----:R-:W-:Y:S01]  /*b350*/  FMUL.FTZ R157, R170, UR7 ;  /* 0x00000007aa9d7c20 */ /* 0x002fe20008410000 */
[----:B------:R-:W-:Y:S01]  /*b360*/  FMUL.FTZ R170, R172, UR7 ;  /* 0x00000007acaa7c20 */ /* 0x000fe20008410000 */
[----:B------:R-:W-:Y:S01]  /*b370*/  FMUL.FTZ R172, R173, UR7 ;  /* 0x00000007adac7c20 */ /* 0x000fe20008410000 */
[----:B--2---:R-:W-:Y:S01]  /*b380*/  FMUL.FTZ R167, R183, UR7 ;  /* 0x00000007b7a77c20 */ /* 0x004fe20008410000 */
[----:B------:R-:W-:-:S03]  /*b390*/  IMAD R168, R195, UR22, R168 ;  /* 0x00000016c3a87c24 */ /* 0x000fc6000f8e02a8 */
[----:B------:R-:W1:Y:S01]  /*b3a0*/  MUFU.TANH R186, R186 ;  /* 0x000000ba00ba7308 */ /* 0x000e620000002400 */
[----:B------:R-:W-:-:S04]  /*b3b0*/  VIADD R168, R168, -UR19 ;  /* 0x80000013a8a87c36 */ /* 0x000fc80008000000 */
[C---:B------:R-:W-:Y:S01]  /*b3c0*/  VIADD R183, R168.reuse, UR18 ;  /* 0x00000012a8b77c36 */ /* 0x040fe20008000000 */
[----:B------:R-:W-:Y:S02]  /*b3d0*/  IADD3 R193, R168, UR15, RZ ;  /* 0x0000000fa8c17c10 */ /* 0x000fe4000fffe0ff */
[----:B------:R-:W2:Y:S01]  /*b3e0*/  MUFU.TANH R187, R187 ;  /* 0x000000bb00bb7308 */ /* 0x000ea20000002400 */
[--C-:B-----5:R-:W-:Y:S02]  /*b3f0*/  IMAD.IADD R179, R183, 0x1, R176.reuse ;  /* 0x00000001b7b37824 */ /* 0x120fe400078e02b0 */
[----:B------:R-:W-:-:S05]  /*b400*/  IMAD.IADD R180, R193, 0x1, R176 ;  /* 0x00000001c1b47824 */ /* 0x000fca00078e02b0 */
[----:B------:R-:W0:Y:S08]  /*b410*/  MUFU.TANH R157, R157 ;  /* 0x0000009d009d7308 */ /* 0x000e300000002400 */
[----:B------:R-:W0:Y:S08]  /*b420*/  MUFU.TANH R170, R170 ;  /* 0x000000aa00aa7308 */ /* 0x000e300000002400 */
[----:B------:R-:W0:Y:S08]  /*b430*/  MUFU.TANH R172, R172 ;  /* 0x000000ac00ac7308 */ /* 0x000e300000002400 */
[----:B------:R-:W0:Y:S08]  /*b440*/  MUFU.TANH R160, R160 ;  /* 0x000000a000a07308 */ /* 0x000e300000002400 */
[----:B------:R-:W0:Y:S01]  /*b450*/  MUFU.TANH R167, R167 ;  /* 0x000000a700a77308 */ /* 0x000e220000002400 */
[----:B-1234-:R-:W-:Y:S05]  /*b460*/  @!P6 BRA `(.L_x_1027) ;  /* 0x00000000006ce947 */ /* 0x01efea0003800000 */
[----:B------:R-:W-:Y:S01]  /*b470*/  R2UR UR11, R17 ;  /* 0x00000000110b72ca */ /* 0x000fe200000e0000 */
[----:B------:R-:W-:Y:S01]  /*b480*/  ULDC UR5, c[0x0][0x288] ;  /* 0x0000a20000057ab9 */ /* 0x000fe20000000800 */
[----:B------:R-:W-:Y:S11]  /*b490*/  BSSY B0, `(.L_x_1028) ;  /* 0x0000014000007945 */ /* 0x000ff60003800000 */
[----:B------:R-:W-:-:S04]  /*b4a0*/  IMAD R168, R195, UR11, R176 ;  /* 0x0000000bc3a87c24 */ /* 0x000fc8000f8e02b0 */
[----:B------:R-:W-:-:S05]  /*b4b0*/  VIADD R171, R168, -UR5 ;  /* 0x80000005a8ab7c36 */ /* 0x000fca0008000000 */
[----:B------:R-:W-:-:S13]  /*b4c0*/  ISETP.GT.AND P0, PT, R171, -0x1, PT ;  /* 0xffffffffab00780c */ /* 0x000fda0003f04270 */
[----:B------:R-:W-:Y:S05]  /*b4d0*/  @P0 BRA `(.L_x_1029) ;  /* 0x0000000000240947 */ /* 0x000fea0003800000 */
[----:B------:R-:W-:Y:S01]  /*b4e0*/  ULDC UR5, c[0x0][0x9e4] ;  /* 0x0002790000057ab9 */ /* 0x000fe20000000800 */
[----:B------:R-:W-:Y:S01]  /*b4f0*/  LOP3.LUT R171, RZ, R171, RZ, 0x33, !PT ;  /* 0x000000abffab7212 */ /* 0x000fe200078e33ff */
[----:B------:R-:W-:-:S05]  /*b500*/  IMAD.U32 R176, RZ, RZ, UR5 ;  /* 0x00000005ffb07e24 */ /* 0x000fca000f8e00ff */
[----:B------:R-:W-:-:S13]  /*b510*/  ISETP.NE.AND P0, PT, R176, 0x1, PT ;  /* 0x00000001b000780c */ /* 0x000fda0003f05270 */
[----:B------:R-:W1:Y:S02]  /*b520*/  @P0 LDC.64 R168, c[0x0][0x9e8] ;  /* 0x00027a00ffa80b82 */ /* 0x000e640000000a00 */
[----:B-1----:R-:W-:-:S05]  /*b530*/  @P0 IMAD.HI.U32 R168, R171, R168, RZ ;  /* 0x000000a8aba80227 */ /* 0x002fca00078e00ff */
[----:B------:R-:W-:-:S04]  /*b540*/  @P0 SHF.R.U32.HI R171, RZ, R169, R168 ;  /* 0x000000a9ffab0219 */ /* 0x000fc800000116a8 */
[----:B------:R-:W-:Y:S01]  /*b550*/  LOP3.LUT R171, RZ, R171, RZ, 0x33, !PT ;  /* 0x000000abffab7212 */ /* 0x000fe200078e33ff */
[----:B------:R-:W-:Y:S06]  /*b560*/  BRA `(.L_x_1030) ;  /* 0x0000000000187947 */ /* 0x000fec0003800000 */
.L_x_1029:
[----:B------:R-:W-:Y:S02]  /*b570*/  ULDC UR5, c[0x0][0x9e4] ;  /* 0x0002790000057ab9 */ /* 0x000fe40000000800 */
[----:B------:R-:W-:-:S05]  /*b580*/  IMAD.U32 R176, RZ, RZ, UR5 ;  /* 0x00000005ffb07e24 */ /* 0x000fca000f8e00ff */
[----:B------:R-:W-:-:S13]  /*b590*/  ISETP.NE.AND P0, PT, R176, 0x1, PT ;  /* 0x00000001b000780c */ /* 0x000fda0003f05270 */
[----:B------:R-:W1:Y:S02]  /*b5a0*/  @P0 LDC.64 R168, c[0x0][0x9e8] ;  /* 0x00027a00ffa80b82 */ /* 0x000e640000000a00 */
[----:B-1----:R-:W-:-:S05]  /*b5b0*/  @P0 IMAD.HI.U32 R168, R171, R168, RZ ;  /* 0x000000a8aba80227 */ /* 0x002fca00078e00ff */
[----:B------:R-:W-:-:S07]  /*b5c0*/  @P0 SHF.R.U32.HI R171, RZ, R169, R168 ;  /* 0x000000a9ffab0219 */ /* 0x000fce00000116a8 */
.L_x_1030:
[----:B------:R-:W-:Y:S05]  /*b5d0*/  BSYNC B0 ;  /* 0x0000000000007941 */ /* 0x000fea0003800000 */
.L_x_1028:
[----:B------:R-:W-:-:S04]  /*b5e0*/  IMAD R168, R171, R176, -UR10 ;  /* 0x8000000aaba87e24 */ /* 0x000fc8000f8e02b0 */
[----:B------:R-:W-:-:S05]  /*b5f0*/  IMAD R168, R5, -0x2, R168 ;  /* 0xfffffffe05a87824 */ /* 0x000fca00078e02a8 */
[----:B------:R-:W-:Y:S02]  /*b600*/  VIADDMNMX R179, R168, R176, R179, PT ;  /* 0x000000b0a8b37246 */ /* 0x000fe400038001b3 */
[----:B------:R-:W-:-:S07]  /*b610*/  VIMNMX R180, R180, R168, !PT ;  /* 0x000000a8b4b47248 */ /* 0x000fce0007fe0100 */
.L_x_1027:
[----:B------:R-:W-:-:S06]  /*b620*/  UISETP.GT.AND UP1, UPT, UR6, -0x1, UPT ;  /* 0xffffffff0600788c */ /* 0x000fcc000bf24270 */
[----:B------:R-:W-:-:S04]  /*b630*/  PLOP3.LUT P0, PT, PT, PT, UP1, 0x80, 0x0 ;  /* 0x000000000000781c */ /* 0x000fc80003f0f018 */
[C---:B------:R-:W-:Y:S02]  /*b640*/  ISETP.GT.AND P1, PT, R180.reuse, RZ, P0 ;  /* 0x000000ffb400720c */ /* 0x040fe40000724270 */
[C---:B------:R-:W-:Y:S02]  /*b650*/  ISETP.GT.AND P3, PT, R180.reuse, 0x1, P0 ;  /* 0x00000001b400780c */ /* 0x040fe40000764270 */
[C---:B------:R-:W-:Y:S02]  /*b660*/  ISETP.LT.OR P2, PT, R179.reuse, 0x1, P1 ;  /* 0x00000001b300780c */ /* 0x040fe40000f41670 */
[----:B------:R-:W-:Y:S02]  /*b670*/  ISETP.GT.AND P1, PT, R180, 0x8, P0 ;  /* 0x00000008b400780c */ /* 0x000fe40000724270 */
        /* <DEDUP_REMOVED lines=8> */
[----:B------:R-:W-:Y:S02]  /*b700*/  FSEL R184, R184, -INF , !P2 ;  /* 0xff800000b8b87808 */ /* 0x000fe40005000000 */
[----:B------:R-:W-:-:S02]  /*b710*/  ISETP.GT.AND P3, PT, R180, 0x10, P0 ;  /* 0x00000010b400780c */ /* 0x000fc40000764270 */
        /* <DEDUP_REMOVED lines=10> */
[----:B------:R-:W-:Y:S02]  /*b7c0*/  ISETP.GT.AND P2, PT, R180, 0x21, P0 ;  /* 0x00000021b400780c */ /* 0x000fe40000744270 */
        /* <DEDUP_REMOVED lines=21> */
[----:B------:R-:W-:Y:S02]  /*b920*/  ISETP.LT.OR P2, PT, R179, 0x3a, P2 ;  /* 0x0000003ab300780c */ /* 0x000fe40001741670 */
[----:B------:R-:W-:Y:S02]  /*b930*/  IADD3 R179, R183, R4, RZ ;  /* 0x00000004b7b37210 */ /* 0x000fe40007ffe0ff */
[----:B------:R-:W-:Y:S02]  /*b940*/  FSEL R174, R191, -INF , !P3 ;  /* 0xff800000bfae7808 */ /* 0x000fe40005800000 */
[----:B------:R-:W-:Y:S02]  /*b950*/  FSEL R170, R192, -INF , !P1 ;  /* 0xff800000c0aa7808 */ /* 0x000fe40004800000 */
[----:B------:R-:W-:Y:S01]  /*b960*/  FSEL R161, R181, -INF , !P2 ;  /* 0xff800000b5a17808 */ /* 0x000fe20005000000 */
[----:B------:R-:W-:Y:S06]  /*b970*/  @!P6 BRA `(.L_x_1031) ;  /* 0x00000000006ce947 */ /* 0x000fec0003800000 */
        /* <DEDUP_REMOVED lines=11> */
[----:B------:R-:W0:Y:S02]  /*ba30*/  @P1 LDC.64 R164, c[0x0][0x9e8] ;  /* 0x00027a00ffa41b82 */ /* 0x000e240000000a00 */
[----:B0-----:R-:W-:-:S05]  /*ba40*/  @P1 IMAD.HI.U32 R164, R181, R164, RZ ;  /* 0x000000a4b5a41227 */ /* 0x001fca00078e00ff */
[----:B------:R-:W-:-:S04]  /*ba50*/  @P1 SHF.R.U32.HI R181, RZ, R165, R164 ;  /* 0x000000a5ffb51219 */ /* 0x000fc800000116a4 */
[----:B------:R-:W-:Y:S01]  /*ba60*/  LOP3.LUT R181, RZ, R181, RZ, 0x33, !PT ;  /* 0x000000b5ffb57212 */ /* 0x000fe200078e33ff */
[----:B------:R-:W-:Y:S06]  /*ba70*/  BRA `(.L_x_1034) ;  /* 0x0000000000187947 */ /* 0x000fec0003800000 */
.L_x_1033:
[----:B------:R-:W-:Y:S02]  /*ba80*/  ULDC UR5, c[0x0][0x9e4] ;  /* 0x0002790000057ab9 */ /* 0x000fe40000000800 */
[----:B------:R-:W-:-:S05]  /*ba90*/  IMAD.U32 R182, RZ, RZ, UR5 ;  /* 0x00000005ffb67e24 */ /* 0x000fca000f8e00ff */
[----:B------:R-:W-:-:S13]  /*baa0*/  ISETP.NE.AND P1, PT, R182, 0x1, PT ;  /* 0x00000001b600780c */ /* 0x000fda0003f25270 */
[----:B------:R-:W0:Y:S02]  /*bab0*/  @P1 LDC.64 R164, c[0x0][0x9e8] ;  /* 0x00027a00ffa41b82 */ /* 0x000e240000000a00 */
[----:B0-----:R-:W-:-:S05]  /*bac0*/  @P1 IMAD.HI.U32 R164, R181, R164, RZ ;  /* 0x000000a4b5a41227 */ /* 0x001fca00078e00ff */
[----:B------:R-:W-:-:S07]  /*bad0*/  @P1 SHF.R.U32.HI R181, RZ, R165, R164 ;  /* 0x000000a5ffb51219 */ /* 0x000fce00000116a4 */
.L_x_1034:
[----:B------:R-:W-:Y:S05]  /*bae0*/  BSYNC B0 ;  /* 0x0000000000007941 */ /* 0x000fea0003800000 */
.L_x_1032:
[----:B------:R-:W-:-:S04]  /*baf0*/  IMAD R4, R181, R182, -UR10 ;  /* 0x8000000ab5047e24 */ /* 0x000fc8000f8e02b6 */
[----:B------:R-:W-:-:S05]  /*bb00*/  IMAD R4, R5, -0x2, R4 ;  /* 0xfffffffe05047824 */ /* 0x000fca00078e0204 */
[----:B------:R-:W-:Y:S02]  /*bb10*/  VIADDMNMX R179, R4, R182, R179, PT ;  /* 0x000000b604b37246 */ /* 0x000fe400038001b3 */
[----:B------:R-:W-:-:S07]  /*bb20*/  VIMNMX R180, R180, R4, !PT ;  /* 0x00000004b4b47248 */ /* 0x000fce0007fe0100 */
.L_x_1031:
        /* <DEDUP_REMOVED lines=9> */
[C---:B------:R-:W-:Y:S02]  /*bbc0*/  ISETP.GT.AND P1, PT, R180.reuse, RZ, P0 ;  /* 0x000000ffb400720c */ /* 0x040fe40000724270 */
[----:B------:R-:W-:Y:S02]  /*bbd0*/  FMNMX.FTZ R4, R185, R4, !PT ;  /* 0x00000004b9047209 */ /* 0x000fe40007810000 */
[----:B------:R-:W-:Y:S02]  /*bbe0*/  ISETP.GT.AND P2, PT, R180, 0x8, P0 ;  /* 0x00000008b400780c */ /* 0x000fe40000744270 */
[----:B------:R-:W-:Y:S02]  /*bbf0*/  FMNMX.FTZ R165, R171, R4, !PT ;  /* 0x00000004aba57209 */ /* 0x000fe40007810000 */
[----:B------:R-:W-:-:S02]  /*bc00*/  ISETP.LT.OR P1, PT, R179, 0x1, P1 ;  /* 0x00000001b300780c */ /* 0x000fc40000f21670 */
[----:B------:R-:W-:Y:S02]  /*bc10*/  FMNMX.FTZ R4, R168, R165, !PT ;  /* 0x000000a5a8047209 */ /* 0x000fe40007810000 */
[----:B------:R-:W-:Y:S02]  /*bc20*/  ISETP.LT.OR P2, PT, R179, 0x9, P2 ;  /* 0x00000009b300780c */ /* 0x000fe40001741670 */
[----:B------:R-:W-:Y:S02]  /*bc30*/  FMNMX.FTZ R4, R177, R4, !PT ;  /* 0x00000004b1047209 */ /* 0x000fe40007810000 */
[----:B------:R-:W-:Y:S02]  /*bc40*/  ISETP.GT.AND P3, PT, R180, 0x9, P0 ;  /* 0x00000009b400780c */ /* 0x000fe40000764270 */
[----:B------:R-:W-:Y:S02]  /*bc50*/  FMNMX.FTZ R165, R173, R4, !PT ;  /* 0x00000004ada57209 */ /* 0x000fe40007810000 */
[----:B------:R-:W-:-:S02]  /*bc60*/  FSEL R2, R3, -INF , !P2 ;  /* 0xff80000003027808 */ /* 0x000fc40005000000 */
        /* <DEDUP_REMOVED lines=13> */
[C---:B------:R-:W-:Y:S02]  /*bd40*/  ISETP.LT.OR P3, PT, R179.reuse, 0x12, P3 ;  /* 0x00000012b300780c */ /* 0x040fe40001f61670 */
[----:B------:R-:W-:Y:S01]  /*bd50*/  ISETP.GT.AND P2, PT, R180, 0x19, P0 ;  /* 0x00000019b400780c */ /* 0x000fe20000744270 */
[----:B------:R-:W0:Y:S01]  /*bd60*/  SHFL.BFLY PT, R4, R165, 0x2, 0x1f ;  /* 0x0c401f00a5047f89 */ /* 0x000e2200000e0000 */
[----:B------:R-:W-:Y:S02]  /*bd70*/  FSEL R154, R154, -INF , !P3 ;  /* 0xff8000009a9a7808 */ /* 0x000fe40005800000 */
[----:B------:R-:W-:Y:S02]  /*bd80*/  ISETP.GT.AND P3, PT, R180, 0x20, P0 ;  /* 0x00000020b400780c */ /* 0x000fe40000764270 */
[----:B------:R-:W-:-:S02]  /*bd90*/  ISETP.LT.OR P2, PT, R179, 0x1a, P2 ;  /* 0x0000001ab300780c */ /* 0x000fc40001741670 */
[----:B------:R-:W-:Y:S02]  /*bda0*/  ISETP.LT.OR P3, PT, R179, 0x21, P3 ;  /* 0x00000021b300780c */ /* 0x000fe40001f61670 */
[----:B------:R-:W-:Y:S02]  /*bdb0*/  FSEL R156, R156, -INF , !P2 ;  /* 0xff8000009c9c7808 */ /* 0x000fe40005000000 */
[----:B------:R-:W-:Y:S02]  /*bdc0*/  ISETP.GT.AND P2, PT, R180, 0x28, P0 ;  /* 0x00000028b400780c */ /* 0x000fe40000744270 */
[----:B------:R-:W-:Y:S02]  /*bdd0*/  FSEL R157, R157, -INF , !P3 ;  /* 0xff8000009d9d7808 */ /* 0x000fe40005800000 */
[----:B------:R-:W-:Y:S02]  /*bde0*/  ISETP.LT.OR P2, PT, R179, 0x29, P2 ;  /* 0x00000029b300780c */ /* 0x000fe40001741670 */
[----:B------:R-:W-:-:S02]  /*bdf0*/  R2UR UR10, R22 ;  /* 0x00000000160a72ca */ /* 0x000fc400000e0000 */
[----:B------:R-:W-:Y:S02]  /*be00*/  FSEL R159, R159, -INF , !P2 ;  /* 0xff8000009f9f7808 */ /* 0x000fe40005000000 */
[----:B------:R-:W-:Y:S02]  /*be10*/  ISETP.GT.AND P2, PT, R180, 0x30, P0 ;  /* 0x00000030b400780c */ /* 0x000fe40000744270 */
[----:B0-----:R-:W-:Y:S02]  /*be20*/  FMNMX.FTZ R181, R165, R4, !PT ;  /* 0x00000004a5b57209 */ /* 0x001fe40007810000 */
[----:B------:R-:W-:Y:S02]  /*be30*/  FSEL R165, R0, -INF , !P1 ;  /* 0xff80000000a57808 */ /* 0x000fe40004800000 */
[----:B------:R-:W-:Y:S01]  /*be40*/  ISETP.GT.AND P1, PT, R180, 0x18, P0 ;  /* 0x00000018b400780c */ /* 0x000fe20000724270 */
[----:B------:R-:W0:Y:S01]  /*be50*/  SHFL.BFLY PT, R4, R181, 0x1, 0x1f ;  /* 0x0c201f00b5047f89 */ /* 0x000e2200000e0000 */
[----:B------:R-:W-:Y:S01]  /*be60*/  FMNMX.FTZ R3, R165, R200, !PT ;  /* 0x000000c8a5037209 */ /* 0x000fe20007810000 */
[----:B------:R-:W-:Y:S01]  /*be70*/  UISETP.GT.AND UP1, UPT, UR6, UR10, UPT ;  /* 0x0000000a0600728c */ /* 0x000fe2000bf24270 */
[----:B------:R-:W-:Y:S01]  /*be80*/  ISETP.LT.OR P1, PT, R179, 0x19, P1 ;  /* 0x00000019b300780c */ /* 0x000fe20000f21670 */
[----:B------:R-:W-:Y:S01]  /*be90*/  UIADD3 UR6, UR6, -0x1, URZ ;  /* 0xffffffff06067890 */ /* 0x000fe2000fffe03f */
[----:B------:R-:W-:-:S02]  /*bea0*/  FMNMX.FTZ R3, R164, R3, !PT ;  /* 0x00000003a4037209 */ /* 0x000fc40007810000 */
[----:B------:R-:W-:Y:S02]  /*beb0*/  FSEL R155, R155, -INF , !P1 ;  /* 0xff8000009b9b7808 */ /* 0x000fe40004800000 */
[----:B------:R-:W-:Y:S02]  /*bec0*/  FMNMX.FTZ R3, R2, R3, !PT ;  /* 0x0000000302037209 */ /* 0x000fe40007810000 */
[----:B------:R-:W-:Y:S02]  /*bed0*/  ISETP.GT.AND P1, PT, R180, 0x21, P0 ;  /* 0x00000021b400780c */ /* 0x000fe40000724270 */
[----:B------:R-:W-:Y:S02]  /*bee0*/  FMNMX.FTZ R0, R152, R3, !PT ;  /* 0x0000000398007209 */ /* 0x000fe40007810000 */
[----:B------:R-:W-:Y:S02]  /*bef0*/  ISETP.LT.OR P1, PT, R179, 0x22, P1 ;  /* 0x00000022b300780c */ /* 0x000fe40000f21670 */
[----:B------:R-:W-:-:S02]  /*bf00*/  FMNMX.FTZ R3, R153, R0, !PT ;  /* 0x0000000099037209 */ /* 0x000fc40007810000 */
[----:B------:R-:W-:Y:S02]  /*bf10*/  FSEL R158, R158, -INF , !P1 ;  /* 0xff8000009e9e7808 */ /* 0x000fe40004800000 */
[----:B------:R-:W-:Y:S02]  /*bf20*/  FMNMX.FTZ R0, R154, R3, !PT ;  /* 0x000000039a007209 */ /* 0x000fe40007810000 */
[----:B------:R-:W-:Y:S02]  /*bf30*/  ISETP.GT.AND P1, PT, R180, 0x29, P0 ;  /* 0x00000029b400780c */ /* 0x000fe40000724270 */
[----:B------:R-:W-:Y:S02]  /*bf40*/  FMNMX.FTZ R3, R155, R0, !PT ;  /* 0x000000009b037209 */ /* 0x000fe40007810000 */
[----:B------:R-:W-:Y:S02]  /*bf50*/  ISETP.LT.OR P1, PT, R179, 0x2a, P1 ;  /* 0x0000002ab300780c */ /* 0x000fe40000f21670 */
[----:B------:R-:W-:-:S02]  /*bf60*/  FMNMX.FTZ R0, R156, R3, !PT ;  /* 0x000000039c007209 */ /* 0x000fc40007810000 */
[----:B------:R-:W-:Y:S02]  /*bf70*/  ISETP.LT.OR P2, PT, R179, 0x31, P2 ;  /* 0x00000031b300780c */ /* 0x000fe40001741670 */
[----:B------:R-:W-:Y:S02]  /*bf80*/  FMNMX.FTZ R3, R157, R0, !PT ;  /* 0x000000009d037209 */ /* 0x000fe40007810000 */
[----:B------:R-:W-:Y:S02]  /*bf90*/  FSEL R160, R160, -INF , !P1 ;  /* 0xff800000a0a07808 */ /* 0x000fe40004800000 */
[----:B------:R-:W-:Y:S02]  /*bfa0*/  FMNMX.FTZ R0, R158, R3, !PT ;  /* 0x000000039e007209 */ /* 0x000fe40007810000 */
[----:B0-----:R-:W-:Y:S02]  /*bfb0*/  FMNMX.FTZ R4, R181, R4, !PT ;  /* 0x00000004b5047209 */ /* 0x001fe40007810000 */
[----:B------:R-:W-:-:S02]  /*bfc0*/  ISETP.GT.AND P1, PT, R180, 0x31, P0 ;  /* 0x00000031b400780c */ /* 0x000fc40000724270 */
[----:B------:R-:W-:Y:S01]  /*bfd0*/  FMNMX.FTZ R3, R159, R0, !PT ;  /* 0x000000009f037209 */ /* 0x000fe20007810000 */
[----:B------:R-:W-:Y:S01]  /*bfe0*/  FMUL.FTZ R181, R4, UR5 ;  /* 0x0000000504b57c20 */ /* 0x000fe20008410000 */
[----:B------:R-:W-:Y:S02]  /*bff0*/  FSEL R163, R163, -INF , !P2 ;  /* 0xff800000a3a37808 */ /* 0x000fe40005000000 */
[----:B------:R-:W-:Y:S02]  /*c000*/  ISETP.GT.AND P2, PT, R180, 0x38, P0 ;  /* 0x00000038b400780c */ /* 0x000fe40000744270 */
[----:B------:R-:W-:Y:S02]  /*c010*/  ISETP.LT.OR P1, PT, R179, 0x32, P1 ;  /* 0x00000032b300780c */ /* 0x000fe40000f21670 */
[----:B------:R-:W-:Y:S02]  /*c020*/  FMNMX.FTZ R0, R160, R3, !PT ;  /* 0x00000003a0007209 */ /* 0x000fe40007810000 */
[----:B------:R-:W-:-:S02]  /*c030*/  FSETP.NEU.FTZ.AND P3, PT, R4, -INF , PT ;  /* 0xff8000000400780b */ /* 0x000fc40003f7d000 */
[----:B------:R-:W-:Y:S02]  /*c040*/  ISETP.GT.AND P0, PT, R180, 0x39, P0 ;  /* 0x00000039b400780c */ /* 0x000fe40000704270 */
[----:B------:R-:W-:Y:S02]  /*c050*/  ISETP.LT.OR P2, PT, R179, 0x39, P2 ;  /* 0x00000039b300780c */ /* 0x000fe40001741670 */
[----:B------:R-:W-:Y:S02]  /*c060*/  FSEL R162, R162, -INF , !P1 ;  /* 0xff800000a2a27808 */ /* 0x000fe40004800000 */
[----:B------:R-:W-:Y:S02]  /*c070*/  FMNMX.FTZ R3, R163, R0, !PT ;  /* 0x00000000a3037209 */ /* 0x000fe40007810000 */
[----:B------:R-:W-:Y:S02]  /*c080*/  FSEL R182, R181, RZ, P3 ;  /* 0x000000ffb5b67208 */ /* 0x000fe40001800000 */
[----:B------:R-:W-:-:S02]  /*c090*/  ISETP.LT.OR P0, PT, R179, 0x3a, P0 ;  /* 0x0000003ab300780c */ /* 0x000fc40000701670 */
[----:B------:R-:W-:Y:S01]  /*c0a0*/  FSEL R166, R166, -INF , !P2 ;  /* 0xff800000a6a67808 */ /* 0x000fe20005000000 */
[--C-:B------:R-:W-:Y:S01]  /*c0b0*/  FFMA.FTZ R181, R178, UR5, -R182.reuse ;  /* 0x00000005b2b57c23 */ /* 0x100fe200080108b6 */
[----:B------:R-:W-:Y:S01]  /*c0c0*/  FMNMX.FTZ R3, R162, R3, !PT ;  /* 0x00000003a2037209 */ /* 0x000fe20007810000 */
[--C-:B------:R-:W-:Y:S01]  /*c0d0*/  FFMA.FTZ R194, R168, UR5, -R182.reuse ;  /* 0x00000005a8c27c23 */ /* 0x100fe200080108b6 */
[----:B------:R-:W-:Y:S01]  /*c0e0*/  FSEL R178, R167, -INF , !P0 ;  /* 0xff800000a7b27808 */ /* 0x000fe20004000000 */
[--C-:B------:R-:W-:Y:S01]  /*c0f0*/  FFMA.FTZ R196, R188, UR5, -R182.reuse ;  /* 0x00000005bcc47c23 */ /* 0x100fe200080108b6 */
[----:B------:R-:W-:Y:S01]  /*c100*/  FMNMX.FTZ R3, R166, R3, !PT ;  /* 0x00000003a6037209 */ /* 0x000fe20007810000 */
[----:B------:R-:W-:Y:S01]  /*c110*/  MUFU.EX2 R181, R181 ;  /* 0x000000b500b57308 */ /* 0x000fe20000000800 */
[----:B------:R-:W-:Y:S01]  /*c120*/  FSEL R168, R4, RZ, P3 ;  /* 0x000000ff04a87208 */ /* 0x000fe20001800000 */
[--C-:B------:R-:W-:Y:S01]  /*c130*/  FFMA.FTZ R198, R189, UR5, -R182.reuse ;  /* 0x00000005bdc67c23 */ /* 0x100fe200080108b6 */
[----:B------:R-:W-:Y:S01]  /*c140*/  FMNMX.FTZ R3, R178, R3, !PT ;  /* 0x00000003b2037209 */ /* 0x000fe20007810000 */
[--C-:B------:R-:W-:Y:S01]  /*c150*/  FFMA.FTZ R184, R184, UR5, -R182.reuse ;  /* 0x00000005b8b87c23 */ /* 0x100fe200080108b6 */
[--C-:B------:R-:W-:Y:S01]  /*c160*/  FFMA.FTZ R192, R185, UR5, -R182.reuse ;  /* 0x00000005b9c07c23 */ /* 0x100fe200080108b6 */
[----:B------:R-:W-:Y:S01]  /*c170*/  FADD.FTZ R168, -R168, R23 ;  /* 0x00000017a8a87221 */ /* 0x000fe20000010100 */
[--C-:B------:R-:W-:Y:S01]  /*c180*/  FFMA.FTZ R171, R171, UR5, -R182.reuse ;  /* 0x00000005abab7c23 */ /* 0x100fe200080108b6 */
[----:B------:R-:W0:Y:S01]  /*c190*/  SHFL.BFLY PT, R0, R3, 0x2, 0x1f ;  /* 0x0c401f0003007f89 */ /* 0x000e2200000e0000 */
[----:B------:R-:W-:Y:S01]  /*c1a0*/  MUFU.EX2 R196, R196 ;  /* 0x000000c400c47308 */ /* 0x000fe20000000800 */
[----:B------:R-:W-:Y:S01]  /*c1b0*/  FMUL.FTZ R168, R168, UR5 ;  /* 0x00000005a8a87c20 */ /* 0x000fe20008410000 */
[--C-:B------:R-:W-:Y:S01]  /*c1c0*/  FFMA.FTZ R177, R177, UR5, -R182.reuse ;  /* 0x00000005b1b17c23 */ /* 0x100fe200080108b6 */
[--C-:B------:R-:W-:Y:S01]  /*c1d0*/  FFMA.FTZ R188, R173, UR5, -R182.reuse ;  /* 0x00000005adbc7c23 */ /* 0x100fe200080108b6 */
[--C-:B------:R-:W-:Y:S01]  /*c1e0*/  FFMA.FTZ R173, R176, UR5, -R182.reuse ;  /* 0x00000005b0ad7c23 */ /* 0x100fe200080108b6 */
[--C-:B------:R-:W-:Y:S01]  /*c1f0*/  FFMA.FTZ R190, R175, UR5, -R182.reuse ;  /* 0x00000005afbe7c23 */ /* 0x100fe200080108b6 */
[--C-:B------:R-:W-:Y:S01]  /*c200*/  FFMA.FTZ R175, R172, UR5, -R182.reuse ;  /* 0x00000005acaf7c23 */ /* 0x100fe200080108b6 */
[--C-:B------:R-:W-:Y:S01]  /*c210*/  FFMA.FTZ R186, R170, UR5, -R182.reuse ;  /* 0x00000005aaba7c23 */ /* 0x100fe200080108b6 */
[----:B------:R-:W-:Y:S01]  /*c220*/  MUFU.EX2 R198, R198 ;  /* 0x000000c600c67308 */ /* 0x000fe20000000800 */
[----:B------:R-:W-:Y:S01]  /*c230*/  FFMA.FTZ R161, R161, UR5, -R182 ;  /* 0x00000005a1a17c23 */ /* 0x000fe200080108b6 */
[----:B------:R-:W-:-:S06]  /*c240*/  R2UR UR10, R8 ;  /* 0x00000000080a72ca */ /* 0x000fcc00000e0000 */
[----:B------:R1:W-:Y:S01]  /*c250*/  MUFU.EX2 R167, R184 ;  /* 0x000000b800a77308 */ /* 0x0003e20000000800 */
[----:B0-----:R-:W-:-:S07]  /*c260*/  FMNMX.FTZ R0, R3, R0, !PT ;  /* 0x0000000003007209 */ /* 0x001fce0007810000 */
[----:B------:R-:W-:Y:S01]  /*c270*/  MUFU.EX2 R192, R192 ;  /* 0x000000c000c07308 */ /* 0x000fe20000000800 */
[--C-:B-1----:R-:W-:Y:S01]  /*c280*/  FFMA.FTZ R184, R169, UR5, -R182.reuse ;  /* 0x00000005a9b87c23 */ /* 0x102fe200080108b6 */
[----:B------:R-:W-:Y:S01]  /*c290*/  FFMA.FTZ R169, R174, UR5, -R182 ;  /* 0x00000005aea97c23 */ /* 0x000fe200080108b6 */
[----:B------:R-:W-:Y:S01]  /*c2a0*/  IMAD.U32 R201, RZ, RZ, UR10 ;  /* 0x0000000affc97e24 */ /* 0x000fe2000f8e00ff */
[----:B------:R-:W0:Y:S04]  /*c2b0*/  SHFL.BFLY PT, R3, R0, 0x1, 0x1f ;  /* 0x0c201f0000037f89 */ /* 0x000e2800000e0000 */
[----:B------:R-:W-:Y:S08]  /*c2c0*/  MUFU.EX2 R171, R171 ;  /* 0x000000ab00ab7308 */ /* 0x000ff00000000800 */
[----:B------:R-:W-:Y:S08]  /*c2d0*/  MUFU.EX2 R194, R194 ;  /* 0x000000c200c27308 */ /* 0x000ff00000000800 */
[----:B------:R-:W-:Y:S01]  /*c2e0*/  MUFU.EX2 R177, R177 ;  /* 0x000000b100b17308 */ /* 0x000fe20000000800 */
[----:B0-----:R-:W-:-:S04]  /*c2f0*/  FMNMX.FTZ R3, R0, R3, !PT ;  /* 0x0000000300037209 */ /* 0x001fc80007810000 */
[C---:B------:R-:W-:Y:S01]  /*c300*/  FSETP.NEU.FTZ.AND P0, PT, R3.reuse, -INF , PT ;  /* 0xff8000000300780b */ /* 0x040fe20003f1d000 */
[----:B------:R-:W-:Y:S02]  /*c310*/  FMUL.FTZ R0, R3, UR5 ;  /* 0x0000000503007c20 */ /* 0x000fe40008410000 */
[----:B------:R-:W-:Y:S03]  /*c320*/  MUFU.EX2 R188, R188 ;  /* 0x000000bc00bc7308 */ /* 0x000fe60000000800 */
[----:B------:R-:W-:-:S05]  /*c330*/  FSEL R179, R0, RZ, P0 ;  /* 0x000000ff00b37208 */ /* 0x000fca0000000000 */
[----:B------:R-:W0:Y:S01]  /*c340*/  MUFU.EX2 R0, R168 ;  /* 0x000000a800007308 */ /* 0x000e220000000800 */
[--C-:B------:R-:W-:Y:S01]  /*c350*/  FFMA.FTZ R193, R153, UR5, -R179.reuse ;  /* 0x0000000599c17c23 */ /* 0x100fe200080108b3 */
[----:B------:R-:W-:Y:S01]  /*c360*/  FSEL R153, R3, RZ, P0 ;  /* 0x000000ff03997208 */ /* 0x000fe20000000000 */
[--C-:B------:R-:W-:Y:S01]  /*c370*/  FFMA.FTZ R197, R165, UR5, -R179.reuse ;  /* 0x00000005a5c57c23 */ /* 0x100fe200080108b3 */
[--C-:B------:R-:W-:Y:S01]  /*c380*/  FFMA.FTZ R164, R164, UR5, -R179.reuse ;  /* 0x00000005a4a47c23 */ /* 0x100fe200080108b3 */
[--C-:B------:R-:W-:Y:S01]  /*c390*/  FFMA.FTZ R199, R2, UR5, -R179.reuse ;  /* 0x0000000502c77c23 */ /* 0x100fe200080108b3 */
[--C-:B------:R-:W-:Y:S01]  /*c3a0*/  FFMA.FTZ R152, R152, UR5, -R179.reuse ;  /* 0x0000000598987c23 */ /* 0x100fe200080108b3 */
[----:B------:R-:W-:Y:S01]  /*c3b0*/  FADD.FTZ R153, -R153, R200 ;  /* 0x000000c899997221 */ /* 0x000fe20000010100 */
[--C-:B------:R-:W-:Y:S01]  /*c3c0*/  FFMA.FTZ R195, R155, UR5, -R179.reuse ;  /* 0x000000059bc37c23 */ /* 0x100fe200080108b3 */
[----:B------:R-:W-:Y:S01]  /*c3d0*/  MUFU.EX2 R197, R197 ;  /* 0x000000c500c57308 */ /* 0x000fe20000000800 */
[--C-:B------:R-:W-:Y:S01]  /*c3e0*/  FFMA.FTZ R154, R154, UR5, -R179.reuse ;  /* 0x000000059a9a7c23 */ /* 0x100fe200080108b3 */
[----:B------:R-:W-:Y:S01]  /*c3f0*/  FMUL.FTZ R153, R153, UR5 ;  /* 0x0000000599997c20 */ /* 0x000fe20008410000 */
[--C-:B------:R-:W-:Y:S01]  /*c400*/  FFMA.FTZ R156, R156, UR5, -R179.reuse ;  /* 0x000000059c9c7c23 */ /* 0x100fe200080108b3 */
[--C-:B------:R-:W-:Y:S01]  /*c410*/  FFMA.FTZ R189, R157, UR5, -R179.reuse ;  /* 0x000000059dbd7c23 */ /* 0x100fe200080108b3 */
[--C-:B------:R-:W-:Y:S01]  /*c420*/  FFMA.FTZ R158, R158, UR5, -R179.reuse ;  /* 0x000000059e9e7c23 */ /* 0x100fe200080108b3 */
[--C-:B------:R-:W-:Y:S01]  /*c430*/  FFMA.FTZ R159, R159, UR5, -R179.reuse ;  /* 0x000000059f9f7c23 */ /* 0x100fe200080108b3 */
[----:B------:R-:W-:Y:S01]  /*c440*/  FFMA.FTZ R160, R160, UR5, -R179 ;  /* 0x00000005a0a07c23 */ /* 0x000fe200080108b3 */
[----:B------:R-:W1:Y:S01]  /*c450*/  MUFU.EX2 R2, R153 ;  /* 0x0000009900027308 */ /* 0x000e620000000800 */
[----:B0-----:R-:W-:Y:S01]  /*c460*/  FFMA.FTZ R155, R0, R18, R181 ;  /* 0x00000012009b7223 */ /* 0x001fe200000100b5 */
[--C-:B------:R-:W-:Y:S01]  /*c470*/  FFMA.FTZ R163, R163, UR5, -R179.reuse ;  /* 0x00000005a3a37c23 */ /* 0x100fe200080108b3 */
[--C-:B------:R-:W-:Y:S01]  /*c480*/  FFMA.FTZ R162, R162, UR5, -R179.reuse ;  /* 0x00000005a2a27c23 */ /* 0x100fe200080108b3 */
[----:B------:R-:W-:Y:S01]  /*c490*/  FFMA.FTZ R166, R166, UR5, -R179 ;  /* 0x00000005a6a67c23 */ /* 0x000fe200080108b3 */
[----:B------:R-:W-:Y:S01]  /*c4a0*/  FADD.FTZ R155, R196, R155 ;  /* 0x0000009bc49b7221 */ /* 0x000fe20000010000 */
[----:B------:R-:W-:Y:S01]  /*c4b0*/  FFMA.FTZ R178, R178, UR5, -R179 ;  /* 0x00000005b2b27c23 */ /* 0x000fe200080108b3 */
[----:B------:R-:W-:Y:S01]  /*c4c0*/  PLOP3.LUT P0, PT, PT, PT, UP1, 0x80, 0x0 ;  /* 0x000000000000781c */ /* 0x000fe20003f0f018 */
[----:B------:R-:W0:Y:S01]  /*c4d0*/  MUFU.EX2 R164, R164 ;  /* 0x000000a400a47308 */ /* 0x000e220000000800 */
[----:B------:R-:W-:Y:S01]  /*c4e0*/  FADD.FTZ R18, R198, R155 ;  /* 0x0000009bc6127221 */ /* 0x000fe20000010000 */
[----:B------:R-:W-:Y:S01]  /*c4f0*/  F2FP.BF16.F32.PACK_AB R196, R196, R181 ;  /* 0x000000b5c4c4723e */ /* 0x000fe200000010ff */
[----:B------:R-:W-:Y:S01]  /*c500*/  IMAD.MOV.U32 R200, RZ, RZ, R3 ;  /* 0x000000ffffc87224 */ /* 0x000fe200078e0003 */
[C---:B------:R-:W-:Y:S01]  /*c510*/  F2FP.BF16.F32.PACK_AB R198, R167.reuse, R198 ;  /* 0x000000c6a7c6723e */ /* 0x040fe200000010ff */
[----:B------:R-:W-:-:S03]  /*c520*/  FADD.FTZ R155, R167, R18 ;  /* 0x00000012a79b7221 */ /* 0x000fc60000010000 */
[----:B------:R-:W2:Y:S01]  /*c530*/  MUFU.EX2 R199, R199 ;  /* 0x000000c700c77308 */ /* 0x000ea20000000800 */
[----:B-1----:R-:W-:Y:S01]  /*c540*/  FFMA.FTZ R9, R2, R9, R197 ;  /* 0x0000000902097223 */ /* 0x002fe200000100c5 */
[----:B------:R-:W-:Y:S01]  /*c550*/  FADD.FTZ R168, R192, R155 ;  /* 0x0000009bc0a87221 */ /* 0x000fe20000010000 */
[----:B------:R-:W-:Y:S01]  /*c560*/  IMAD.U32 R155, RZ, RZ, UR14 ;  /* 0x0000000eff9b7e24 */ /* 0x000fe2000f8e00ff */
[C---:B------:R-:W-:Y:S02]  /*c570*/  F2FP.BF16.F32.PACK_AB R192, R171.reuse, R192 ;  /* 0x000000c0abc0723e */ /* 0x040fe400000010ff */
[----:B------:R-:W-:Y:S02]  /*c580*/  FADD.FTZ R153, R171, R168 ;  /* 0x000000a8ab997221 */ /* 0x000fe40000010000 */
[----:B------:R-:W1:Y:S01]  /*c590*/  MUFU.EX2 R152, R152 ;  /* 0x0000009800987308 */ /* 0x000e620000000800 */
[----:B0-----:R-:W-:Y:S01]  /*c5a0*/  FADD.FTZ R18, R164, R9 ;  /* 0x00000009a4127221 */ /* 0x001fe20000010000 */
[----:B------:R-:W-:Y:S01]  /*c5b0*/  FADD.FTZ R168, R194, R153 ;  /* 0x00000099c2a87221 */ /* 0x000fe20000010000 */
[----:B------:R-:W-:-:S02]  /*c5c0*/  @!P5 IADD3 R155, R155, 0x30860, RZ ;  /* 0x000308609b9bd810 */ /* 0x000fc40007ffe0ff */
[C---:B------:R-:W-:Y:S01]  /*c5d0*/  F2FP.BF16.F32.PACK_AB R194, R177.reuse, R194 ;  /* 0x000000c2b1c2723e */ /* 0x040fe200000010ff */
[----:B------:R-:W-:Y:S01]  /*c5e0*/  FADD.FTZ R153, R177, R168 ;  /* 0x000000a8b1997221 */ /* 0x000fe20000010000 */
[----:B------:R-:W-:Y:S01]  /*c5f0*/  @!P5 PRMT R155, RZ, 0x654, R155 ;  /* 0x00000654ff9bd816 */ /* 0x000fe2000000009b */
[----:B------:R-:W0:Y:S01]  /*c600*/  MUFU.EX2 R193, R193 ;  /* 0x000000c100c17308 */ /* 0x000e220000000800 */
[----:B--2---:R-:W-:Y:S01]  /*c610*/  FADD.FTZ R9, R199, R18 ;  /* 0x00000012c7097221 */ /* 0x004fe20000010000 */
[----:B------:R-:W-:Y:S01]  /*c620*/  FADD.FTZ R168, R188, R153 ;  /* 0x00000099bca87221 */ /* 0x000fe20000010000 */
[----:B------:R2:W-:Y:S01]  /*c630*/  @!P5 SYNCS.ARRIVE.TRANS64.RED.A1T0 RZ, [R155+URZ], RZ ;  /* 0x000000ff9bffd9a7 */ /* 0x0005e2000810043f */
[----:B------:R-:W-:-:S04]  /*c640*/  F2FP.BF16.F32.PACK_AB R197, R164, R197 ;  /* 0x000000c5a4c5723e */ /* 0x000fc800000010ff */
[----:B------:R-:W3:Y:S01]  /*c650*/  MUFU.EX2 R154, R154 ;  /* 0x0000009a009a7308 */ /* 0x000ee20000000800 */
[C---:B-1----:R-:W-:Y:S01]  /*c660*/  FADD.FTZ R18, R152.reuse, R9 ;  /* 0x0000000998127221 */ /* 0x042fe20000010000 */
[----:B------:R-:W-:-:S06]  /*c670*/  F2FP.BF16.F32.PACK_AB R199, R152, R199 ;  /* 0x000000c798c7723e */ /* 0x000fcc00000010ff */
[----:B------:R-:W1:Y:S01]  /*c680*/  MUFU.EX2 R195, R195 ;  /* 0x000000c300c37308 */ /* 0x000e620000000800 */
[----:B0-----:R-:W-:-:S07]  /*c690*/  FADD.FTZ R9, R193, R18 ;  /* 0x00000012c1097221 */ /* 0x001fce0000010000 */
[----:B------:R-:W0:Y:S01]  /*c6a0*/  MUFU.EX2 R156, R156 ;  /* 0x0000009c009c7308 */ /* 0x000e220000000800 */
[C---:B---3--:R-:W-:Y:S01]  /*c6b0*/  FADD.FTZ R18, R154.reuse, R9 ;  /* 0x000000099a127221 */ /* 0x048fe20000010000 */
[----:B------:R-:W-:-:S06]  /*c6c0*/  F2FP.BF16.F32.PACK_AB R193, R154, R193 ;  /* 0x000000c19ac1723e */ /* 0x000fcc00000010ff */
[----:B------:R-:W3:Y:S01]  /*c6d0*/  MUFU.EX2 R189, R189 ;  /* 0x000000bd00bd7308 */ /* 0x000ee20000000800 */
[----:B-1----:R-:W-:-:S07]  /*c6e0*/  FADD.FTZ R9, R195, R18 ;  /* 0x00000012c3097221 */ /* 0x002fce0000010000 */
[----:B------:R-:W1:Y:S01]  /*c6f0*/  MUFU.EX2 R173, R173 ;  /* 0x000000ad00ad7308 */ /* 0x000e620000000800 */
[C---:B0-----:R-:W-:Y:S01]  /*c700*/  FADD.FTZ R18, R156.reuse, R9 ;  /* 0x000000099c127221 */ /* 0x041fe20000010000 */
[----:B------:R-:W-:-:S06]  /*c710*/  F2FP.BF16.F32.PACK_AB R195, R156, R195 ;  /* 0x000000c39cc3723e */ /* 0x000fcc00000010ff */
[----:B------:R-:W0:Y:S01]  /*c720*/  MUFU.EX2 R158, R158 ;  /* 0x0000009e009e7308 */ /* 0x000e220000000800 */
[----:B---3--:R-:W-:-:S07]  /*c730*/  FADD.FTZ R9, R189, R18 ;  /* 0x00000012bd097221 */ /* 0x008fce0000010000 */
[----:B------:R-:W-:Y:S01]  /*c740*/  MUFU.EX2 R190, R190 ;  /* 0x000000be00be7308 */ /* 0x000fe20000000800 */
[C---:B-1----:R-:W-:Y:S01]  /*c750*/  FADD.FTZ R153, R173.reuse, R168 ;  /* 0x000000a8ad997221 */ /* 0x042fe20000010000 */
[----:B------:R-:W-:-:S06]  /*c760*/  F2FP.BF16.F32.PACK_AB R188, R173, R188 ;  /* 0x000000bcadbc723e */ /* 0x000fcc00000010ff */
[----:B------:R-:W1:Y:S01]  /*c770*/  MUFU.EX2 R170, R159 ;  /* 0x0000009f00aa7308 */ /* 0x000e620000000800 */
[C---:B0-----:R-:W-:Y:S01]  /*c780*/  FADD.FTZ R9, R158.reuse, R9 ;  /* 0x000000099e097221 */ /* 0x041fe20000010000 */
[----:B------:R-:W-:-:S06]  /*c790*/  F2FP.BF16.F32.PACK_AB R189, R158, R189 ;  /* 0x000000bd9ebd723e */ /* 0x000fcc00000010ff */
[----:B------:R-:W0:Y:S08]  /*c7a0*/  MUFU.EX2 R175, R175 ;  /* 0x000000af00af7308 */ /* 0x000e300000000800 */
[----:B------:R3:W4:Y:S01]  /*c7b0*/  MUFU.EX2 R191, R160 ;  /* 0x000000a000bf7308 */ /* 0x0007220000000800 */
[----:B-1----:R-:W-:-:S07]  /*c7c0*/  FADD.FTZ R9, R170, R9 ;  /* 0x00000009aa097221 */ /* 0x002fce0000010000 */
[----:B------:R-:W1:Y:S01]  /*c7d0*/  MUFU.EX2 R184, R184 ;  /* 0x000000b800b87308 */ /* 0x000e620000000800 */
[----:B---3--:R-:W-:Y:S01]  /*c7e0*/  FADD.FTZ R160, R190, R153 ;  /* 0x00000099bea07221 */ /* 0x008fe20000010000 */
[----:B0-----:R-:W-:-:S03]  /*c7f0*/  F2FP.BF16.F32.PACK_AB R190, R175, R190 ;  /* 0x000000beafbe723e */ /* 0x001fc600000010ff */
[----:B------:R-:W-:-:S03]  /*c800*/  FADD.FTZ R153, R175, R160 ;  /* 0x000000a0af997221 */ /* 0x000fc60000010000 */
[----:B------:R-:W0:Y:S01]  /*c810*/  MUFU.EX2 R172, R163 ;  /* 0x000000a300ac7308 */ /* 0x000e220000000800 */
[C---:B----4-:R-:W-:Y:S01]  /*c820*/  FADD.FTZ R9, R191.reuse, R9 ;  /* 0x00000009bf097221 */ /* 0x050fe20000010000 */
[----:B------:R-:W-:-:S06]  /*c830*/  F2FP.BF16.F32.PACK_AB R191, R191, R170 ;  /* 0x000000aabfbf723e */ /* 0x000fcc00000010ff */
[----:B------:R-:W3:Y:S01]  /*c840*/  MUFU.EX2 R169, R169 ;  /* 0x000000a900a97308 */ /* 0x000ee20000000800 */
[----:B-1----:R-:W-:-:S07]  /*c850*/  FADD.FTZ R18, R184, R153 ;  /* 0x00000099b8127221 */ /* 0x002fce0000010000 */
[----:B------:R-:W1:Y:S01]  /*c860*/  MUFU.EX2 R162, R162 ;  /* 0x000000a200a27308 */ /* 0x000e620000000800 */
[----:B0-----:R-:W-:-:S07]  /*c870*/  FADD.FTZ R9, R172, R9 ;  /* 0x00000009ac097221 */ /* 0x001fce0000010000 */
[----:B------:R-:W0:Y:S01]  /*c880*/  MUFU.EX2 R186, R186 ;  /* 0x000000ba00ba7308 */ /* 0x000e220000000800 */
[C---:B---3--:R-:W-:Y:S01]  /*c890*/  FADD.FTZ R153, R169.reuse, R18 ;  /* 0x00000012a9997221 */ /* 0x048fe20000010000 */
[----:B------:R-:W-:-:S06]  /*c8a0*/  F2FP.BF16.F32.PACK_AB R184, R169, R184 ;  /* 0x000000b8a9b8723e */ /* 0x000fcc00000010ff */
[----:B------:R-:W3:Y:S01]  /*c8b0*/  MUFU.EX2 R166, R166 ;  /* 0x000000a600a67308 */ /* 0x000ee20000000800 */
[C---:B-1----:R-:W-:Y:S01]  /*c8c0*/  FADD.FTZ R9, R162.reuse, R9 ;  /* 0x00000009a2097221 */ /* 0x042fe20000010000 */
[----:B------:R-:W-:-:S06]  /*c8d0*/  F2FP.BF16.F32.PACK_AB R185, R162, R172 ;  /* 0x000000aca2b9723e */ /* 0x000fcc00000010ff */
[----:B------:R-:W1:Y:S01]  /*c8e0*/  MUFU.EX2 R23, R161 ;  /* 0x000000a100177308 */ /* 0x000e620000000800 */
[----:B0-----:R-:W-:-:S07]  /*c8f0*/  FADD.FTZ R18, R186, R153 ;  /* 0x00000099ba127221 */ /* 0x001fce0000010000 */
[----:B------:R-:W0:Y:S01]  /*c900*/  MUFU.EX2 R178, R178 ;  /* 0x000000b200b27308 */ /* 0x000e220000000800 */
[----:B---3--:R-:W-:Y:S01]  /*c910*/  FADD.FTZ R9, R166, R9 ;  /* 0x00000009a6097221 */ /* 0x008fe20000010000 */
[C---:B-1----:R-:W-:Y:S01]  /*c920*/  FADD.FTZ R18, R23.reuse, R18 ;  /* 0x0000001217127221 */ /* 0x042fe20000010000 */
[----:B------:R-:W-:Y:S01]  /*c930*/  F2FP.BF16.F32.PACK_AB R186, R23, R186 ;  /* 0x000000ba17ba723e */ /* 0x000fe200000010ff */
[----:B------:R-:W-:Y:S02]  /*c940*/  IMAD.MOV.U32 R23, RZ, RZ, R4 ;  /* 0x000000ffff177224 */ /* 0x000fe400078e0004 */
[C---:B0-----:R-:W-:Y:S01]  /*c950*/  FADD.FTZ R9, R178.reuse, R9 ;  /* 0x00000009b2097221 */ /* 0x041fe20000010000 */
[----:B------:R-:W-:Y:S01]  /*c960*/  F2FP.BF16.F32.PACK_AB R187, R178, R166 ;  /* 0x000000a6b2bb723e */ /* 0x000fe200000010ff */
[----:B--2---:R-:W-:Y:S06]  /*c970*/  @P0 BRA `(.L_x_1035) ;  /* 0xffffffd000f40947 */ /* 0x004fec000383ffff */
.L_x_1018:
        /* <DEDUP_REMOVED lines=131> */
.L_x_1036:
        /* <DEDUP_REMOVED lines=8> */
.L_x_1037:
[----:B-1----:R-:W-:Y:S05]  /*d230*/  @P0 BRA `(.L_x_1038) ;  /* 0x0000000000080947 */ /* 0x002fea0003800000 */
[----:B------:R-:W1:Y:S02]  /*d240*/  SYNCS.PHASECHK.TRANS64.TRYWAIT P0, [UR7+0x30850], R0 ;  /* 0x03085000ff0075a7 */ /* 0x000e640008000147 */
[----:B-1----:R-:W-:Y:S05]  /*d250*/  @!P0 BRA `(.L_x_1039) ;  /* 0x0000008000588947 */ /* 0x002fea0003800000 */
.L_x_1038:
[----:B------:R-:W-:Y:S01]  /*d260*/  R2UR UR6, R16 ;  /* 0x00000000100672ca */ /* 0x000fe200000e0000 */
[----:B------:R-:W-:Y:S01]  /*d270*/  WARPGROUP.ARRIVE ;  /* 0x00000000000079c5 */ /* 0x000fe20000000000 */
[----:B------:R-:W-:Y:S01]  /*d280*/  UMOV UR11, 0x40000040 ;  /* 0x40000040000b7882 */ /* 0x000fe20000000000 */
[----:B-1----:R-:W1:Y:S01]  /*d290*/  SHFL.BFLY PT, R5, R18, 0x2, 0x1f ;  /* 0x0c401f0012057f89 */ /* 0x002e6200000e0000 */
[----:B------:R-:W-:Y:S02]  /*d2a0*/  IMAD.MOV.U32 R6, RZ, RZ, RZ ;  /* 0x000000ffff067224 */ /* 0x000fe400078e00ff */
[----:B------:R-:W-:Y:S01]  /*d2b0*/  IMAD.U32 R13, RZ, RZ, UR5 ;  /* 0x00000005ff0d7e24 */ /* 0x000fe2000f8e00ff */
[----:B0-----:R-:W0:Y:S06]  /*d2c0*/  SHFL.BFLY PT, R0, R9, 0x2, 0x1f ;  /* 0x0c401f0009007f89 */ /* 0x001e2c00000e0000 */
[----:B------:R-:W-:-:S04]  /*d2d0*/  UIADD3 UR6, UR6, 0x400, URZ ;  /* 0x0000040006067890 */ /* 0x000fc8000fffe03f */
[----:B------:R-:W-:-:S04]  /*d2e0*/  USHF.R.U32.HI UR6, URZ, 0x4, UR6 ;  /* 0x000000043f067899 */ /* 0x000fc80008011606 */
[----:B------:R-:W-:-:S04]  /*d2f0*/  ULOP3.LUT UR6, UR6, 0x3fff, URZ, 0xc0, !UPT ;  /* 0x00003fff06067892 */ /* 0x000fc8000f8ec03f */
[----:B------:R-:W-:Y:S01]  /*d300*/  ULOP3.LUT UR6, UR6, 0x2000000, URZ, 0xfc, !UPT ;  /* 0x0200000006067892 */ /* 0x000fe2000f8efc3f */
[----:B-1----:R-:W-:-:S03]  /*d310*/  FADD.FTZ R5, R5, R18 ;  /* 0x0000001205057221 */ /* 0x002fc60000010000 */
[----:B------:R-:W-:Y:S01]  /*d320*/  ULEA UR4, UR4, UR6, 0xb ;  /* 0x0000000604047291 */ /* 0x000fe2000f8e583f */
[----:B0-----:R-:W-:Y:S01]  /*d330*/  FADD.FTZ R2, R0, R9 ;  /* 0x0000000900027221 */ /* 0x001fe20000010000 */
[----:B------:R-:W-:Y:S02]  /*d340*/  IMAD.U32 R9, RZ, RZ, UR7 ;  /* 0x00000007ff097e24 */ /* 0x000fe4000f8e00ff */
[----:B------:R-:W-:Y:S01]  /*d350*/  UIADD3 UR6, UR4, 0x80, URZ ;  /* 0x0000008004067890 */ /* 0x000fe2000fffe03f */
[----:B------:R-:W0:Y:S02]  /*d360*/  SHFL.BFLY PT, R0, R5, 0x1, 0x1f ;  /* 0x0c201f0005007f89 */ /* 0x000e2400000e0000 */
[----:B------:R-:W-:Y:S01]  /*d370*/  UMOV UR10, UR4 ;  /* 0x00000004000a7c82 */ /* 0x000fe20008000000 */
[----:B------:R-:W-:Y:S01]  /*d380*/  @!P5 IADD3 R9, R9, 0x30860, RZ ;  /* 0x000308600909d810 */ /* 0x000fe20007ffe0ff */
[----:B------:R-:W-:Y:S01]  /*d390*/  HGMMA.64x256x16.F32.BF16 R24, R196, gdesc[UR8].tnspB, R24, gsb0 ;  /* 0x43e00008c4187df0 */ /* 0x000fe20008001818 */
[----:B------:R-:W-:Y:S01]  /*d3a0*/  UMOV UR11, 0x40000040 ;  /* 0x40000040000b7882 */ /* 0x000fe20000000000 */
[----:B------:R-:W-:Y:S01]  /*d3b0*/  UMOV UR10, UR6 ;  /* 0x00000006000a7c82 */ /* 0x000fe20008000000 */
[----:B------:R-:W-:Y:S01]  /*d3c0*/  UIADD3 UR6, UR4, 0x100, URZ ;  /* 0x0000010004067890 */ /* 0x000fe2000fffe03f */
[----:B------:R-:W1:Y:S01]  /*d3d0*/  SHFL.BFLY PT, R7, R2, 0x1, 0x1f ;  /* 0x0c201f0002077f89 */ /* 0x000e6200000e0000 */
[----:B------:R-:W-:Y:S01]  /*d3e0*/  UIADD3 UR4, UR4, 0x180, URZ ;  /* 0x0000018004047890 */ /* 0x000fe2000fffe03f */
[----:B------:R-:W-:Y:S01]  /*d3f0*/  @!P5 PRMT R9, RZ, 0x654, R9 ;  /* 0x00000654ff09d816 */ /* 0x000fe20000000009 */
[----:B0-----:R-:W-:Y:S01]  /*d400*/  FADD.FTZ R11, R5, R0 ;  /* 0x00000000050b7221 */ /* 0x001fe20000010000 */
[----:B------:R-:W-:-:S02]  /*d410*/  IMAD.MOV.U32 R5, RZ, RZ, RZ ;  /* 0x000000ffff057224 */ /* 0x000fc400078e00ff */
[----:B------:R-:W-:Y:S02]  /*d420*/  IMAD.MOV.U32 R0, RZ, RZ, -0x800000 ;  /* 0xff800000ff007424 */ /* 0x000fe400078e00ff */
[----:B------:R-:W-:Y:S01]  /*d430*/  FSETP.NE.FTZ.AND P0, PT, R11, RZ, PT ;  /* 0x000000ff0b00720b */ /* 0x000fe20003f15000 */
[----:B-1----:R-:W-:Y:S01]  /*d440*/  FADD.FTZ R12, R2, R7 ;  /* 0x00000007020c7221 */ /* 0x002fe20000010000 */
[----:B------:R-:W-:Y:S01]  /*d450*/  MOV R7, UR5 ;  /* 0x0000000500077c02 */ /* 0x000fe20008000f00 */
[----:B------:R-:W-:-:S03]  /*d460*/  IMAD.MOV.U32 R2, RZ, RZ, -0x800000 ;  /* 0xff800000ff027424 */ /* 0x000fc600078e00ff */
[----:B------:R-:W-:-:S07]  /*d470*/  FSETP.NE.FTZ.AND P1, PT, R12, RZ, PT ;  /* 0x000000ff0c00720b */ /* 0x000fce0003f35000 */
[----:B------:R-:W0:Y:S01]  /*d480*/  @P0 MUFU.LG2 R8, R11 ;  /* 0x0000000b00080308 */ /* 0x000e220000000c00 */
[----:B------:R-:W-:-:S07]  /*d490*/  @P0 FMUL.FTZ R7, R7, 0.69314718246459960938 ;  /* 0x3f31721807070820 */ /* 0x000fce0000410000 */
[----:B------:R-:W1:Y:S01]  /*d4a0*/  @P1 MUFU.LG2 R10, R12 ;  /* 0x0000000c000a1308 */ /* 0x000e620000000c00 */
[----:B------:R-:W-:-:S07]  /*d4b0*/  @P1 FMUL.FTZ R13, R13, 0.69314718246459960938 ;  /* 0x3f3172180d0d1820 */ /* 0x000fce0000410000 */
        /* <DEDUP_REMOVED lines=10> */
[----:B------:R-:W-:Y:S01]  /*d560*/  UMOV UR10, UR6 ;  /* 0x00000006000a7c82 */ /* 0x000fe20008000000 */
[----:B------:R-:W-:Y:S01]  /*d570*/  UMOV UR11, 0x40000040 ;  /* 0x40000040000b7882 */ /* 0x000fe20000000000 */
[----:B------:R-:W-:Y:S02]  /*d580*/  WARPGROUP.DEPBAR.LE gsb0, 0x0 ;  /* 0x00008000000079c5 */ /* 0x000fe40000010000 */
[----:B------:R-:W-:-:S15]  /*d590*/  WARPGROUP.ARRIVE ;  /* 0x00000000000079c5 */ /* 0x000fde0000000000 */
[----:B------:R-:W-:-:S08]  /*d5a0*/  NOP ;  /* 0x0000000000007918 */ /* 0x000fd00000000000 */
        /* <DEDUP_REMOVED lines=137> */
.L_x_969:
[----:B------:R-:W-:Y:S05]  /*de40*/  @P0 BRA `(.L_x_1040) ;  /* 0x0000002000640947 */ /* 0x000fea0003800000 */
[----:B------:R-:W2:Y:S01]  /*de50*/  LDL R3, [R1] ;  /* 0x0000000001037983 */ /* 0x000ea20000100800 */
[----:B------:R-:W0:Y:S01]  /*de60*/  S2UR UR12, SR_CTAID.Z ;  /* 0x00000000000c79c3 */ /* 0x000e220000002700 */
[----:B------:R-:W-:Y:S01]  /*de70*/  ULDC.64 UR8, c[0x0][0xbd0] ;  /* 0x0002f40000087ab9 */ /* 0x000fe20000000a00 */
[----:B------:R-:W-:Y:S01]  /*de80*/  ULDC.64 UR14, c[0x0][0x208] ;  /* 0x00008200000e7ab9 */ /* 0x000fe20000000a00 */
[----:B------:R-:W1:Y:S01]  /*de90*/  S2R R22, SR_CTAID.X ;  /* 0x0000000000167919 */ /* 0x000e620000002500 */
[----:B------:R-:W-:Y:S04]  /*dea0*/  BSSY B0, `(.L_x_1041) ;  /* 0x000014d000007945 */ /* 0x000fe80003800000 */
[----:B------:R-:W3:Y:S08]  /*deb0*/  LDC.64 R18, c[0x0][0xbd8] ;  /* 0x0002f600ff127b82 */ /* 0x000ef00000000a00 */
[----:B------:R-:W4:Y:S08]  /*dec0*/  S2UR UR11, SR_CTAID.Y ;  /* 0x00000000000b79c3 */ /* 0x000f300000002600 */
[----:B------:R-:W4:Y:S01]  /*ded0*/  LDC R23, c[0x0][0xc50] ;  /* 0x00031400ff177b82 */ /* 0x000f220000000800 */
[----:B0-----:R-:W-:-:S07]  /*dee0*/  USHF.R.S32.HI UR10, URZ, 0x1f, UR12 ;  /* 0x0000001f3f0a7899 */ /* 0x001fce000801140c */
[----:B------:R-:W0:Y:S08]  /*def0*/  LDC.64 R20, c[0x0][0xb40] ;  /* 0x0002d000ff147b82 */ /* 0x000e300000000a00 */
[----:B------:R-:W-:Y:S01]  /*df00*/  BAR.SYNC.DEFER_BLOCKING 0x1, 0x100 ;  /* 0x0044000000007b1d */ /* 0x000fe20000010000 */
[----:B--2---:R-:W-:-:S05]  /*df10*/  R2UR UR13, R3 ;  /* 0x00000000030d72ca */ /* 0x004fca00000e0000 */
[----:B------:R-:W2:Y:S08]  /*df20*/  S2R R3, SR_TID.X ;  /* 0x0000000000037919 */ /* 0x000eb00000002100 */
[----:B------:R-:W-:Y:S02]  /*df30*/  USHF.R.S32.HI UR7, URZ, 0x1f, UR13 ;  /* 0x0000001f3f077899 */ /* 0x000fe4000801140d */
[----:B------:R-:W-:-:S02]  /*df40*/  UIMAD.WIDE.U32 UR4, UR13, UR8, URZ ;  /* 0x000000080d0472a5 */ /* 0x000fc4000f8e003f */
[----:B------:R-:W-:-:S04]  /*df50*/  UIMAD UR6, UR7, UR8, URZ ;  /* 0x00000008070672a4 */ /* 0x000fc8000f8e023f */
[----:B------:R-:W-:-:S03]  /*df60*/  UIMAD UR6, UR13, UR9, UR6 ;  /* 0x000000090d0672a4 */ /* 0x000fc6000f8e0206 */
[----:B------:R-:W-:Y:S01]  /*df70*/  ULDC.64 UR8, c[0x0][0xb38] ;  /* 0x0002ce0000087ab9 */ /* 0x000fe20000000a00 */
[----:B------:R-:W-:Y:S02]  /*df80*/  UIADD3 UR6, UR5, UR6, URZ ;  /* 0x0000000605067290 */ /* 0x000fe4000fffe03f */
[----:B------:R-:W-:Y:S01]  /*df90*/  UIMAD UR7, UR7, UR8, URZ ;  /* 0x00000008070772a4 */ /* 0x000fe2000f8e023f */
[----:B--2---:R-:W-:-:S05]  /*dfa0*/  VIADD R5, R3, 0xffffff80 ;  /* 0xffffff8003057836 */ /* 0x004fca0000000000 */
[----:B------:R-:W-:-:S04]  /*dfb0*/  SHF.R.S32.HI R4, RZ, 0x1f, R5 ;  /* 0x0000001fff047819 */ /* 0x000fc80000011405 */
[CC--:B------:R-:W-:Y:S02]  /*dfc0*/  LEA.HI R6, R4.reuse, R5.reuse, RZ, 0x7 ;  /* 0x0000000504067211 */ /* 0x0c0fe400078f38ff */
[----:B------:R-:W-:Y:S02]  /*dfd0*/  LEA.HI R11, R4, R5, RZ, 0x2 ;  /* 0x00000005040b7211 */ /* 0x000fe400078f10ff */
[----:B------:R-:W-:Y:S02]  /*dfe0*/  LOP3.LUT R8, R6, 0xffffff80, RZ, 0xc0, !PT ;  /* 0xffffff8006087812 */ /* 0x000fe400078ec0ff */
[----:B------:R-:W-:-:S03]  /*dff0*/  SHF.R.S32.HI R7, RZ, 0x7, R6 ;  /* 0x00000007ff077819 */ /* 0x000fc60000011406 */
[----:B------:R-:W-:Y:S01]  /*e000*/  IMAD.IADD R3, R5, 0x1, -R8 ;  /* 0x0000000105037824 */ /* 0x000fe200078e0a08 */
[----:B------:R-:W-:Y:S01]  /*e010*/  LEA.HI R4, R6, R7, RZ, 0x1 ;  /* 0x0000000706047211 */ /* 0x000fe200078f08ff */
[----:B------:R-:W2:Y:S01]  /*e020*/  LDC R8, c[0x0][0xbe8] ;  /* 0x0002fa00ff087b82 */ /* 0x000ea20000000800 */
[----:B------:R-:W-:Y:S02]  /*e030*/  LOP3.LUT R6, R11, 0xfffffffc, RZ, 0xc0, !PT ;  /* 0xfffffffc0b067812 */ /* 0x000fe400078ec0ff */
[----:B------:R-:W-:Y:S02]  /*e040*/  SHF.R.S32.HI R12, RZ, 0x1f, R3 ;  /* 0x0000001fff0c7819 */ /* 0x000fe40000011403 */
[----:B------:R-:W-:Y:S01]  /*e050*/  LOP3.LUT R4, R4, 0x3fffffe, RZ, 0xc0, !PT ;  /* 0x03fffffe04047812 */ /* 0x000fe200078ec0ff */
[----:B------:R-:W-:Y:S01]  /*e060*/  IMAD.IADD R5, R5, 0x1, -R6 ;  /* 0x0000000105057824 */ /* 0x000fe200078e0a06 */
[CC--:B------:R-:W-:Y:S02]  /*e070*/  LEA.HI R10, R12.reuse, R3.reuse, RZ, 0x2 ;  /* 0x000000030c0a7211 */ /* 0x0c0fe400078f10ff */
[----:B------:R-:W-:Y:S01]  /*e080*/  LEA.HI R12, R12, R3, RZ, 0x5 ;  /* 0x000000030c0c7211 */ /* 0x000fe200078f28ff */
[----:B------:R-:W-:Y:S01]  /*e090*/  IMAD.IADD R6, R7, 0x1, -R4 ;  /* 0x0000000107067824 */ /* 0x000fe200078e0a04 */
[----:B------:R-:W-:-:S02]  /*e0a0*/  SHF.R.S32.HI R9, RZ, 0x2, R10 ;  /* 0x00000002ff097819 */ /* 0x000fc4000001140a */
[----:B------:R-:W-:Y:S02]  /*e0b0*/  SHF.R.S32.HI R14, RZ, 0x1f, R10 ;  /* 0x0000001fff0e7819 */ /* 0x000fe4000001140a */
[----:B------:R-:W-:Y:S02]  /*e0c0*/  LEA.HI R7, R5, R5, RZ, 0x1 ;  /* 0x0000000505077211 */ /* 0x000fe400078f08ff */
[----:B------:R-:W-:Y:S02]  /*e0d0*/  LEA.HI R14, R14, R9, RZ, 0x3 ;  /* 0x000000090e0e7211 */ /* 0x000fe400078f18ff */
[----:B------:R-:W-:Y:S02]  /*e0e0*/  LOP3.LUT R10, R10, 0x7ffffffc, RZ, 0xc0, !PT ;  /* 0x7ffffffc0a0a7812 */ /* 0x000fe400078ec0ff */
[----:B------:R-:W-:Y:S02]  /*e0f0*/  LOP3.LUT R14, R14, 0xfffffff8, RZ, 0xc0, !PT ;  /* 0xfffffff80e0e7812 */ /* 0x000fe400078ec0ff */
[----:B--2---:R-:W-:-:S03]  /*e100*/  ISETP.NE.AND P0, PT, R8, 0x1, PT ;  /* 0x000000010800780c */ /* 0x004fc60003f05270 */
[----:B------:R-:W-:Y:S01]  /*e110*/  IMAD.IADD R4, R9, 0x1, -R14 ;  /* 0x0000000109047824 */ /* 0x000fe200078e0a0e */
[----:B------:R-:W-:Y:S02]  /*e120*/  LOP3.LUT R14, R7, 0x1ffffffe, RZ, 0xc0, !PT ;  /* 0x1ffffffe070e7812 */ /* 0x000fe400078ec0ff */
[----:B------:R-:W-:Y:S01]  /*e130*/  SHF.R.S32.HI R7, RZ, 0x5, R12 ;  /* 0x00000005ff077819 */ /* 0x000fe2000001140c */
[----:B---3--:R-:W-:Y:S01]  /*e140*/  IMAD R12, R18, UR10, RZ ;  /* 0x0000000a120c7c24 */ /* 0x008fe2000f8e02ff */
[----:B------:R-:W-:Y:S01]  /*e150*/  IADD3 R16, R5, -R14, RZ ;  /* 0x8000000e05107210 */ /* 0x000fe20007ffe0ff */
[----:B------:R-:W-:Y:S02]  /*e160*/  IMAD.U32 R5, RZ, RZ, UR5 ;  /* 0x00000005ff057e24 */ /* 0x000fe4000f8e00ff */
[----:B------:R-:W-:Y:S02]  /*e170*/  IMAD R7, R7, 0x10, R4 ;  /* 0x0000001007077824 */ /* 0x000fe400078e0204 */
[----:B------:R-:W-:Y:S01]  /*e180*/  IMAD.U32 R4, RZ, RZ, UR4 ;  /* 0x00000004ff047e24 */ /* 0x000fe2000f8e00ff */
[----:B------:R-:W2:Y:S01]  /*e190*/  @P0 LDC R14, c[0x0][0xbec] ;  /* 0x0002fb00ff0e0b82 */ /* 0x000ea20000000800 */
[----:B------:R-:W-:Y:S01]  /*e1a0*/  IMAD R9, R6, 0x40, R7 ;  /* 0x0000004006097824 */ /* 0x000fe200078e0207 */
[----:B------:R-:W-:Y:S01]  /*e1b0*/  UIMAD.WIDE.U32 UR4, UR13, UR8, URZ ;  /* 0x000000080d0472a5 */ /* 0x000fe2000f8e003f */
[----:B------:R-:W-:Y:S01]  /*e1c0*/  IMAD.U32 R5, RZ, RZ, UR6 ;  /* 0x00000006ff057e24 */ /* 0x000fe2000f8e00ff */
[----:B------:R-:W-:Y:S01]  /*e1d0*/  UIMAD UR6, UR13, UR9, UR7 ;  /* 0x000000090d0672a4 */ /* 0x000fe2000f8e0207 */
[----:B------:R-:W-:Y:S01]  /*e1e0*/  IMAD R15, R19, UR12, R12 ;  /* 0x0000000c130f7c24 */ /* 0x000fe2000f8e020c */
[----:B------:R-:W-:Y:S01]  /*e1f0*/  LEA R6, R16, R9, 0x3 ;  /* 0x0000000910067211 */ /* 0x000fe200078e18ff */
[----:B------:R-:W-:Y:S01]  /*e200*/  IMAD R16, RZ, RZ, -UR13 ;  /* 0x8000000dff107e24 */ /* 0x000fe2000f8e02ff */
[----:B------:R-:W3:Y:S01]  /*e210*/  @P0 LDC R152, c[0x0][0xbec] ;  /* 0x0002fb00ff980b82 */ /* 0x000ee20000000800 */
[----:B------:R-:W-:Y:S01]  /*e220*/  UIADD3 UR6, UR5, UR6, URZ ;  /* 0x0000000605067290 */ /* 0x000fe2000fffe03f */
[----:B------:R-:W-:Y:S01]  /*e230*/  IMAD.WIDE.U32 R4, R18, UR12, R4 ;  /* 0x0000000c12047c25 */ /* 0x000fe2000f8e0004 */
[----:B------:R-:W-:-:S03]  /*e240*/  ULDC.64 UR8, c[0x0][0xb28] ;  /* 0x0002ca0000087ab9 */ /* 0x000fc60000000a00 */
[----:B-1----:R-:W-:Y:S02]  /*e250*/  IMAD R11, R22, 0x80, R6 ;  /* 0x00000080160b7824 */ /* 0x002fe400078e0206 */
[----:B------:R-:W1:Y:S01]  /*e260*/  @P0 LDC R17, c[0x0][0xbf0] ;  /* 0x0002fc00ff110b82 */ /* 0x000e620000000800 */
[----:B----4-:R-:W-:Y:S02]  /*e270*/  IMAD R23, R23, R16, UR11 ;  /* 0x0000000b17177e24 */ /* 0x010fe4000f8e0210 */
[----:B------:R-:W-:Y:S01]  /*e280*/  IMAD.U32 R7, RZ, RZ, UR5 ;  /* 0x00000005ff077e24 */ /* 0x000fe2000f8e00ff */
[----:B------:R-:W-:Y:S01]  /*e290*/  MOV R13, R11 ;  /* 0x0000000b000d7202 */ /* 0x000fe20000000f00 */
[----:B------:R-:W-:Y:S01]  /*e2a0*/  IMAD.U32 R6, RZ, RZ, UR4 ;  /* 0x00000004ff067e24 */ /* 0x000fe2000f8e00ff */
[----:B------:R-:W-:Y:S01]  /*e2b0*/  SHF.R.S32.HI R16, RZ, 0x1f, R23 ;  /* 0x0000001fff107819 */ /* 0x000fe20000011417 */
[----:B------:R-:W-:Y:S01]  /*e2c0*/  IMAD.U32 R7, RZ, RZ, UR6 ;  /* 0x00000006ff077e24 */ /* 0x000fe2000f8e00ff */
[----:B------:R-:W4:Y:S01]  /*e2d0*/  @P0 LDC R153, c[0x0][0xbf0] ;  /* 0x0002fc00ff990b82 */ /* 0x000f220000000800 */
[----:B--2---:R-:W-:Y:S01]  /*e2e0*/  @P0 IMAD.HI.U32 R12, R11, R14, RZ ;  /* 0x0000000e0b0c0227 */ /* 0x004fe200078e00ff */
[----:B------:R-:W-:Y:S01]  /*e2f0*/  ULDC.64 UR4, c[0x0][0xbe0] ;  /* 0x0002f80000047ab9 */ /* 0x000fe20000000a00 */
[----:B------:R-:W-:-:S02]  /*e300*/  ULDC.64 UR6, c[0x0][0xb48] ;  /* 0x0002d20000067ab9 */ /* 0x000fc40000000a00 */
[----:B------:R-:W-:Y:S02]  /*e310*/  IMAD.IADD R5, R5, 0x1, R15 ;  /* 0x0000000105057824 */ /* 0x000fe400078e020f */
[----:B0-----:R-:W-:Y:S02]  /*e320*/  IMAD R14, R20, UR10, RZ ;  /* 0x0000000a140e7c24 */ /* 0x001fe4000f8e02ff */
[----:B---3--:R-:W-:-:S04]  /*e330*/  @P0 IMAD.HI.U32 R152, R11, R152, RZ ;  /* 0x000000980b980227 */ /* 0x008fc800078e00ff */
[----:B------:R-:W-:Y:S01]  /*e340*/  IMAD.WIDE.U32 R6, R20, UR12, R6 ;  /* 0x0000000c14067c25 */ /* 0x000fe2000f8e0006 */
[----:B-1----:R-:W-:-:S03]  /*e350*/  @P0 SHF.R.U32.HI R13, RZ, R17, R12 ;  /* 0x00000011ff0d0219 */ /* 0x002fc6000001160c */
[----:B------:R-:W-:Y:S02]  /*e360*/  IMAD R17, R21, UR12, R14 ;  /* 0x0000000c15117c24 */ /* 0x000fe4000f8e020e */
[----:B------:R-:W-:Y:S02]  /*e370*/  IMAD.MOV.U32 R15, RZ, RZ, R11 ;  /* 0x000000ffff0f7224 */ /* 0x000fe400078e000b */
[----:B------:R-:W-:Y:S02]  /*e380*/  IMAD R12, R16, UR4, RZ ;  /* 0x00000004100c7c24 */ /* 0x000fe4000f8e02ff */
[----:B------:R-:W-:Y:S01]  /*e390*/  IMAD.WIDE.U32 R4, R23, UR4, R4 ;  /* 0x0000000417047c25 */ /* 0x000fe2000f8e0004 */
[----:B----4-:R-:W-:-:S03]  /*e3a0*/  @P0 SHF.R.U32.HI R15, RZ, R153, R152 ;  /* 0x00000099ff0f0219 */ /* 0x010fc60000011698 */
[----:B------:R-:W-:Y:S01]  /*e3b0*/  IMAD.IADD R7, R7, 0x1, R17 ;  /* 0x0000000107077824 */ /* 0x000fe200078e0211 */
[----:B------:R-:W-:Y:S01]  /*e3c0*/  SHF.R.S32.HI R17, RZ, 0x1f, R13 ;  /* 0x0000001fff117819 */ /* 0x000fe2000001140d */
[----:B------:R-:W-:Y:S01]  /*e3d0*/  IMAD R14, R23, UR5, R12 ;  /* 0x00000005170e7c24 */ /* 0x000fe2000f8e020c */
[----:B------:R-:W-:Y:S01]  /*e3e0*/  IADD3 R4, P0, R13, R4, RZ ;  /* 0x000000040d047210 */ /* 0x000fe20007f1e0ff */
[----:B------:R-:W-:Y:S01]  /*e3f0*/  IMAD R16, R16, UR6, RZ ;  /* 0x0000000610107c24 */ /* 0x000fe2000f8e02ff */
[----:B------:R-:W-:Y:S01]  /*e400*/  SHF.R.S32.HI R12, RZ, 0x1f, R15 ;  /* 0x0000001fff0c7819 */ /* 0x000fe2000001140f */
[----:B------:R-:W-:Y:S01]  /*e410*/  IMAD.MOV R13, RZ, RZ, -R13 ;  /* 0x000000ffff0d7224 */ /* 0x000fe200078e0a0d */
[----:B------:R-:W-:Y:S01]  /*e420*/  ULDC.64 UR4, c[0x0][0xb30] ;  /* 0x0002cc0000047ab9 */ /* 0x000fe20000000a00 */
[----:B------:R-:W-:Y:S01]  /*e430*/  IMAD R19, R23, UR7, R16 ;  /* 0x0000000717137c24 */ /* 0x000fe2000f8e0210 */
[----:B------:R-:W-:Y:S01]  /*e440*/  IADD3.X R5, R17, R5, R14, P0, !PT ;  /* 0x0000000511057210 */ /* 0x000fe200007fe40e */
[----:B------:R-:W-:Y:S01]  /*e450*/  IMAD.WIDE.U32 R6, R23, UR6, R6 ;  /* 0x0000000617067c25 */ /* 0x000fe2000f8e0006 */
[----:B------:R-:W-:-:S03]  /*e460*/  ULDC.64 UR6, c[0x0][0xbc8] ;  /* 0x0002f20000067ab9 */ /* 0x000fc60000000a00 */
[----:B------:R-:W-:Y:S01]  /*e470*/  IMAD.MOV R16, RZ, RZ, -R15 ;  /* 0x000000ffff107224 */ /* 0x000fe200078e0a0f */
[----:B------:R-:W-:Y:S01]  /*e480*/  IADD3 R7, R7, R19, RZ ;  /* 0x0000001307077210 */ /* 0x000fe20007ffe0ff */
[----:B------:R-:W-:Y:S02]  /*e490*/  IMAD R12, R12, UR4, RZ ;  /* 0x000000040c0c7c24 */ /* 0x000fe4000f8e02ff */
        /* <DEDUP_REMOVED lines=18> */
[----:B------:R-:W-:Y:S02]  /*e5c0*/  ULDC UR6, c[0x0][0xa88] ;  /* 0x0002a20000067ab9 */ /* 0x000fe40000000800 */
[----:B------:R-:W-:Y:S01]  /*e5d0*/  IMAD.IADD R5, R5, 0x1, R15 ;  /* 0x0000000105057824 */ /* 0x000fe200078e020f */
[----:B------:R-:W-:Y:S01]  /*e5e0*/  LEA R6, P1, R12, UR8, 0x2 ;  /* 0x000000080c067c11 */ /* 0x000fe2000f8210ff */
[----:B------:R-:W-:Y:S01]  /*e5f0*/  IMAD.IADD R7, R13, 0x1, R17 ;  /* 0x000000010d077824 */ /* 0x000fe200078e0211 */
[----:B------:R-:W-:Y:S01]  /*e600*/  SHFL.IDX PT, R14, R16, 0x1, 0x1c1f ;  /* 0x003c1f00100e7f89 */ /* 0x000fe200000e0000 */
[----:B------:R-:W-:Y:S01]  /*e610*/  IMAD R11, R22, 0x80, R9 ;  /* 0x00000080160b7824 */ /* 0x000fe200078e0209 */
[----:B------:R-:W-:Y:S01]  /*e620*/  LEA.HI.X R17, R4, UR7, R5, 0x2, P0 ;  /* 0x0000000704117c11 */ /* 0x000fe200080f1405 */
[----:B0-----:R-:W-:Y:S01]  /*e630*/  ULEA UR4, UR5, UR4, 0x18 ;  /* 0x0000000405047291 */ /* 0x001fe2000f8ec03f */
[----:B------:R-:W-:Y:S01]  /*e640*/  LEA.HI.X R7, R12, UR9, R7, 0x2, P1 ;  /* 0x000000090c077c11 */ /* 0x000fe200088f1407 */
[----:B------:R-:W-:Y:S01]  /*e650*/  IMAD R8, R8, UR6, RZ ;  /* 0x0000000608087c24 */ /* 0x000fe2000f8e02ff */
[----:B------:R-:W-:Y:S01]  /*e660*/  SHFL.IDX PT, R12, R16, RZ, 0x1c1f ;  /* 0x001c1fff100c7589 */ /* 0x000fe200000e0000 */
[----:B------:R-:W-:Y:S01]  /*e670*/  LOP3.LUT P0, RZ, R3, 0x3, RZ, 0xc0, !PT ;  /* 0x0000000303ff7812 */ /* 0x000fe2000780c0ff */
[C---:B------:R-:W-:Y:S01]  /*e680*/  VIADD R9, R11.reuse, 0x8 ;  /* 0x000000080b097836 */ /* 0x040fe20000000000 */
[----:B------:R-:W-:Y:S01]  /*e690*/  UIADD3 UR4, UR4, 0x30820, URZ ;  /* 0x0003082004047890 */ /* 0x000fe2000fffe03f */
[----:B------:R-:W0:Y:S01]  /*e6a0*/  SHFL.IDX PT, R13, R17, RZ, 0x1c1f ;  /* 0x001c1fff110d7589 */ /* 0x000e2200000e0000 */
[----:B------:R-:W-:-:S02]  /*e6b0*/  ISETP.GE.OR P1, PT, R11, R8, P0 ;  /* 0x000000080b00720c */ /* 0x000fc40000726670 */
[-C--:B------:R-:W-:Y:S01]  /*e6c0*/  ISETP.GE.OR P0, PT, R9, R8.reuse, P0 ;  /* 0x000000080900720c */ /* 0x080fe20000706670 */
[----:B------:R-:W1:Y:S01]  /*e6d0*/  SHFL.IDX PT, R15, R17, 0x1, 0x1c1f ;  /* 0x003c1f00110f7f89 */ /* 0x000e6200000e0000 */
[----:B------:R-:W-:Y:S01]  /*e6e0*/  ISETP.GE.AND P2, PT, R11, R8, PT ;  /* 0x000000080b00720c */ /* 0x000fe20003f46270 */
[----:B------:R-:W-:Y:S01]  /*e6f0*/  UPRMT UR4, URZ, 0x654, UR4 ;  /* 0x000006543f047896 */ /* 0x000fe20008000004 */
[----:B------:R-:W-:Y:S01]  /*e700*/  IADD3 R3, R3, -R10, RZ ;  /* 0x8000000a03037210 */ /* 0x000fe20007ffe0ff */
[----:B------:R2:W3:Y:S04]  /*e710*/  SHFL.IDX PT, R4, R6, RZ, 0x1c1f ;  /* 0x001c1fff06047589 */ /* 0x0004e800000e0000 */
[----:B------:R2:W4:Y:S01]  /*e720*/  SHFL.IDX PT, R5, R7, RZ, 0x1c1f ;  /* 0x001c1fff07057589 */ /* 0x00052200000e0000 */
[----:B------:R-:W-:-:S02]  /*e730*/  IMAD.SHL.U32 R3, R3, 0x2, RZ ;  /* 0x0000000203037824 */ /* 0x000fc400078e00ff */
[----:B------:R-:W-:Y:S01]  /*e740*/  SYNCS.ARRIVE.TRANS64.RED.A1T0 RZ, [UR4], RZ ;  /* 0x000000ffffff79a7 */ /* 0x000fe20008100404 */
[----:B0-----:R2:W-:Y:S04]  /*e750*/  @!P1 ST.E desc[UR14][R12.64], R0 ;  /* 0x000000000c009985 */ /* 0x0015e8000c10190e */
[----:B-1----:R2:W-:Y:S01]  /*e760*/  @!P0 ST.E desc[UR14][R14.64], R2 ;  /* 0x000000020e008985 */ /* 0x0025e2000c10190e */
[----:B------:R-:W-:Y:S05]  /*e770*/  @P2 BRA `(.L_x_1042) ;  /* 0x0000000800fc2947 */ /* 0x000fea0003800000 */
[C---:B--2---:R-:W-:Y:S01]  /*e780*/  VIADD R0, R3.reuse, 0x8 ;  /* 0x0000000803007836 */ /* 0x044fe20000000000 */
[----:B------:R-:W-:Y:S01]  /*e790*/  ULDC UR4, c[0x0][0xac8] ;  /* 0x0002b20000047ab9 */ /* 0x000fe20000000800 */
[C---:B------:R-:W-:Y:S01]  /*e7a0*/  VIADD R2, R3.reuse, 0x10 ;  /* 0x0000001003027836 */ /* 0x040fe20000000000 */
[C---:B------:R-:W-:Y:S01]  /*e7b0*/  ISETP.GE.AND P2, PT, R3.reuse, UR4, PT ;  /* 0x0000000403007c0c */ /* 0x040fe2000bf46270 */
[C---:B------:R-:W-:Y:S01]  /*e7c0*/  VIADD R10, R3.reuse, 0x18 ;  /* 0x00000018030a7836 */ /* 0x040fe20000000000 */
[----:B------:R-:W-:Y:S01]  /*e7d0*/  ISETP.GE.AND P3, PT, R0, UR4, PT ;  /* 0x0000000400007c0c */ /* 0x000fe2000bf66270 */
[C---:B------:R-:W-:Y:S01]  /*e7e0*/  VIADD R18, R3.reuse, 0x20 ;  /* 0x0000002003127836 */ /* 0x040fe20000000000 */
[----:B------:R-:W-:Y:S01]  /*e7f0*/  ISETP.GE.AND P4, PT, R2, UR4, PT ;  /* 0x0000000402007c0c */ /* 0x000fe2000bf86270 */
[----:B------:R-:W-:Y:S01]  /*e800*/  ULDC.64 UR6, c[0x0][0x208] ;  /* 0x0000820000067ab9 */ /* 0x000fe20000000a00 */
[----:B------:R-:W-:Y:S01]  /*e810*/  ISETP.GE.AND P5, PT, R10, UR4, PT ;  /* 0x000000040a007c0c */ /* 0x000fe2000bfa6270 */
[C---:B------:R-:W-:Y:S01]  /*e820*/  VIADD R20, R3.reuse, 0x40 ;  /* 0x0000004003147836 */ /* 0x040fe20000000000 */
[C---:B------:R-:W-:Y:S01]  /*e830*/  IADD3 R19, R3.reuse, 0x28, RZ ;  /* 0x0000002803137810 */ /* 0x040fe20007ffe0ff */
[C---:B------:R-:W-:Y:S01]  /*e840*/  VIADD R21, R3.reuse, 0x48 ;  /* 0x0000004803157836 */ /* 0x040fe20000000000 */
[----:B------:R-:W-:Y:S01]  /*e850*/  ISETP.GE.AND P0, PT, R18, UR4, PT ;  /* 0x0000000412007c0c */ /* 0x000fe2000bf06270 */
[----:B------:R-:W-:Y:S01]  /*e860*/  VIADD R22, R3, 0x50 ;  /* 0x0000005003167836 */ /* 0x000fe20000000000 */
[----:B------:R-:W-:-:S03]  /*e870*/  ISETP.GE.AND P1, PT, R19, UR4, PT ;  /* 0x0000000413007c0c */ /* 0x000fc6000bf26270 */
[----:B------:R-:W-:Y:S02]  /*e880*/  @!P3 LEA.HI R0, R0, R0, RZ, 0x1 ;  /* 0x000000000000b211 */ /* 0x000fe400078f08ff */
[----:B------:R-:W-:Y:S02]  /*e890*/  @!P4 LEA.HI R2, R2, R2, RZ, 0x1 ;  /* 0x000000020202c211 */ /* 0x000fe400078f08ff */
[----:B------:R-:W-:Y:S02]  /*e8a0*/  @!P5 LEA.HI R10, R10, R10, RZ, 0x1 ;  /* 0x0000000a0a0ad211 */ /* 0x000fe400078f08ff */
[----:B------:R-:W-:Y:S01]  /*e8b0*/  @!P3 LOP3.LUT R13, R0, 0xfffffffe, RZ, 0xc0, !PT ;  /* 0xfffffffe000db812 */ /* 0x000fe200078ec0ff */
[C---:B------:R-:W-:Y:S01]  /*e8c0*/  VIADD R0, R3.reuse, 0x30 ;  /* 0x0000003003007836 */ /* 0x040fe20000000000 */
[----:B------:R-:W-:Y:S01]  /*e8d0*/  @!P4 LOP3.LUT R15, R2, 0xfffffffe, RZ, 0xc0, !PT ;  /* 0xfffffffe020fc812 */ /* 0x000fe200078ec0ff */
[C---:B------:R-:W-:Y:S01]  /*e8e0*/  VIADD R2, R3.reuse, 0x38 ;  /* 0x0000003803027836 */ /* 0x040fe20000000000 */
[----:B------:R-:W-:Y:S01]  /*e8f0*/  @!P5 LOP3.LUT R17, R10, 0xfffffffe, RZ, 0xc0, !PT ;  /* 0xfffffffe0a11d812 */ /* 0x000fe200078ec0ff */
[----:B---34-:R-:W-:Y:S01]  /*e900*/  @!P2 IMAD.WIDE R10, R3, 0x4, R4 ;  /* 0x00000004030aa825 */ /* 0x018fe200078e0204 */
[----:B------:R-:W-:-:S02]  /*e910*/  ISETP.GE.AND P6, PT, R22, UR4, PT ;  /* 0x0000000416007c0c */ /* 0x000fc4000bfc6270 */
[----:B------:R-:W-:Y:S01]  /*e920*/  @!P0 LEA.HI R18, R18, R18, RZ, 0x1 ;  /* 0x0000001212128211 */ /* 0x000fe200078f08ff */
[--C-:B------:R-:W-:Y:S01]  /*e930*/  @!P3 IMAD.WIDE R12, R13, 0x4, R4.reuse ;  /* 0x000000040d0cb825 */ /* 0x100fe200078e0204 */
[----:B------:R0:W-:Y:S01]  /*e940*/  @!P2 ST.E.64 desc[UR6][R10.64], R24 ;  /* 0x000000180a00a985 */ /* 0x0001e2000c101b06 */
[----:B------:R-:W-:Y:S02]  /*e950*/  ISETP.GE.AND P2, PT, R0, UR4, PT ;  /* 0x0000000400007c0c */ /* 0x000fe4000bf46270 */
[--C-:B------:R-:W-:Y:S01]  /*e960*/  @!P4 IMAD.WIDE R14, R15, 0x4, R4.reuse ;  /* 0x000000040f0ec825 */ /* 0x100fe200078e0204 */
[----:B------:R1:W-:Y:S01]  /*e970*/  @!P3 ST.E.64 desc[UR6][R12.64], R28 ;  /* 0x0000001c0c00b985 */ /* 0x0003e2000c101b06 */
[----:B------:R-:W-:Y:S02]  /*e980*/  ISETP.GE.AND P3, PT, R2, UR4, PT ;  /* 0x0000000402007c0c */ /* 0x000fe4000bf66270 */
[----:B------:R-:W-:Y:S01]  /*e990*/  @!P5 IMAD.WIDE R16, R17, 0x4, R4 ;  /* 0x000000041110d825 */ /* 0x000fe200078e0204 */
[----:B------:R2:W-:Y:S01]  /*e9a0*/  @!P4 ST.E.64 desc[UR6][R14.64], R32 ;  /* 0x000000200e00c985 */ /* 0x0005e2000c101b06 */
[----:B------:R-:W-:-:S02]  /*e9b0*/  ISETP.GE.AND P4, PT, R20, UR4, PT ;  /* 0x0000000414007c0c */ /* 0x000fc4000bf86270 */
[----:B------:R-:W-:Y:S01]  /*e9c0*/  @!P1 LEA.HI R19, R19, R19, RZ, 0x1 ;  /* 0x0000001313139211 */ /* 0x000fe200078f08ff */
[----:B------:R3:W-:Y:S01]  /*e9d0*/  @!P5 ST.E.64 desc[UR6][R16.64], R36 ;  /* 0x000000241000d985 */ /* 0x0007e2000c101b06 */
[----:B------:R-:W-:Y:S01]  /*e9e0*/  ISETP.GE.AND P5, PT, R21, UR4, PT ;  /* 0x0000000415007c0c */ /* 0x000fe2000bfa6270 */
[----:B0-----:R-:W-:Y:S01]  /*e9f0*/  VIADD R25, R3, 0x60 ;  /* 0x0000006003197836 */ /* 0x001fe20000000000 */
[----:B------:R-:W-:Y:S02]  /*ea00*/  @!P0 LOP3.LUT R11, R18, 0xfffffffe, RZ, 0xc0, !PT ;  /* 0xfffffffe120b8812 */ /* 0x000fe400078ec0ff */
[----:B------:R-:W-:Y:S02]  /*ea10*/  @!P2 LEA.HI R0, R0, R0, RZ, 0x1 ;  /* 0x000000000000a211 */ /* 0x000fe400078f08ff */
[----:B-1----:R-:W-:Y:S01]  /*ea20*/  @!P1 LOP3.LUT R13, R19, 0xfffffffe, RZ, 0xc0, !PT ;  /* 0xfffffffe130d9812 */ /* 0x002fe200078ec0ff */
[----:B------:R-:W-:Y:S01]  /*ea30*/  @!P0 IMAD.WIDE R10, R11, 0x4, R4 ;  /* 0x000000040b0a8825 */ /* 0x000fe200078e0204 */
[----:B------:R-:W-:-:S02]  /*ea40*/  @!P3 LEA.HI R2, R2, R2, RZ, 0x1 ;  /* 0x000000020202b211 */ /* 0x000fc400078f08ff */
[----:B------:R-:W-:Y:S01]  /*ea50*/  @!P4 LEA.HI R20, R20, R20, RZ, 0x1 ;  /* 0x000000141414c211 */ /* 0x000fe200078f08ff */
[----:B------:R-:W-:Y:S01]  /*ea60*/  @!P1 IMAD.WIDE R12, R13, 0x4, R4 ;  /* 0x000000040d0c9825 */ /* 0x000fe200078e0204 */
[----:B------:R-:W-:Y:S01]  /*ea70*/  @!P6 LEA.HI R22, R22, R22, RZ, 0x1 ;  /* 0x000000161616e211 */ /* 0x000fe200078f08ff */
[----:B------:R0:W-:Y:S01]  /*ea80*/  @!P0 ST.E.64 desc[UR6][R10.64], R40 ;  /* 0x000000280a008985 */ /* 0x0001e2000c101b06 */
[----:B------:R-:W-:Y:S02]  /*ea90*/  @!P5 LEA.HI R21, R21, R21, RZ, 0x1 ;  /* 0x000000151515d211 */ /* 0x000fe400078f08ff */
[----:B--2---:R-:W-:Y:S01]  /*eaa0*/  @!P2 LOP3.LUT R15, R0, 0xfffffffe, RZ, 0xc0, !PT ;  /* 0xfffffffe000fa812 */ /* 0x004fe200078ec0ff */
[----:B------:R1:W-:Y:S01]  /*eab0*/  @!P1 ST.E.64 desc[UR6][R12.64], R44 ;  /* 0x0000002c0c009985 */ /* 0x0003e2000c101b06 */
[----:B---3--:R-:W-:Y:S01]  /*eac0*/  @!P3 LOP3.LUT R17, R2, 0xfffffffe, RZ, 0xc0, !PT ;  /* 0xfffffffe0211b812 */ /* 0x008fe200078ec0ff */
[C---:B------:R-:W-:Y:S01]  /*ead0*/  VIADD R0, R3.reuse, 0x68 ;  /* 0x0000006803007836 */ /* 0x040fe20000000000 */
[----:B------:R-:W-:Y:S01]  /*eae0*/  @!P4 LOP3.LUT R19, R20, 0xfffffffe, RZ, 0xc0, !PT ;  /* 0xfffffffe1413c812 */ /* 0x000fe200078ec0ff */
[----:B------:R-:W-:Y:S01]  /*eaf0*/  VIADD R2, R3, 0x70 ;  /* 0x0000007003027836 */ /* 0x000fe20000000000 */
[----:B------:R-:W-:Y:S01]  /*eb00*/  @!P5 LOP3.LUT R21, R21, 0xfffffffe, RZ, 0xc0, !PT ;  /* 0xfffffffe1515d812 */ /* 0x000fe200078ec0ff */
[C---:B------:R-:W-:Y:S01]  /*eb10*/  VIADD R20, R3.reuse, 0x78 ;  /* 0x0000007803147836 */ /* 0x040fe20000000000 */
[----:B------:R-:W-:-:S02]  /*eb20*/  IADD3 R24, R3, 0x58, RZ ;  /* 0x0000005803187810 */ /* 0x000fc40007ffe0ff */
[----:B------:R-:W-:Y:S01]  /*eb30*/  @!P6 LOP3.LUT R23, R22, 0xfffffffe, RZ, 0xc0, !PT ;  /* 0xfffffffe1617e812 */ /* 0x000fe200078ec0ff */
[--C-:B0-----:R-:W-:Y:S01]  /*eb40*/  @!P2 IMAD.WIDE R10, R15, 0x4, R4.reuse ;  /* 0x000000040f0aa825 */ /* 0x101fe200078e0204 */
[----:B------:R-:W-:Y:S02]  /*eb50*/  ISETP.GE.AND P1, PT, R24, UR4, PT ;  /* 0x0000000418007c0c */ /* 0x000fe4000bf26270 */
[----:B------:R-:W-:Y:S01]  /*eb60*/  ISETP.GE.AND P0, PT, R25, UR4, PT ;  /* 0x0000000419007c0c */ /* 0x000fe2000bf06270 */
[--C-:B-1----:R-:W-:Y:S01]  /*eb70*/  @!P3 IMAD.WIDE R12, R17, 0x4, R4.reuse ;  /* 0x00000004110cb825 */ /* 0x102fe200078e0204 */
[----:B------:R0:W-:Y:S01]  /*eb80*/  @!P2 ST.E.64 desc[UR6][R10.64], R48 ;  /* 0x000000300a00a985 */ /* 0x0001e2000c101b06 */
[----:B------:R-:W-:Y:S02]  /*eb90*/  IADD3 R22, R3, 0x88, RZ ;  /* 0x0000008803167810 */ /* 0x000fe40007ffe0ff */
[----:B------:R-:W-:Y:S01]  /*eba0*/  @!P4 IMAD.WIDE R14, R19, 0x4, R4 ;  /* 0x00000004130ec825 */ /* 0x000fe200078e0204 */
[----:B------:R1:W-:Y:S01]  /*ebb0*/  @!P3 ST.E.64 desc[UR6][R12.64], R52 ;  /* 0x000000340c00b985 */ /* 0x0003e2000c101b06 */
[----:B------:R-:W-:-:S02]  /*ebc0*/  ISETP.GE.AND P2, PT, R0, UR4, PT ;  /* 0x0000000400007c0c */ /* 0x000fc4000bf46270 */
[--C-:B------:R-:W-:Y:S01]  /*ebd0*/  @!P5 IMAD.WIDE R16, R21, 0x4, R4.reuse ;  /* 0x000000041510d825 */ /* 0x100fe200078e0204 */
[----:B------:R2:W-:Y:S01]  /*ebe0*/  @!P4 ST.E.64 desc[UR6][R14.64], R56 ;  /* 0x000000380e00c985 */ /* 0x0005e2000c101b06 */
[----:B------:R-:W-:Y:S02]  /*ebf0*/  ISETP.GE.AND P3, PT, R22, UR4, PT ;  /* 0x0000000416007c0c */ /* 0x000fe4000bf66270 */
[----:B------:R-:W-:Y:S01]  /*ec00*/  @!P6 IMAD.WIDE R18, R23, 0x4, R4 ;  /* 0x000000041712e825 */ /* 0x000fe200078e0204 */
[----:B------:R3:W-:Y:S01]  /*ec10*/  @!P5 ST.E.64 desc[UR6][R16.64], R60 ;  /* 0x0000003c1000d985 */ /* 0x0007e2000c101b06 */
[----:B------:R-:W-:Y:S02]  /*ec20*/  ISETP.GE.AND P5, PT, R20, UR4, PT ;  /* 0x0000000414007c0c */ /* 0x000fe4000bfa6270 */
[----:B------:R-:W-:Y:S01]  /*ec30*/  VIADD R21, R3, 0x80 ;  /* 0x0000008003157836 */ /* 0x000fe20000000000 */
[----:B------:R4:W-:Y:S01]  /*ec40*/  @!P6 ST.E.64 desc[UR6][R18.64], R64 ;  /* 0x000000401200e985 */ /* 0x0009e2000c101b06 */
[----:B------:R-:W-:-:S02]  /*ec50*/  ISETP.GE.AND P6, PT, R2, UR4, PT ;  /* 0x0000000402007c0c */ /* 0x000fc4000bfc6270 */
[----:B------:R-:W-:Y:S02]  /*ec60*/  @!P1 LEA.HI R24, R24, R24, RZ, 0x1 ;  /* 0x0000001818189211 */ /* 0x000fe400078f08ff */
[----:B------:R-:W-:Y:S02]  /*ec70*/  ISETP.GE.AND P4, PT, R21, UR4, PT ;  /* 0x0000000415007c0c */ /* 0x000fe4000bf86270 */
[----:B------:R-:W-:Y:S02]  /*ec80*/  @!P0 LEA.HI R25, R25, R25, RZ, 0x1 ;  /* 0x0000001919198211 */ /* 0x000fe400078f08ff */
[----:B0-----:R-:W-:Y:S01]  /*ec90*/  @!P1 LOP3.LUT R11, R24, 0xfffffffe, RZ, 0xc0, !PT ;  /* 0xfffffffe180b9812 */ /* 0x001fe200078ec0ff */
[----:B------:R-:W-:Y:S01]  /*eca0*/  VIADD R24, R3, 0x90 ;  /* 0x0000009003187836 */ /* 0x000fe20000000000 */
[----:B-1----:R-:W-:Y:S01]  /*ecb0*/  @!P0 LOP3.LUT R13, R25, 0xfffffffe, RZ, 0xc0, !PT ;  /* 0xfffffffe190d8812 */ /* 0x002fe200078ec0ff */
[----:B------:R-:W-:Y:S01]  /*ecc0*/  VIADD R25, R3, 0x98 ;  /* 0x0000009803197836 */ /* 0x000fe20000000000 */
[----:B------:R-:W-:Y:S01]  /*ecd0*/  @!P2 LEA.HI R0, R0, R0, RZ, 0x1 ;  /* 0x000000000000a211 */ /* 0x000fe200078f08ff */
[----:B------:R-:W-:Y:S01]  /*ece0*/  @!P1 IMAD.WIDE R10, R11, 0x4, R4 ;  /* 0x000000040b0a9825 */ /* 0x000fe200078e0204 */
[----:B------:R-:W-:-:S02]  /*ecf0*/  @!P6 LEA.HI R2, R2, R2, RZ, 0x1 ;  /* 0x000000020202e211 */ /* 0x000fc400078f08ff */
[----:B------:R-:W-:Y:S01]  /*ed00*/  @!P5 LEA.HI R20, R20, R20, RZ, 0x1 ;  /* 0x000000141414d211 */ /* 0x000fe200078f08ff */
[--C-:B------:R-:W-:Y:S01]  /*ed10*/  @!P0 IMAD.WIDE R12, R13, 0x4, R4.reuse ;  /* 0x000000040d0c8825 */ /* 0x100fe200078e0204 */
[----:B------:R-:W-:Y:S01]  /*ed20*/  @!P4 LEA.HI R21, R21, R21, RZ, 0x1 ;  /* 0x000000151515c211 */ /* 0x000fe200078f08ff */
[----:B------:R0:W-:Y:S01]  /*ed30*/  @!P1 ST.E.64 desc[UR6][R10.64], R68 ;  /* 0x000000440a009985 */ /* 0x0001e2000c101b06 */
[----:B------:R-:W-:Y:S02]  /*ed40*/  @!P3 LEA.HI R22, R22, R22, RZ, 0x1 ;  /* 0x000000161616b211 */ /* 0x000fe400078f08ff */
[----:B--2---:R-:W-:Y:S01]  /*ed50*/  @!P2 LOP3.LUT R15, R0, 0xfffffffe, RZ, 0xc0, !PT ;  /* 0xfffffffe000fa812 */ /* 0x004fe200078ec0ff */
[----:B------:R1:W-:Y:S01]  /*ed60*/  @!P0 ST.E.64 desc[UR6][R12.64], R72 ;  /* 0x000000480c008985 */ /* 0x0003e2000c101b06 */
[----:B---3--:R-:W-:Y:S01]  /*ed70*/  @!P6 LOP3.LUT R17, R2, 0xfffffffe, RZ, 0xc0, !PT ;  /* 0xfffffffe0211e812 */ /* 0x008fe200078ec0ff */
[C---:B------:R-:W-:Y:S01]  /*ed80*/  VIADD R0, R3.reuse, 0xa0 ;  /* 0x000000a003007836 */ /* 0x040fe20000000000 */
[----:B----4-:R-:W-:Y:S01]  /*ed90*/  @!P5 LOP3.LUT R19, R20, 0xfffffffe, RZ, 0xc0, !PT ;  /* 0xfffffffe1413d812 */ /* 0x010fe200078ec0ff */
[----:B------:R-:W-:Y:S01]  /*eda0*/  VIADD R2, R3, 0xa8 ;  /* 0x000000a803027836 */ /* 0x000fe20000000000 */
[----:B------:R-:W-:Y:S01]  /*edb0*/  @!P4 LOP3.LUT R21, R21, 0xfffffffe, RZ, 0xc0, !PT ;  /* 0xfffffffe1515c812 */ /* 0x000fe200078ec0ff */
[C---:B------:R-:W-:Y:S01]  /*edc0*/  VIADD R20, R3.reuse, 0xb0 ;  /* 0x000000b003147836 */ /* 0x040fe20000000000 */
[----:B------:R-:W-:Y:S01]  /*edd0*/  @!P3 LOP3.LUT R23, R22, 0xfffffffe, RZ, 0xc0, !PT ;  /* 0xfffffffe1617b812 */ /* 0x000fe200078ec0ff */
[----:B------:R-:W-:Y:S01]  /*ede0*/  VIADD R22, R3, 0xc0 ;  /* 0x000000c003167836 */ /* 0x000fe20000000000 */
[----:B------:R-:W-:Y:S01]  /*edf0*/  ISETP.GE.AND P0, PT, R24, UR4, PT ;  /* 0x0000000418007c0c */ /* 0x000fe2000bf06270 */
[----:B0-----:R-:W-:Y:S01]  /*ee00*/  @!P2 IMAD.WIDE R10, R15, 0x4, R4 ;  /* 0x000000040f0aa825 */ /* 0x001fe200078e0204 */
[----:B------:R-:W-:-:S03]  /*ee10*/  ISETP.GE.AND P1, PT, R25, UR4, PT ;  /* 0x0000000419007c0c */ /* 0x000fc6000bf26270 */
        /* <DEDUP_REMOVED lines=8> */
[----:B------:R-:W-:-:S02]  /*eea0*/  IADD3 R21, R3, 0xb8, RZ ;  /* 0x000000b803157810 */ /* 0x000fc40007ffe0ff */
[----:B------:R-:W-:Y:S01]  /*eeb0*/  @!P3 IMAD.WIDE R18, R23, 0x4, R4 ;  /* 0x000000041712b825 */ /* 0x000fe200078e0204 */
[----:B------:R3:W-:Y:S01]  /*eec0*/  @!P4 ST.E.64 desc[UR6][R16.64], R88 ;  /* 0x000000581000c985 */ /* 0x0007e2000c101b06 */
[----:B------:R-:W-:Y:S02]  /*eed0*/  ISETP.GE.AND P4, PT, R20, UR4, PT ;  /* 0x0000000414007c0c */ /* 0x000fe4000bf86270 */
[----:B------:R-:W-:Y:S01]  /*eee0*/  ISETP.GE.AND P5, PT, R21, UR4, PT ;  /* 0x0000000415007c0c */ /* 0x000fe2000bfa6270 */
[----:B------:R4:W-:Y:S01]  /*eef0*/  @!P3 ST.E.64 desc[UR6][R18.64], R92 ;  /* 0x0000005c1200b985 */ /* 0x0009e2000c101b06 */
[----:B------:R-:W-:Y:S02]  /*ef00*/  ISETP.GE.AND P3, PT, R2, UR4, PT ;  /* 0x0000000402007c0c */ /* 0x000fe4000bf66270 */
[----:B------:R-:W-:Y:S02]  /*ef10*/  @!P0 LEA.HI R24, R24, R24, RZ, 0x1 ;  /* 0x0000001818188211 */ /* 0x000fe400078f08ff */
[----:B------:R-:W-:-:S02]  /*ef20*/  @!P1 LEA.HI R25, R25, R25, RZ, 0x1 ;  /* 0x0000001919199211 */ /* 0x000fc400078f08ff */
[----:B0-----:R-:W-:Y:S02]  /*ef30*/  @!P0 LOP3.LUT R11, R24, 0xfffffffe, RZ, 0xc0, !PT ;  /* 0xfffffffe180b8812 */ /* 0x001fe400078ec0ff */
[----:B------:R-:W-:Y:S02]  /*ef40*/  @!P2 LEA.HI R0, R0, R0, RZ, 0x1 ;  /* 0x000000000000a211 */ /* 0x000fe400078f08ff */
[----:B-1----:R-:W-:Y:S01]  /*ef50*/  @!P1 LOP3.LUT R13, R25, 0xfffffffe, RZ, 0xc0, !PT ;  /* 0xfffffffe190d9812 */ /* 0x002fe200078ec0ff */
[--C-:B------:R-:W-:Y:S01]  /*ef60*/  @!P0 IMAD.WIDE R10, R11, 0x4, R4.reuse ;  /* 0x000000040b0a8825 */ /* 0x100fe200078e0204 */
[----:B------:R-:W-:Y:S02]  /*ef70*/  @!P4 LEA.HI R20, R20, R20, RZ, 0x1 ;  /* 0x000000141414c211 */ /* 0x000fe400078f08ff */
[----:B------:R-:W-:Y:S01]  /*ef80*/  @!P3 LEA.HI R2, R2, R2, RZ, 0x1 ;  /* 0x000000020202b211 */ /* 0x000fe200078f08ff */
[--C-:B------:R-:W-:Y:S01]  /*ef90*/  @!P1 IMAD.WIDE R12, R13, 0x4, R4.reuse ;  /* 0x000000040d0c9825 */ /* 0x100fe200078e0204 */
[----:B--2---:R-:W-:Y:S01]  /*efa0*/  @!P2 LOP3.LUT R15, R0, 0xfffffffe, RZ, 0xc0, !PT ;  /* 0xfffffffe000fa812 */ /* 0x004fe200078ec0ff */
[----:B------:R0:W-:Y:S01]  /*efb0*/  @!P0 ST.E.64 desc[UR6][R10.64], R96 ;  /* 0x000000600a008985 */ /* 0x0001e2000c101b06 */
[----:B------:R-:W-:Y:S01]  /*efc0*/  @!P5 LEA.HI R21, R21, R21, RZ, 0x1 ;  /* 0x000000151515d211 */ /* 0x000fe200078f08ff */
[----:B------:R-:W-:Y:S01]  /*efd0*/  VIADD R0, R3, 0xc8 ;  /* 0x000000c803007836 */ /* 0x000fe20000000000 */
[----:B---3--:R-:W-:Y:S01]  /*efe0*/  @!P3 LOP3.LUT R17, R2, 0xfffffffe, RZ, 0xc0, !PT ;  /* 0xfffffffe0211b812 */ /* 0x008fe200078ec0ff */
[--C-:B------:R-:W-:Y:S01]  /*eff0*/  @!P2 IMAD.WIDE R14, R15, 0x4, R4.reuse ;  /* 0x000000040f0ea825 */ /* 0x100fe200078e0204 */
[----:B------:R-:W-:Y:S01]  /*f000*/  @!P6 LEA.HI R22, R22, R22, RZ, 0x1 ;  /* 0x000000161616e211 */ /* 0x000fe200078f08ff */
[----:B------:R1:W-:Y:S01]  /*f010*/  @!P1 ST.E.64 desc[UR6][R12.64], R100 ;  /* 0x000000640c009985 */ /* 0x0003e2000c101b06 */
[----:B----4-:R-:W-:Y:S01]  /*f020*/  @!P4 LOP3.LUT R19, R20, 0xfffffffe, RZ, 0xc0, !PT ;  /* 0xfffffffe1413c812 */ /* 0x010fe200078ec0ff */
[----:B------:R-:W-:Y:S01]  /*f030*/  VIADD R2, R3, 0xd0 ;  /* 0x000000d003027836 */ /* 0x000fe20000000000 */
[----:B------:R-:W-:Y:S01]  /*f040*/  @!P5 LOP3.LUT R21, R21, 0xfffffffe, RZ, 0xc0, !PT ;  /* 0xfffffffe1515d812 */ /* 0x000fe200078ec0ff */
[----:B------:R2:W-:Y:S01]  /*f050*/  @!P2 ST.E.64 desc[UR6][R14.64], R104 ;  /* 0x000000680e00a985 */ /* 0x0005e2000c101b06 */
[----:B------:R-:W-:Y:S01]  /*f060*/  @!P6 LOP3.LUT R23, R22, 0xfffffffe, RZ, 0xc0, !PT ;  /* 0xfffffffe1617e812 */ /* 0x000fe200078ec0ff */
[----:B------:R-:W-:Y:S01]  /*f070*/  VIADD R20, R3, 0xd8 ;  /* 0x000000d803147836 */ /* 0x000fe20000000000 */
[----:B------:R-:W-:Y:S01]  /*f080*/  ISETP.GE.AND P0, PT, R0, UR4, PT ;  /* 0x0000000400007c0c */ /* 0x000fe2000bf06270 */
[----:B0-----:R-:W-:Y:S01]  /*f090*/  @!P3 IMAD.WIDE R10, R17, 0x4, R4 ;  /* 0x00000004110ab825 */ /* 0x001fe200078e0204 */
[----:B------:R-:W-:-:S02]  /*f0a0*/  ISETP.GE.AND P1, PT, R2, UR4, PT ;  /* 0x0000000402007c0c */ /* 0x000fc4000bf26270 */
[----:B------:R-:W-:Y:S01]  /*f0b0*/  ISETP.GE.AND P2, PT, R20, UR4, PT ;  /* 0x0000000414007c0c */ /* 0x000fe2000bf46270 */
[--C-:B------:R-:W-:Y:S01]  /*f0c0*/  @!P5 IMAD.WIDE R16, R21, 0x4, R4.reuse ;  /* 0x000000041510d825 */ /* 0x100fe200078e0204 */
[----:B------:R0:W-:Y:S03]  /*f0d0*/  @!P3 ST.E.64 desc[UR6][R10.64], R108 ;  /* 0x0000006c0a00b985 */ /* 0x0001e6000c101b06 */
[----:B-1----:R-:W-:Y:S01]  /*f0e0*/  @!P4 IMAD.WIDE R12, R19, 0x4, R4 ;  /* 0x00000004130cc825 */ /* 0x002fe200078e0204 */
[----:B--2---:R-:W-:-:S03]  /*f0f0*/  IADD3 R14, R3, 0xe8, RZ ;  /* 0x000000e8030e7810 */ /* 0x004fc60007ffe0ff */
[----:B------:R-:W-:Y:S01]  /*f100*/  @!P6 IMAD.WIDE R18, R23, 0x4, R4 ;  /* 0x000000041712e825 */ /* 0x000fe200078e0204 */
[----:B------:R1:W-:Y:S01]  /*f110*/  @!P4 ST.E.64 desc[UR6][R12.64], R112 ;  /* 0x000000700c00c985 */ /* 0x0003e2000c101b06 */
[----:B------:R-:W-:Y:S02]  /*f120*/  ISETP.GE.AND P4, PT, R14, UR4, PT ;  /* 0x000000040e007c0c */ /* 0x000fe4000bf86270 */
[C---:B------:R-:W-:Y:S01]  /*f130*/  VIADD R21, R3.reuse, 0xe0 ;  /* 0x000000e003157836 */ /* 0x040fe20000000000 */
[----:B------:R2:W-:Y:S01]  /*f140*/  @!P5 ST.E.64 desc[UR6][R16.64], R116 ;  /* 0x000000741000d985 */ /* 0x0005e2000c101b06 */
[C---:B------:R-:W-:Y:S01]  /*f150*/  VIADD R15, R3.reuse, 0xf0 ;  /* 0x000000f0030f7836 */ /* 0x040fe20000000000 */
[----:B------:R-:W-:Y:S01]  /*f160*/  @!P0 LEA.HI R0, R0, R0, RZ, 0x1 ;  /* 0x0000000000008211 */ /* 0x000fe200078f08ff */
[----:B0-----:R-:W-:Y:S01]  /*f170*/  VIADD R11, R3, 0xf8 ;  /* 0x000000f8030b7836 */ /* 0x001fe20000000000 */
[----:B------:R0:W-:Y:S01]  /*f180*/  @!P6 ST.E.64 desc[UR6][R18.64], R120 ;  /* 0x000000781200e985 */ /* 0x0001e2000c101b06 */
[----:B------:R-:W-:-:S02]  /*f190*/  ISETP.GE.AND P3, PT, R21, UR4, PT ;  /* 0x0000000415007c0c */ /* 0x000fc4000bf66270 */
[----:B------:R-:W-:Y:S02]  /*f1a0*/  ISETP.GE.AND P5, PT, R15, UR4, PT ;  /* 0x000000040f007c0c */ /* 0x000fe4000bfa6270 */
[----:B------:R-:W-:Y:S02]  /*f1b0*/  ISETP.GE.AND P6, PT, R11, UR4, PT ;  /* 0x000000040b007c0c */ /* 0x000fe4000bfc6270 */
[----:B------:R-:W-:Y:S02]  /*f1c0*/  @!P1 LEA.HI R2, R2, R2, RZ, 0x1 ;  /* 0x0000000202029211 */ /* 0x000fe400078f08ff */
[----:B------:R-:W-:Y:S02]  /*f1d0*/  @!P2 LEA.HI R20, R20, R20, RZ, 0x1 ;  /* 0x000000141414a211 */ /* 0x000fe400078f08ff */
[----:B------:R-:W-:Y:S02]  /*f1e0*/  @!P4 LEA.HI R14, R14, R14, RZ, 0x1 ;  /* 0x0000000e0e0ec211 */ /* 0x000fe400078f08ff */
[----:B-1----:R-:W-:-:S02]  /*f1f0*/  @!P1 LOP3.LUT R13, R2, 0xfffffffe, RZ, 0xc0, !PT ;  /* 0xfffffffe020d9812 */ /* 0x002fc400078ec0ff */
[----:B------:R-:W-:Y:S02]  /*f200*/  @!P3 LEA.HI R21, R21, R21, RZ, 0x1 ;  /* 0x000000151515b211 */ /* 0x000fe400078f08ff */
[----:B------:R-:W-:Y:S02]  /*f210*/  @!P5 LEA.HI R10, R15, R15, RZ, 0x1 ;  /* 0x0000000f0f0ad211 */ /* 0x000fe400078f08ff */
[----:B------:R-:W-:Y:S02]  /*f220*/  @!P6 LEA.HI R12, R11, R11, RZ, 0x1 ;  /* 0x0000000b0b0ce211 */ /* 0x000fe400078f08ff */
[----:B------:R-:W-:Y:S02]  /*f230*/  @!P0 LOP3.LUT R11, R0, 0xfffffffe, RZ, 0xc0, !PT ;  /* 0xfffffffe000b8812 */ /* 0x000fe400078ec0ff */
[----:B------:R-:W-:Y:S02]  /*f240*/  @!P2 LOP3.LUT R15, R20, 0xfffffffe, RZ, 0xc0, !PT ;  /* 0xfffffffe140fa812 */ /* 0x000fe400078ec0ff */
[----:B--2---:R-:W-:-:S02]  /*f250*/  @!P3 LOP3.LUT R17, R21, 0xfffffffe, RZ, 0xc0, !PT ;  /* 0xfffffffe1511b812 */ /* 0x004fc400078ec0ff */
[----:B0-----:R-:W-:Y:S01]  /*f260*/  @!P4 LOP3.LUT R19, R14, 0xfffffffe, RZ, 0xc0, !PT ;  /* 0xfffffffe0e13c812 */ /* 0x001fe200078ec0ff */
        /* <DEDUP_REMOVED lines=16> */
.L_x_1042:
[----:B------:R-:W-:Y:S05]  /*f370*/  BSYNC B0 ;  /* 0x0000000000007941 */ /* 0x000fea0003800000 */
.L_x_1041:
[----:B------:R-:W-:Y:S01]  /*f380*/  ISETP.GE.AND P0, PT, R9, R8, PT ;  /* 0x000000080900720c */ /* 0x000fe20003f06270 */
[----:B0---4-:R0:W1:Y:S04]  /*f390*/  SHFL.IDX PT, R5, R7, 0x1, 0x1c1f ;  /* 0x003c1f0007057f89 */ /* 0x01106800000e0000 */
[----:B---3--:R0:W3:Y:S08]  /*f3a0*/  SHFL.IDX PT, R4, R6, 0x1, 0x1c1f ;  /* 0x003c1f0006047f89 */ /* 0x0080f000000e0000 */
[----:B0-----:R-:W-:Y:S05]  /*f3b0*/  @P0 BRA `(.L_x_961) ;  /* 0x0000005c00300947 */ /* 0x001fea0003800000 */
[C---:B--2---:R-:W-:Y:S01]  /*f3c0*/  VIADD R0, R3.reuse, 0x8 ;  /* 0x0000000803007836 */ /* 0x044fe20000000000 */
[----:B------:R-:W-:Y:S01]  /*f3d0*/  ULDC UR4, c[0x0][0xac8] ;  /* 0x0002b20000047ab9 */ /* 0x000fe20000000800 */
[C---:B------:R-:W-:Y:S01]  /*f3e0*/  VIADD R2, R3.reuse, 0x10 ;  /* 0x0000001003027836 */ /* 0x040fe20000000000 */
[C---:B------:R-:W-:Y:S01]  /*f3f0*/  ISETP.GE.AND P0, PT, R3.reuse, UR4, PT ;  /* 0x0000000403007c0c */ /* 0x040fe2000bf06270 */
        /* <DEDUP_REMOVED lines=9> */
[----:B------:R-:W-:Y:S01]  /*f490*/  ISETP.GE.AND P6, PT, R13, UR4, PT ;  /* 0x000000040d007c0c */ /* 0x000fe2000bfc6270 */
[----:B------:R-:W-:Y:S01]  /*f4a0*/  VIADD R20, R3, 0x58 ;  /* 0x0000005803147836 */ /* 0x000fe20000000000 */
[----:B------:R-:W-:Y:S01]  /*f4b0*/  ISETP.GE.AND P3, PT, R15, UR4, PT ;  /* 0x000000040f007c0c */ /* 0x000fe2000bf66270 */
[----:B-1-3--:R-:W-:Y:S01]  /*f4c0*/  @!P0 IMAD.WIDE R6, R3, 0x4, R4 ;  /* 0x0000000403068825 */ /* 0x00afe200078e0204 */
[----:B------:R-:W-:-:S02]  /*f4d0*/  ISETP.GE.AND P4, PT, R16, UR4, PT ;  /* 0x0000000410007c0c */ /* 0x000fc4000bf86270 */
[----:B------:R-:W-:Y:S02]  /*f4e0*/  @!P1 LEA.HI R0, R0, R0, RZ, 0x1 ;  /* 0x0000000000009211 */ /* 0x000fe400078f08ff */
[----:B------:R-:W-:Y:S01]  /*f4f0*/  @!P2 LEA.HI R2, R2, R2, RZ, 0x1 ;  /* 0x000000020202a211 */ /* 0x000fe200078f08ff */
[----:B------:R0:W-:Y:S01]  /*f500*/  @!P0 ST.E.64 desc[UR6][R6.64], R26 ;  /* 0x0000001a06008985 */ /* 0x0001e2000c101b06 */
[----:B------:R-:W-:Y:S01]  /*f510*/  @!P1 LOP3.LUT R9, R0, 0xfffffffe, RZ, 0xc0, !PT ;  /* 0xfffffffe00099812 */ /* 0x000fe200078ec0ff */
[C---:B------:R-:W-:Y:S01]  /*f520*/  VIADD R0, R3.reuse, 0x28 ;  /* 0x0000002803007836 */ /* 0x040fe20000000000 */
[----:B------:R-:W-:Y:S01]  /*f530*/  @!P2 LOP3.LUT R11, R2, 0xfffffffe, RZ, 0xc0, !PT ;  /* 0xfffffffe020ba812 */ /* 0x000fe200078ec0ff */
[----:B------:R-:W-:Y:S01]  /*f540*/  VIADD R2, R3, 0x30 ;  /* 0x0000003003027836 */ /* 0x000fe20000000000 */
[----:B------:R-:W-:Y:S01]  /*f550*/  @!P5 LEA.HI R12, R12, R12, RZ, 0x1 ;  /* 0x0000000c0c0cd211 */ /* 0x000fe200078f08ff */
[----:B------:R-:W-:Y:S01]  /*f560*/  @!P1 IMAD.WIDE R8, R9, 0x4, R4 ;  /* 0x0000000409089825 */ /* 0x000fe200078e0204 */
[----:B------:R-:W-:-:S02]  /*f570*/  ISETP.GE.AND P0, PT, R0, UR4, PT ;  /* 0x0000000400007c0c */ /* 0x000fc4000bf06270 */
[----:B------:R-:W-:Y:S01]  /*f580*/  @!P6 LEA.HI R13, R13, R13, RZ, 0x1 ;  /* 0x0000000d0d0de211 */ /* 0x000fe200078f08ff */
[--C-:B------:R-:W-:Y:S01]  /*f590*/  @!P2 IMAD.WIDE R10, R11, 0x4, R4.reuse ;  /* 0x000000040b0aa825 */ /* 0x100fe200078e0204 */
[----:B------:R1:W-:Y:S01]  /*f5a0*/  @!P1 ST.E.64 desc[UR6][R8.64], R30 ;  /* 0x0000001e08009985 */ /* 0x0003e2000c101b06 */
[----:B------:R-:W-:Y:S02]  /*f5b0*/  ISETP.GE.AND P1, PT, R2, UR4, PT ;  /* 0x0000000402007c0c */ /* 0x000fe4000bf26270 */
[----:B0-----:R-:W-:Y:S01]  /*f5c0*/  @!P5 LOP3.LUT R7, R12, 0xfffffffe, RZ, 0xc0, !PT ;  /* 0xfffffffe0c07d812 */ /* 0x001fe200078ec0ff */
[----:B------:R0:W-:Y:S01]  /*f5d0*/  @!P2 ST.E.64 desc[UR6][R10.64], R34 ;  /* 0x000000220a00a985 */ /* 0x0001e2000c101b06 */
[----:B------:R-:W-:Y:S02]  /*f5e0*/  ISETP.GE.AND P2, PT, R14, UR4, PT ;  /* 0x000000040e007c0c */ /* 0x000fe4000bf46270 */
[----:B------:R-:W-:Y:S01]  /*f5f0*/  @!P4 LEA.HI R16, R16, R16, RZ, 0x1 ;  /* 0x000000101010c211 */ /* 0x000fe200078f08ff */
[----:B------:R-:W-:Y:S01]  /*f600*/  @!P5 IMAD.WIDE R6, R7, 0x4, R4 ;  /* 0x000000040706d825 */ /* 0x000fe200078e0204 */
[----:B------:R-:W-:-:S02]  /*f610*/  @!P0 LEA.HI R0, R0, R0, RZ, 0x1 ;  /* 0x0000000000008211 */ /* 0x000fc400078f08ff */
[----:B------:R-:W-:Y:S01]  /*f620*/  @!P4 LOP3.LUT R19, R16, 0xfffffffe, RZ, 0xc0, !PT ;  /* 0xfffffffe1013c812 */ /* 0x000fe200078ec0ff */
[----:B------:R-:W-:Y:S01]  /*f630*/  VIADD R16, R3, 0x70 ;  /* 0x0000007003107836 */ /* 0x000fe20000000000 */
[----:B------:R2:W-:Y:S01]  /*f640*/  @!P5 ST.E.64 desc[UR6][R6.64], R38 ;  /* 0x000000260600d985 */ /* 0x0005e2000c101b06 */
[----:B-1----:R-:W-:Y:S02]  /*f650*/  @!P6 LOP3.LUT R9, R13, 0xfffffffe, RZ, 0xc0, !PT ;  /* 0xfffffffe0d09e812 */ /* 0x002fe400078ec0ff */
[----:B------:R-:W-:Y:S02]  /*f660*/  @!P1 LEA.HI R2, R2, R2, RZ, 0x1 ;  /* 0x0000000202029211 */ /* 0x000fe400078f08ff */
[----:B------:R-:W-:Y:S01]  /*f670*/  @!P2 LEA.HI R14, R14, R14, RZ, 0x1 ;  /* 0x0000000e0e0ea211 */ /* 0x000fe200078f08ff */
[--C-:B------:R-:W-:Y:S01]  /*f680*/  @!P6 IMAD.WIDE R8, R9, 0x4, R4.reuse ;  /* 0x000000040908e825 */ /* 0x100fe200078e0204 */
[----:B0-----:R-:W-:Y:S02]  /*f690*/  @!P3 LEA.HI R10, R15, R15, RZ, 0x1 ;  /* 0x0000000f0f0ab211 */ /* 0x001fe400078f08ff */
[----:B------:R-:W-:Y:S01]  /*f6a0*/  @!P0 LOP3.LUT R11, R0, 0xfffffffe, RZ, 0xc0, !PT ;  /* 0xfffffffe000b8812 */ /* 0x000fe200078ec0ff */
[----:B------:R-:W-:Y:S01]  /*f6b0*/  VIADD R0, R3, 0x60 ;  /* 0x0000006003007836 */ /* 0x000fe20000000000 */
[----:B------:R-:W-:Y:S01]  /*f6c0*/  @!P1 LOP3.LUT R13, R2, 0xfffffffe, RZ, 0xc0, !PT ;  /* 0xfffffffe020d9812 */ /* 0x000fe200078ec0ff */
[----:B------:R0:W-:Y:S01]  /*f6d0*/  @!P6 ST.E.64 desc[UR6][R8.64], R42 ;  /* 0x0000002a0800e985 */ /* 0x0001e2000c101b06 */
[----:B------:R-:W-:Y:S01]  /*f6e0*/  @!P2 LOP3.LUT R15, R14, 0xfffffffe, RZ, 0xc0, !PT ;  /* 0xfffffffe0e0fa812 */ /* 0x000fe200078ec0ff */
[----:B--2---:R-:W-:Y:S01]  /*f6f0*/  @!P0 IMAD.WIDE R6, R11, 0x4, R4 ;  /* 0x000000040b068825 */ /* 0x004fe200078e0204 */
[----:B------:R-:W-:-:S02]  /*f700*/  @!P3 LOP3.LUT R17, R10, 0xfffffffe, RZ, 0xc0, !PT ;  /* 0xfffffffe0a11b812 */ /* 0x000fc400078ec0ff */
[----:B------:R-:W-:Y:S01]  /*f710*/  IADD3 R18, R3, 0x50, RZ ;  /* 0x0000005003127810 */ /* 0x000fe20007ffe0ff */
[--C-:B------:R-:W-:Y:S01]  /*f720*/  @!P2 IMAD.WIDE R10, R15, 0x4, R4.reuse ;  /* 0x000000040f0aa825 */ /* 0x100fe200078e0204 */
[----:B------:R-:W-:Y:S01]  /*f730*/  ISETP.GE.AND P6, PT, R20, UR4, PT ;  /* 0x0000000414007c0c */ /* 0x000fe2000bfc6270 */
[----:B------:R-:W-:Y:S01]  /*f740*/  @!P0 ST.E.64 desc[UR6][R6.64], R46 ;  /* 0x0000002e06008985 */ /* 0x000fe2000c101b06 */
[----:B------:R-:W-:Y:S01]  /*f750*/  ISETP.GE.AND P5, PT, R18, UR4, PT ;  /* 0x0000000412007c0c */ /* 0x000fe2000bfa6270 */
[----:B------:R-:W-:Y:S01]  /*f760*/  @!P4 IMAD.WIDE R14, R19, 0x4, R4 ;  /* 0x00000004130ec825 */ /* 0x000fe200078e0204 */
[----:B------:R-:W-:-:S03]  /*f770*/  IADD3 R19, R3, 0x80, RZ ;  /* 0x0000008003137810 */ /* 0x000fc60007ffe0ff */
[----:B0-----:R-:W-:Y:S01]  /*f780*/  @!P1 IMAD.WIDE R8, R13, 0x4, R4 ;  /* 0x000000040d089825 */ /* 0x001fe200078e0204 */
[----:B------:R-:W-:-:S03]  /*f790*/  ISETP.GE.AND P0, PT, R19, UR4, PT ;  /* 0x0000000413007c0c */ /* 0x000fc6000bf06270 */
[----:B------:R-:W-:Y:S01]  /*f7a0*/  @!P3 IMAD.WIDE R12, R17, 0x4, R4 ;  /* 0x00000004110cb825 */ /* 0x000fe200078e0204 */
[----:B------:R0:W-:Y:S01]  /*f7b0*/  @!P1 ST.E.64 desc[UR6][R8.64], R50 ;  /* 0x0000003208009985 */ /* 0x0001e2000c101b06 */
[----:B------:R-:W-:Y:S02]  /*f7c0*/  @!P6 LEA.HI R20, R20, R20, RZ, 0x1 ;  /* 0x000000141414e211 */ /* 0x000fe400078f08ff */
[C---:B------:R-:W-:Y:S01]  /*f7d0*/  VIADD R2, R3.reuse, 0x68 ;  /* 0x0000006803027836 */ /* 0x040fe20000000000 */
[----:B------:R1:W-:Y:S01]  /*f7e0*/  @!P2 ST.E.64 desc[UR6][R10.64], R54 ;  /* 0x000000360a00a985 */ /* 0x0003e2000c101b06 */
[----:B------:R-:W-:Y:S01]  /*f7f0*/  VIADD R17, R3, 0x78 ;  /* 0x0000007803117836 */ /* 0x000fe20000000000 */
[----:B------:R-:W-:Y:S02]  /*f800*/  ISETP.GE.AND P2, PT, R16, UR4, PT ;  /* 0x0000000410007c0c */ /* 0x000fe4000bf46270 */
[----:B------:R2:W-:Y:S01]  /*f810*/  @!P3 ST.E.64 desc[UR6][R12.64], R58 ;  /* 0x0000003a0c00b985 */ /* 0x0005e2000c101b06 */
[----:B------:R-:W-:-:S02]  /*f820*/  ISETP.GE.AND P3, PT, R2, UR4, PT ;  /* 0x0000000402007c0c */ /* 0x000fc4000bf66270 */
[----:B------:R-:W-:Y:S01]  /*f830*/  ISETP.GE.AND P1, PT, R17, UR4, PT ;  /* 0x0000000411007c0c */ /* 0x000fe2000bf26270 */
[----:B------:R3:W-:Y:S01]  /*f840*/  @!P4 ST.E.64 desc[UR6][R14.64], R62 ;  /* 0x0000003e0e00c985 */ /* 0x0007e2000c101b06 */
[----:B------:R-:W-:Y:S02]  /*f850*/  ISETP.GE.AND P4, PT, R0, UR4, PT ;  /* 0x0000000400007c0c */ /* 0x000fe4000bf86270 */
[----:B------:R-:W-:Y:S02]  /*f860*/  @!P5 LEA.HI R18, R18, R18, RZ, 0x1 ;  /* 0x000000121212d211 */ /* 0x000fe400078f08ff */
[----:B0-----:R-:W-:Y:S01]  /*f870*/  @!P6 LOP3.LUT R9, R20, 0xfffffffe, RZ, 0xc0, !PT ;  /* 0xfffffffe1409e812 */ /* 0x001fe200078ec0ff */
[C---:B------:R-:W-:Y:S01]  /*f880*/  VIADD R20, R3.reuse, 0x90 ;  /* 0x0000009003147836 */ /* 0x040fe20000000000 */
[----:B------:R-:W-:Y:S01]  /*f890*/  @!P5 LOP3.LUT R7, R18, 0xfffffffe, RZ, 0xc0, !PT ;  /* 0xfffffffe1207d812 */ /* 0x000fe200078ec0ff */
[----:B------:R-:W-:Y:S01]  /*f8a0*/  VIADD R18, R3, 0x88 ;  /* 0x0000008803127836 */ /* 0x000fe20000000000 */
[----:B------:R-:W-:Y:S01]  /*f8b0*/  @!P2 LEA.HI R16, R16, R16, RZ, 0x1 ;  /* 0x000000101010a211 */ /* 0x000fe200078f08ff */
[----:B------:R-:W-:Y:S01]  /*f8c0*/  @!P6 IMAD.WIDE R8, R9, 0x4, R4 ;  /* 0x000000040908e825 */ /* 0x000fe200078e0204 */
[----:B------:R-:W-:-:S02]  /*f8d0*/  @!P3 LEA.HI R2, R2, R2, RZ, 0x1 ;  /* 0x000000020202b211 */ /* 0x000fc400078f08ff */
[----:B------:R-:W-:Y:S01]  /*f8e0*/  @!P1 LEA.HI R17, R17, R17, RZ, 0x1 ;  /* 0x0000001111119211 */ /* 0x000fe200078f08ff */
[----:B------:R-:W-:Y:S01]  /*f8f0*/  @!P5 IMAD.WIDE R6, R7, 0x4, R4 ;  /* 0x000000040706d825 */ /* 0x000fe200078e0204 */
[----:B------:R-:W-:Y:S02]  /*f900*/  @!P4 LEA.HI R0, R0, R0, RZ, 0x1 ;  /* 0x000000000000c211 */ /* 0x000fe400078f08ff */
[----:B------:R-:W-:Y:S02]  /*f910*/  @!P0 LEA.HI R19, R19, R19, RZ, 0x1 ;  /* 0x0000001313138211 */ /* 0x000fe400078f08ff */
[----:B-1----:R-:W-:Y:S01]  /*f920*/  @!P4 LOP3.LUT R11, R0, 0xfffffffe, RZ, 0xc0, !PT ;  /* 0xfffffffe000bc812 */ /* 0x002fe200078ec0ff */
[----:B------:R0:W-:Y:S01]  /*f930*/  @!P5 ST.E.64 desc[UR6][R6.64], R66 ;  /* 0x000000420600d985 */ /* 0x0001e2000c101b06 */
[----:B--2---:R-:W-:Y:S01]  /*f940*/  @!P3 LOP3.LUT R13, R2, 0xfffffffe, RZ, 0xc0, !PT ;  /* 0xfffffffe020db812 */ /* 0x004fe200078ec0ff */
[----:B------:R-:W-:Y:S01]  /*f950*/  VIADD R0, R3, 0x98 ;  /* 0x0000009803007836 */ /* 0x000fe20000000000 */
[----:B---3--:R-:W-:Y:S01]  /*f960*/  @!P2 LOP3.LUT R15, R16, 0xfffffffe, RZ, 0xc0, !PT ;  /* 0xfffffffe100fa812 */ /* 0x008fe200078ec0ff */
[----:B------:R1:W-:Y:S01]  /*f970*/  @!P6 ST.E.64 desc[UR6][R8.64], R70 ;  /* 0x000000460800e985 */ /* 0x0003e2000c101b06 */
[----:B------:R-:W-:Y:S01]  /*f980*/  @!P1 LOP3.LUT R17, R17, 0xfffffffe, RZ, 0xc0, !PT ;  /* 0xfffffffe11119812 */ /* 0x000fe200078ec0ff */
[----:B------:R-:W-:Y:S01]  /*f990*/  VIADD R2, R3, 0xa0 ;  /* 0x000000a003027836 */ /* 0x000fe20000000000 */
[----:B------:R-:W-:Y:S01]  /*f9a0*/  @!P0 LOP3.LUT R19, R19, 0xfffffffe, RZ, 0xc0, !PT ;  /* 0xfffffffe13138812 */ /* 0x000fe200078ec0ff */
[----:B------:R-:W-:Y:S01]  /*f9b0*/  VIADD R16, R3, 0xa8 ;  /* 0x000000a803107836 */ /* 0x000fe20000000000 */
[----:B------:R-:W-:-:S02]  /*f9c0*/  ISETP.GE.AND P6, PT, R18, UR4, PT ;  /* 0x0000000412007c0c */ /* 0x000fc4000bfc6270 */
[----:B------:R-:W-:Y:S01]  /*f9d0*/  ISETP.GE.AND P5, PT, R20, UR4, PT ;  /* 0x0000000414007c0c */ /* 0x000fe2000bfa6270 */
[----:B0-----:R-:W-:-:S04]  /*f9e0*/  @!P4 IMAD.WIDE R6, R11, 0x4, R4 ;  /* 0x000000040b06c825 */ /* 0x001fc800078e0204 */
[--C-:B-1----:R-:W-:Y:S01]  /*f9f0*/  @!P3 IMAD.WIDE R8, R13, 0x4, R4.reuse ;  /* 0x000000040d08b825 */ /* 0x102fe200078e0204 */
[----:B------:R0:W-:Y:S01]  /*fa00*/  @!P4 ST.E.64 desc[UR6][R6.64], R74 ;  /* 0x0000004a0600c985 */ /* 0x0001e2000c101b06 */
[----:B------:R-:W-:Y:S02]  /*fa10*/  ISETP.GE.AND P4, PT, R2, UR4, PT ;  /* 0x0000000402007c0c */ /* 0x000fe4000bf86270 */
[--C-:B------:R-:W-:Y:S01]  /*fa20*/  @!P2 IMAD.WIDE R10, R15, 0x4, R4.reuse ;  /* 0x000000040f0aa825 */ /* 0x100fe200078e0204 */
[----:B------:R1:W-:Y:S01]  /*fa30*/  @!P3 ST.E.64 desc[UR6][R8.64], R78 ;  /* 0x0000004e0800b985 */ /* 0x0003e2000c101b06 */
[----:B------:R-:W-:Y:S02]  /*fa40*/  @!P6 LEA.HI R18, R18, R18, RZ, 0x1 ;  /* 0x000000121212e211 */ /* 0x000fe400078f08ff */
[----:B------:R-:W-:Y:S01]  /*fa50*/  @!P1 IMAD.WIDE R12, R17, 0x4, R4 ;  /* 0x00000004110c9825 */ /* 0x000fe200078e0204 */
[----:B------:R2:W-:Y:S01]  /*fa60*/  @!P2 ST.E.64 desc[UR6][R10.64], R82 ;  /* 0x000000520a00a985 */ /* 0x0005e2000c101b06 */
[----:B------:R-:W-:-:S02]  /*fa70*/  IADD3 R17, R3, 0xb0, RZ ;  /* 0x000000b003117810 */ /* 0x000fc40007ffe0ff */
[----:B------:R-:W-:Y:S01]  /*fa80*/  @!P0 IMAD.WIDE R14, R19, 0x4, R4 ;  /* 0x00000004130e8825 */ /* 0x000fe200078e0204 */
[----:B------:R3:W-:Y:S01]  /*fa90*/  @!P1 ST.E.64 desc[UR6][R12.64], R86 ;  /* 0x000000560c009985 */ /* 0x0007e2000c101b06 */
[----:B------:R-:W-:Y:S02]  /*faa0*/  @!P5 LEA.HI R20, R20, R20, RZ, 0x1 ;  /* 0x000000141414d211 */ /* 0x000fe400078f08ff */
[----:B------:R-:W-:Y:S01]  /*fab0*/  VIADD R19, R3, 0xb8 ;  /* 0x000000b803137836 */ /* 0x000fe20000000000 */
[----:B------:R4:W-:Y:S01]  /*fac0*/  @!P0 ST.E.64 desc[UR6][R14.64], R90 ;  /* 0x0000005a0e008985 */ /* 0x0009e2000c101b06 */
[----:B------:R-:W-:Y:S02]  /*fad0*/  ISETP.GE.AND P0, PT, R0, UR4, PT ;  /* 0x0000000400007c0c */ /* 0x000fe4000bf06270 */
[----:B------:R-:W-:Y:S02]  /*fae0*/  ISETP.GE.AND P3, PT, R16, UR4, PT ;  /* 0x0000000410007c0c */ /* 0x000fe4000bf66270 */
[----:B------:R-:W-:-:S02]  /*faf0*/  ISETP.GE.AND P2, PT, R17, UR4, PT ;  /* 0x0000000411007c0c */ /* 0x000fc4000bf46270 */
[----:B0-----:R-:W-:Y:S01]  /*fb00*/  @!P6 LOP3.LUT R7, R18, 0xfffffffe, RZ, 0xc0, !PT ;  /* 0xfffffffe1207e812 */ /* 0x001fe200078ec0ff */
[----:B------:R-:W-:Y:S01]  /*fb10*/  VIADD R18, R3, 0xc0 ;  /* 0x000000c003127836 */ /* 0x000fe20000000000 */
[----:B------:R-:W-:Y:S02]  /*fb20*/  ISETP.GE.AND P1, PT, R19, UR4, PT ;  /* 0x0000000413007c0c */ /* 0x000fe4000bf26270 */
[----:B-1----:R-:W-:Y:S01]  /*fb30*/  @!P5 LOP3.LUT R9, R20, 0xfffffffe, RZ, 0xc0, !PT ;  /* 0xfffffffe1409d812 */ /* 0x002fe200078ec0ff */
[--C-:B------:R-:W-:Y:S01]  /*fb40*/  @!P6 IMAD.WIDE R6, R7, 0x4, R4.reuse ;  /* 0x000000040706e825 */ /* 0x100fe200078e0204 */
[----:B------:R-:W-:Y:S02]  /*fb50*/  @!P4 LEA.HI R2, R2, R2, RZ, 0x1 ;  /* 0x000000020202c211 */ /* 0x000fe400078f08ff */
[----:B------:R-:W-:Y:S01]  /*fb60*/  @!P0 LEA.HI R0, R0, R0, RZ, 0x1 ;  /* 0x0000000000008211 */ /* 0x000fe200078f08ff */
[----:B------:R-:W-:Y:S01]  /*fb70*/  @!P5 IMAD.WIDE R8, R9, 0x4, R4 ;  /* 0x000000040908d825 */ /* 0x000fe200078e0204 */
[----:B------:R0:W-:Y:S01]  /*fb80*/  @!P6 ST.E.64 desc[UR6][R6.64], R94 ;  /* 0x0000005e0600e985 */ /* 0x0001e2000c101b06 */
[----:B------:R-:W-:-:S02]  /*fb90*/  @!P3 LEA.HI R16, R16, R16, RZ, 0x1 ;  /* 0x000000101010b211 */ /* 0x000fc400078f08ff */
[----:B--2---:R-:W-:Y:S01]  /*fba0*/  @!P0 LOP3.LUT R11, R0, 0xfffffffe, RZ, 0xc0, !PT ;  /* 0xfffffffe000b8812 */ /* 0x004fe200078ec0ff */
[----:B------:R1:W-:Y:S01]  /*fbb0*/  @!P5 ST.E.64 desc[UR6][R8.64], R98 ;  /* 0x000000620800d985 */ /* 0x0003e2000c101b06 */
[C---:B------:R-:W-:Y:S01]  /*fbc0*/  VIADD R20, R3.reuse, 0xc8 ;  /* 0x000000c803147836 */ /* 0x040fe20000000000 */
[----:B------:R-:W-:Y:S01]  /*fbd0*/  ISETP.GE.AND P5, PT, R18, UR4, PT ;  /* 0x0000000412007c0c */ /* 0x000fe2000bfa6270 */
[----:B------:R-:W-:Y:S01]  /*fbe0*/  VIADD R0, R3, 0xd0 ;  /* 0x000000d003007836 */ /* 0x000fe20000000000 */
[----:B------:R-:W-:Y:S02]  /*fbf0*/  @!P2 LEA.HI R17, R17, R17, RZ, 0x1 ;  /* 0x000000111111a211 */ /* 0x000fe400078f08ff */
[----:B------:R-:W-:Y:S02]  /*fc00*/  @!P1 LEA.HI R19, R19, R19, RZ, 0x1 ;  /* 0x0000001313139211 */ /* 0x000fe400078f08ff */
[----:B---3--:R-:W-:Y:S01]  /*fc10*/  @!P4 LOP3.LUT R13, R2, 0xfffffffe, RZ, 0xc0, !PT ;  /* 0xfffffffe020dc812 */ /* 0x008fe200078ec0ff */
[----:B------:R-:W-:Y:S01]  /*fc20*/  VIADD R2, R3, 0xd8 ;  /* 0x000000d803027836 */ /* 0x000fe20000000000 */
[----:B----4-:R-:W-:Y:S01]  /*fc30*/  @!P3 LOP3.LUT R15, R16, 0xfffffffe, RZ, 0xc0, !PT ;  /* 0xfffffffe100fb812 */ /* 0x010fe200078ec0ff */
[----:B0-----:R-:W-:Y:S01]  /*fc40*/  @!P0 IMAD.WIDE R6, R11, 0x4, R4 ;  /* 0x000000040b068825 */ /* 0x001fe200078e0204 */
[----:B------:R-:W-:-:S02]  /*fc50*/  @!P2 LOP3.LUT R17, R17, 0xfffffffe, RZ, 0xc0, !PT ;  /* 0xfffffffe1111a812 */ /* 0x000fc400078ec0ff */
[----:B------:R-:W-:Y:S01]  /*fc60*/  ISETP.GE.AND P6, PT, R20, UR4, PT ;  /* 0x0000000414007c0c */ /* 0x000fe2000bfc6270 */
[--C-:B-1----:R-:W-:Y:S01]  /*fc70*/  @!P4 IMAD.WIDE R8, R13, 0x4, R4.reuse ;  /* 0x000000040d08c825 */ /* 0x102fe200078e0204 */
[----:B------:R-:W-:Y:S01]  /*fc80*/  @!P1 LOP3.LUT R19, R19, 0xfffffffe, RZ, 0xc0, !PT ;  /* 0xfffffffe13139812 */ /* 0x000fe200078ec0ff */
[----:B------:R0:W-:Y:S01]  /*fc90*/  @!P0 ST.E.64 desc[UR6][R6.64], R102 ;  /* 0x0000006606008985 */ /* 0x0001e2000c101b06 */
[----:B------:R-:W-:Y:S01]  /*fca0*/  ISETP.GE.AND P0, PT, R0, UR4, PT ;  /* 0x0000000400007c0c */ /* 0x000fe2000bf06270 */
[--C-:B------:R-:W-:Y:S01]  /*fcb0*/  @!P3 IMAD.WIDE R10, R15, 0x4, R4.reuse ;  /* 0x000000040f0ab825 */ /* 0x100fe200078e0204 */
[----:B------:R-:W-:Y:S01]  /*fcc0*/  IADD3 R16, R3, 0xe0, RZ ;  /* 0x000000e003107810 */ /* 0x000fe20007ffe0ff */
[----:B------:R1:W-:Y:S01]  /*fcd0*/  @!P4 ST.E.64 desc[UR6][R8.64], R106 ;  /* 0x0000006a0800c985 */ /* 0x0003e2000c101b06 */
[----:B------:R-:W-:Y:S01]  /*fce0*/  @!P5 LEA.HI R18, R18, R18, RZ, 0x1 ;  /* 0x000000121212d211 */ /* 0x000fe200078f08ff */
[--C-:B------:R-:W-:Y:S02]  /*fcf0*/  @!P2 IMAD.WIDE R12, R17, 0x4, R4.reuse ;  /* 0x00000004110ca825 */ /* 0x100fe400078e0204 */
[----:B------:R2:W-:Y:S02]  /*fd00*/  @!P3 ST.E.64 desc[UR6][R10.64], R110 ;  /* 0x0000006e0a00b985 */ /* 0x0005e4000c101b06 */
[--C-:B------:R-:W-:Y:S01]  /*fd10*/  @!P1 IMAD.WIDE R14, R19, 0x4, R4.reuse ;  /* 0x00000004130e9825 */ /* 0x100fe200078e0204 */
[----:B------:R-:W-:Y:S01]  /*fd20*/  @!P6 LEA.HI R20, R20, R20, RZ, 0x1 ;  /* 0x000000141414e211 */ /* 0x000fe200078f08ff */
[----:B------:R3:W-:Y:S01]  /*fd30*/  @!P2 ST.E.64 desc[UR6][R12.64], R114 ;  /* 0x000000720c00a985 */ /* 0x0007e2000c101b06 */
[----:B------:R-:W-:Y:S01]  /*fd40*/  ISETP.GE.AND P2, PT, R16, UR4, PT ;  /* 0x0000000410007c0c */ /* 0x000fe2000bf46270 */
[C---:B------:R-:W-:Y:S01]  /*fd50*/  VIADD R17, R3.reuse, 0xe8 ;  /* 0x000000e803117836 */ /* 0x040fe20000000000 */
[----:B0-----:R-:W-:Y:S01]  /*fd60*/  @!P5 LOP3.LUT R7, R18, 0xfffffffe, RZ, 0xc0, !PT ;  /* 0xfffffffe1207d812 */ /* 0x001fe200078ec0ff */
[C---:B------:R-:W-:Y:S01]  /*fd70*/  VIADD R19, R3.reuse, 0xf0 ;  /* 0x000000f003137836 */ /* 0x040fe20000000000 */
[----:B------:R-:W-:Y:S01]  /*fd80*/  @!P1 ST.E.64 desc[UR6][R14.64], R118 ;  /* 0x000000760e009985 */ /* 0x000fe2000c101b06 */
[----:B------:R-:W-:Y:S01]  /*fd90*/  ISETP.GE.AND P1, PT, R2, UR4, PT ;  /* 0x0000000402007c0c */ /* 0x000fe2000bf26270 */
[----:B------:R-:W-:Y:S01]  /*fda0*/  VIADD R3, R3, 0xf8 ;  /* 0x000000f803037836 */ /* 0x000fe20000000000 */
[----:B------:R-:W-:Y:S01]  /*fdb0*/  ISETP.GE.AND P3, PT, R17, UR4, PT ;  /* 0x0000000411007c0c */ /* 0x000fe2000bf66270 */
[----:B------:R-:W-:Y:S01]  /*fdc0*/  @!P5 IMAD.WIDE R6, R7, 0x4, R4 ;  /* 0x000000040706d825 */ /* 0x000fe200078e0204 */
[----:B------:R-:W-:-:S02]  /*fdd0*/  ISETP.GE.AND P4, PT, R19, UR4, PT ;  /* 0x0000000413007c0c */ /* 0x000fc4000bf86270 */
[----:B------:R-:W-:Y:S02]  /*fde0*/  @!P0 LEA.HI R0, R0, R0, RZ, 0x1 ;  /* 0x0000000000008211 */ /* 0x000fe400078f08ff */
[----:B-1----:R-:W-:Y:S01]  /*fdf0*/  @!P6 LOP3.LUT R9, R20, 0xfffffffe, RZ, 0xc0, !PT ;  /* 0xfffffffe1409e812 */ /* 0x002fe200078ec0ff */
[----:B------:R0:W-:Y:S01]  /*fe00*/  @!P5 ST.E.64 desc[UR6][R6.64], R122 ;  /* 0x0000007a0600d985 */ /* 0x0001e2000c101b06 */
[----:B--2---:R-:W-:Y:S02]  /*fe10*/  @!P0 LOP3.LUT R11, R0, 0xfffffffe, RZ, 0xc0, !PT ;  /* 0xfffffffe000b8812 */ /* 0x004fe400078ec0ff */
[----:B------:R-:W-:Y:S01]  /*fe20*/  @!P2 LEA.HI R16, R16, R16, RZ, 0x1 ;  /* 0x000000101010a211 */ /* 0x000fe200078f08ff */
[----:B------:R-:W-:Y:S01]  /*fe30*/  @!P6 IMAD.WIDE R8, R9, 0x4, R4 ;  /* 0x000000040908e825 */ /* 0x000fe200078e0204 */
[----:B------:R-:W-:Y:S02]  /*fe40*/  @!P1 LEA.HI R2, R2, R2, RZ, 0x1 ;  /* 0x0000000202029211 */ /* 0x000fe400078f08ff */
[----:B------:R-:W-:-:S02]  /*fe50*/  @!P3 LEA.HI R17, R17, R17, RZ, 0x1 ;  /* 0x000000111111b211 */ /* 0x000fc400078f08ff */
[----:B------:R1:W-:Y:S01]  /*fe60*/  @!P6 ST.E.64 desc[UR6][R8.64], R126 ;  /* 0x0000007e0800e985 */ /* 0x0003e2000c101b06 */
[----:B------:R-:W-:Y:S02]  /*fe70*/  @!P4 LEA.HI R19, R19, R19, RZ, 0x1 ;  /* 0x000000131313c211 */ /* 0x000fe400078f08ff */
[----:B---3--:R-:W-:Y:S01]  /*fe80*/  @!P1 LOP3.LUT R13, R2, 0xfffffffe, RZ, 0xc0, !PT ;  /* 0xfffffffe020d9812 */ /* 0x008fe200078ec0ff */
[--C-:B0-----:R-:W-:Y:S01]  /*fe90*/  @!P0 IMAD.WIDE R6, R11, 0x4, R4.reuse ;  /* 0x000000040b068825 */ /* 0x101fe200078e0204 */
[----:B------:R-:W-:Y:S02]  /*fea0*/  @!P2 LOP3.LUT R15, R16, 0xfffffffe, RZ, 0xc0, !PT ;  /* 0xfffffffe100fa812 */ /* 0x000fe400078ec0ff */
[----:B------:R-:W-:Y:S02]  /*feb0*/  @!P3 LOP3.LUT R17, R17, 0xfffffffe, RZ, 0xc0, !PT ;  /* 0xfffffffe1111b812 */ /* 0x000fe400078ec0ff */
[----:B------:R0:W-:Y:S01]  /*fec0*/  @!P0 ST.E.64 desc[UR6][R6.64], R130 ;  /* 0x0000008206008985 */ /* 0x0001e2000c101b06 */
[----:B------:R-:W-:Y:S01]  /*fed0*/  ISETP.GE.AND P0, PT, R3, UR4, PT ;  /* 0x0000000403007c0c */ /* 0x000fe2000bf06270 */
[----:B------:R-:W-:Y:S01]  /*fee0*/  @!P2 IMAD.WIDE R10, R15, 0x4, R4 ;  /* 0x000000040f0aa825 */ /* 0x000fe200078e0204 */
[----:B------:R-:W-:-:S03]  /*fef0*/  @!P4 LOP3.LUT R19, R19, 0xfffffffe, RZ, 0xc0, !PT ;  /* 0xfffffffe1313c812 */ /* 0x000fc600078ec0ff */
[----:B-1----:R-:W-:-:S04]  /*ff00*/  @!P1 IMAD.WIDE R8, R13, 0x4, R4 ;  /* 0x000000040d089825 */ /* 0x002fc800078e0204 */
[--C-:B------:R-:W-:Y:S01]  /*ff10*/  @!P3 IMAD.WIDE R12, R17, 0x4, R4.reuse ;  /* 0x00000004110cb825 */ /* 0x100fe200078e0204 */
[----:B------:R0:W-:Y:S03]  /*ff20*/  @!P1 ST.E.64 desc[UR6][R8.64], R134 ;  /* 0x0000008608009985 */ /* 0x0001e6000c101b06 */
[----:B------:R-:W-:Y:S01]  /*ff30*/  @!P4 IMAD.WIDE R14, R19, 0x4, R4 ;  /* 0x00000004130ec825 */ /* 0x000fe200078e0204 */
[----:B------:R0:W-:Y:S04]  /*ff40*/  @!P2 ST.E.64 desc[UR6][R10.64], R138 ;  /* 0x0000008a0a00a985 */ /* 0x0001e8000c101b06 */
        /* <DEDUP_REMOVED lines=9> */
.L_x_1040:
        /* <DEDUP_REMOVED lines=12> */
[----:B------:R-:W2:Y:S01]  /*100a0*/  LDL R4, [R1] ;  /* 0x0000000001047983 */ /* 0x000ea20000100800 */
[----:B------:R-:W-:Y:S01]  /*100b0*/  ISETP.NE.AND P0, PT, R6, 0x1, PT ;  /* 0x000000010600780c */ /* 0x000fe20003f05270 */
[----:B------:R-:W-:Y:S01]  /*100c0*/  S2UR UR7, SR_CTAID.Z ;  /* 0x00000000000779c3 */ /* 0x000fe20000002700 */
[----:B------:R-:W-:Y:S01]  /*100d0*/  ULDC.64 UR8, c[0x0][0xbd0] ;  /* 0x0002f40000087ab9 */ /* 0x000fe20000000a00 */
[----:B------:R-:W-:Y:S01]  /*100e0*/  IMAD.MOV.U32 R5, RZ, RZ, R0 ;  /* 0x000000ffff057224 */ /* 0x000fe200078e0000 */
[----:B------:R-:W-:-:S05]  /*100f0*/  ULDC.64 UR12, c[0x0][0x208] ;  /* 0x00008200000c7ab9 */ /* 0x000fca0000000a00 */
[----:B------:R-:W0:Y:S08]  /*10100*/  LDC.64 R10, c[0x0][0xbd8] ;  /* 0x0002f600ff0a7b82 */ /* 0x000e300000000a00 */
[----:B------:R-:W1:Y:S08]  /*10110*/  @P0 LDC R7, c[0x0][0xbec] ;  /* 0x0002fb00ff070b82 */ /* 0x000e700000000800 */
[----:B------:R-:W3:Y:S08]  /*10120*/  @P0 LDC R9, c[0x0][0xbf0] ;  /* 0x0002fc00ff090b82 */ /* 0x000ef00000000800 */
[----:B------:R-:W4:Y:S08]  /*10130*/  S2UR UR10, SR_CTAID.Y ;  /* 0x00000000000a79c3 */ /* 0x000f300000002600 */
[----:B------:R-:W4:Y:S01]  /*10140*/  LDC R8, c[0x0][0xc50] ;  /* 0x00031400ff087b82 */ /* 0x000f220000000800 */
[----:B--2---:R-:W-:Y:S01]  /*10150*/  R2UR UR11, R4 ;  /* 0x00000000040b72ca */ /* 0x004fe200000e0000 */
[----:B-1----:R-:W-:-:S05]  /*10160*/  @P0 IMAD.HI.U32 R4, R0, R7, RZ ;  /* 0x0000000700040227 */ /* 0x002fca00078e00ff */
[----:B---3--:R-:W-:-:S07]  /*10170*/  @P0 SHF.R.U32.HI R5, RZ, R9, R4 ;  /* 0x00000009ff050219 */ /* 0x008fce0000011604 */
[----:B------:R-:W-:Y:S02]  /*10180*/  USHF.R.S32.HI UR6, URZ, 0x1f, UR11 ;  /* 0x0000001f3f067899 */ /* 0x000fe4000801140b */
[----:B------:R-:W-:Y:S01]  /*10190*/  IMAD R7, RZ, RZ, -UR11 ;  /* 0x8000000bff077e24 */ /* 0x000fe2000f8e02ff */
[----:B------:R-:W-:Y:S02]  /*101a0*/  UIMAD.WIDE.U32 UR4, UR11, UR8, URZ ;  /* 0x000000080b0472a5 */ /* 0x000fe4000f8e003f */
[----:B------:R-:W-:Y:S01]  /*101b0*/  UIMAD UR6, UR6, UR8, URZ ;  /* 0x00000008060672a4 */ /* 0x000fe2000f8e023f */
[----:B----4-:R-:W-:Y:S01]  /*101c0*/  IMAD R9, R8, R7, UR10 ;  /* 0x0000000a08097e24 */ /* 0x010fe2000f8e0207 */
[----:B------:R-:W-:Y:S01]  /*101d0*/  USHF.R.S32.HI UR8, URZ, 0x1f, UR7 ;  /* 0x0000001f3f087899 */ /* 0x000fe20008011407 */
[----:B------:R-:W-:Y:S01]  /*101e0*/  IADD3 R7, -R5, RZ, RZ ;  /* 0x000000ff05077210 */ /* 0x000fe20007ffe1ff */
[----:B------:R-:W-:Y:S01]  /*101f0*/  UIMAD UR6, UR11, UR9, UR6 ;  /* 0x000000090b0672a4 */ /* 0x000fe2000f8e0206 */
[----:B------:R-:W-:Y:S01]  /*10200*/  IMAD.U32 R3, RZ, RZ, UR5 ;  /* 0x00000005ff037e24 */ /* 0x000fe2000f8e00ff */
[----:B------:R-:W-:Y:S01]  /*10210*/  SHF.R.S32.HI R4, RZ, 0x1f, R9 ;  /* 0x0000001fff047819 */ /* 0x000fe20000011409 */
[----:B------:R-:W-:Y:S01]  /*10220*/  IMAD.U32 R2, RZ, RZ, UR4 ;  /* 0x00000004ff027e24 */ /* 0x000fe2000f8e00ff */
[----:B------:R-:W-:Y:S01]  /*10230*/  UIADD3 UR6, UR5, UR6, URZ ;  /* 0x0000000605067290 */ /* 0x000fe2000fffe03f */
[----:B0-----:R-:W-:-:S02]  /*10240*/  IMAD R12, R10, UR8, RZ ;  /* 0x000000080a0c7c24 */ /* 0x001fc4000f8e02ff */
[----:B------:R-:W-:Y:S01]  /*10250*/  ULDC.64 UR4, c[0x0][0xbe0] ;  /* 0x0002f80000047ab9 */ /* 0x000fe20000000a00 */
[----:B------:R-:W-:Y:S02]  /*10260*/  IMAD R7, R6, R7, R0 ;  /* 0x0000000706077224 */ /* 0x000fe400078e0200 */
[----:B------:R-:W-:Y:S02]  /*10270*/  IMAD.U32 R3, RZ, RZ, UR6 ;  /* 0x00000006ff037e24 */ /* 0x000fe4000f8e00ff */
[----:B------:R-:W-:Y:S01]  /*10280*/  IMAD R11, R11, UR7, R12 ;  /* 0x000000070b0b7c24 */ /* 0x000fe2000f8e020c */
[----:B------:R-:W-:Y:S01]  /*10290*/  SHF.R.S32.HI R0, RZ, 0x1f, R7 ;  /* 0x0000001fff007819 */ /* 0x000fe20000011407 */
[----:B------:R-:W-:-:S04]  /*102a0*/  IMAD.WIDE.U32 R2, R10, UR7, R2 ;  /* 0x000000070a027c25 */ /* 0x000fc8000f8e0002 */
[----:B------:R-:W-:Y:S02]  /*102b0*/  IMAD.IADD R3, R11, 0x1, R3 ;  /* 0x000000010b037824 */ /* 0x000fe400078e0203 */
[----:B------:R-:W-:Y:S02]  /*102c0*/  IMAD R4, R4, UR4, RZ ;  /* 0x0000000404047c24 */ /* 0x000fe4000f8e02ff */
[----:B------:R-:W-:-:S04]  /*102d0*/  IMAD.WIDE.U32 R2, R9, UR4, R2 ;  /* 0x0000000409027c25 */ /* 0x000fc8000f8e0002 */
[----:B------:R-:W-:Y:S01]  /*102e0*/  IMAD R4, R9, UR5, R4 ;  /* 0x0000000509047c24 */ /* 0x000fe2000f8e0204 */
[----:B------:R-:W-:Y:S01]  /*102f0*/  SHF.R.S32.HI R9, RZ, 0x1f, R5 ;  /* 0x0000001fff097819 */ /* 0x000fe20000011405 */
[----:B------:R-:W-:Y:S01]  /*10300*/  ULDC.64 UR4, c[0x0][0xbc8] ;  /* 0x0002f20000047ab9 */ /* 0x000fe20000000a00 */
[----:B------:R-:W-:Y:S01]  /*10310*/  IADD3 R2, P0, R5, R2, RZ ;  /* 0x0000000205027210 */ /* 0x000fe20007f1e0ff */
[----:B------:R-:W-:-:S03]  /*10320*/  IMAD R0, R0, UR4, RZ ;  /* 0x0000000400007c24 */ /* 0x000fc6000f8e02ff */
[----:B------:R-:W-:Y:S01]  /*10330*/  IADD3.X R3, R9, R3, R4, P0, !PT ;  /* 0x0000000309037210 */ /* 0x000fe200007fe404 */
[C---:B------:R-:W-:Y:S02]  /*10340*/  IMAD R5, R7.reuse, UR5, R0 ;  /* 0x0000000507057c24 */ /* 0x040fe4000f8e0200 */
[----:B------:R-:W-:Y:S01]  /*10350*/  IMAD.WIDE.U32 R2, R7, UR4, R2 ;  /* 0x0000000407027c25 */ /* 0x000fe2000f8e0002 */
[----:B------:R-:W-:-:S03]  /*10360*/  ULDC.64 UR4, c[0x0][0xba8] ;  /* 0x0002ea0000047ab9 */ /* 0x000fc60000000a00 */
[----:B------:R-:W-:Y:S01]  /*10370*/  IMAD.IADD R3, R3, 0x1, R5 ;  /* 0x0000000103037824 */ /* 0x000fe200078e0205 */
[----:B------:R-:W-:-:S04]  /*10380*/  LEA R4, P0, R2, UR4, 0x2 ;  /* 0x0000000402047c11 */ /* 0x000fc8000f8010ff */
[----:B------:R-:W-:Y:S01]  /*10390*/  LEA.HI.X R5, R2, UR5, R3, 0x2, P0 ;  /* 0x0000000502057c11 */ /* 0x000fe200080f1403 */
[----:B------:R-:W-:-:S05]  /*103a0*/  IMAD.MOV.U32 R3, RZ, RZ, -0x800000 ;  /* 0xff800000ff037424 */ /* 0x000fca00078e00ff */
[----:B------:R4:W-:Y:S01]  /*103b0*/  STG.E desc[UR12][R4.64], R3 ;  /* 0x0000000304007986 */ /* 0x0009e2000c10190c */
[----:B------:R-:W-:Y:S05]  /*103c0*/  BRA `(.L_x_961) ;  /* 0x0000004c002c7947 */ /* 0x000fea0003800000 */
.L_x_959:
        /* <DEDUP_REMOVED lines=18> */
.L_x_1043:
[----:B------:R-:W-:Y:S01]  /*104f0*/  ULDC UR7, c[0x0][0xc50] ;  /* 0x0003140000077ab9 */ /* 0x000fe20000000800 */
[----:B------:R-:W-:Y:S01]  /*10500*/  UMOV UR36, UR6 ;  /* 0x0000000600247c82 */ /* 0x000fe20008000000 */
[----:B------:R-:W-:-:S11]  /*10510*/  UISETP.NE.AND UP0, UPT, UR7, 0x1, UPT ;  /* 0x000000010700788c */ /* 0x000fd6000bf05270 */
[----:B------:R-:W-:Y:S01]  /*10520*/  @UP0 ULDC UR4, c[0x0][0xc54] ;  /* 0x0003150000040ab9 */ /* 0x000fe20000000800 */
[----:B------:R-:W-:Y:S01]  /*10530*/  @UP0 ULDC UR8, c[0x0][0xc58] ;  /* 0x0003160000080ab9 */ /* 0x000fe20000000800 */
[----:B------:R-:W-:-:S04]  /*10540*/  UIMAD.WIDE.U32 UR4, UR6, UR4, URZ ;  /* 0x00000004060472a5 */ /* 0x000fc8000f8e003f */
[----:B------:R-:W-:-:S12]  /*10550*/  @UP0 USHF.R.U32.HI UR36, URZ, UR8, UR5 ;  /* 0x000000083f240299 */ /* 0x000fd80008011605 */
.L_x_1044:
[----:B------:R-:W-:Y:S01]  /*10560*/  ISETP.GE.AND P0, PT, R18, RZ, PT ;  /* 0x000000ff1200720c */ /* 0x000fe20003f06270 */
[----:B------:R-:W-:Y:S01]  /*10570*/  UIADD3 UR44, -UR36, URZ, URZ ;  /* 0x0000003f242c7290 */ /* 0x000fe2000fffe13f */
[----:B------:R-:W-:Y:S01]  /*10580*/  IMAD.MOV.U32 R9, RZ, RZ, 0x1 ;  /* 0x00000001ff097424 */ /* 0x000fe200078e00ff */
[----:B------:R-:W-:Y:S01]  /*10590*/  MOV R3, 0x1 ;  /* 0x0000000100037802 */ /* 0x000fe20000000f00 */
[----:B------:R-:W-:Y:S01]  /*105a0*/  IMAD.MOV.U32 R0, RZ, RZ, RZ ;  /* 0x000000ffff007224 */ /* 0x000fe200078e00ff */
[----:B------:R-:W-:-:S08]  /*105b0*/  UIMAD UR44, UR7, UR44, UR6 ;  /* 0x0000002c072c72a4 */ /* 0x000fd0000f8e0206 */
[----:B------:R-:W-:Y:S05]  /*105c0*/  @!P0 BRA `(.L_x_1045) ;  /* 0x0000004400e48947 */ /* 0x000fea0003800000 */
[----:B------:R-:W0:Y:S01]  /*105d0*/  S2UR UR45, SR_CTAID.X ;  /* 0x00000000002d79c3 */ /* 0x000e220000002500 */
[----:B------:R-:W-:Y:S01]  /*105e0*/  ULDC.64 UR4, c[0x0][0x418] ;  /* 0x0001060000047ab9 */ /* 0x000fe20000000a00 */
[----:B------:R-:W-:Y:S01]  /*105f0*/  ULDC UR6, c[0x0][0x448] ;  /* 0x0001120000067ab9 */ /* 0x000fe20000000800 */
[----:B------:R-:W-:Y:S02]  /*10600*/  UISETP.NE.U32.AND UP0, UPT, UR4, URZ, UPT ;  /* 0x0000003f0400728c */ /* 0x000fe4000bf05070 */
[----:B------:R-:W-:Y:S02]  /*10610*/  UISETP.NE.AND UP1, UPT, UR6, 0x1, UPT ;  /* 0x000000010600788c */ /* 0x000fe4000bf25270 */
[----:B------:R-:W-:Y:S01]  /*10620*/  UISETP.NE.AND.EX UP0, UPT, UR5, URZ, UPT, UP0 ;  /* 0x0000003f0500728c */ /* 0x000fe2000bf05300 */
[----:B------:R-:W-:Y:S02]  /*10630*/  ULDC UR6, c[0x0][0x424] ;  /* 0x0001090000067ab9 */ /* 0x000fe40000000800 */
[----:B------:R-:W-:Y:S01]  /*10640*/  ULDC.64 UR4, c[0x0][0x9e0] ;  /* 0x0002780000047ab9 */ /* 0x000fe20000000a00 */
[----:B------:R-:W-:-:S02]  /*10650*/  USEL UR9, UR6, 0x1, UP0 ;  /* 0x0000000106097887 */ /* 0x000fc40008000000 */
[----:B------:R-:W-:Y:S01]  /*10660*/  UISETP.GE.AND UP0, UPT, UR5, 0x1, UPT ;  /* 0x000000010500788c */ /* 0x000fe2000bf06270 */
[----:B------:R-:W-:Y:S02]  /*10670*/  ULDC UR10, c[0x0][0x288] ;  /* 0x0000a200000a7ab9 */ /* 0x000fe40000000800 */
[----:B------:R-:W-:Y:S01]  /*10680*/  @UP1 ULDC UR7, c[0x0][0x44c] ;  /* 0x0001130000071ab9 */ /* 0x000fe20000000800 */
[----:B------:R-:W-:Y:S01]  /*10690*/  ULDC UR12, c[0x0][0x2f0] ;  /* 0x0000bc00000c7ab9 */ /* 0x000fe20000000800 */
[----:B------:R-:W-:Y:S01]  /*106a0*/  UIADD3 UR11, -UR10, 0x1, URZ ;  /* 0x000000010a0b7890 */ /* 0x000fe2000fffe13f */
[----:B------:R-:W-:Y:S01]  /*106b0*/  PLOP3.LUT P1, PT, PT, PT, UP0, 0x80, 0x0 ;  /* 0x000000000000781c */ /* 0x000fe20003f2f008 */
[----:B------:R-:W-:Y:S01]  /*106c0*/  UIMAD UR13, UR9, UR12, 0x3f ;  /* 0x0000003f090d74a4 */ /* 0x000fe2000f8e020c */
[----:B------:R-:W-:Y:S01]  /*106d0*/  @UP1 ULDC UR14, c[0x0][0x450] ;  /* 0x00011400000e1ab9 */ /* 0x000fe20000000800 */
[----:B------:R-:W-:Y:S02]  /*106e0*/  UIMAD UR11, UR9, UR12, UR11 ;  /* 0x0000000c090b72a4 */ /* 0x000fe4000f8e020b */
[----:B0-----:R-:W-:-:S04]  /*106f0*/  USHF.L.U32 UR45, UR45, 0x7, URZ ;  /* 0x000000072d2d7899 */ /* 0x001fc8000800063f */
[----:B------:R-:W-:-:S04]  /*10700*/  UIADD3 UR8, UR45, 0x7f, URZ ;  /* 0x0000007f2d087890 */ /* 0x000fc8000fffe03f */
[----:B------:R-:W-:-:S04]  /*10710*/  UIMAD.WIDE.U32 UR6, UR8, UR7, URZ ;  /* 0x00000007080672a5 */ /* 0x000fc8000f8e003f */
[----:B------:R-:W-:Y:S02]  /*10720*/  @UP1 USHF.R.U32.HI UR8, URZ, UR14, UR7 ;  /* 0x0000000e3f081299 */ /* 0x000fe40008011607 */
[----:B------:R-:W-:Y:S02]  /*10730*/  USHF.R.S32.HI UR7, URZ, 0x1f, UR13 ;  /* 0x0000001f3f077899 */ /* 0x000fe4000801140d */
[----:B------:R-:W-:Y:S02]  /*10740*/  UIADD3 UR6, UR11, UR8, URZ ;  /* 0x000000080b067290 */ /* 0x000fe4000fffe03f */
[----:B------:R-:W-:Y:S02]  /*10750*/  ULEA.HI UR7, UR7, UR13, URZ, 0x6 ;  /* 0x0000000d07077291 */ /* 0x000fe4000f8f303f */
[----:B------:R-:W-:Y:S02]  /*10760*/  UIADD3 UR4, UR6, UR4, URZ ;  /* 0x0000000406047290 */ /* 0x000fe4000fffe03f */
[----:B------:R-:W-:Y:S01]  /*10770*/  USHF.R.S32.HI UR43, URZ, 0x6, UR7 ;  /* 0x000000063f2b7899 */ /* 0x000fe20008011407 */
        /* <DEDUP_REMOVED lines=11> */
.L_x_1047:
[----:B------:R-:W-:-:S11]  /*10830*/  UISETP.NE.AND UP0, UPT, UR5, 0x1, UPT ;  /* 0x000000010500788c */ /* 0x000fd6000bf05270 */
[----:B------:R-:W-:Y:S02]  /*10840*/  @UP0 ULDC.64 UR14, c[0x0][0x9e8] ;  /* 0x00027a00000e0ab9 */ /* 0x000fe40000000a00 */
[----:B------:R-:W-:-:S04]  /*10850*/  UIMAD.WIDE.U32 UR6, UR8, UR14, URZ ;  /* 0x0000000e080672a5 */ /* 0x000fc8000f8e003f */
[----:B------:R-:W-:-:S12]  /*10860*/  @UP0 USHF.R.U32.HI UR8, URZ, UR15, UR7 ;  /* 0x0000000f3f080299 */ /* 0x000fd80008011607 */
.L_x_1048:
[----:B------:R-:W-:-:S04]  /*10870*/  UIMAD UR8, UR8, UR5, UR5 ;  /* 0x00000005080872a4 */ /* 0x000fc8000f8e0205 */
[----:B------:R-:W-:-:S04]  /*10880*/  UISETP.LT.AND UP0, UPT, UR4, UR8, UPT ;  /* 0x000000080400728c */ /* 0x000fc8000bf01270 */
[----:B------:R-:W-:-:S12]  /*10890*/  USEL UR4, UR4, UR8, UP0 ;  /* 0x0000000804047287 */ /* 0x000fd80008000000 */
.L_x_1046:
[----:B------:R-:W-:Y:S01]  /*108a0*/  UIADD3 UR4, UR4, 0x3f, URZ ;  /* 0x0000003f04047890 */ /* 0x000fe2000fffe03f */
[----:B------:R-:W-:Y:S01]  /*108b0*/  @UP1 ULDC UR6, c[0x0][0x44c] ;  /* 0x0001130000061ab9 */ /* 0x000fe20000000800 */
[----:B------:R-:W-:Y:S02]  /*108c0*/  @UP1 ULDC UR11, c[0x0][0x450] ;  /* 0x00011400000b1ab9 */ /* 0x000fe40000000800 */
[----:B------:R-:W-:Y:S02]  /*108d0*/  USHF.R.S32.HI UR8, URZ, 0x1f, UR4 ;  /* 0x0000001f3f087899 */ /* 0x000fe40008011404 */
[----:B------:R-:W-:Y:S02]  /*108e0*/  UIMAD.WIDE.U32 UR6, UR45, UR6, URZ ;  /* 0x000000062d0672a5 */ /* 0x000fe4000f8e003f */
[----:B------:R-:W-:Y:S02]  /*108f0*/  ULEA.HI UR8, UR8, UR4, URZ, 0x6 ;  /* 0x0000000408087291 */ /* 0x000fe4000f8f303f */
[----:B------:R-:W-:Y:S01]  /*10900*/  UIMAD UR9, UR9, UR12, -UR10 ;  /* 0x0000000c090972a4 */ /* 0x000fe2000f8e0a0a */
[----:B------:R-:W-:Y:S01]  /*10910*/  UMOV UR4, UR45 ;  /* 0x0000002d00047c82 */ /* 0x000fe20008000000 */
[----:B------:R-:W-:-:S02]  /*10920*/  USHF.R.S32.HI UR42, URZ, 0x6, UR8 ;  /* 0x000000063f2a7899 */ /* 0x000fc40008011408 */
[----:B------:R-:W-:Y:S02]  /*10930*/  @UP1 USHF.R.U32.HI UR4, URZ, UR11, UR7 ;  /* 0x0000000b3f041299 */ /* 0x000fe40008011607 */
[----:B------:R-:W-:Y:S02]  /*10940*/  UISETP.LT.AND UP0, UPT, UR43, UR42, UPT ;  /* 0x0000002a2b00728c */ /* 0x000fe4000bf01270 */
[----:B------:R-:W-:Y:S01]  /*10950*/  UIADD3 UR4, UR9, UR4, URZ ;  /* 0x0000000409047290 */ /* 0x000fe2000fffe03f */
[----:B------:R-:W-:Y:S01]  /*10960*/  ULDC UR8, c[0x0][0x9dc] ;  /* 0x0002770000087ab9 */ /* 0x000fe20000000800 */
        /* <DEDUP_REMOVED lines=13> */
.L_x_1050:
[----:B------:R-:W-:-:S11]  /*10a40*/  UISETP.NE.AND UP0, UPT, UR5, 0x1, UPT ;  /* 0x000000010500788c */ /* 0x000fd6000bf05270 */
[----:B------:R-:W-:Y:S02]  /*10a50*/  @UP0 ULDC.64 UR10, c[0x0][0x9e8] ;  /* 0x00027a00000a0ab9 */ /* 0x000fe40000000a00 */
[----:B------:R-:W-:-:S04]  /*10a60*/  UIMAD.WIDE.U32 UR6, UR4, UR10, URZ ;  /* 0x0000000a040672a5 */ /* 0x000fc8000f8e003f */
[----:B------:R-:W-:-:S12]  /*10a70*/  @UP0 USHF.R.U32.HI UR4, URZ, UR11, UR7 ;  /* 0x0000000b3f040299 */ /* 0x000fd80008011607 */
.L_x_1051:
[----:B------:R-:W-:-:S04]  /*10a80*/  UIMAD UR4, UR4, UR5, URZ ;  /* 0x00000005040472a4 */ /* 0x000fc8000f8e023f */
[----:B------:R-:W-:-:S04]  /*10a90*/  UISETP.LT.AND UP0, UPT, UR8, UR4, UPT ;  /* 0x000000040800728c */ /* 0x000fc8000bf01270 */
[----:B------:R-:W-:-:S12]  /*10aa0*/  USEL UR8, UR8, UR4, !UP0 ;  /* 0x0000000408087287 */ /* 0x000fd8000c000000 */
.L_x_1049:
        /* <DEDUP_REMOVED lines=13> */
[----:B------:R-:W-:Y:S01]  /*10b80*/  IMAD.U32 R3, RZ, RZ, UR10 ;  /* 0x0000000aff037e24 */ /* 0x000fe2000f8e00ff */
[----:B------:R-:W-:-:S04]  /*10b90*/  UIADD3 UR4, UR10, -0x1, UR12 ;  /* 0xffffffff0a047890 */ /* 0x000fc8000fffe00c */
[-C--:B------:R-:W-:Y:S01]  /*10ba0*/  IABS R0, R3.reuse ;  /* 0x0000000300007213 */ /* 0x080fe20000000000 */
[----:B------:R-:W-:Y:S01]  /*10bb0*/  UIADD3 UR6, -UR40, UR4, URZ ;  /* 0x0000000428067290 */ /* 0x000fe2000fffe13f */
[----:B------:R-:W-:Y:S02]  /*10bc0*/  IABS R3, R3 ;  /* 0x0000000300037213 */ /* 0x000fe40000000000 */
[----:B------:R-:W-:Y:S01]  /*10bd0*/  R2UR UR11, R0 ;  /* 0x00000000000b72ca */ /* 0x000fe200000e0000 */
[----:B------:R-:W-:Y:S02]  /*10be0*/  UMOV UR4, URZ ;  /* 0x0000003f00047c82 */ /* 0x000fe40008000000 */
[----:B------:R-:W-:-:S05]  /*10bf0*/  IMAD.MOV R3, RZ, RZ, -R3 ;  /* 0x000000ffff037224 */ /* 0x000fca00078e0a03 */
[----:B------:R-:W-:-:S05]  /*10c00*/  R2UR UR9, R3 ;  /* 0x00000000030972ca */ /* 0x000fca00000e0000 */
[----:B------:R-:W0:Y:S08]  /*10c10*/  I2F.RP R0, UR11 ;  /* 0x0000000b00007d06 */ /* 0x000e300008209400 */
[----:B0-----:R-:W0:Y:S02]  /*10c20*/  MUFU.RCP R0, R0 ;  /* 0x0000000000007308 */ /* 0x001e240000001000 */
[----:B0-----:R-:W-:Y:S01]  /*10c30*/  VIADD R2, R0, 0xffffffe ;  /* 0x0ffffffe00027836 */ /* 0x001fe20000000000 */
[----:B------:R-:W-:Y:S01]  /*10c40*/  IABS R0, UR6 ;  /* 0x0000000600007c13 */ /* 0x000fe20008000000 */
[----:B------:R-:W-:-:S03]  /*10c50*/  ULOP3.LUT UR6, UR6, UR10, URZ, 0x3c, !UPT ;  /* 0x0000000a06067292 */ /* 0x000fc6000f8e3c3f */
[----:B------:R-:W-:Y:S01]  /*10c60*/  R2UR UR8, R0 ;  /* 0x00000000000872ca */ /* 0x000fe200000e0000 */
[----:B------:R-:W0:Y:S02]  /*10c70*/  F2I.FTZ.U32.TRUNC.NTZ R2, R2 ;  /* 0x0000000200027305 */ /* 0x000e24000021f000 */
[----:B0-----:R-:W-:-:S13]  /*10c80*/  R2UR UR5, R2 ;  /* 0x00000000020572ca */ /* 0x001fda00000e0000 */
[----:B------:R-:W-:-:S04]  /*10c90*/  UIADD3 UR7, URZ, -UR5, URZ ;  /* 0x800000053f077290 */ /* 0x000fc8000fffe03f */
[----:B------:R-:W-:-:S04]  /*10ca0*/  UIMAD UR7, UR7, UR11, URZ ;  /* 0x0000000b070772a4 */ /* 0x000fc8000f8e023f */
[----:B------:R-:W-:-:S04]  /*10cb0*/  UIMAD.WIDE.U32 UR4, UR5, UR7, UR4 ;  /* 0x00000007050472a5 */ /* 0x000fc8000f8e0004 */
[----:B------:R-:W-:-:S04]  /*10cc0*/  UIMAD.WIDE.U32 UR4, UR5, UR8, URZ ;  /* 0x00000008050472a5 */ /* 0x000fc8000f8e003f */
[----:B------:R-:W-:-:S04]  /*10cd0*/  UIMAD UR4, UR5, UR9, UR8 ;  /* 0x00000009050472a4 */ /* 0x000fc8000f8e0208 */
[----:B------:R-:W-:-:S11]  /*10ce0*/  UISETP.GT.U32.AND UP1, UPT, UR11, UR4, UPT ;  /* 0x000000040b00728c */ /* 0x000fd6000bf24070 */
[----:B------:R-:W-:Y:S02]  /*10cf0*/  @!UP1 UIADD3 UR4, UR4, -UR11, URZ ;  /* 0x8000000b04049290 */ /* 0x000fe4000fffe03f */
[----:B------:R-:W-:Y:S02]  /*10d00*/  @!UP1 UIADD3 UR5, UR5, 0x1, URZ ;  /* 0x0000000105059890 */ /* 0x000fe4000fffe03f */
[----:B------:R-:W-:Y:S02]  /*10d10*/  UISETP.GE.U32.AND UP0, UPT, UR4, UR11, UPT ;  /* 0x0000000b0400728c */ /* 0x000fe4000bf06070 */
[----:B------:R-:W-:-:S09]  /*10d20*/  UISETP.GE.AND UP1, UPT, UR6, URZ, UPT ;  /* 0x0000003f0600728c */ /* 0x000fd2000bf26270 */
[----:B------:R-:W-:Y:S02]  /*10d30*/  @UP0 UIADD3 UR5, UR5, 0x1, URZ ;  /* 0x0000000105050890 */ /* 0x000fe4000fffe03f */
[----:B------:R-:W-:Y:S02]  /*10d40*/  UISETP.NE.AND UP0, UPT, UR10, URZ, UPT ;  /* 0x0000003f0a00728c */ /* 0x000fe4000bf05270 */
[----:B------:R-:W-:-:S09]  /*10d50*/  @!UP1 UIADD3 UR5, -UR5, URZ, URZ ;  /* 0x0000003f05059290 */ /* 0x000fd2000fffe13f */
[----:B------:R-:W-:-:S07]  /*10d60*/  @!UP0 ULOP3.LUT UR5, URZ, UR10, URZ, 0x33, !UPT ;  /* 0x0000000a3f058292 */ /* 0x000fce000f8e333f */
[----:B------:R-:W-:-:S05]  /*10d70*/  UMOV UR41, UR5 ;  /* 0x0000000500297c82 */ /* 0x000fca0008000000 */
.L_x_1052:
[----:B------:R-:W-:Y:S01]  /*10d80*/  UIMAD UR39, UR44, UR41, UR40 ;  /* 0x000000292c2772a4 */ /* 0x000fe2000f8e0228 */
[----:B------:R-:W-:Y:S02]  /*10d90*/  IMAD.U32 R0, RZ, RZ, UR12 ;  /* 0x0000000cff007e24 */ /* 0x000fe4000f8e00ff */
[----:B------:R-:W-:-:S03]  /*10da0*/  IMAD.MOV.U32 R9, RZ, RZ, 0x1 ;  /* 0x00000001ff097424 */ /* 0x000fc600078e00ff */
[----:B------:R-:W-:-:S05]  /*10db0*/  IMAD.U32 R3, RZ, RZ, UR39 ;  /* 0x00000027ff037e24 */ /* 0x000fca000f8e00ff */
[----:B------:R-:W-:Y:S01]  /*10dc0*/  VIADDMNMX R17, R3, UR41, R0, PT ;  /* 0x0000002903117c46 */ /* 0x000fe2000b800100 */
[----:B------:R-:W-:Y:S01]  /*10dd0*/  IMAD.MOV.U32 R3, RZ, RZ, 0x1 ;  /* 0x00000001ff037424 */ /* 0x000fe200078e00ff */
[----:B------:R-:W-:Y:S02]  /*10de0*/  MOV R0, RZ ;  /* 0x000000ff00007202 */ /* 0x000fe40000000f00 */
[----:B------:R-:W-:Y:S01]  /*10df0*/  ISETP.GT.AND P0, PT, R17, UR39, PT ;  /* 0x0000002711007c0c */ /* 0x000fe2000bf04270 */
[----:B------:R0:W-:-:S12]  /*10e00*/  STL [R1+0x8], R17 ;  /* 0x0000081101007387 */ /* 0x0001d80000100800 */
[----:B0-----:R-:W-:Y:S05]  /*10e10*/  @!P0 BRA `(.L_x_1045) ;  /* 0x0000003c00d08947 */ /* 0x001fea0003800000 */
        /* <DEDUP_REMOVED lines=14> */
[----:B------:R-:W-:Y:S02]  /*10f00*/  IMAD.U32 R5, RZ, RZ, UR7 ;  /* 0x00000007ff057e24 */ /* 0x000fe4000f8e00ff */
[----:B------:R-:W-:Y:S02]  /*10f10*/  IMAD.U32 R6, RZ, RZ, UR8 ;  /* 0x00000008ff067e24 */ /* 0x000fe4000f8e00ff */
[----:B------:R-:W-:-:S02]  /*10f20*/  IMAD.U32 R10, RZ, RZ, UR4 ;  /* 0x00000004ff0a7e24 */ /* 0x000fc4000f8e00ff */
[----:B------:R-:W-:Y:S02]  /*10f30*/  IMAD.U32 R11, RZ, RZ, UR5 ;  /* 0x00000005ff0b7e24 */ /* 0x000fe4000f8e00ff */
[----:B------:R-:W-:Y:S02]  /*10f40*/  IMAD.MOV.U32 R8, RZ, RZ, 0x70 ;  /* 0x00000070ff087424 */ /* 0x000fe400078e00ff */
[----:B------:R-:W-:Y:S02]  /*10f50*/  IMAD.MOV.U32 R12, RZ, RZ, 0x1 ;  /* 0x00000001ff0c7424 */ /* 0x000fe400078e00ff */
[----:B------:R-:W-:-:S07]  /*10f60*/  IMAD.MOV.U32 R13, RZ, RZ, RZ ;  /* 0x000000ffff0d7224 */ /* 0x000fce00078e00ff */
[----:B------:R-:W-:-:S07]  /*10f70*/  LEPC R20, `(.L_x_1053) ;  /* 0x000000001014794e */ /* 0x000fce0000000000 */
[----:B0-----:R-:W-:Y:S05]  /*10f80*/  CALL.ABS.NOINC R2 ;  /* 0x0000000002007343 */ /* 0x001fea0003c00000 */
.L_x_1053:
        /* <DEDUP_REMOVED lines=11> */
[----:B------:R-:W-:Y:S01]  /*11040*/  MOV R8, 0x70 ;  /* 0x0000007000087802 */ /* 0x000fe20000000f00 */
[----:B------:R-:W-:Y:S02]  /*11050*/  IMAD.U32 R6, RZ, RZ, UR8 ;  /* 0x00000008ff067e24 */ /* 0x000fe4000f8e00ff */
[----:B------:R-:W-:-:S02]  /*11060*/  IMAD.U32 R7, RZ, RZ, UR9 ;  /* 0x00000009ff077e24 */ /* 0x000fc4000f8e00ff */
[----:B------:R-:W-:Y:S02]  /*11070*/  IMAD.U32 R10, RZ, RZ, UR4 ;  /* 0x00000004ff0a7e24 */ /* 0x000fe4000f8e00ff */
[----:B------:R-:W-:Y:S02]  /*11080*/  IMAD.U32 R11, RZ, RZ, UR5 ;  /* 0x00000005ff0b7e24 */ /* 0x000fe4000f8e00ff */
[----:B------:R-:W-:Y:S02]  /*11090*/  IMAD.MOV.U32 R12, RZ, RZ, 0x1 ;  /* 0x00000001ff0c7424 */ /* 0x000fe400078e00ff */
[----:B0-----:R-:W-:-:S07]  /*110a0*/  IMAD.MOV.U32 R13, RZ, RZ, RZ ;  /* 0x000000ffff0d7224 */ /* 0x001fce00078e00ff */
[----:B------:R-:W-:-:S07]  /*110b0*/  LEPC R20, `(.L_x_1055) ;  /* 0x000000001014794e */ /* 0x000fce0000000000 */
[----:B-1----:R-:W-:Y:S05]  /*110c0*/  CALL.ABS.NOINC R2 ;  /* 0x0000000002007343 */ /* 0x002fea0003c00000 */
.L_x_1055:
[----:B------:R0:W1:Y:S01]  /*110d0*/  LDC.64 R2, c[0x4][R16] ;  /* 0x0100000010027b82 */ /* 0x0000620000000a00 */
[----:B------:R-:W-:Y:S01]  /*110e0*/  ULDC.64 UR6, c[0x4][0xa8] ;  /* 0x01002a0000067ab9 */ /* 0x000fe20000000a00 */
[----:B------:R-:W-:Y:S01]  /*110f0*/  ULDC.64 UR8, c[0x4][0xb0] ;  /* 0x01002c0000087ab9 */ /* 0x000fe20000000a00 */
[----:B------:R-:W-:Y:S01]  /*11100*/  ULDC.64 UR4, c[0x4][0x40] ;  /* 0x0100100000047ab9 */ /* 0x000fe20000000a00 */
[----:B------:R-:W-:Y:S01]  /*11110*/  IMAD.U32 R4, RZ, RZ, UR6 ;  /* 0x00000006ff047e24 */ /* 0x000fe2000f8e00ff */
[----:B------:R-:W-:Y:S01]  /*11120*/  MOV R7, UR9 ;  /* 0x0000000900077c02 */ /* 0x000fe20008000f00 */
        /* <DEDUP_REMOVED lines=9> */
.L_x_1054:
        /* <DEDUP_REMOVED lines=8> */
[----:B------:R-:W-:Y:S01]  /*11240*/  IADD3 R17, R17, -0x1, RZ ;  /* 0xffffffff11117810 */ /* 0x000fe20007ffe0ff */
        /* <DEDUP_REMOVED lines=12> */
.L_x_1147:
        /* <DEDUP_REMOVED lines=8> */
.L_x_1150:
[----:B------:R-:W-:Y:S05]  /*11390*/  @!P6 BRA `(.L_x_1057) ;  /* 0x000000040020e947 */ /* 0x000fea0003800000 */
[----:B------:R-:W-:Y:S01]  /*113a0*/  IMAD.MOV.U32 R16, RZ, RZ, R18 ;  /* 0x000000ffff107224 */ /* 0x000fe200078e0012 */
[----:B------:R-:W-:Y:S06]  /*113b0*/  @!P1 BRA `(.L_x_1059) ;  /* 0x00000000004c9947 */ /* 0x000fec0003800000 */
[----:B------:R-:W1:Y:S01]  /*113c0*/  LDC R6, c[0x0][0x43c] ;  /* 0x00010f00ff067b82 */ /* 0x000e620000000800 */
[----:B0-----:R-:W-:Y:S01]  /*113d0*/  IMAD.MOV.U32 R0, RZ, RZ, R17 ;  /* 0x000000ffff007224 */ /* 0x001fe200078e0011 */
[----:B------:R-:W-:Y:S01]  /*113e0*/  ULDC.64 UR4, c[0x0][0x428] ;  /* 0x00010a0000047ab9 */ /* 0x000fe20000000a00 */
[----:B------:R-:W-:Y:S01]  /*113f0*/  ULDC.64 UR6, c[0x0][0x208] ;  /* 0x0000820000067ab9 */ /* 0x000fe20000000a00 */
[----:B------:R-:W-:-:S04]  /*11400*/  IMAD R7, R19, UR4, RZ ;  /* 0x0000000413077c24 */ /* 0x000fc8000f8e02ff */
[----:B------:R-:W-:Y:S01]  /*11410*/  IMAD R7, R18, UR5, R7 ;  /* 0x0000000512077c24 */ /* 0x000fe2000f8e0207 */
[----:B-1----:R-:W-:-:S13]  /*11420*/  ISETP.NE.AND P0, PT, R6, 0x1, PT ;  /* 0x000000010600780c */ /* 0x002fda0003f05270 */
[----:B------:R-:W0:Y:S02]  /*11430*/  @P0 LDC.64 R4, c[0x0][0x440] ;  /* 0x00011000ff040b82 */ /* 0x000e240000000a00 */
[----:B0-----:R-:W-:-:S05]  /*11440*/  @P0 IMAD.HI.U32 R4, R17, R4, RZ ;  /* 0x0000000411040227 */ /* 0x001fca00078e00ff */
[----:B------:R-:W-:-:S04]  /*11450*/  @P0 SHF.R.U32.HI R0, RZ, R5, R4 ;  /* 0x00000005ff000219 */ /* 0x000fc80000011604 */
[--C-:B------:R-:W-:Y:S01]  /*11460*/  SHF.R.S32.HI R5, RZ, 0x1f, R0.reuse ;  /* 0x0000001fff057819 */ /* 0x100fe20000011400 */
[----:B------:R-:W-:-:S04]  /*11470*/  IMAD.MOV.U32 R4, RZ, RZ, R0 ;  /* 0x000000ffff047224 */ /* 0x000fc800078e0000 */
[----:B------:R-:W-:-:S04]  /*11480*/  IMAD.WIDE.U32 R4, R18, UR4, R4 ;  /* 0x0000000412047c25 */ /* 0x000fc8000f8e0004 */
[----:B------:R-:W-:Y:S01]  /*11490*/  IMAD.IADD R5, R5, 0x1, R7 ;  /* 0x0000000105057824 */ /* 0x000fe200078e0207 */
[----:B------:R-:W-:-:S04]  /*114a0*/  LEA R2, P0, R4, R2, 0x2 ;  /* 0x0000000204027211 */ /* 0x000fc800078010ff */
[----:B------:R-:W-:-:S05]  /*114b0*/  LEA.HI.X R3, R4, R3, R5, 0x2, P0 ;  /* 0x0000000304037211 */ /* 0x000fca00000f1405 */
[----:B------:R1:W5:Y:S01]  /*114c0*/  LDG.E R16, desc[UR6][R2.64] ;  /* 0x0000000602107981 */ /* 0x000362000c1e1900 */
[----:B------:R-:W-:-:S04]  /*114d0*/  IMAD.MOV R0, RZ, RZ, -R0 ;  /* 0x000000ffff007224 */ /* 0x000fc800078e0a00 */
[----:B------:R-:W-:-:S07]  /*114e0*/  IMAD R17, R6, R0, R17 ;  /* 0x0000000006117224 */ /* 0x000fce00078e0211 */
.L_x_1059:
[----:B0-----:R-:W-:Y:S01]  /*114f0*/  MOV R0, 0x1 ;  /* 0x0000000100007802 */ /* 0x001fe20000000f00 */
[----:B------:R-:W1:Y:S03]  /*11500*/  S2R R8, SR_TID.X ;  /* 0x0000000000087919 */ /* 0x000e660000002100 */
[----:B------:R-:W-:-:S04]  /*11510*/  SHF.L.U32 R0, R0, 0x1f, RZ ;  /* 0x0000001f00007819 */ /* 0x000fc800000006ff */
[----:B------:R-:W0:Y:S01]  /*11520*/  SYNCS.PHASECHK.TRANS64.TRYWAIT P0, [UR38+0x30840], R0 ;  /* 0x03084000ff0075a7 */ /* 0x000e220008000166 */
[----:B-1----:R-:W-:-:S04]  /*11530*/  LOP3.LUT R2, R8, 0x7f, RZ, 0xc0, !PT ;  /* 0x0000007f08027812 */ /* 0x002fc800078ec0ff */
[----:B------:R-:W-:Y:S01]  /*11540*/  ISETP.NE.AND P1, PT, R2, RZ, PT ;  /* 0x000000ff0200720c */ /* 0x000fe20003f25270 */
[----:B0-----:R-:W-:-:S12]  /*11550*/  @!P0 BRA `(.L_x_1060) ;  /* 0x0000003c00f08947 */ /* 0x001fd80003800000 */
.L_x_1151:
[----:B------:R-:W-:Y:S05]  /*11560*/  @P1 BRA `(.L_x_1061) ;  /* 0x0000000000181947 */ /* 0x000fea0003800000 */
[----:B------:R-:W1:Y:S01]  /*11570*/  S2R R2, SR_TID.X ;  /* 0x0000000000027919 */ /* 0x000e620000002100 */
[----:B0-----:R-:W-:-:S04]  /*11580*/  IMAD.MOV.U32 R0, RZ, RZ, 0x8000 ;  /* 0x00008000ff007424 */ /* 0x001fc800078e00ff */
[----:B------:R2:W-:Y:S01]  /*11590*/  SYNCS.ARRIVE.TRANS64 RZ, [UR38+0x30830], R0 ;  /* 0x03083000ffff79a7 */ /* 0x0005e20008000026 */
[----:B-1----:R-:W-:-:S13]  /*115a0*/  LOP3.LUT P0, RZ, R2, 0x1f, RZ, 0xc0, !PT ;  /* 0x0000001f02ff7812 */ /* 0x002fda000780c0ff */
[----:B--2---:R-:W-:Y:S05]  /*115b0*/  @!P0 BRA `(.L_x_1061) ;  /* 0x0000000000048947 */ /* 0x004fea0003800000 */
[----:B------:R-:W-:Y:S01]  /*115c0*/  BPT.TRAP 0x1 ;  /* 0x000000040000795c */ /* 0x000fe20000300000 */
.L_x_1061:
        /* <DEDUP_REMOVED lines=10> */
[----:B------:R-:W-:Y:S01]  /*11670*/  USHF.L.U32 UR11, UR11, 0x6, URZ ;  /* 0x000000060b0b7899 */ /* 0x000fe2000800063f */
        /* <DEDUP_REMOVED lines=26> */
.L_x_1057:
        /* <DEDUP_REMOVED lines=21> */
[----:B01----:R-:W-:Y:S05]  /*11970*/  CALL.ABS.NOINC R2 ;  /* 0x0000000002007343 */ /* 0x003fea0003c00000 */
.L_x_1062:
[----:B------:R-:W1:Y:S01]  /*11980*/  LDC R6, c[0x0][0x448] ;  /* 0x00011200ff067b82 */ /* 0x000e620000000800 */
[----:B------:R-:W2:Y:S01]  /*11990*/  S2R R11, SR_TID.X ;  /* 0x00000000000b7919 */ /* 0x000ea20000002100 */
[----:B------:R-:W-:Y:S01]  /*119a0*/  USHF.R.S32.HI UR4, URZ, 0x1f, UR36 ;  /* 0x0000001f3f047899 */ /* 0x000fe20008011424 */
[----:B------:R-:W-:Y:S01]  /*119b0*/  ULDC.64 UR8, c[0x0][0x2d8] ;  /* 0x0000b60000087ab9 */ /* 0x000fe20000000a00 */
[----:B------:R-:W3:Y:S02]  /*119c0*/  S2R R10, SR_CTAID.Z ;  /* 0x00000000000a7919 */ /* 0x000ee40000002700 */
[----:B------:R-:W-:Y:S02]  /*119d0*/  UIMAD UR6, UR4, UR8, URZ ;  /* 0x00000008040672a4 */ /* 0x000fe4000f8e023f */
[----:B------:R-:W-:Y:S02]  /*119e0*/  UIMAD.WIDE.U32 UR4, UR36, UR8, URZ ;  /* 0x00000008240472a5 */ /* 0x000fe4000f8e003f */
[----:B------:R-:W-:-:S04]  /*119f0*/  UIMAD UR6, UR36, UR9, UR6 ;  /* 0x00000009240672a4 */ /* 0x000fc8000f8e0206 */
[----:B------:R-:W-:Y:S01]  /*11a00*/  UIADD3 UR5, UR5, UR6, URZ ;  /* 0x0000000605057290 */ /* 0x000fe2000fffe03f */
[----:B-1----:R-:W-:Y:S02]  /*11a10*/  ISETP.NE.AND P0, PT, R6, 0x1, PT ;  /* 0x000000010600780c */ /* 0x002fe40003f05270 */
[C---:B--2---:R-:W-:Y:S02]  /*11a20*/  LOP3.LUT R9, R11.reuse, 0x7f, RZ, 0xc0, !PT ;  /* 0x0000007f0b097812 */ /* 0x044fe400078ec0ff */
[----:B------:R-:W-:-:S09]  /*11a30*/  SHF.L.U32 R3, R11, 0x4, RZ ;  /* 0x000000040b037819 */ /* 0x000fd200000006ff */
[----:B------:R-:W1:Y:S01]  /*11a40*/  @P0 LDC R5, c[0x0][0x44c] ;  /* 0x00011300ff050b82 */ /* 0x000e620000000800 */
[----:B0-----:R-:W-:Y:S01]  /*11a50*/  SHF.R.U32.HI R0, RZ, 0x3, R9 ;  /* 0x00000003ff007819 */ /* 0x001fe20000011609 */
[----:B------:R-:W-:-:S03]  /*11a60*/  IMAD.SHL.U32 R9, R9, 0x8, RZ ;  /* 0x0000000809097824 */ /* 0x000fc600078e00ff */
[----:B------:R-:W-:-:S03]  /*11a70*/  LOP3.LUT R3, R0, 0x70, R3, 0xf8, !PT ;  /* 0x0000007000037812 */ /* 0x000fc600078ef803 */
[----:B------:R-:W0:Y:S02]  /*11a80*/  @P0 LDC R7, c[0x0][0x450] ;  /* 0x00011400ff070b82 */ /* 0x000e240000000800 */
[----:B------:R-:W-:-:S06]  /*11a90*/  VIADD R4, R3, UR45 ;  /* 0x0000002d03047c36 */ /* 0x000fcc0008000000 */
[----:B------:R-:W2:Y:S01]  /*11aa0*/  LDC.64 R2, c[0x0][0x2e0] ;  /* 0x0000b800ff027b82 */ /* 0x000ea20000000a00 */
[----:B-1----:R-:W-:-:S04]  /*11ab0*/  @P0 IMAD.HI.U32 R8, R4, R5, RZ ;  /* 0x0000000504080227 */ /* 0x002fc800078e00ff */
[----:B------:R-:W-:Y:S01]  /*11ac0*/  IMAD.MOV.U32 R5, RZ, RZ, R4 ;  /* 0x000000ffff057224 */ /* 0x000fe200078e0004 */
[----:B0-----:R-:W-:Y:S02]  /*11ad0*/  @P0 SHF.R.U32.HI R5, RZ, R7, R8 ;  /* 0x00000007ff050219 */ /* 0x001fe40000011608 */
[----:B---3--:R-:W-:-:S05]  /*11ae0*/  SHF.R.S32.HI R7, RZ, 0x1f, R10 ;  /* 0x0000001fff077819 */ /* 0x008fca000001140a */
[----:B--2---:R-:W-:-:S04]  /*11af0*/  IMAD R8, R7, R2, RZ ;  /* 0x0000000207087224 */ /* 0x004fc800078e02ff */
[C---:B------:R-:W-:Y:S01]  /*11b00*/  IMAD R7, R10.reuse, R3, R8 ;  /* 0x000000030a077224 */ /* 0x040fe200078e0208 */
[----:B------:R-:W-:Y:S01]  /*11b10*/  SHF.R.S32.HI R8, RZ, 0x1f, R5 ;  /* 0x0000001fff087819 */ /* 0x000fe20000011405 */
[----:B------:R-:W-:Y:S01]  /*11b20*/  IMAD.WIDE.U32 R2, R10, R2, UR4 ;  /* 0x000000040a027e25 */ /* 0x000fe2000f8e0002 */
[----:B------:R-:W-:-:S03]  /*11b30*/  ULDC.64 UR4, c[0x0][0x2d0] ;  /* 0x0000b40000047ab9 */ /* 0x000fc60000000a00 */
[----:B------:R-:W-:Y:S02]  /*11b40*/  IMAD.IADD R3, R3, 0x1, R7 ;  /* 0x0000000103037824 */ /* 0x000fe400078e0207 */
[----:B------:R-:W-:Y:S02]  /*11b50*/  IMAD.MOV R7, RZ, RZ, -R5 ;  /* 0x000000ffff077224 */ /* 0x000fe400078e0a05 */
[----:B------:R-:W-:Y:S02]  /*11b60*/  IMAD R8, R8, UR4, RZ ;  /* 0x0000000408087c24 */ /* 0x000fe4000f8e02ff */
[----:B------:R-:W-:Y:S02]  /*11b70*/  IMAD R4, R6, R7, R4 ;  /* 0x0000000706047224 */ /* 0x000fe400078e0204 */
[C---:B------:R-:W-:Y:S02]  /*11b80*/  IMAD R7, R5.reuse, UR5, R8 ;  /* 0x0000000505077c24 */ /* 0x040fe4000f8e0208 */
[----:B------:R-:W-:Y:S01]  /*11b90*/  IMAD.WIDE.U32 R2, R5, UR4, R2 ;  /* 0x0000000405027c25 */ /* 0x000fe2000f8e0002 */
[----:B------:R-:W-:Y:S01]  /*11ba0*/  SHF.R.S32.HI R5, RZ, 0x1f, R4 ;  /* 0x0000001fff057819 */ /* 0x000fe20000011404 */
[----:B------:R-:W-:-:S03]  /*11bb0*/  ULDC.64 UR4, c[0x0][0x2c8] ;  /* 0x0000b20000047ab9 */ /* 0x000fc60000000a00 */
[----:B------:R-:W-:Y:S01]  /*11bc0*/  IADD3 R3, R3, R7, RZ ;  /* 0x0000000703037210 */ /* 0x000fe20007ffe0ff */
[----:B------:R-:W-:-:S04]  /*11bd0*/  IMAD R5, R5, UR4, RZ ;  /* 0x0000000405057c24 */ /* 0x000fc8000f8e02ff */
[C---:B------:R-:W-:Y:S02]  /*11be0*/  IMAD R5, R4.reuse, UR5, R5 ;  /* 0x0000000504057c24 */ /* 0x040fe4000f8e0205 */
[----:B------:R-:W-:Y:S01]  /*11bf0*/  IMAD.WIDE.U32 R2, R4, UR4, R2 ;  /* 0x0000000404027c25 */ /* 0x000fe2000f8e0002 */
[----:B------:R-:W-:-:S03]  /*11c00*/  ULDC.64 UR4, c[0x0][0x280] ;  /* 0x0000a00000047ab9 */ /* 0x000fc60000000a00 */
[----:B------:R-:W-:Y:S01]  /*11c10*/  IMAD.IADD R7, R3, 0x1, R5 ;  /* 0x0000000103077824 */ /* 0x000fe200078e0205 */
[----:B------:R-:W-:Y:S01]  /*11c20*/  LEA R8, P0, R2, UR4, 0x1 ;  /* 0x0000000402087c11 */ /* 0x000fe2000f8008ff */
[----:B------:R-:W-:-:S03]  /*11c30*/  ULDC UR4, c[0x0][0x2b8] ;  /* 0x0000ae0000047ab9 */ /* 0x000fc60000000800 */
[----:B------:R-:W-:Y:S01]  /*11c40*/  LEA.HI.X R7, R2, UR5, R7, 0x1, P0 ;  /* 0x0000000502077c11 */ /* 0x000fe200080f0c07 */
[----:B------:R-:W-:-:S05]  /*11c50*/  IMAD.SHL.U32 R2, R11, 0x8, RZ ;  /* 0x000000080b027824 */ /* 0x000fca00078e00ff */
[C---:B------:R-:W-:Y:S02]  /*11c60*/  LOP3.LUT R3, R2.reuse, 0x1c0, RZ, 0xc0, !PT ;  /* 0x000001c002037812 */ /* 0x040fe400078ec0ff */
[----:B------:R-:W-:Y:S02]  /*11c70*/  LOP3.LUT R10, R2, 0x38, RZ, 0xc0, !PT ;  /* 0x00000038020a7812 */ /* 0x000fe400078ec0ff */
[----:B------:R-:W-:Y:S02]  /*11c80*/  LOP3.LUT R3, R3, 0x38, R2, 0xf8, !PT ;  /* 0x0000003803037812 */ /* 0x000fe400078ef802 */
[C---:B------:R-:W-:Y:S02]  /*11c90*/  LOP3.LUT R2, R10.reuse, 0x40, RZ, 0xfc, !PT ;  /* 0x000000400a027812 */ /* 0x040fe400078efcff */
[----:B------:R-:W-:Y:S02]  /*11ca0*/  ISETP.GE.AND P4, PT, R10, UR4, PT ;  /* 0x000000040a007c0c */ /* 0x000fe4000bf86270 */
[----:B------:R-:W-:-:S02]  /*11cb0*/  ISETP.GE.AND P2, PT, R2, UR4, PT ;  /* 0x0000000402007c0c */ /* 0x000fc4000bf46270 */
[----:B------:R-:W-:-:S04]  /*11cc0*/  LOP3.LUT R2, R10, 0x80, RZ, 0xfc, !PT ;  /* 0x000000800a027812 */ /* 0x000fc800078efcff */
[----:B------:R-:W-:Y:S02]  /*11cd0*/  ISETP.GE.AND P1, PT, R2, UR4, PT ;  /* 0x0000000402007c0c */ /* 0x000fe4000bf26270 */
[----:B------:R-:W-:-:S04]  /*11ce0*/  LOP3.LUT R2, R10, 0xc0, RZ, 0xfc, !PT ;  /* 0x000000c00a027812 */ /* 0x000fc800078efcff */
[----:B------:R-:W-:Y:S01]  /*11cf0*/  ISETP.GE.AND P0, PT, R2, UR4, PT ;  /* 0x0000000402007c0c */ /* 0x000fe2000bf06270 */
[----:B------:R-:W-:Y:S01]  /*11d00*/  UMOV UR4, 0xffffffff ;  /* 0xffffffff00047882 */ /* 0x000fe20000000000 */
[----:B------:R-:W-:-:S04]  /*11d10*/  LOP3.LUT R2, R3, 0x38, R11, 0x78, !PT ;  /* 0x0000003803027812 */ /* 0x000fc800078e780b */
[----:B------:R-:W-:Y:S01]  /*11d20*/  LOP3.LUT R9, R2, 0x200, R9, 0xf8, !PT ;  /* 0x0000020002097812 */ /* 0x000fe200078ef809 */
[----:B------:R-:W-:Y:S06]  /*11d30*/  BRA.DIV UR4, `(.L_x_1063) ;  /* 0x0000003a04107947 */ /* 0x000fec000b800000 */
[----:B------:R-:W0:Y:S01]  /*11d40*/  SHFL.IDX PT, R2, R7, RZ, 0x181f ;  /* 0x00181fff07027589 */ /* 0x000e2200000e0000 */
[----:B------:R-:W-:Y:S01]  /*11d50*/  ULDC UR4, c[0x0][0x288] ;  /* 0x0000a20000047ab9 */ /* 0x000fe20000000800 */
[----:B------:R-:W-:Y:S01]  /*11d60*/  VIADD R0, R0, UR45 ;  /* 0x0000002d00007c36 */ /* 0x000fe20008000000 */
[----:B------:R-:W-:Y:S01]  /*11d70*/  ULDC.64 UR6, c[0x0][0x208] ;  /* 0x0000820000067ab9 */ /* 0x000fe20000000a00 */
[----:B------:R-:W1:Y:S01]  /*11d80*/  SHFL.IDX PT, R14, R8, RZ, 0x181f ;  /* 0x00181fff080e7589 */ /* 0x000e6200000e0000 */
[----:B------:R-:W-:Y:S02]  /*11d90*/  IMAD R6, R6, UR4, RZ ;  /* 0x0000000406067c24 */ /* 0x000fe4000f8e02ff */
[C---:B------:R-:W-:Y:S01]  /*11da0*/  VIADD R11, R0.reuse, 0x10 ;  /* 0x00000010000b7836 */ /* 0x040fe20000000000 */
[----:B------:R-:W-:Y:S02]  /*11db0*/  SHFL.IDX PT, R5, R7, 0x1, 0x181f ;  /* 0x00381f0007057f89 */ /* 0x000fe400000e0000 */
[----:B------:R-:W-:-:S02]  /*11dc0*/  ISETP.GE.AND P3, PT, R0, R6, PT ;  /* 0x000000060000720c */ /* 0x000fc40003f66270 */
[----:B------:R-:W2:Y:S11]  /*11dd0*/  SHFL.IDX PT, R4, R8, 0x1, 0x181f ;  /* 0x00381f0008047f89 */ /* 0x000eb600000e0000 */
[----:B------:R-:W-:-:S02]  /*11de0*/  @!P3 LEA R21, R9, UR38, 0x1 ;  /* 0x000000260915bc11 */ /* 0x000fc4000f8e08ff */
[----:B0-----:R-:W-:Y:S01]  /*11df0*/  MOV R3, R2 ;  /* 0x0000000200037202 */ /* 0x001fe20000000f00 */
[----:B-1----:R-:W-:Y:S02]  /*11e00*/  IMAD.MOV.U32 R2, RZ, RZ, R14 ;  /* 0x000000ffff027224 */ /* 0x002fe400078e000e */
[----:B------:R-:W-:Y:S02]  /*11e10*/  SHFL.IDX PT, R14, R8, 0x7, 0x181f ;  /* 0x00f81f00080e7f89 */ /* 0x000fe400000e0000 */
[----:B------:R-:W-:-:S05]  /*11e20*/  @!P3 IMAD.WIDE.U32 R2, R10, 0x2, R2 ;  /* 0x000000020a02b825 */ /* 0x000fca00078e0002 */
[----:B------:R-:W-:Y:S04]  /*11e30*/  @!P3 LDGSTS.E.BYPASS.LTC128B.128 [R21+0x10400], desc[UR6][R2.64], !P4 ;  /* 0x104000000215bfae */ /* 0x000fe8000e101d46 */
[----:B------:R-:W-:Y:S04]  /*11e40*/  @!P3 LDGSTS.E.BYPASS.LTC128B.128 [R21+0x14400], desc[UR6][R2.64+0x80], !P2 ;  /* 0x144000800215bfae */ /* 0x000fe8000d101d46 */
[----:B------:R-:W-:Y:S04]  /*11e50*/  @!P3 LDGSTS.E.BYPASS.LTC128B.128 [R21+0x18400], desc[UR6][R2.64+0x100], !P1 ;  /* 0x184001000215bfae */ /* 0x000fe8000c901d46 */
[----:B------:R0:W-:Y:S01]  /*11e60*/  @!P3 LDGSTS.E.BYPASS.LTC128B.128 [R21+0x1c400], desc[UR6][R2.64+0x180], !P0 ;  /* 0x1c4001800215bfae */ /* 0x0001e2000c101d46 */
[----:B------:R-:W-:Y:S01]  /*11e70*/  ISETP.GE.AND P3, PT, R11, R6, PT ;  /* 0x000000060b00720c */ /* 0x000fe20003f66270 */
[----:B------:R-:W-:-:S02]  /*11e80*/  VIADD R11, R0, 0x20 ;  /* 0x00000020000b7836 */ /* 0x000fc40000000000 */
[----:B0-----:R-:W-:Y:S10]  /*11e90*/  SHFL.IDX PT, R3, R7, 0x2, 0x181f ;  /* 0x00581f0007037f89 */ /* 0x001ff400000e0000 */
[----:B--2---:R-:W-:Y:S01]  /*11ea0*/  @!P3 IMAD.WIDE.U32 R4, R10, 0x2, R4 ;  /* 0x000000020a04b825 */ /* 0x004fe200078e0004 */
[----:B------:R-:W-:Y:S01]  /*11eb0*/  @!P3 LEA R20, R9, UR38, 0x1 ;  /* 0x000000260914bc11 */ /* 0x000fe2000f8e08ff */
[----:B------:R-:W0:Y:S04]  /*11ec0*/  SHFL.IDX PT, R2, R8, 0x2, 0x181f ;  /* 0x00581f0008027f89 */ /* 0x000e2800000e0000 */
[----:B------:R-:W-:Y:S04]  /*11ed0*/  @!P3 LDGSTS.E.BYPASS.LTC128B.128 [R20+0x10c00], desc[UR6][R4.64], !P4 ;  /* 0x10c000000414bfae */ /* 0x000fe8000e101d46 */
[----:B------:R-:W-:Y:S04]  /*11ee0*/  @!P3 LDGSTS.E.BYPASS.LTC128B.128 [R20+0x14c00], desc[UR6][R4.64+0x80], !P2 ;  /* 0x14c000800414bfae */ /* 0x000fe8000d101d46 */
[----:B------:R-:W-:Y:S04]  /*11ef0*/  @!P3 LDGSTS.E.BYPASS.LTC128B.128 [R20+0x18c00], desc[UR6][R4.64+0x100], !P1 ;  /* 0x18c001000414bfae */ /* 0x000fe8000c901d46 */
[----:B------:R1:W-:Y:S01]  /*11f00*/  @!P3 LDGSTS.E.BYPASS.LTC128B.128 [R20+0x1cc00], desc[UR6][R4.64+0x180], !P0 ;  /* 0x1cc001800414bfae */ /* 0x0003e2000c101d46 */
[----:B------:R-:W-:Y:S01]  /*11f10*/  ISETP.GE.AND P3, PT, R11, R6, PT ;  /* 0x000000060b00720c */ /* 0x000fe20003f66270 */
[----:B------:R-:W-:-:S02]  /*11f20*/  VIADD R11, R0, 0x30 ;  /* 0x00000030000b7836 */ /* 0x000fc40000000000 */
[----:B-1----:R-:W-:Y:S10]  /*11f30*/  SHFL.IDX PT, R5, R7, 0x3, 0x181f ;  /* 0x00781f0007057f89 */ /* 0x002ff400000e0000 */
[----:B0-----:R-:W-:Y:S01]  /*11f40*/  @!P3 IMAD.WIDE.U32 R2, R10, 0x2, R2 ;  /* 0x000000020a02b825 */ /* 0x001fe200078e0002 */
[----:B------:R-:W-:Y:S01]  /*11f50*/  @!P3 LEA R21, R9, UR38, 0x1 ;  /* 0x000000260915bc11 */ /* 0x000fe2000f8e08ff */
[----:B------:R-:W0:Y:S04]  /*11f60*/  SHFL.IDX PT, R4, R8, 0x3, 0x181f ;  /* 0x00781f0008047f89 */ /* 0x000e2800000e0000 */
[----:B------:R-:W-:Y:S04]  /*11f70*/  @!P3 LDGSTS.E.BYPASS.LTC128B.128 [R21+0x11400], desc[UR6][R2.64], !P4 ;  /* 0x114000000215bfae */ /* 0x000fe8000e101d46 */
[----:B------:R-:W-:Y:S04]  /*11f80*/  @!P3 LDGSTS.E.BYPASS.LTC128B.128 [R21+0x15400], desc[UR6][R2.64+0x80], !P2 ;  /* 0x154000800215bfae */ /* 0x000fe8000d101d46 */
[----:B------:R-:W-:Y:S04]  /*11f90*/  @!P3 LDGSTS.E.BYPASS.LTC128B.128 [R21+0x19400], desc[UR6][R2.64+0x100], !P1 ;  /* 0x194001000215bfae */ /* 0x000fe8000c901d46 */
[----:B------:R1:W-:Y:S01]  /*11fa0*/  @!P3 LDGSTS.E.BYPASS.LTC128B.128 [R21+0x1d400], desc[UR6][R2.64+0x180], !P0 ;  /* 0x1d4001800215bfae */ /* 0x0003e2000c101d46 */
[----:B------:R-:W-:-:S02]  /*11fb0*/  ISETP.GE.AND P3, PT, R11, R6, PT ;  /* 0x000000060b00720c */ /* 0x000fc40003f66270 */
[----:B------:R-:W-:Y:S01]  /*11fc0*/  IADD3 R11, R0, 0x40, RZ ;  /* 0x00000040000b7810 */ /* 0x000fe20007ffe0ff */
        /* <DEDUP_REMOVED lines=24> */
[----:B------:R1:W-:Y:S04]  /*12150*/  @!P3 LDGSTS.E.BYPASS.LTC128B.128 [R20+0x12c00], desc[UR6][R4.64], !P4 ;  /* 0x12c000000414bfae */ /* 0x0003e8000e101d46 */
[----:B------:R1:W-:Y:S04]  /*12160*/  @!P3 LDGSTS.E.BYPASS.LTC128B.128 [R20+0x16c00], desc[UR6][R4.64+0x80], !P2 ;  /* 0x16c000800414bfae */ /* 0x0003e8000d101d46 */
[----:B------:R1:W-:Y:S04]  /*12170*/  @!P3 LDGSTS.E.BYPASS.LTC128B.128 [R20+0x1ac00], desc[UR6][R4.64+0x100], !P1 ;  /* 0x1ac001000414bfae */ /* 0x0003e8000c901d46 */
[----:B------:R1:W-:Y:S01]  /*12180*/  @!P3 LDGSTS.E.BYPASS.LTC128B.128 [R20+0x1ec00], desc[UR6][R4.64+0x180], !P0 ;  /* 0x1ec001800414bfae */ /* 0x0003e2000c101d46 */
[----:B------:R-:W-:-:S03]  /*12190*/  ISETP.GE.AND P3, PT, R11, R6, PT ;  /* 0x000000060b00720c */ /* 0x000fc60003f66270 */
[----:B------:R-:W2:Y:S10]  /*121a0*/  SHFL.IDX PT, R7, R7, 0x7, 0x181f ;  /* 0x00f81f0007077f89 */ /* 0x000eb400000e0000 */
[----:B0-----:R-:W-:Y:S01]  /*121b0*/  @!P3 IMAD.WIDE.U32 R2, R10, 0x2, R2 ;  /* 0x000000020a02b825 */ /* 0x001fe200078e0002 */
[----:B------:R-:W-:-:S05]  /*121c0*/  @!P3 LEA R21, R9, UR38, 0x1 ;  /* 0x000000260915bc11 */ /* 0x000fca000f8e08ff */
[----:B------:R1:W-:Y:S04]  /*121d0*/  @!P3 LDGSTS.E.BYPASS.LTC128B.128 [R21+0x13400], desc[UR6][R2.64], !P4 ;  /* 0x134000000215bfae */ /* 0x0003e8000e101d46 */
[----:B------:R1:W-:Y:S04]  /*121e0*/  @!P3 LDGSTS.E.BYPASS.LTC128B.128 [R21+0x17400], desc[UR6][R2.64+0x80], !P2 ;  /* 0x174000800215bfae */ /* 0x0003e8000d101d46 */
[----:B------:R1:W-:Y:S04]  /*121f0*/  @!P3 LDGSTS.E.BYPASS.LTC128B.128 [R21+0x1b400], desc[UR6][R2.64+0x100], !P1 ;  /* 0x1b4001000215bfae */ /* 0x0003e8000c901d46 */
[----:B--2---:R1:W-:Y:S02]  /*12200*/  @!P3 LDGSTS.E.BYPASS.LTC128B.128 [R21+0x1f400], desc[UR6][R2.64+0x180], !P0 ;  /* 0x1f4001800215bfae */ /* 0x0043e4000c101d46 */
.L_x_1168:
[----:B-1----:R-:W-:Y:S01]  /*12210*/  VIADD R3, R0, 0x70 ;  /* 0x0000007000037836 */ /* 0x002fe20000000000 */
        /* <DEDUP_REMOVED lines=15> */
.L_x_1065:
[----:B------:R-:W-:Y:S05]  /*12310*/  BSYNC B0 ;  /* 0x0000000000007941 */ /* 0x000fea0003800000 */
.L_x_1064:
[----:B------:R-:W-:Y:S01]  /*12320*/  NOP ;  /* 0x0000000000007918 */ /* 0x000fe20000000000 */
[----:B------:R-:W-:Y:S01]  /*12330*/  SYNCS.ARRIVE.TRANS64.RED.A0T1 RZ, [UR38+0x30800], RZ ;  /* 0x030800ffffff79a7 */ /* 0x000fe20008200426 */
[----:B------:R-:W-:Y:S01]  /*12340*/  IMAD.MOV.U32 R2, RZ, RZ, 0x1 ;  /* 0x00000001ff027424 */ /* 0x000fe200078e00ff */
[----:B------:R-:W-:Y:S04]  /*12350*/  ARRIVES.LDGSTSBAR.64.TRANSCNT [UR38+0x30800] ;  /* 0x03080000ff0079b0 */ /* 0x000fe80008000aa6 */
[----:B------:R-:W-:Y:S01]  /*12360*/  SHF.L.U32 R2, R2, 0x1f, RZ ;  /* 0x0000001f02027819 */ /* 0x000fe200000006ff */
[----:B------:R-:W-:Y:S01]  /*12370*/  NOP ;  /* 0x0000000000007918 */ /* 0x000fe20000000000 */
[----:B------:R-:W2:Y:S01]  /*12380*/  LDL.LU R3, [R1+0x8] ;  /* 0x0000080001037983 */ /* 0x000ea20000300800 */
[----:B------:R-:W-:Y:S01]  /*12390*/  SYNCS.ARRIVE.TRANS64.A1T0 RZ, [UR38+0x30800], RZ ;  /* 0x030800ffffff79a7 */ /* 0x000fe20008100026 */
[----:B------:R-:W1:Y:S01]  /*123a0*/  SYNCS.PHASECHK.TRANS64.TRYWAIT P0, [UR38+0x30820], R2 ;  /* 0x03082002ff0075a7 */ /* 0x000e620008000166 */
[----:B--2---:R-:W-:-:S05]  /*123b0*/  VIADD R0, R3, 0xfffffffe ;  /* 0xfffffffe03007836 */ /* 0x004fca0000000000 */
[----:B------:R-:W-:Y:S01]  /*123c0*/  ISETP.GE.AND P1, PT, R0, UR39, PT ;  /* 0x0000002700007c0c */ /* 0x000fe2000bf26270 */
[----:B-1----:R-:W-:-:S12]  /*123d0*/  @!P0 BRA `(.L_x_1066) ;  /* 0x0000003c002c8947 */ /* 0x002fd80003800000 */
.L_x_1169:
[----:B0-----:R-:W-:Y:S02]  /*123e0*/  IMAD.MOV.U32 R9, RZ, RZ, 0x1 ;  /* 0x00000001ff097424 */ /* 0x001fe400078e00ff */
[----:B------:R-:W-:Y:S01]  /*123f0*/  IMAD.MOV.U32 R8, RZ, RZ, RZ ;  /* 0x000000ffff087224 */ /* 0x000fe200078e00ff */
[----:B------:R-:W-:Y:S06]  /*12400*/  @!P1 BRA `(.L_x_1067) ;  /* 0x0000002000f09947 */ /* 0x000fec0003800000 */
[----:B------:R-:W-:Y:S01]  /*12410*/  UIADD3 UR4, UR44, 0x1, URZ ;  /* 0x000000012c047890 */ /* 0x000fe2000fffe03f */
[----:B------:R-:W0:Y:S01]  /*12420*/  S2R R4, SR_TID.X ;  /* 0x0000000000047919 */ /* 0x000e220000002100 */
[----:B------:R-:W-:Y:S01]  /*12430*/  ULOP3.LUT UR5, URZ, UR42, URZ, 0x33, !UPT ;  /* 0x0000002a3f057292 */ /* 0x000fe2000f8e333f */
[----:B------:R-:W-:Y:S01]  /*12440*/  IMAD.MOV.U32 R9, RZ, RZ, 0x1 ;  /* 0x00000001ff097424 */ /* 0x000fe200078e00ff */
[----:B------:R-:W-:-:S04]  /*12450*/  UIMAD UR4, UR4, UR41, URZ ;  /* 0x00000029040472a4 */ /* 0x000fc8000f8e023f */
[----:B-1----:R-:W-:Y:S01]  /*12460*/  MOV R3, UR5 ;  /* 0x0000000500037c02 */ /* 0x002fe20008000f00 */
[----:B------:R-:W-:Y:S01]  /*12470*/  ULOP3.LUT UR5, URZ, UR39, URZ, 0x33, !UPT ;  /* 0x000000273f057292 */ /* 0x000fe2000f8e333f */
[----:B------:R-:W-:Y:S01]  /*12480*/  LOP3.LUT R2, RZ, UR4, RZ, 0x33, !PT ;  /* 0x00000004ff027c12 */ /* 0x000fe2000f8e33ff */
[----:B------:R-:W-:-:S03]  /*12490*/  ULOP3.LUT UR4, URZ, UR43, URZ, 0x33, !UPT ;  /* 0x0000002b3f047292 */ /* 0x000fc6000f8e333f */
[----:B------:R-:W-:Y:S01]  /*124a0*/  VIADDMNMX R2, R2, -UR40, R3, !PT ;  /* 0x8000002802027c46 */ /* 0x000fe2000f800103 */
[----:B------:R-:W-:-:S03]  /*124b0*/  IMAD.MOV.U32 R3, RZ, RZ, 0x2 ;  /* 0x00000002ff037424 */ /* 0x000fc600078e00ff */
[----:B------:R-:W-:-:S04]  /*124c0*/  VIMNMX R2, R2, UR4, !PT ;  /* 0x0000000402027c48 */ /* 0x000fc8000ffe0100 */
[----:B------:R-:W-:-:S05]  /*124d0*/  VIADDMNMX R3, R2, R3, UR5, !PT ;  /* 0x0000000502037e46 */ /* 0x000fca000f800103 */
[----:B------:R-:W-:-:S05]  /*124e0*/  VIADD R5, R3, 0xfffffffe ;  /* 0xfffffffe03057836 */ /* 0x000fca0000000000 */
[-C--:B------:R-:W-:Y:S02]  /*124f0*/  ISETP.NE.AND P0, PT, R5, R2.reuse, PT ;  /* 0x000000020500720c */ /* 0x080fe40003f05270 */
[----:B------:R-:W-:Y:S02]  /*12500*/  LOP3.LUT R2, RZ, R2, RZ, 0x33, !PT ;  /* 0x00000002ff027212 */ /* 0x000fe400078e33ff */
[----:B0-----:R-:W-:Y:S02]  /*12510*/  LOP3.LUT R10, R4, 0x1f, RZ, 0xc0, !PT ;  /* 0x0000001f040a7812 */ /* 0x001fe400078ec0ff */
[----:B------:R-:W-:Y:S01]  /*12520*/  MOV R4, R16 ;  /* 0x0000001000047202 */ /* 0x000fe20000000f00 */
[----:B------:R-:W-:-:S05]  /*12530*/  IMAD.IADD R3, R3, 0x1, R2 ;  /* 0x0000000103037824 */ /* 0x000fca00078e0202 */
[----:B------:R-:W-:Y:S01]  /*12540*/  LOP3.LUT R12, R3, 0x1, RZ, 0xc0, !PT ;  /* 0x00000001030c7812 */ /* 0x000fe200078ec0ff */
[----:B------:R-:W-:Y:S06]  /*12550*/  @!P0 BRA `(.L_x_1068) ;  /* 0x0000001400c88947 */ /* 0x000fec0003800000 */
[----:B------:R-:W-:Y:S01]  /*12560*/  BSSY B0, `(.L_x_1068) ;  /* 0x0000171000007945 */ /* 0x000fe20003800000 */
[----:B------:R-:W-:Y:S02]  /*12570*/  IMAD.IADD R6, R3, 0x1, -R12 ;  /* 0x0000000103067824 */ /* 0x000fe400078e0a0c */
[----:B------:R-:W-:Y:S02]  /*12580*/  IMAD.MOV.U32 R7, RZ, RZ, 0x1 ;  /* 0x00000001ff077424 */ /* 0x000fe400078e00ff */
[----:B------:R-:W-:-:S07]  /*12590*/  IMAD.MOV.U32 R4, RZ, RZ, R16 ;  /* 0x000000ffff047224 */ /* 0x000fce00078e0010 */
.L_x_1107:
[----:B------:R-:W2:Y:S01]  /*125a0*/  LDL R2, [R1] ;  /* 0x0000000001027983 */ /* 0x000ea20000100800 */
[----:B------:R-:W-:Y:S01]  /*125b0*/  VIADD R6, R6, 0xfffffffe ;  /* 0xfffffffe06067836 */ /* 0x000fe20000000000 */
[----:B------:R-:W-:Y:S04]  /*125c0*/  BSSY B1, `(.L_x_1069) ;  /* 0x00000b3000017945 */ /* 0x000fe80003800000 */
[----:B------:R-:W-:Y:S02]  /*125d0*/  ISETP.NE.AND P2, PT, R6, RZ, PT ;  /* 0x000000ff0600720c */ /* 0x000fe40003f45270 */
[----:B--2---:R-:W-:-:S13]  /*125e0*/  ISETP.NE.AND P0, PT, R2, RZ, PT ;  /* 0x000000ff0200720c */ /* 0x004fda0003f05270 */
[----:B------:R-:W-:Y:S05]  /*125f0*/  @!P0 BRA `(.L_x_1070) ;  /* 0x0000000800bc8947 */ /* 0x000fea0003800000 */
[----:B------:R-:W2:Y:S01]  /*12600*/  LDL R2, [R1+0x4] ;  /* 0x0000040001027983 */ /* 0x000ea20000100800 */
[----:B------:R-:W-:Y:S02]  /*12610*/  MOV R9, R0 ;  /* 0x0000000000097202 */ /* 0x000fe40000000f00 */
        /* <DEDUP_REMOVED lines=12> */
[--C-:B------:R-:W-:Y:S01]  /*126e0*/  SHF.R.S32.HI R3, RZ, 0x1f, R2.reuse ;  /* 0x0000001fff037819 */ /* 0x100fe20000011402 */
[--C-:B------:R-:W-:Y:S02]  /*126f0*/  IMAD.MOV R5, RZ, RZ, -R2.reuse ;  /* 0x000000ffff057224 */ /* 0x100fe400078e0a02 */
[----:B------:R-:W-:Y:S01]  /*12700*/  IMAD.WIDE.U32 R2, R18, UR4, R2 ;  /* 0x0000000412027c25 */ /* 0x000fe2000f8e0002 */
[----:B------:R-:W-:-:S03]  /*12710*/  ULDC.64 UR4, c[0x0][0x418] ;  /* 0x0001060000047ab9 */ /* 0x000fc60000000a00 */
[----:B------:R-:W-:Y:S01]  /*12720*/  IMAD.IADD R3, R4, 0x1, R3 ;  /* 0x0000000104037824 */ /* 0x000fe200078e0203 */
[----:B------:R-:W-:Y:S01]  /*12730*/  LEA R4, P0, R2, UR4, 0x2 ;  /* 0x0000000402047c11 */ /* 0x000fe2000f8010ff */
[----:B------:R-:W-:-:S03]  /*12740*/  IMAD R9, R9, R5, R0 ;  /* 0x0000000509097224 */ /* 0x000fc600078e0200 */
[----:B------:R-:W-:-:S05]  /*12750*/  LEA.HI.X R5, R2, UR5, R3, 0x2, P0 ;  /* 0x0000000502057c11 */ /* 0x000fca00080f1403 */
[----:B------:R0:W5:Y:S04]  /*12760*/  LDG.E R4, desc[UR6][R4.64] ;  /* 0x0000000604047981 */ /* 0x000168000c1e1900 */
.L_x_1071:
[----:B------:R-:W1:Y:S01]  /*12770*/  S2R R2, SR_TID.X ;  /* 0x0000000000027919 */ /* 0x000e620000002100 */
[----:B------:R-:W-:Y:S01]  /*12780*/  BSSY B2, `(.L_x_1072) ;  /* 0x0000006000027945 */ /* 0x000fe20003800000 */
[----:B-1----:R-:W-:Y:S02]  /*12790*/  LOP3.LUT R3, R2, 0x7f, RZ, 0xc0, !PT ;  /* 0x0000007f02037812 */ /* 0x002fe400078ec0ff */
[----:B------:R-:W-:Y:S02]  /*127a0*/  SHF.L.U32 R2, R7, 0x1f, RZ ;  /* 0x0000001f07027819 */ /* 0x000fe400000006ff */
[----:B------:R-:W-:Y:S02]  /*127b0*/  ISETP.NE.AND P1, PT, R3, RZ, PT ;  /* 0x000000ff0300720c */ /* 0x000fe40003f25270 */
[----:B------:R-:W1:Y:S02]  /*127c0*/  SYNCS.PHASECHK.TRANS64.TRYWAIT P0, [UR38+0x30848], R2 ;  /* 0x03084802ff0075a7 */ /* 0x000e640008000166 */
[----:B-1----:R-:W-:Y:S09]  /*127d0*/  @!P0 BRA `(.L_x_1073) ;  /* 0x0000003800448947 */ /* 0x002ff20003800000 */
.L_x_1170:
[----:B------:R-:W-:Y:S05]  /*127e0*/  BSYNC B2 ;  /* 0x0000000000027941 */ /* 0x000fea0003800000 */
.L_x_1072:
[----:B------:R-:W-:Y:S04]  /*127f0*/  BSSY B2, `(.L_x_1074) ;  /* 0x0000007000027945 */ /* 0x000fe80003800000 */
[----:B------:R-:W-:Y:S05]  /*12800*/  @P1 BRA `(.L_x_1075) ;  /* 0x0000000000141947 */ /* 0x000fea0003800000 */
[----:B------:R-:W-:Y:S01]  /*12810*/  ISETP.NE.AND P0, PT, R10, RZ, PT ;  /* 0x000000ff0a00720c */ /* 0x000fe20003f05270 */
[----:B-1----:R-:W-:-:S04]  /*12820*/  IMAD.MOV.U32 R3, RZ, RZ, 0x8000 ;  /* 0x00008000ff037424 */ /* 0x002fc800078e00ff */
[----:B------:R2:W-:Y:S08]  /*12830*/  SYNCS.ARRIVE.TRANS64 RZ, [UR38+0x30838], R3 ;  /* 0x03083803ffff79a7 */ /* 0x0005f00008000026 */
[----:B--2---:R-:W-:Y:S05]  /*12840*/  @!P0 BRA `(.L_x_1075) ;  /* 0x0000000000048947 */ /* 0x004fea0003800000 */
[----:B------:R-:W-:Y:S01]  /*12850*/  BPT.TRAP 0x1 ;  /* 0x000000040000795c */ /* 0x000fe20000300000 */
.L_x_1075:
[----:B------:R-:W-:Y:S05]  /*12860*/  BSYNC B2 ;  /* 0x0000000000027941 */ /* 0x000fea0003800000 */
.L_x_1074:
[----:B------:R-:W-:Y:S01]  /*12870*/  MOV R14, RZ ;  /* 0x000000ff000e7202 */ /* 0x000fe20000000f00 */
[----:B------:R-:W-:Y:S01]  /*12880*/  ULDC.64 UR4, c[0x0][0x198] ;  /* 0x0000660000047ab9 */ /* 0x000fe20000000a00 */
[----:B------:R-:W-:Y:S01]  /*12890*/  PLOP3.LUT P0, PT, PT, PT, PT, 0x80, 0x0 ;  /* 0x000000000000781c */ /* 0x000fe20003f0f070 */
[----:B------:R-:W-:Y:S01]  /*128a0*/  UIADD3 UR4, UP0, UR4, 0x370, URZ ;  /* 0x0000037004047890 */ /* 0x000fe2000ff1e03f */
[----:B------:R-:W-:Y:S01]  /*128b0*/  R2UR UR34, R14 ;  /* 0x000000000e2272ca */ /* 0x000fe200000e0000 */
[----:B-1----:R-:W-:Y:S01]  /*128c0*/  IMAD.SHL.U32 R3, R9, 0x40, RZ ;  /* 0x0000004009037824 */ /* 0x002fe200078e00ff */
[----:B------:R-:W-:Y:S02]  /*128d0*/  UIADD3 UR32, UR38, 0x28400, URZ ;  /* 0x0002840026207890 */ /* 0x000fe4000fffe03f */
[----:B------:R-:W-:Y:S02]  /*128e0*/  UIADD3 UR33, UR38, 0x30838, URZ ;  /* 0x0003083826217890 */ /* 0x000fe4000fffe03f */
[----:B------:R-:W-:Y:S01]  /*128f0*/  UIADD3.X UR5, URZ, UR5, URZ, UP0, !UPT ;  /* 0x000000053f057290 */ /* 0x000fe200087fe43f */
[----:B------:R-:W-:Y:S01]  /*12900*/  UMOV UR6, 0x0 ;  /* 0x0000000000067882 */ /* 0x000fe20000000000 */
[----:B------:R-:W-:-:S10]  /*12910*/  UMOV UR7, 0x14f00000 ;  /* 0x14f0000000077882 */ /* 0x000fd40000000000 */
.L_x_1076:
[----:B------:R-:W-:-:S13]  /*12920*/  @P0 ELECT P3, URZ, PT ;  /* 0x00000000003f082f */ /* 0x000fda0003860000 */
[----:B-----5:R-:W-:Y:S02]  /*12930*/  @P3 R2UR UR37, R4 ;  /* 0x00000000042532ca */ /* 0x020fe400000e0000 */
        /* <DEDUP_REMOVED lines=11> */
.L_x_1077:
        /* <DEDUP_REMOVED lines=15> */
.L_x_1078:
        /* <DEDUP_REMOVED lines=15> */
.L_x_1079:
        /* <DEDUP_REMOVED lines=12> */
.L_x_1171:
[----:B------:R-:W-:Y:S05]  /*12c90*/  BSYNC B2 ;  /* 0x0000000000027941 */ /* 0x000fea0003800000 */
.L_x_1080:
[----:B------:R-:W-:Y:S01]  /*12ca0*/  BSSY B2, `(.L_x_1082) ;  /* 0x0000009000027945 */ /* 0x000fe20003800000 */
[----:B0-----:R-:W-:Y:S01]  /*12cb0*/  MOV R2, 0x0 ;  /* 0x0000000000027802 */ /* 0x001fe20000000f00 */
[----:B------:R-:W-:Y:S02]  /*12cc0*/  IMAD.MOV.U32 R3, RZ, RZ, 0x14f00000 ;  /* 0x14f00000ff037424 */ /* 0x000fe400078e00ff */
[----:B------:R-:W-:Y:S05]  /*12cd0*/  @P1 BRA `(.L_x_1083) ;  /* 0x0000000000141947 */ /* 0x000fea0003800000 */
[----:B------:R-:W-:Y:S01]  /*12ce0*/  ISETP.NE.AND P0, PT, R10, RZ, PT ;  /* 0x000000ff0a00720c */ /* 0x000fe20003f05270 */
[----:B------:R-:W-:-:S04]  /*12cf0*/  IMAD.MOV.U32 R15, RZ, RZ, 0x8000 ;  /* 0x00008000ff0f7424 */ /* 0x000fc800078e00ff */
[----:B------:R0:W-:Y:S08]  /*12d00*/  SYNCS.ARRIVE.TRANS64 RZ, [UR38+0x30850], R15 ;  /* 0x0308500fffff79a7 */ /* 0x0001f00008000026 */
[----:B0-----:R-:W-:Y:S05]  /*12d10*/  @!P0 BRA `(.L_x_1083) ;  /* 0x0000000000048947 */ /* 0x001fea0003800000 */
[----:B------:R-:W-:Y:S01]  /*12d20*/  BPT.TRAP 0x1 ;  /* 0x000000040000795c */ /* 0x000fe20000300000 */
.L_x_1083:
[----:B------:R-:W-:Y:S05]  /*12d30*/  BSYNC B2 ;  /* 0x0000000000027941 */ /* 0x000fea0003800000 */
.L_x_1082:
[----:B------:R-:W-:Y:S01]  /*12d40*/  R2UR UR6, R2 ;  /* 0x00000000020672ca */ /* 0x000fe200000e0000 */
[----:B------:R-:W-:Y:S01]  /*12d50*/  ULDC.64 UR4, c[0x0][0x198] ;  /* 0x0000660000047ab9 */ /* 0x000fe20000000a00 */
[----:B------:R-:W-:Y:S01]  /*12d60*/  R2UR UR7, R3 ;  /* 0x00000000030772ca */ /* 0x000fe200000e0000 */
[----:B------:R-:W-:Y:S01]  /*12d70*/  UIADD3 UR4, UP0, UR4, 0x470, URZ ;  /* 0x0000047004047890 */ /* 0x000fe2000ff1e03f */
[----:B------:R-:W-:Y:S01]  /*12d80*/  R2UR UR10, R14 ;  /* 0x000000000e0a72ca */ /* 0x000fe200000e0000 */
[----:B------:R-:W-:Y:S01]  /*12d90*/  IMAD.SHL.U32 R14, R17, 0x40, RZ ;  /* 0x00000040110e7824 */ /* 0x000fe200078e00ff */
[----:B------:R-:W-:Y:S01]  /*12da0*/  PLOP3.LUT P0, PT, PT, PT, PT, 0x80, 0x0 ;  /* 0x000000000000781c */ /* 0x000fe20003f0f070 */
[----:B------:R-:W-:Y:S02]  /*12db0*/  UIADD3 UR8, UR38, 0x400, URZ ;  /* 0x0000040026087890 */ /* 0x000fe4000fffe03f */
[----:B------:R-:W-:Y:S02]  /*12dc0*/  UIADD3 UR9, UR38, 0x30850, URZ ;  /* 0x0003085026097890 */ /* 0x000fe4000fffe03f */
[----:B------:R-:W-:-:S12]  /*12dd0*/  UIADD3.X UR5, URZ, UR5, URZ, UP0, !UPT ;  /* 0x000000053f057290 */ /* 0x000fd800087fe43f */
.L_x_1084:
        /* <DEDUP_REMOVED lines=13> */
.L_x_1085:
        /* <DEDUP_REMOVED lines=13> */
.L_x_1086:
        /* <DEDUP_REMOVED lines=13> */
.L_x_1087:
        /* <DEDUP_REMOVED lines=8> */
[----:B------:R-:W-:Y:S01]  /*130d0*/  IMAD.MOV.U32 R17, RZ, RZ, R9 ;  /* 0x000000ffff117224 */ /* 0x000fe200078e0009 */
[----:B------:R-:W-:-:S07]  /*130e0*/  MOV R16, R4 ;  /* 0x0000000400107202 */ /* 0x000fce0000000f00 */
.L_x_1070:
[----:B------:R-:W-:Y:S05]  /*130f0*/  BSYNC B1 ;  /* 0x0000000000017941 */ /* 0x000fea0003800000 */
.L_x_1069:
[----:B------:R-:W2:Y:S01]  /*13100*/  LDL R2, [R1] ;  /* 0x0000000001027983 */ /* 0x000ea20000100800 */
[----:B------:R-:W-:Y:S01]  /*13110*/  BSSY B1, `(.L_x_1088) ;  /* 0x00000b2000017945 */ /* 0x000fe20003800000 */
[----:B------:R-:W-:Y:S02]  /*13120*/  LOP3.LUT R9, R7, 0x1, RZ, 0x3c, !PT ;  /* 0x0000000107097812 */ /* 0x000fe400078e3cff */
[----:B--2---:R-:W-:-:S13]  /*13130*/  ISETP.NE.AND P0, PT, R2, RZ, PT ;  /* 0x000000ff0200720c */ /* 0x004fda0003f05270 */
[----:B------:R-:W-:Y:S05]  /*13140*/  @!P0 BRA `(.L_x_1089) ;  /* 0x0000000800b88947 */ /* 0x000fea0003800000 */
[----:B------:R-:W2:Y:S01]  /*13150*/  LDL R2, [R1+0x4] ;  /* 0x0000040001027983 */ /* 0x000ea20000100800 */
[----:B------:R-:W-:Y:S01]  /*13160*/  VIADD R11, R0, 0xffffffff ;  /* 0xffffffff000b7836 */ /* 0x000fe20000000000 */
        /* <DEDUP_REMOVED lines=21> */
.L_x_1090:
[----:B------:R-:W1:Y:S01]  /*132c0*/  S2R R2, SR_TID.X ;  /* 0x0000000000027919 */ /* 0x000e620000002100 */
[----:B------:R-:W-:Y:S01]  /*132d0*/  BSSY B2, `(.L_x_1091) ;  /* 0x0000006000027945 */ /* 0x000fe20003800000 */
[----:B-1----:R-:W-:Y:S02]  /*132e0*/  LOP3.LUT R3, R2, 0x7f, RZ, 0xc0, !PT ;  /* 0x0000007f02037812 */ /* 0x002fe400078ec0ff */
[----:B------:R-:W-:Y:S02]  /*132f0*/  SHF.L.U32 R2, R9, 0x1f, RZ ;  /* 0x0000001f09027819 */ /* 0x000fe400000006ff */
[----:B------:R-:W-:Y:S02]  /*13300*/  ISETP.NE.AND P1, PT, R3, RZ, PT ;  /* 0x000000ff0300720c */ /* 0x000fe40003f25270 */
[----:B------:R-:W1:Y:S02]  /*13310*/  SYNCS.PHASECHK.TRANS64.TRYWAIT P0, [UR38+0x30840], R2 ;  /* 0x03084002ff0075a7 */ /* 0x000e640008000166 */
[----:B-1----:R-:W-:Y:S09]  /*13320*/  @!P0 BRA `(.L_x_1092) ;  /* 0x0000002c00a08947 */ /* 0x002ff20003800000 */
.L_x_1172:
[----:B------:R-:W-:Y:S05]  /*13330*/  BSYNC B2 ;  /* 0x0000000000027941 */ /* 0x000fea0003800000 */
.L_x_1091:
[----:B------:R-:W-:Y:S04]  /*13340*/  BSSY B2, `(.L_x_1093) ;  /* 0x0000007000027945 */ /* 0x000fe80003800000 */
[----:B------:R-:W-:Y:S05]  /*13350*/  @P1 BRA `(.L_x_1094) ;  /* 0x0000000000141947 */ /* 0x000fea0003800000 */
[----:B------:R-:W-:Y:S02]  /*13360*/  ISETP.NE.AND P0, PT, R10, RZ, PT ;  /* 0x000000ff0a00720c */ /* 0x000fe40003f05270 */
[----:B-1----:R-:W-:-:S04]  /*13370*/  MOV R2, 0x8000 ;  /* 0x0000800000027802 */ /* 0x002fc80000000f00 */
[----:B------:R2:W-:Y:S07]  /*13380*/  SYNCS.ARRIVE.TRANS64 RZ, [UR38+0x30830], R2 ;  /* 0x03083002ffff79a7 */ /* 0x0005ee0008000026 */
[----:B------:R-:W-:Y:S05]  /*13390*/  @!P0 BRA `(.L_x_1094) ;  /* 0x0000000000048947 */ /* 0x000fea0003800000 */
[----:B------:R-:W-:Y:S01]  /*133a0*/  BPT.TRAP 0x1 ;  /* 0x000000040000795c */ /* 0x000fe20000300000 */
.L_x_1094:
[----:B------:R-:W-:Y:S05]  /*133b0*/  BSYNC B2 ;  /* 0x0000000000027941 */ /* 0x000fea0003800000 */
.L_x_1093:
[----:B------:R-:W-:Y:S01]  /*133c0*/  IMAD.MOV.U32 R15, RZ, RZ, RZ ;  /* 0x000000ffff0f7224 */ /* 0x000fe200078e00ff */
[----:B------:R-:W-:Y:S01]  /*133d0*/  ULDC.64 UR4, c[0x0][0x198] ;  /* 0x0000660000047ab9 */ /* 0x000fe20000000a00 */
[----:B------:R-:W-:Y:S01]  /*133e0*/  PLOP3.LUT P0, PT, PT, PT, PT, 0x80, 0x0 ;  /* 0x000000000000781c */ /* 0x000fe20003f0f070 */
[----:B------:R-:W-:Y:S01]  /*133f0*/  UIADD3 UR4, UP0, UR4, 0x370, URZ ;  /* 0x0000037004047890 */ /* 0x000fe2000ff1e03f */
[----:B-12---:R-:W-:Y:S01]  /*13400*/  IMAD.SHL.U32 R2, R11, 0x40, RZ ;  /* 0x000000400b027824 */ /* 0x006fe200078e00ff */
[----:B------:R-:W-:Y:S01]  /*13410*/  R2UR UR10, R15 ;  /* 0x000000000f0a72ca */ /* 0x000fe200000e0000 */
[----:B------:R-:W-:Y:S02]  /*13420*/  UIADD3 UR8, UR38, 0x20400, URZ ;  /* 0x0002040026087890 */ /* 0x000fe4000fffe03f */
[----:B------:R-:W-:Y:S02]  /*13430*/  UIADD3 UR9, UR38, 0x30830, URZ ;  /* 0x0003083026097890 */ /* 0x000fe4000fffe03f */
[----:B------:R-:W-:Y:S01]  /*13440*/  UIADD3.X UR5, URZ, UR5, URZ, UP0, !UPT ;  /* 0x000000053f057290 */ /* 0x000fe200087fe43f */
[----:B------:R-:W-:Y:S01]  /*13450*/  UMOV UR6, 0x0 ;  /* 0x0000000000067882 */ /* 0x000fe20000000000 */
[----:B------:R-:W-:-:S10]  /*13460*/  UMOV UR7, 0x14f00000 ;  /* 0x14f0000000077882 */ /* 0x000fd40000000000 */
.L_x_1095:
        /* <DEDUP_REMOVED lines=14> */
.L_x_1096:
        /* <DEDUP_REMOVED lines=14> */
.L_x_1097:
        /* <DEDUP_REMOVED lines=14> */
.L_x_1098:
        /* <DEDUP_REMOVED lines=12> */
.L_x_1173:
[----:B------:R-:W-:Y:S05]  /*137d0*/  BSYNC B2 ;  /* 0x0000000000027941 */ /* 0x000fea0003800000 */
.L_x_1099:
        /* <DEDUP_REMOVED lines=9> */
.L_x_1102:
[----:B------:R-:W-:Y:S05]  /*13870*/  BSYNC B2 ;  /* 0x0000000000027941 */ /* 0x000fea0003800000 */
.L_x_1101:
        /* <DEDUP_REMOVED lines=10> */
.L_x_1103:
        /* <DEDUP_REMOVED lines=13> */
.L_x_1104:
        /* <DEDUP_REMOVED lines=13> */
.L_x_1105:
        /* <DEDUP_REMOVED lines=13> */
.L_x_1106:
        /* <DEDUP_REMOVED lines=10> */
.L_x_1089:
[----:B------:R-:W-:Y:S05]  /*13c30*/  BSYNC B1 ;  /* 0x0000000000017941 */ /* 0x000fea0003800000 */
.L_x_1088:
[----:B------:R-:W-:Y:S02]  /*13c40*/  VIADD R0, R0, 0xfffffffe ;  /* 0xfffffffe00007836 */ /* 0x000fe40000000000 */
[----:B------:R-:W-:Y:S01]  /*13c50*/  IMAD.MOV.U32 R7, RZ, RZ, R9 ;  /* 0x000000ffff077224 */ /* 0x000fe200078e0009 */
[----:B------:R-:W-:Y:S06]  /*13c60*/  @P2 BRA `(.L_x_1107) ;  /* 0xffffffe8004c2947 */ /* 0x000fec000383ffff */
[----:B------:R-:W-:Y:S05]  /*13c70*/  BSYNC B0 ;  /* 0x0000000000007941 */ /* 0x000fea0003800000 */
.L_x_1068:
[----:B------:R-:W-:Y:S01]  /*13c80*/  ISETP.NE.AND P0, PT, R12, RZ, PT ;  /* 0x000000ff0c00720c */ /* 0x000fe20003f05270 */
[----:B------:R-:W-:-:S12]  /*13c90*/  BSSY B0, `(.L_x_1067) ;  /* 0x00000b3000007945 */ /* 0x000fd80003800000 */
[----:B------:R-:W-:Y:S05]  /*13ca0*/  @!P0 BRA `(.L_x_1108) ;  /* 0x0000000800c48947 */ /* 0x000fea0003800000 */
[----:B------:R-:W2:Y:S01]  /*13cb0*/  LDL R2, [R1] ;  /* 0x0000000001027983 */ /* 0x000ea20000100800 */
[----:B------:R-:W-:Y:S01]  /*13cc0*/  IMAD.MOV.U32 R8, RZ, RZ, 0x1 ;  /* 0x00000001ff087424 */ /* 0x000fe200078e00ff */
[----:B--2---:R-:W-:-:S13]  /*13cd0*/  ISETP.NE.AND P1, PT, R2, RZ, PT ;  /* 0x000000ff0200720c */ /* 0x004fda0003f25270 */
[----:B------:R-:W-:Y:S05]  /*13ce0*/  @!P1 BRA `(.L_x_1108) ;  /* 0x0000000800b49947 */ /* 0x000fea0003800000 */
[----:B------:R-:W2:Y:S02]  /*13cf0*/  LDL.LU R2, [R1+0x4] ;  /* 0x0000040001027983 */ /* 0x000ea40000300800 */
[----:B--2---:R-:W-:-:S13]  /*13d00*/  ISETP.NE.AND P1, PT, R2, RZ, PT ;  /* 0x000000ff0200720c */ /* 0x004fda0003f25270 */
[----:B------:R-:W-:Y:S05]  /*13d10*/  @!P1 BRA `(.L_x_1109) ;  /* 0x0000000000509947 */ /* 0x000fea0003800000 */
[----:B------:R-:W0:Y:S01]  /*13d20*/  LDC R7, c[0x0][0x43c] ;  /* 0x00010f00ff077b82 */ /* 0x000e220000000800 */
[----:B------:R-:W-:Y:S01]  /*13d30*/  MOV R6, R0 ;  /* 0x0000000000067202 */ /* 0x000fe20000000f00 */
        /* <DEDUP_REMOVED lines=16> */
[----:B------:R-:W-:-:S04]  /*13e40*/  IMAD.MOV R2, RZ, RZ, -R6 ;  /* 0x000000ffff027224 */ /* 0x000fc800078e0a06 */
[----:B------:R-:W-:-:S07]  /*13e50*/  IMAD R0, R7, R2, R0 ;  /* 0x0000000207007224 */ /* 0x000fce00078e0200 */
.L_x_1109:
[----:B------:R-:W1:Y:S01]  /*13e60*/  S2R R2, SR_TID.X ;  /* 0x0000000000027919 */ /* 0x000e620000002100 */
[----:B------:R-:W-:Y:S01]  /*13e70*/  BSSY B1, `(.L_x_1110) ;  /* 0x0000006000017945 */ /* 0x000fe20003800000 */
[----:B-1----:R-:W-:Y:S02]  /*13e80*/  LOP3.LUT R3, R2, 0x7f, RZ, 0xc0, !PT ;  /* 0x0000007f02037812 */ /* 0x002fe400078ec0ff */
[----:B------:R-:W-:Y:S02]  /*13e90*/  SHF.L.U32 R2, R9, 0x1f, RZ ;  /* 0x0000001f09027819 */ /* 0x000fe400000006ff */
[----:B------:R-:W-:Y:S02]  /*13ea0*/  ISETP.NE.AND P1, PT, R3, RZ, PT ;  /* 0x000000ff0300720c */ /* 0x000fe40003f25270 */
[----:B------:R-:W1:Y:S02]  /*13eb0*/  SYNCS.PHASECHK.TRANS64.TRYWAIT P0, [UR38+0x30848], R2 ;  /* 0x03084802ff0075a7 */ /* 0x000e640008000166 */
[----:B-1----:R-:W-:Y:S09]  /*13ec0*/  @!P0 BRA `(.L_x_1111) ;  /* 0x0000002000e88947 */ /* 0x002ff20003800000 */
.L_x_1174:
[----:B------:R-:W-:Y:S05]  /*13ed0*/  BSYNC B1 ;  /* 0x0000000000017941 */ /* 0x000fea0003800000 */
.L_x_1110:
[----:B------:R-:W-:Y:S04]  /*13ee0*/  BSSY B1, `(.L_x_1112) ;  /* 0x0000007000017945 */ /* 0x000fe80003800000 */
[----:B------:R-:W-:Y:S05]  /*13ef0*/  @P1 BRA `(.L_x_1113) ;  /* 0x0000000000141947 */ /* 0x000fea0003800000 */
[----:B------:R-:W-:Y:S01]  /*13f00*/  ISETP.NE.AND P0, PT, R10, RZ, PT ;  /* 0x000000ff0a00720c */ /* 0x000fe20003f05270 */
[----:B-1----:R-:W-:-:S04]  /*13f10*/  IMAD.MOV.U32 R3, RZ, RZ, 0x8000 ;  /* 0x00008000ff037424 */ /* 0x002fc800078e00ff */
[----:B------:R2:W-:Y:S08]  /*13f20*/  SYNCS.ARRIVE.TRANS64 RZ, [UR38+0x30838], R3 ;  /* 0x03083803ffff79a7 */ /* 0x0005f00008000026 */
[----:B--2---:R-:W-:Y:S05]  /*13f30*/  @!P0 BRA `(.L_x_1113) ;  /* 0x0000000000048947 */ /* 0x004fea0003800000 */
[----:B------:R-:W-:Y:S01]  /*13f40*/  BPT.TRAP 0x1 ;  /* 0x000000040000795c */ /* 0x000fe20000300000 */
.L_x_1113:
[----:B------:R-:W-:Y:S05]  /*13f50*/  BSYNC B1 ;  /* 0x0000000000017941 */ /* 0x000fea0003800000 */
.L_x_1112:
[----:B0-----:R-:W-:Y:S01]  /*13f60*/  MOV R5, RZ ;  /* 0x000000ff00057202 */ /* 0x001fe20000000f00 */
        /* <DEDUP_REMOVED lines=10> */
.L_x_1114:
        /* <DEDUP_REMOVED lines=14> */
.L_x_1115:
        /* <DEDUP_REMOVED lines=14> */
.L_x_1116:
        /* <DEDUP_REMOVED lines=14> */
.L_x_1117:
        /* <DEDUP_REMOVED lines=11> */
.L_x_1175:
[----:B------:R-:W-:Y:S05]  /*14360*/  BSYNC B1 ;  /* 0x0000000000017941 */ /* 0x000fea0003800000 */
.L_x_1118:
        /* <DEDUP_REMOVED lines=9> */
.L_x_1121:
[----:B------:R-:W-:Y:S05]  /*14400*/  BSYNC B1 ;  /* 0x0000000000017941 */ /* 0x000fea0003800000 */
.L_x_1120:
        /* <DEDUP_REMOVED lines=10> */
.L_x_1122:
        /* <DEDUP_REMOVED lines=13> */
.L_x_1123:
        /* <DEDUP_REMOVED lines=13> */
.L_x_1124:
        /* <DEDUP_REMOVED lines=13> */
.L_x_1125:
        /* <DEDUP_REMOVED lines=10> */
.L_x_1108:
[----:B------:R-:W-:Y:S05]  /*147c0*/  BSYNC B0 ;  /* 0x0000000000007941 */ /* 0x000fea0003800000 */
.L_x_1067:
[----:B------:R-:W2:Y:S01]  /*147d0*/  LDL.LU R0, [R1] ;  /* 0x0000000001007983 */ /* 0x000ea20000300800 */
[----:B------:R-:W-:Y:S01]  /*147e0*/  BSSY B0, `(.L_x_1126) ;  /* 0x0000051000007945 */ /* 0x000fe20003800000 */
[----:B--2---:R-:W-:-:S13]  /*147f0*/  ISETP.NE.AND P0, PT, R0, RZ, PT ;  /* 0x000000ff0000720c */ /* 0x004fda0003f05270 */
[----:B------:R-:W-:Y:S05]  /*14800*/  @!P0 BRA `(.L_x_1127) ;  /* 0x0000000400388947 */ /* 0x000fea0003800000 */
[----:B------:R-:W0:Y:S01]  /*14810*/  S2R R0, SR_TID.X ;  /* 0x0000000000007919 */ /* 0x000e220000002100 */
[----:B-1----:R-:W-:Y:S01]  /*14820*/  LEA R3, R8, UR38, 0x3 ;  /* 0x0000002608037c11 */ /* 0x002fe2000f8e18ff */
[----:B------:R-:W-:Y:S01]  /*14830*/  BSSY B1, `(.L_x_1128) ;  /* 0x0000006000017945 */ /* 0x000fe20003800000 */
[----:B0-----:R-:W-:Y:S02]  /*14840*/  LOP3.LUT R2, R0, 0x7f, RZ, 0xc0, !PT ;  /* 0x0000007f00027812 */ /* 0x001fe400078ec0ff */
[----:B------:R-:W-:Y:S02]  /*14850*/  SHF.L.U32 R0, R9, 0x1f, RZ ;  /* 0x0000001f09007819 */ /* 0x000fe400000006ff */
[----:B------:R-:W-:Y:S02]  /*14860*/  ISETP.NE.AND P1, PT, R2, RZ, PT ;  /* 0x000000ff0200720c */ /* 0x000fe40003f25270 */
[----:B------:R-:W0:Y:S02]  /*14870*/  SYNCS.PHASECHK.TRANS64.TRYWAIT P0, [R3+URZ+0x30860], R0 ;  /* 0x03086000030075a7 */ /* 0x000e24000800017f */
[----:B0-----:R-:W-:Y:S09]  /*14880*/  @!P0 BRA `(.L_x_1129) ;  /* 0x0000001800a88947 */ /* 0x001ff20003800000 */
.L_x_1176:
[----:B------:R-:W-:Y:S05]  /*14890*/  BSYNC B1 ;  /* 0x0000000000017941 */ /* 0x000fea0003800000 */
.L_x_1128:
[----:B------:R-:W-:Y:S04]  /*148a0*/  BSSY B1, `(.L_x_1130) ;  /* 0x0000008000017945 */ /* 0x000fe80003800000 */
[----:B------:R-:W-:Y:S05]  /*148b0*/  @P1 BRA `(.L_x_1131) ;  /* 0x0000000000181947 */ /* 0x000fea0003800000 */
[----:B------:R-:W1:Y:S01]  /*148c0*/  S2R R2, SR_TID.X ;  /* 0x0000000000027919 */ /* 0x000e620000002100 */
[----:B0-----:R-:W-:-:S04]  /*148d0*/  IMAD.MOV.U32 R0, RZ, RZ, 0x8000 ;  /* 0x00008000ff007424 */ /* 0x001fc800078e00ff */
[----:B------:R2:W-:Y:S01]  /*148e0*/  SYNCS.ARRIVE.TRANS64 RZ, [R3+URZ+0x30850], R0 ;  /* 0x0308500003ff79a7 */ /* 0x0005e2000800003f */
[----:B-1----:R-:W-:-:S13]  /*148f0*/  LOP3.LUT P0, RZ, R2, 0x1f, RZ, 0xc0, !PT ;  /* 0x0000001f02ff7812 */ /* 0x002fda000780c0ff */
[----:B--2---:R-:W-:Y:S05]  /*14900*/  @!P0 BRA `(.L_x_1131) ;  /* 0x0000000000048947 */ /* 0x004fea0003800000 */
[----:B------:R-:W-:Y:S01]  /*14910*/  BPT.TRAP 0x1 ;  /* 0x000000040000795c */ /* 0x000fe20000300000 */
.L_x_1131:
[----:B------:R-:W-:Y:S05]  /*14920*/  BSYNC B1 ;  /* 0x0000000000017941 */ /* 0x000fea0003800000 */
.L_x_1130:
[----:B------:R-:W-:Y:S01]  /*14930*/  R2UR UR4, R8 ;  /* 0x00000000080472ca */ /* 0x000fe200000e0000 */
[----:B------:R-:W-:Y:S01]  /*14940*/  ULDC.64 UR6, c[0x0][0x198] ;  /* 0x0000660000067ab9 */ /* 0x000fe20000000a00 */
[----:B------:R-:W-:Y:S01]  /*14950*/  R2UR UR9, R3 ;  /* 0x00000000030972ca */ /* 0x000fe200000e0000 */
[----:B------:R-:W-:Y:S01]  /*14960*/  UIADD3 UR6, UP0, UR6, 0x470, URZ ;  /* 0x0000047006067890 */ /* 0x000fe2000ff1e03f */
[----:B------:R-:W-:Y:S01]  /*14970*/  PLOP3.LUT P0, PT, PT, PT, PT, 0x80, 0x0 ;  /* 0x000000000000781c */ /* 0x000fe20003f0f070 */
[----:B------:R-:W-:Y:S01]  /*14980*/  IMAD.SHL.U32 R17, R17, 0x40, RZ ;  /* 0x0000004011117824 */ /* 0x000fe200078e00ff */
[----:B------:R-:W-:Y:S01]  /*14990*/  UMOV UR14, 0x0 ;  /* 0x00000000000e7882 */ /* 0x000fe20000000000 */
[----:B------:R-:W-:Y:S01]  /*149a0*/  UIADD3.X UR7, URZ, UR7, URZ, UP0, !UPT ;  /* 0x000000073f077290 */ /* 0x000fe200087fe43f */
[----:B------:R-:W-:Y:S01]  /*149b0*/  UMOV UR15, 0x14f00000 ;  /* 0x14f00000000f7882 */ /* 0x000fe20000000000 */
[----:B------:R-:W-:-:S04]  /*149c0*/  UMOV UR10, URZ ;  /* 0x0000003f000a7c82 */ /* 0x000fc80008000000 */
[----:B------:R-:W-:Y:S02]  /*149d0*/  ULEA UR4, UR4, UR38, 0xf ;  /* 0x0000002604047291 */ /* 0x000fe4000f8e783f */
[----:B------:R-:W-:Y:S02]  /*149e0*/  UIADD3 UR9, UR9, 0x30850, URZ ;  /* 0x0003085009097890 */ /* 0x000fe4000fffe03f */
[----:B------:R-:W-:-:S12]  /*149f0*/  UIADD3 UR8, UR4, 0x400, URZ ;  /* 0x0000040004087890 */ /* 0x000fd8000fffe03f */
.L_x_1132:
        /* <DEDUP_REMOVED lines=8> */
[----:B------:R-:W-:Y:S01]  /*14a80*/  PLOP3.LUT P0, PT, PT, PT, PT, 0x80, 0x0 ;  /* 0x000000000000781c */ /* 0x000fe20003f0f070 */
[----:B------:R-:W-:Y:S01]  /*14a90*/  UIADD3 UR8, UR4, 0x2400, URZ ;  /* 0x0000240004087890 */ /* 0x000fe2000fffe03f */
[----:B------:R-:W-:Y:S01]  /*14aa0*/  UMOV UR14, 0x0 ;  /* 0x00000000000e7882 */ /* 0x000fe20000000000 */
[----:B------:R-:W-:Y:S01]  /*14ab0*/  UMOV UR15, 0x14f00000 ;  /* 0x14f00000000f7882 */ /* 0x000fe20000000000 */
[----:B------:R-:W-:-:S09]  /*14ac0*/  UMOV UR10, 0x40 ;  /* 0x00000040000a7882 */ /* 0x000fd20000000000 */
.L_x_1133:
        /* <DEDUP_REMOVED lines=13> */
.L_x_1134:
        /* <DEDUP_REMOVED lines=10> */
[----:B------:R-:W-:Y:S02]  /*14c40*/  UMOV UR5, 0x14f00000 ;  /* 0x14f0000000057882 */ /* 0x000fe40000000000 */
[----:B------:R-:W-:Y:S01]  /*14c50*/  UMOV UR4, 0x0 ;  /* 0x0000000000047882 */ /* 0x000fe20000000000 */
[----:B------:R-:W-:-:S08]  /*14c60*/  UMOV UR10, 0xc0 ;  /* 0x000000c0000a7882 */ /* 0x000fd00000000000 */
.L_x_1135:
        /* <DEDUP_REMOVED lines=8> */
.L_x_1127:
[----:B------:R-:W-:Y:S05]  /*14cf0*/  BSYNC B0 ;  /* 0x0000000000007941 */ /* 0x000fea0003800000 */
.L_x_1126:
[----:B0-----:R-:W-:Y:S02]  /*14d00*/  VIADD R0, R8, 0x1 ;  /* 0x0000000108007836 */ /* 0x001fe40000000000 */
[----:B-1----:R-:W-:-:S03]  /*14d10*/  IMAD.MOV.U32 R3, RZ, RZ, RZ ;  /* 0x000000ffff037224 */ /* 0x002fc600078e00ff */
[----:B------:R-:W-:-:S04]  /*14d20*/  ISETP.NE.AND P0, PT, R0, 0x2, PT ;  /* 0x000000020000780c */ /* 0x000fc80003f05270 */
[----:B------:R-:W-:Y:S02]  /*14d30*/  SEL R2, RZ, 0x1, P0 ;  /* 0x00000001ff027807 */ /* 0x000fe40000000000 */
[----:B------:R-:W-:Y:S02]  /*14d40*/  SEL R0, R0, RZ, P0 ;  /* 0x000000ff00007207 */ /* 0x000fe40000000000 */
[----:B------:R-:W-:-:S07]  /*14d50*/  LOP3.LUT R9, R9, R2, RZ, 0x3c, !PT ;  /* 0x0000000209097212 */ /* 0x000fce00078e3cff */
.L_x_1045:
[----:B------:R-:W0:Y:S01]  /*14d60*/  S2R R5, SR_CgaCtaId ;  /* 0x0000000000057919 */ /* 0x000e220000008800 */
[----:B------:R-:W-:Y:S02]  /*14d70*/  MOV R2, 0x400 ;  /* 0x0000040000027802 */ /* 0x000fe40000000f00 */
[----:B------:R-:W-:Y:S02]  /*14d80*/  SHF.L.U32 R3, R3, 0x1f, RZ ;  /* 0x0000001f03037819 */ /* 0x000fe400000006ff */
[----:B0-----:R-:W-:-:S04]  /*14d90*/  LEA R2, R5, R2, 0x18 ;  /* 0x0000000205027211 */ /* 0x001fc800078ec0ff */
[----:B------:R-:W0:Y:S02]  /*14da0*/  SYNCS.PHASECHK.TRANS64.TRYWAIT P0, [R2+URZ+0x30820], R3 ;  /* 0x03082003020075a7 */ /* 0x000e24000800017f */
[----:B0-----:R-:W-:Y:S05]  /*14db0*/  @!P0 BRA `(.L_x_1136) ;  /* 0x0000001400708947 */ /* 0x001fea0003800000 */
.L_x_1177:
[----:B------:R-:W-:-:S03]  /*14dc0*/  UMOV UR4, 0xffffffff ;  /* 0xffffffff00047882 */ /* 0x000fc60000000000 */
[----:B------:R-:W-:Y:S05]  /*14dd0*/  BRA.DIV UR4, `(.L_x_1137) ;  /* 0x00000016047c7947 */ /* 0x000fea000b800000 */
[----:B0-----:R-:W0:Y:S02]  /*14de0*/  S2R R3, SR_TID.X ;  /* 0x0000000000037919 */ /* 0x001e240000002100 */
[----:B0-----:R-:W-:-:S04]  /*14df0*/  SHF.R.U32.HI R3, RZ, 0x5, R3 ;  /* 0x00000005ff037819 */ /* 0x001fc80000011603 */
[----:B------:R-:W-:-:S05]  /*14e00*/  LOP3.LUT R3, R3, 0x3, RZ, 0xc0, !PT ;  /* 0x0000000303037812 */ /* 0x000fca00078ec0ff */
[----:B------:R0:W1:Y:S02]  /*14e10*/  SHFL.IDX PT, R14, R3, RZ, 0x1f ;  /* 0x00001fff030e7589 */ /* 0x00006400000e0000 */
.L_x_1180:
[----:B-1----:R-:W-:-:S13]  /*14e20*/  ISETP.NE.AND P0, PT, R14, RZ, PT ;  /* 0x000000ff0e00720c */ /* 0x002fda0003f05270 */
[----:B------:R-:W-:Y:S05]  /*14e30*/  @P0 BRA `(.L_x_961) ;  /* 0x0000000000900947 */ /* 0x000fea0003800000 */
[----:B------:R-:W-:-:S03]  /*14e40*/  UMOV UR4, 0xffffffff ;  /* 0xffffffff00047882 */ /* 0x000fc60000000000 */
[----:B------:R-:W-:Y:S05]  /*14e50*/  BRA.DIV UR4, `(.L_x_1138) ;  /* 0x0000001604907947 */ /* 0x000fea000b800000 */
[----:B------:R-:W-:-:S13]  /*14e60*/  ELECT P6, URZ, PT ;  /* 0x00000000003f782f */ /* 0x000fda00038c0000 */
.L_x_1183:
[----:B------:R-:W-:Y:S05]  /*14e70*/  @!P6 BRA `(.L_x_961) ;  /* 0x000000000080e947 */ /* 0x000fea0003800000 */
[----:B0-----:R-:W2:Y:S02]  /*14e80*/  LDL R3, [R1+0xc] ;  /* 0x00000c0001037983 */ /* 0x001ea40000100800 */
[----:B--2---:R-:W-:-:S13]  /*14e90*/  R2UR UR4, R3 ;  /* 0x00000000030472ca */ /* 0x004fda00000e0000 */
[----:B------:R-:W-:-:S06]  /*14ea0*/  ULOP3.LUT UR4, UR4, 0x2, URZ, 0xfc, !UPT ;  /* 0x0000000204047892 */ /* 0x000fcc000f8efc3f */
[----:B------:R-:W-:-:S04]  /*14eb0*/  MOV R3, UR4 ;  /* 0x0000000400037c02 */ /* 0x000fc80008000f00 */
[----:B------:R-:W-:-:S13]  /*14ec0*/  ISETP.NE.AND P2, PT, R3, 0x3, PT ;  /* 0x000000030300780c */ /* 0x000fda0003f45270 */
[----:B------:R-:W-:Y:S05]  /*14ed0*/  @!P2 BRA `(.L_x_1139) ;  /* 0x000000000004a947 */ /* 0x000fea0003800000 */
[----:B------:R-:W-:Y:S01]  /*14ee0*/  BPT.TRAP 0x1 ;  /* 0x000000040000795c */ /* 0x000fe20000300000 */
.L_x_1139:
[----:B------:R-:W-:Y:S01]  /*14ef0*/  VIADD R7, R2, 0x30840 ;  /* 0x0003084002077836 */ /* 0x000fe20000000000 */
[----:B------:R-:W-:Y:S01]  /*14f00*/  SHF.L.U32 R5, R9, 0x1f, RZ ;  /* 0x0000001f09057819 */ /* 0x000fe200000006ff */
[C---:B------:R-:W-:Y:S02]  /*14f10*/  VIADD R3, R0.reuse, 0x1 ;  /* 0x0000000100037836 */ /* 0x040fe40000000000 */
[----:B------:R-:W-:-:S03]  /*14f20*/  IMAD R6, R0, 0x8, R7 ;  /* 0x0000000800067824 */ /* 0x000fc600078e0207 */
[C---:B------:R-:W-:Y:S01]  /*14f30*/  ISETP.NE.AND P1, PT, R3.reuse, 0x2, PT ;  /* 0x000000020300780c */ /* 0x040fe20003f25270 */
[----:B------:R-:W0:Y:S03]  /*14f40*/  SYNCS.PHASECHK.TRANS64.TRYWAIT P0, [R6+URZ], R5 ;  /* 0x00000005060075a7 */ /* 0x000e26000800017f */
[----:B------:R-:W-:Y:S02]  /*14f50*/  SEL R4, RZ, 0x1, P1 ;  /* 0x00000001ff047807 */ /* 0x000fe40000800000 */
[----:B------:R-:W-:Y:S02]  /*14f60*/  SEL R8, R3, RZ, P1 ;  /* 0x000000ff03087207 */ /* 0x000fe40000800000 */
[----:B------:R-:W-:-:S03]  /*14f70*/  LOP3.LUT R4, R9, R4, RZ, 0x3c, !PT ;  /* 0x0000000409047212 */ /* 0x000fc600078e3cff */
[----:B------:R-:W-:Y:S01]  /*14f80*/  IMAD R3, R8, 0x8, R7 ;  /* 0x0000000808037824 */ /* 0x000fe200078e0207 */
[----:B------:R-:W-:Y:S01]  /*14f90*/  SHF.L.U32 R4, R4, 0x1f, RZ ;  /* 0x0000001f04047819 */ /* 0x000fe200000006ff */
[----:B0-----:R-:W-:Y:S06]  /*14fa0*/  @!P0 BRA `(.L_x_1140) ;  /* 0x00000014005c8947 */ /* 0x001fec0003800000 */
.L_x_1184:
[----:B------:R-:W1:Y:S02]  /*14fb0*/  SYNCS.PHASECHK.TRANS64.TRYWAIT P0, [R3+URZ], R4 ;  /* 0x00000004030075a7 */ /* 0x000e64000800017f */
[----:B-1----:R-:W-:Y:S05]  /*14fc0*/  @!P0 BRA `(.L_x_1141) ;  /* 0x0000001400688947 */ /* 0x002fea0003800000 */
.L_x_1185:
[----:B------:R-:W-:Y:S05]  /*14fd0*/  @!P2 BRA `(.L_x_1142) ;  /* 0x000000000004a947 */ /* 0x000fea0003800000 */
[----:B------:R-:W-:Y:S01]  /*14fe0*/  BPT.TRAP 0x1 ;  /* 0x000000040000795c */ /* 0x000fe20000300000 */
.L_x_1142:
[----:B-1----:R-:W-:-:S05]  /*14ff0*/  IADD3 R3, R2, 0x30860, RZ ;  /* 0x0003086002037810 */ /* 0x002fca0007ffe0ff */
[----:B------:R-:W-:-:S04]  /*15000*/  IMAD R0, R0, 0x8, R3 ;  /* 0x0000000800007824 */ /* 0x000fc800078e0203 */
[----:B------:R-:W1:Y:S02]  /*15010*/  SYNCS.PHASECHK.TRANS64.TRYWAIT P0, [R0+URZ], R5 ;  /* 0x00000005000075a7 */ /* 0x000e64000800017f */
[----:B-1----:R-:W-:Y:S05]  /*15020*/  @!P0 BRA `(.L_x_1143) ;  /* 0x0000001400648947 */ /* 0x002fea0003800000 */
.L_x_1186:
[----:B------:R-:W-:-:S07]  /*15030*/  IMAD R3, R8, 0x8, R3 ;  /* 0x0000000808037824 */ /* 0x000fce00078e0203 */
.L_x_1144:
[----:B--2---:R2:W3:Y:S02]  /*15040*/  SYNCS.PHASECHK.TRANS64.TRYWAIT P0, [R3+URZ], R4 ;  /* 0x00000004030075a7 */ /* 0x0044e4000800017f */
[----:B---3--:R-:W-:Y:S05]  /*15050*/  @!P0 NANOSLEEP.SYNCS 0x989680 ;  /* 0x009896800000895d */ /* 0x008fea0003900000 */
[----:B------:R-:W3:Y:S02]  /*15060*/  @!P0 SYNCS.PHASECHK.TRANS64 P0, [R3+URZ], R4 ;  /* 0x00000004030085a7 */ /* 0x000ee4000800007f */
[----:B---3--:R-:W-:Y:S05]  /*15070*/  @!P0 BRA `(.L_x_1144) ;  /* 0xfffffffc00f08947 */ /* 0x008fea000383ffff */
.L_x_961:
[----:B------:R-:W-:Y:S05]  /*15080*/  BSYNC B6 ;  /* 0x0000000000067941 */ /* 0x000fea0003800000 */
.L_x_958:
[----:B------:R-:W-:Y:S05]  /*15090*/  EXIT ;  /* 0x000000000000794d */ /* 0x000fea0003800000 */
.L_x_971:
[----:B------:R-:W-:-:S13]  /*150a0*/  R2UR UR4, R16 ;  /* 0x00000000100472ca */ /* 0x000fda00000e0000 */
[----:B0-----:R-:W-:-:S04]  /*150b0*/  IMAD.U32 R3, RZ, RZ, UR4 ;  /* 0x00000004ff037e24 */ /* 0x001fc8000f8e00ff */
[----:B------:R0:W1:Y:S03]  /*150c0*/  SYNCS.PHASECHK.TRANS64.TRYWAIT P0, [R3+URZ+0x30800], R0 ;  /* 0x03080000030075a7 */ /* 0x000066000800017f */
[----:B-1----:R-:W-:Y:S05]  /*150d0*/  @!P0 NANOSLEEP.SYNCS 0x989680 ;  /* 0x009896800000895d */ /* 0x002fea0003900000 */
[----:B------:R-:W1:Y:S02]  /*150e0*/  @!P0 SYNCS.PHASECHK.TRANS64 P0, [R3+URZ+0x30800], R0 ;  /* 0x03080000030085a7 */ /* 0x000e64000800007f */
[----:B-1----:R-:W-:Y:S05]  /*150f0*/  @!P0 BRA `(.L_x_971) ;  /* 0xfffffffc00e88947 */ /* 0x002fea000383ffff */
[----:B------:R-:W-:Y:S05]  /*15100*/  BRA `(.L_x_1145) ;  /* 0xfffffec800447947 */ /* 0x000fea000383ffff */
.L_x_975:
[----:B------:R-:W-:-:S13]  /*15110*/  R2UR UR4, R16 ;  /* 0x00000000100472ca */ /* 0x000fda00000e0000 */
[----:B0-----:R-:W-:-:S04]  /*15120*/  IMAD.U32 R3, RZ, RZ, UR4 ;  /* 0x00000004ff037e24 */ /* 0x001fc8000f8e00ff */
[----:B------:R0:W2:Y:S03]  /*15130*/  SYNCS.PHASECHK.TRANS64.TRYWAIT P0, [R3+URZ+0x30830], R0 ;  /* 0x03083000030075a7 */ /* 0x0000a6000800017f */
[----:B--2---:R-:W-:Y:S05]  /*15140*/  @!P0 NANOSLEEP.SYNCS 0x989680 ;  /* 0x009896800000895d */ /* 0x004fea0003900000 */
[----:B------:R-:W2:Y:S02]  /*15150*/  @!P0 SYNCS.PHASECHK.TRANS64 P0, [R3+URZ+0x30830], R0 ;  /* 0x03083000030085a7 */ /* 0x000ea4000800007f */
[----:B--2---:R-:W-:Y:S05]  /*15160*/  @!P0 BRA `(.L_x_975) ;  /* 0xfffffffc00e88947 */ /* 0x004fea000383ffff */
[----:B------:R-:W-:Y:S05]  /*15170*/  BRA `(.L_x_974) ;  /* 0xfffffec800787947 */ /* 0x000fea000383ffff */
.L_x_991:
[----:B-1----:R-:W-:-:S04]  /*15180*/  MOV R153, UR61 ;  /* 0x0000003d00997c02 */ /* 0x002fc80008000f00 */
[----:B------:R1:W2:Y:S03]  /*15190*/  SYNCS.PHASECHK.TRANS64.TRYWAIT P0, [R153+URZ+0x30830], R152 ;  /* 0x03083098990075a7 */ /* 0x0002a6000800017f */
[----:B--2---:R-:W-:Y:S05]  /*151a0*/  @!P0 NANOSLEEP.SYNCS 0x989680 ;  /* 0x009896800000895d */ /* 0x004fea0003900000 */
[----:B------:R-:W2:Y:S02]  /*151b0*/  @!P0 SYNCS.PHASECHK.TRANS64 P0, [R153+URZ+0x30830], R152 ;  /* 0x03083098990085a7 */ /* 0x000ea4000800007f */
[----:B--2---:R-:W-:Y:S05]  /*151c0*/  @!P0 BRA `(.L_x_991) ;  /* 0xfffffffc00ec8947 */ /* 0x004fea000383ffff */
[----:B------:R-:W-:Y:S05]  /*151d0*/  BRA `(.L_x_990) ;  /* 0xfffffef800c87947 */ /* 0x000fea000383ffff */
.L_x_995:
[----:B-1----:R-:W-:-:S04]  /*151e0*/  IMAD.U32 R201, RZ, RZ, UR14 ;  /* 0x0000000effc97e24 */ /* 0x002fc8000f8e00ff */
[----:B------:R1:W2:Y:S03]  /*151f0*/  SYNCS.PHASECHK.TRANS64.TRYWAIT P0, [R201+URZ+0x30850], R0 ;  /* 0x03085000c90075a7 */ /* 0x0002a6000800017f */
[----:B--2---:R-:W-:Y:S05]  /*15200*/  @!P0 NANOSLEEP.SYNCS 0x989680 ;  /* 0x009896800000895d */ /* 0x004fea0003900000 */
[----:B------:R-:W2:Y:S02]  /*15210*/  @!P0 SYNCS.PHASECHK.TRANS64 P0, [R201+URZ+0x30850], R0 ;  /* 0x03085000c90085a7 */ /* 0x000ea4000800007f */
[----:B--2---:R-:W-:Y:S05]  /*15220*/  @!P0 BRA `(.L_x_995) ;  /* 0xfffffffc00ec8947 */ /* 0x004fea000383ffff */
[----:B------:R-:W-:Y:S05]  /*15230*/  BRA `(.L_x_994) ;  /* 0xffffff0800687947 */ /* 0x000fea000383ffff */
.L_x_1012:
[----:B-1----:R-:W-:-:S04]  /*15240*/  IMAD.U32 R4, RZ, RZ, UR60 ;  /* 0x0000003cff047e24 */ /* 0x002fc8000f8e00ff */
[----:B------:R1:W2:Y:S03]  /*15250*/  SYNCS.PHASECHK.TRANS64.TRYWAIT P0, [R4+URZ+0x30830], R3 ;  /* 0x03083003040075a7 */ /* 0x0002a6000800017f */
[----:B--2---:R-:W-:Y:S05]  /*15260*/  @!P0 NANOSLEEP.SYNCS 0x989680 ;  /* 0x009896800000895d */ /* 0x004fea0003900000 */
[----:B------:R-:W2:Y:S02]  /*15270*/  @!P0 SYNCS.PHASECHK.TRANS64 P0, [R4+URZ+0x30830], R3 ;  /* 0x03083003040085a7 */ /* 0x000ea4000800007f */
[----:B--2---:R-:W-:Y:S05]  /*15280*/  @!P0 BRA `(.L_x_1012) ;  /* 0xfffffffc00ec8947 */ /* 0x004fea000383ffff */
[----:B------:R-:W-:Y:S05]  /*15290*/  BRA `(.L_x_1011) ;  /* 0xffffff2800a47947 */ /* 0x000fea000383ffff */
.L_x_1016:
[----:B01----:R-:W-:-:S04]  /*152a0*/  IMAD.U32 R3, RZ, RZ, UR14 ;  /* 0x0000000eff037e24 */ /* 0x003fc8000f8e00ff */
[----:B------:R0:W1:Y:S03]  /*152b0*/  SYNCS.PHASECHK.TRANS64.TRYWAIT P0, [R3+URZ+0x30850], R0 ;  /* 0x03085000030075a7 */ /* 0x000066000800017f */
[----:B-1----:R-:W-:Y:S05]  /*152c0*/  @!P0 NANOSLEEP.SYNCS 0x989680 ;  /* 0x009896800000895d */ /* 0x002fea0003900000 */
[----:B------:R-:W1:Y:S02]  /*152d0*/  @!P0 SYNCS.PHASECHK.TRANS64 P0, [R3+URZ+0x30850], R0 ;  /* 0x03085000030085a7 */ /* 0x000e64000800007f */
[----:B-1----:R-:W-:Y:S05]  /*152e0*/  @!P0 BRA `(.L_x_1016) ;  /* 0xfffffffc00ec8947 */ /* 0x002fea000383ffff */
[----:B------:R-:W-:Y:S05]  /*152f0*/  BRA `(.L_x_1015) ;  /* 0xffffff3800247947 */ /* 0x000fea000383ffff */
.L_x_1022:
[----:B-1----:R-:W-:-:S04]  /*15300*/  IMAD.U32 R4, RZ, RZ, UR61 ;  /* 0x0000003dff047e24 */ /* 0x002fc8000f8e00ff */
[----:B------:R1:W2:Y:S03]  /*15310*/  SYNCS.PHASECHK.TRANS64.TRYWAIT P0, [R4+URZ+0x30830], R3 ;  /* 0x03083003040075a7 */ /* 0x0002a6000800017f */
[----:B--2---:R-:W-:Y:S05]  /*15320*/  @!P0 NANOSLEEP.SYNCS 0x989680 ;  /* 0x009896800000895d */ /* 0x004fea0003900000 */
[----:B------:R-:W2:Y:S02]  /*15330*/  @!P0 SYNCS.PHASECHK.TRANS64 P0, [R4+URZ+0x30830], R3 ;  /* 0x03083003040085a7 */ /* 0x000ea4000800007f */
[----:B--2---:R-:W-:Y:S05]  /*15340*/  @!P0 BRA `(.L_x_1022) ;  /* 0xfffffffc00ec8947 */ /* 0x004fea000383ffff */
[----:B------:R-:W-:Y:S05]  /*15350*/  BRA `(.L_x_1021) ;  /* 0xffffff4800cc7947 */ /* 0x000fea000383ffff */
.L_x_1026:
[----:B01----:R-:W-:-:S04]  /*15360*/  MOV R3, UR14 ;  /* 0x0000000e00037c02 */ /* 0x003fc80008000f00 */
[----:B------:R0:W1:Y:S03]  /*15370*/  SYNCS.PHASECHK.TRANS64.TRYWAIT P0, [R3+URZ+0x30850], R0 ;  /* 0x03085000030075a7 */ /* 0x000066000800017f */
[----:B-1----:R-:W-:Y:S05]  /*15380*/  @!P0 NANOSLEEP.SYNCS 0x989680 ;  /* 0x009896800000895d */ /* 0x002fea0003900000 */
[----:B------:R-:W1:Y:S02]  /*15390*/  @!P0 SYNCS.PHASECHK.TRANS64 P0, [R3+URZ+0x30850], R0 ;  /* 0x03085000030085a7 */ /* 0x000e64000800007f */
[----:B-1----:R-:W-:Y:S05]  /*153a0*/  @!P0 BRA `(.L_x_1026) ;  /* 0xfffffffc00ec8947 */ /* 0x002fea000383ffff */
[----:B------:R-:W-:Y:S05]  /*153b0*/  BRA `(.L_x_1025) ;  /* 0xffffff5800507947 */ /* 0x000fea000383ffff */
.L_x_1039:
[----:B-1----:R-:W-:-:S04]  /*153c0*/  IMAD.U32 R5, RZ, RZ, UR7 ;  /* 0x00000007ff057e24 */ /* 0x002fc8000f8e00ff */
[----:B------:R1:W2:Y:S03]  /*153d0*/  SYNCS.PHASECHK.TRANS64.TRYWAIT P0, [R5+URZ+0x30850], R0 ;  /* 0x03085000050075a7 */ /* 0x0002a6000800017f */
[----:B--2---:R-:W-:Y:S05]  /*153e0*/  @!P0 NANOSLEEP.SYNCS 0x989680 ;  /* 0x009896800000895d */ /* 0x004fea0003900000 */
[----:B------:R-:W2:Y:S02]  /*153f0*/  @!P0 SYNCS.PHASECHK.TRANS64 P0, [R5+URZ+0x30850], R0 ;  /* 0x03085000050085a7 */ /* 0x000ea4000800007f */
[----:B--2---:R-:W-:Y:S05]  /*15400*/  @!P0 BRA `(.L_x_1039) ;  /* 0xfffffffc00ec8947 */ /* 0x004fea000383ffff */
[----:B------:R-:W-:Y:S05]  /*15410*/  BRA `(.L_x_1038) ;  /* 0xffffff7c00907947 */ /* 0x000fea000383ffff */
.L_x_1056:
[----:B------:R-:W-:Y:S01]  /*15420*/  IMAD.MOV.U32 R13, RZ, RZ, R0 ;  /* 0x000000ffff0d7224 */ /* 0x000fe200078e0000 */
[----:B------:R-:W-:Y:S01]  /*15430*/  MOV R15, 0xffffffff ;  /* 0xffffffff000f7802 */ /* 0x000fe20000000f00 */
[----:B------:R-:W-:Y:S02]  /*15440*/  IMAD.MOV.U32 R12, RZ, RZ, RZ ;  /* 0x000000ffff0c7224 */ /* 0x000fe400078e00ff */
[----:B------:R-:W-:-:S07]  /*15450*/  IMAD.MOV.U32 R11, RZ, RZ, 0x1f ;  /* 0x0000001fff0b7424 */ /* 0x000fce00078e00ff */
[----:B------:R-:W-:Y:S05]  /*15460*/  WARPSYNC.COLLECTIVE R15, `(.L_x_1146) ;  /* 0x000000000f087348 */ /* 0x000fea0003c00000 */
[----:B------:R0:W1:Y:S02]  /*15470*/  SHFL.IDX P6, R14, R13, R12, R11 ;  /* 0x0000000c0d0e7389 */ /* 0x00006400000c000b */
[----:B01----:R-:W-:Y:S01]  /*15480*/  ENDCOLLECTIVE ;  /* 0x000000000000791b */ /* 0x003fe20003800000 */
.L_x_1146:
[----:B------:R-:W-:Y:S05]  /*15490*/  BRA `(.L_x_1147) ;  /* 0xffffffbc009c7947 */ /* 0x000fea000383ffff */
.L_x_1058:
[----:B------:R-:W-:Y:S01]  /*154a0*/  BSSY B0, `(.L_x_1148) ;  /* 0x0000006000007945 */ /* 0x000fe20003800000 */
[----:B------:R-:W-:-:S07]  /*154b0*/  IMAD.MOV.U32 R15, RZ, RZ, -0x1 ;  /* 0xffffffffff0f7424 */ /* 0x000fce00078e00ff */
[----:B0-----:R-:W-:Y:S05]  /*154c0*/  WARPSYNC.COLLECTIVE R15, `(.L_x_1149) ;  /* 0x000000000f0c7348 */ /* 0x001fea0003c00000 */
[----:B------:R-:W-:Y:S02]  /*154d0*/  ELECT P6, UR62, PT ;  /* 0x00000000003e782f */ /* 0x000fe400038c0000 */
[----:B------:R-:W-:Y:S01]  /*154e0*/  MOV R14, UR62 ;  /* 0x0000003e000e7c02 */ /* 0x000fe20008000f00 */
[----:B0-----:R-:W-:Y:S10]  /*154f0*/  ENDCOLLECTIVE ;  /* 0x000000000000791b */ /* 0x001ff40003800000 */
.L_x_1149:
[----:B------:R-:W-:Y:S05]  /*15500*/  BSYNC B0 ;  /* 0x0000000000007941 */ /* 0x000fea0003800000 */
.L_x_1148:
[----:B------:R-:W-:Y:S05]  /*15510*/  BRA `(.L_x_1150) ;  /* 0xffffffbc009c7947 */ /* 0x000fea000383ffff */
.L_x_1060:
[----:B0-----:R-:W-:-:S04]  /*15520*/  IMAD.U32 R3, RZ, RZ, UR38 ;  /* 0x00000026ff037e24 */ /* 0x001fc8000f8e00ff */
[----:B------:R0:W1:Y:S03]  /*15530*/  SYNCS.PHASECHK.TRANS64.TRYWAIT P0, [R3+URZ+0x30840], R0 ;  /* 0x03084000030075a7 */ /* 0x000066000800017f */
[----:B-1----:R-:W-:Y:S05]  /*15540*/  @!P0 NANOSLEEP.SYNCS 0x989680 ;  /* 0x009896800000895d */ /* 0x002fea0003900000 */
[----:B------:R-:W1:Y:S02]  /*15550*/  @!P0 SYNCS.PHASECHK.TRANS64 P0, [R3+URZ+0x30840], R0 ;  /* 0x03084000030085a7 */ /* 0x000e64000800007f */
[----:B-1----:R-:W-:Y:S05]  /*15560*/  @!P0 BRA `(.L_x_1060) ;  /* 0xfffffffc00ec8947 */ /* 0x002fea000383ffff */
[----:B------:R-:W-:Y:S05]  /*15570*/  BRA `(.L_x_1151) ;  /* 0xffffffbc00f87947 */ /* 0x000fea000383ffff */
.L_x_1063:
[----:B------:R-:W-:Y:S01]  /*15580*/  IMAD.MOV.U32 R13, RZ, RZ, R7 ;  /* 0x000000ffff0d7224 */ /* 0x000fe200078e0007 */
[----:B------:R-:W-:Y:S01]  /*15590*/  MOV R11, 0x181f ;  /* 0x0000181f000b7802 */ /* 0x000fe20000000f00 */
[----:B------:R-:W-:Y:S02]  /*155a0*/  IMAD.MOV.U32 R12, RZ, RZ, RZ ;  /* 0x000000ffff0c7224 */ /* 0x000fe400078e00ff */
[----:B------:R-:W-:Y:S02]  /*155b0*/  IMAD.MOV.U32 R15, RZ, RZ, -0x1 ;  /* 0xffffffffff0f7424 */ /* 0x000fe400078e00ff */
[----:B------:R-:W-:-:S07]  /*155c0*/  VIADD R0, R0, UR45 ;  /* 0x0000002d00007c36 */ /* 0x000fce0008000000 */
[----:B------:R-:W-:Y:S05]  /*155d0*/  WARPSYNC.COLLECTIVE R15, `(.L_x_1152) ;  /* 0x000000000f087348 */ /* 0x000fea0003c00000 */
[----:B------:R0:W1:Y:S02]  /*155e0*/  SHFL.IDX P6, R14, R13, R12, R11 ;  /* 0x0000000c0d0e7389 */ /* 0x00006400000c000b */
[----:B01----:R-:W-:Y:S01]  /*155f0*/  ENDCOLLECTIVE ;  /* 0x000000000000791b */ /* 0x003fe20003800000 */
.L_x_1152:
[----:B------:R-:W-:Y:S02]  /*15600*/  VIADD R5, R0, 0x10 ;  /* 0x0000001000057836 */ /* 0x000fe40000000000 */
[----:B------:R-:W-:Y:S02]  /*15610*/  IMAD.MOV.U32 R13, RZ, RZ, R8 ;  /* 0x000000ffff0d7224 */ /* 0x000fe400078e0008 */
[----:B------:R-:W-:-:S07]  /*15620*/  IMAD.MOV.U32 R2, RZ, RZ, R14 ;  /* 0x000000ffff027224 */ /* 0x000fce00078e000e */
[----:B------:R-:W-:Y:S05]  /*15630*/  WARPSYNC.COLLECTIVE R15, `(.L_x_1153) ;  /* 0x000000000f087348 */ /* 0x000fea0003c00000 */
[----:B------:R0:W1:Y:S02]  /*15640*/  SHFL.IDX P6, R14, R13, R12, R11 ;  /* 0x0000000c0d0e7389 */ /* 0x00006400000c000b */
[----:B01----:R-:W-:Y:S01]  /*15650*/  ENDCOLLECTIVE ;  /* 0x000000000000791b */ /* 0x003fe20003800000 */
.L_x_1153:
[----:B------:R-:W-:Y:S01]  /*15660*/  ULDC UR4, c[0x0][0x288] ;  /* 0x0000a20000047ab9 */ /* 0x000fe20000000800 */
[----:B------:R-:W-:Y:S01]  /*15670*/  ULDC.64 UR6, c[0x0][0x208] ;  /* 0x0000820000067ab9 */ /* 0x000fe20000000a00 */
[----:B------:R-:W-:Y:S01]  /*15680*/  IMAD R6, R6, UR4, RZ ;  /* 0x0000000406067c24 */ /* 0x000fe2000f8e02ff */
[----:B------:R-:W-:-:S04]  /*15690*/  MOV R3, R2 ;  /* 0x0000000200037202 */ /* 0x000fc80000000f00 */
[----:B------:R-:W-:Y:S01]  /*156a0*/  ISETP.GE.AND P3, PT, R0, R6, PT ;  /* 0x000000060000720c */ /* 0x000fe20003f66270 */
[----:B------:R-:W-:Y:S02]  /*156b0*/  IMAD.MOV.U32 R13, RZ, RZ, R7 ;  /* 0x000000ffff0d7224 */ /* 0x000fe400078e0007 */
[----:B------:R-:W-:-:S10]  /*156c0*/  IMAD.MOV.U32 R12, RZ, RZ, 0x1 ;  /* 0x00000001ff0c7424 */ /* 0x000fd400078e00ff */
[----:B------:R-:W-:Y:S01]  /*156d0*/  @!P3 LEA R21, R9, UR38, 0x1 ;  /* 0x000000260915bc11 */ /* 0x000fe2000f8e08ff */
        /* <DEDUP_REMOVED lines=13> */
.L_x_1154:
[----:B------:R-:W-:Y:S01]  /*157b0*/  VIADD R3, R0, 0x20 ;  /* 0x0000002000037836 */ /* 0x000fe20000000000 */
[----:B------:R-:W-:Y:S01]  /*157c0*/  @!P3 LEA R20, R9, UR38, 0x1 ;  /* 0x000000260914bc11 */ /* 0x000fe2000f8e08ff */
[----:B------:R-:W-:Y:S01]  /*157d0*/  IMAD.MOV.U32 R13, RZ, RZ, R8 ;  /* 0x000000ffff0d7224 */ /* 0x000fe200078e0008 */
[----:B------:R-:W-:-:S07]  /*157e0*/  MOV R5, R14 ;  /* 0x0000000e00057202 */ /* 0x000fce0000000f00 */
[----:B------:R-:W-:Y:S05]  /*157f0*/  WARPSYNC.COLLECTIVE R15, `(.L_x_1155) ;  /* 0x000000000f087348 */ /* 0x000fea0003c00000 */
[----:B------:R0:W1:Y:S02]  /*15800*/  SHFL.IDX P6, R14, R13, R12, R11 ;  /* 0x0000000c0d0e7389 */ /* 0x00006400000c000b */
[----:B01----:R-:W-:Y:S01]  /*15810*/  ENDCOLLECTIVE ;  /* 0x000000000000791b */ /* 0x003fe20003800000 */
.L_x_1155:
        /* <DEDUP_REMOVED lines=16> */
.L_x_1156:
[----:B------:R-:W-:Y:S01]  /*15920*/  VIADD R5, R0, 0x30 ;  /* 0x0000003000057836 */ /* 0x000fe20000000000 */
[----:B------:R-:W-:Y:S01]  /*15930*/  @!P3 LEA R21, R9, UR38, 0x1 ;  /* 0x000000260915bc11 */ /* 0x000fe2000f8e08ff */
[----:B------:R-:W-:Y:S02]  /*15940*/  IMAD.MOV.U32 R13, RZ, RZ, R8 ;  /* 0x000000ffff0d7224 */ /* 0x000fe400078e0008 */
[----:B------:R-:W-:-:S07]  /*15950*/  IMAD.MOV.U32 R3, RZ, RZ, R14 ;  /* 0x000000ffff037224 */ /* 0x000fce00078e000e */
[----:B------:R-:W-:Y:S05]  /*15960*/  WARPSYNC.COLLECTIVE R15, `(.L_x_1157) ;  /* 0x000000000f087348 */ /* 0x000fea0003c00000 */
[----:B------:R0:W1:Y:S02]  /*15970*/  SHFL.IDX P6, R14, R13, R12, R11 ;  /* 0x0000000c0d0e7389 */ /* 0x00006400000c000b */
[----:B01----:R-:W-:Y:S01]  /*15980*/  ENDCOLLECTIVE ;  /* 0x000000000000791b */ /* 0x003fe20003800000 */
.L_x_1157:
        /* <DEDUP_REMOVED lines=16> */
.L_x_1158:
[----:B------:R-:W-:Y:S02]  /*15a90*/  IADD3 R3, R0, 0x40, RZ ;  /* 0x0000004000037810 */ /* 0x000fe40007ffe0ff */
[----:B------:R-:W-:Y:S01]  /*15aa0*/  @!P3 LEA R20, R9, UR38, 0x1 ;  /* 0x000000260914bc11 */ /* 0x000fe2000f8e08ff */
[----:B------:R-:W-:Y:S02]  /*15ab0*/  IMAD.MOV.U32 R13, RZ, RZ, R8 ;  /* 0x000000ffff0d7224 */ /* 0x000fe400078e0008 */
[----:B------:R-:W-:-:S07]  /*15ac0*/  IMAD.MOV.U32 R5, RZ, RZ, R14 ;  /* 0x000000ffff057224 */ /* 0x000fce00078e000e */
[----:B------:R-:W-:Y:S05]  /*15ad0*/  WARPSYNC.COLLECTIVE R15, `(.L_x_1159) ;  /* 0x000000000f087348 */ /* 0x000fea0003c00000 */
[----:B------:R0:W1:Y:S02]  /*15ae0*/  SHFL.IDX P6, R14, R13, R12, R11 ;  /* 0x0000000c0d0e7389 */ /* 0x00006400000c000b */
[----:B01----:R-:W-:Y:S01]  /*15af0*/  ENDCOLLECTIVE ;  /* 0x000000000000791b */ /* 0x003fe20003800000 */
.L_x_1159:
[----:B------:R-:W-:Y:S01]  /*15b00*/  ULDC.64 UR4, c[0x0][0x208] ;  /* 0x0000820000047ab9 */ /* 0x000fe20000000a00 */
[----:B------:R-:W-:Y:S02]  /*15b10*/  IMAD.MOV.U32 R13, RZ, RZ, R7 ;  /* 0x000000ffff0d7224 */ /* 0x000fe400078e0007 */
        /* <DEDUP_REMOVED lines=14> */
.L_x_1160:
[----:B------:R-:W-:Y:S01]  /*15c00*/  VIADD R5, R0, 0x50 ;  /* 0x0000005000057836 */ /* 0x000fe20000000000 */
[----:B------:R-:W-:Y:S01]  /*15c10*/  @!P3 LEA R21, R9, UR38, 0x1 ;  /* 0x000000260915bc11 */ /* 0x000fe2000f8e08ff */
[----:B------:R-:W-:Y:S02]  /*15c20*/  IMAD.MOV.U32 R13, RZ, RZ, R8 ;  /* 0x000000ffff0d7224 */ /* 0x000fe400078e0008 */
[----:B------:R-:W-:-:S07]  /*15c30*/  IMAD.MOV.U32 R3, RZ, RZ, R14 ;  /* 0x000000ffff037224 */ /* 0x000fce00078e000e */
[----:B------:R-:W-:Y:S05]  /*15c40*/  WARPSYNC.COLLECTIVE R15, `(.L_x_1161) ;  /* 0x000000000f087348 */ /* 0x000fea0003c00000 */
[----:B------:R0:W1:Y:S02]  /*15c50*/  SHFL.IDX P6, R14, R13, R12, R11 ;  /* 0x0000000c0d0e7389 */ /* 0x00006400000c000b */
[----:B01----:R-:W-:Y:S01]  /*15c60*/  ENDCOLLECTIVE ;  /* 0x000000000000791b */ /* 0x003fe20003800000 */
.L_x_1161:
        /* <DEDUP_REMOVED lines=16> */
.L_x_1162:
[----:B------:R-:W-:Y:S01]  /*15d70*/  VIADD R3, R0, 0x60 ;  /* 0x0000006000037836 */ /* 0x000fe20000000000 */
[----:B------:R-:W-:Y:S02]  /*15d80*/  @!P3 LEA R20, R9, UR38, 0x1 ;  /* 0x000000260914bc11 */ /* 0x000fe4000f8e08ff */
[----:B------:R-:W-:Y:S01]  /*15d90*/  MOV R13, R8 ;  /* 0x00000008000d7202 */ /* 0x000fe20000000f00 */
[----:B------:R-:W-:-:S07]  /*15da0*/  IMAD.MOV.U32 R5, RZ, RZ, R14 ;  /* 0x000000ffff057224 */ /* 0x000fce00078e000e */
[----:B------:R-:W-:Y:S05]  /*15db0*/  WARPSYNC.COLLECTIVE R15, `(.L_x_1163) ;  /* 0x000000000f087348 */ /* 0x000fea0003c00000 */
[----:B------:R0:W1:Y:S02]  /*15dc0*/  SHFL.IDX P6, R14, R13, R12, R11 ;  /* 0x0000000c0d0e7389 */ /* 0x00006400000c000b */
[----:B01----:R-:W-:Y:S01]  /*15dd0*/  ENDCOLLECTIVE ;  /* 0x000000000000791b */ /* 0x003fe20003800000 */
.L_x_1163:
        /* <DEDUP_REMOVED lines=16> */
.L_x_1164:
[----:B------:R-:W-:Y:S01]  /*15ee0*/  @!P3 LEA R21, R9, UR38, 0x1 ;  /* 0x000000260915bc11 */ /* 0x000fe2000f8e08ff */
[----:B------:R-:W-:Y:S01]  /*15ef0*/  IMAD.MOV.U32 R13, RZ, RZ, R8 ;  /* 0x000000ffff0d7224 */ /* 0x000fe200078e0008 */
[----:B------:R-:W-:-:S07]  /*15f00*/  MOV R3, R14 ;  /* 0x0000000e00037202 */ /* 0x000fce0000000f00 */
[----:B------:R-:W-:Y:S05]  /*15f10*/  WARPSYNC.COLLECTIVE R15, `(.L_x_1165) ;  /* 0x000000000f087348 */ /* 0x000fea0003c00000 */
[----:B------:R0:W1:Y:S02]  /*15f20*/  SHFL.IDX P6, R14, R13, R12, R11 ;  /* 0x0000000c0d0e7389 */ /* 0x00006400000c000b */
[----:B01----:R-:W-:Y:S01]  /*15f30*/  ENDCOLLECTIVE ;  /* 0x000000000000791b */ /* 0x003fe20003800000 */
.L_x_1165:
        /* <DEDUP_REMOVED lines=15> */
.L_x_1166:
[----:B------:R-:W-:Y:S01]  /*16030*/  IMAD.MOV.U32 R13, RZ, RZ, R8 ;  /* 0x000000ffff0d7224 */ /* 0x000fe200078e0008 */
[----:B------:R-:W-:-:S07]  /*16040*/  MOV R7, R14 ;  /* 0x0000000e00077202 */ /* 0x000fce0000000f00 */
[----:B------:R-:W-:Y:S05]  /*16050*/  WARPSYNC.COLLECTIVE R15, `(.L_x_1167) ;  /* 0x000000000f087348 */ /* 0x000fea0003c00000 */
[----:B------:R0:W1:Y:S02]  /*16060*/  SHFL.IDX P6, R14, R13, R12, R11 ;  /* 0x0000000c0d0e7389 */ /* 0x00006400000c000b */
[----:B01----:R-:W-:Y:S01]  /*16070*/  ENDCOLLECTIVE ;  /* 0x000000000000791b */ /* 0x003fe20003800000 */
.L_x_1167:
[----:B------:R-:W-:Y:S05]  /*16080*/  BRA `(.L_x_1168) ;  /* 0xffffffc000607947 */ /* 0x000fea000383ffff */
.L_x_1066:
[----:B-1----:R-:W-:-:S04]  /*16090*/  IMAD.U32 R3, RZ, RZ, UR38 ;  /* 0x00000026ff037e24 */ /* 0x002fc8000f8e00ff */
[----:B------:R1:W2:Y:S03]  /*160a0*/  SYNCS.PHASECHK.TRANS64.TRYWAIT P0, [R3+URZ+0x30820], R2 ;  /* 0x03082002030075a7 */ /* 0x0002a6000800017f */
[----:B--2---:R-:W-:Y:S05]  /*160b0*/  @!P0 NANOSLEEP.SYNCS 0x989680 ;  /* 0x009896800000895d */ /* 0x004fea0003900000 */
[----:B------:R-:W2:Y:S02]  /*160c0*/  @!P0 SYNCS.PHASECHK.TRANS64 P0, [R3+URZ+0x30820], R2 ;  /* 0x03082002030085a7 */ /* 0x000ea4000800007f */
[----:B--2---:R-:W-:Y:S05]  /*160d0*/  @!P0 BRA `(.L_x_1066) ;  /* 0xfffffffc00ec8947 */ /* 0x004fea000383ffff */
[----:B------:R-:W-:Y:S05]  /*160e0*/  BRA `(.L_x_1169) ;  /* 0xffffffc000bc7947 */ /* 0x000fea000383ffff */
.L_x_1073:
[----:B-1----:R-:W-:-:S04]  /*160f0*/  IMAD.U32 R3, RZ, RZ, UR38 ;  /* 0x00000026ff037e24 */ /* 0x002fc8000f8e00ff */
[----:B------:R1:W2:Y:S03]  /*16100*/  SYNCS.PHASECHK.TRANS64.TRYWAIT P0, [R3+URZ+0x30848], R2 ;  /* 0x03084802030075a7 */ /* 0x0002a6000800017f */
[----:B--2---:R-:W-:Y:S05]  /*16110*/  @!P0 NANOSLEEP.SYNCS 0x989680 ;  /* 0x009896800000895d */ /* 0x004fea0003900000 */
[----:B------:R-:W2:Y:S02]  /*16120*/  @!P0 SYNCS.PHASECHK.TRANS64 P0, [R3+URZ+0x30848], R2 ;  /* 0x03084802030085a7 */ /* 0x000ea4000800007f */
[----:B--2---:R-:W-:Y:S05]  /*16130*/  @!P0 BRA `(.L_x_1073) ;  /* 0xfffffffc00ec8947 */ /* 0x004fea000383ffff */
[----:B------:R-:W-:Y:S05]  /*16140*/  BRA `(.L_x_1170) ;  /* 0xffffffc400a47947 */ /* 0x000fea000383ffff */
.L_x_1081:
[----:B0-----:R-:W-:-:S04]  /*16150*/  IMAD.U32 R3, RZ, RZ, UR38 ;  /* 0x00000026ff037e24 */ /* 0x001fc8000f8e00ff */
[----:B------:R0:W1:Y:S03]  /*16160*/  SYNCS.PHASECHK.TRANS64.TRYWAIT P0, [R3+URZ+0x30860], R2 ;  /* 0x03086002030075a7 */ /* 0x000066000800017f */
[----:B-1----:R-:W-:Y:S05]  /*16170*/  @!P0 NANOSLEEP.SYNCS 0x989680 ;  /* 0x009896800000895d */ /* 0x002fea0003900000 */
[----:B------:R-:W1:Y:S02]  /*16180*/  @!P0 SYNCS.PHASECHK.TRANS64 P0, [R3+URZ+0x30860], R2 ;  /* 0x03086002030085a7 */ /* 0x000e64000800007f */
[----:B-1----:R-:W-:Y:S05]  /*16190*/  @!P0 BRA `(.L_x_1081) ;  /* 0xfffffffc00ec8947 */ /* 0x002fea000383ffff */
[----:B------:R-:W-:Y:S05]  /*161a0*/  BRA `(.L_x_1171) ;  /* 0xffffffc800b87947 */ /* 0x000fea000383ffff */
.L_x_1092:
[----:B-1----:R-:W-:-:S04]  /*161b0*/  MOV R3, UR38 ;  /* 0x0000002600037c02 */ /* 0x002fc80008000f00 */
[----:B------:R1:W2:Y:S03]  /*161c0*/  SYNCS.PHASECHK.TRANS64.TRYWAIT P0, [R3+URZ+0x30840], R2 ;  /* 0x03084002030075a7 */ /* 0x0002a6000800017f */
[----:B--2---:R-:W-:Y:S05]  /*161d0*/  @!P0 NANOSLEEP.SYNCS 0x989680 ;  /* 0x009896800000895d */ /* 0x004fea0003900000 */
[----:B------:R-:W2:Y:S02]  /*161e0*/  @!P0 SYNCS.PHASECHK.TRANS64 P0, [R3+URZ+0x30840], R2 ;  /* 0x03084002030085a7 */ /* 0x000ea4000800007f */
[----:B--2---:R-:W-:Y:S05]  /*161f0*/  @!P0 BRA `(.L_x_1092) ;  /* 0xfffffffc00ec8947 */ /* 0x004fea000383ffff */
[----:B------:R-:W-:Y:S05]  /*16200*/  BRA `(.L_x_1172) ;  /* 0xffffffd000487947 */ /* 0x000fea000383ffff */
.L_x_1100:
[----:B0-----:R-:W-:-:S04]  /*16210*/  IMAD.U32 R3, RZ, RZ, UR38 ;  /* 0x00000026ff037e24 */ /* 0x001fc8000f8e00ff */
[----:B------:R0:W1:Y:S03]  /*16220*/  SYNCS.PHASECHK.TRANS64.TRYWAIT P0, [R3+URZ+0x30868], R2 ;  /* 0x03086802030075a7 */ /* 0x000066000800017f */
[----:B-1----:R-:W-:Y:S05]  /*16230*/  @!P0 NANOSLEEP.SYNCS 0x989680 ;  /* 0x009896800000895d */ /* 0x002fea0003900000 */
[----:B------:R-:W1:Y:S02]  /*16240*/  @!P0 SYNCS.PHASECHK.TRANS64 P0, [R3+URZ+0x30868], R2 ;  /* 0x03086802030085a7 */ /* 0x000e64000800007f */
[----:B-1----:R-:W-:Y:S05]  /*16250*/  @!P0 BRA `(.L_x_1100) ;  /* 0xfffffffc00ec8947 */ /* 0x002fea000383ffff */
[----:B------:R-:W-:Y:S05]  /*16260*/  BRA `(.L_x_1173) ;  /* 0xffffffd400587947 */ /* 0x000fea000383ffff */
.L_x_1111:
[----:B-1----:R-:W-:-:S04]  /*16270*/  IMAD.U32 R3, RZ, RZ, UR38 ;  /* 0x00000026ff037e24 */ /* 0x002fc8000f8e00ff */
[----:B------:R1:W2:Y:S03]  /*16280*/  SYNCS.PHASECHK.TRANS64.TRYWAIT P0, [R3+URZ+0x30848], R2 ;  /* 0x03084802030075a7 */ /* 0x0002a6000800017f */
[----:B--2---:R-:W-:Y:S05]  /*16290*/  @!P0 NANOSLEEP.SYNCS 0x989680 ;  /* 0x009896800000895d */ /* 0x004fea0003900000 */
[----:B------:R-:W2:Y:S02]  /*162a0*/  @!P0 SYNCS.PHASECHK.TRANS64 P0, [R3+URZ+0x30848], R2 ;  /* 0x03084802030085a7 */ /* 0x000ea4000800007f */
[----:B--2---:R-:W-:Y:S05]  /*162b0*/  @!P0 BRA `(.L_x_1111) ;  /* 0xfffffffc00ec8947 */ /* 0x004fea000383ffff */
[----:B------:R-:W-:Y:S05]  /*162c0*/  BRA `(.L_x_1174) ;  /* 0xffffffdc00007947 */ /* 0x000fea000383ffff */
.L_x_1119:
[----:B0-----:R-:W-:-:S04]  /*162d0*/  IMAD.U32 R3, RZ, RZ, UR38 ;  /* 0x00000026ff037e24 */ /* 0x001fc8000f8e00ff */
[----:B------:R0:W1:Y:S03]  /*162e0*/  SYNCS.PHASECHK.TRANS64.TRYWAIT P0, [R3+URZ+0x30860], R2 ;  /* 0x03086002030075a7 */ /* 0x000066000800017f */
[----:B-1----:R-:W-:Y:S05]  /*162f0*/  @!P0 NANOSLEEP.SYNCS 0x989680 ;  /* 0x009896800000895d */ /* 0x002fea0003900000 */
[----:B------:R-:W1:Y:S02]  /*16300*/  @!P0 SYNCS.PHASECHK.TRANS64 P0, [R3+URZ+0x30860], R2 ;  /* 0x03086002030085a7 */ /* 0x000e64000800007f */
[----:B-1----:R-:W-:Y:S05]  /*16310*/  @!P0 BRA `(.L_x_1119) ;  /* 0xfffffffc00ec8947 */ /* 0x002fea000383ffff */
[----:B------:R-:W-:Y:S05]  /*16320*/  BRA `(.L_x_1175) ;  /* 0xffffffe0000c7947 */ /* 0x000fea000383ffff */
.L_x_1129:
[----:B0-----:R0:W1:Y:S02]  /*16330*/  SYNCS.PHASECHK.TRANS64.TRYWAIT P0, [R3+URZ+0x30860], R0 ;  /* 0x03086000030075a7 */ /* 0x001064000800017f */
[----:B-1----:R-:W-:Y:S05]  /*16340*/  @!P0 NANOSLEEP.SYNCS 0x989680 ;  /* 0x009896800000895d */ /* 0x002fea0003900000 */
[----:B------:R-:W1:Y:S02]  /*16350*/  @!P0 SYNCS.PHASECHK.TRANS64 P0, [R3+URZ+0x30860], R0 ;  /* 0x03086000030085a7 */ /* 0x000e64000800007f */
[----:B-1----:R-:W-:Y:S05]  /*16360*/  @!P0 BRA `(.L_x_1129) ;  /* 0xfffffffc00f08947 */ /* 0x002fea000383ffff */
[----:B------:R-:W-:Y:S05]  /*16370*/  BRA `(.L_x_1176) ;  /* 0xffffffe400447947 */ /* 0x000fea000383ffff */
.L_x_1136:
[----:B0-----:R0:W1:Y:S02]  /*16380*/  SYNCS.PHASECHK.TRANS64.TRYWAIT P0, [R2+URZ+0x30820], R3 ;  /* 0x03082003020075a7 */ /* 0x001064000800017f */
[----:B-1----:R-:W-:Y:S05]  /*16390*/  @!P0 NANOSLEEP.SYNCS 0x989680 ;  /* 0x009896800000895d */ /* 0x002fea0003900000 */
[----:B------:R-:W1:Y:S02]  /*163a0*/  @!P0 SYNCS.PHASECHK.TRANS64 P0, [R2+URZ+0x30820], R3 ;  /* 0x03082003020085a7 */ /* 0x000e64000800007f */
[----:B-1----:R-:W-:Y:S05]  /*163b0*/  @!P0 BRA `(.L_x_1136) ;  /* 0xfffffffc00f08947 */ /* 0x002fea000383ffff */
[----:B------:R-:W-:Y:S05]  /*163c0*/  BRA `(.L_x_1177) ;  /* 0xffffffe8007c7947 */ /* 0x000fea000383ffff */
.L_x_1137:
[----:B------:R-:W1:Y:S01]  /*163d0*/  S2R R4, SR_TID.X ;  /* 0x0000000000047919 */ /* 0x000e620000002100 */
[----:B------:R-:W-:Y:S01]  /*163e0*/  BSSY B0, `(.L_x_1178) ;  /* 0x000000a000007945 */ /* 0x000fe20003800000 */
[----:B------:R-:W-:Y:S01]  /*163f0*/  MOV R12, RZ ;  /* 0x000000ff000c7202 */ /* 0x000fe20000000f00 */
        /* <DEDUP_REMOVED lines=8> */
.L_x_1179:
[----:B------:R-:W-:Y:S05]  /*16480*/  BSYNC B0 ;  /* 0x0000000000007941 */ /* 0x000fea0003800000 */
.L_x_1178:
[----:B------:R-:W-:Y:S05]  /*16490*/  BRA `(.L_x_1180) ;  /* 0xffffffe800607947 */ /* 0x000fea000383ffff */
.L_x_1138:
[----:B------:R-:W-:Y:S01]  /*164a0*/  BSSY B0, `(.L_x_1181) ;  /* 0x0000006000007945 */ /* 0x000fe20003800000 */
[----:B------:R-:W-:-:S07]  /*164b0*/  IMAD.MOV.U32 R15, RZ, RZ, -0x1 ;  /* 0xffffffffff0f7424 */ /* 0x000fce00078e00ff */
[----:B0-----:R-:W-:Y:S05]  /*164c0*/  WARPSYNC.COLLECTIVE R15, `(.L_x_1182) ;  /* 0x000000000f0c7348 */ /* 0x001fea0003c00000 */
[----:B------:R-:W-:Y:S02]  /*164d0*/  ELECT P6, UR62, PT ;  /* 0x00000000003e782f */ /* 0x000fe400038c0000 */
[----:B------:R-:W-:Y:S01]  /*164e0*/  MOV R14, UR62 ;  /* 0x0000003e000e7c02 */ /* 0x000fe20008000f00 */
[----:B0-----:R-:W-:Y:S10]  /*164f0*/  ENDCOLLECTIVE ;  /* 0x000000000000791b */ /* 0x001ff40003800000 */
.L_x_1182:
[----:B------:R-:W-:Y:S05]  /*16500*/  BSYNC B0 ;  /* 0x0000000000007941 */ /* 0x000fea0003800000 */
.L_x_1181:
[----:B------:R-:W-:Y:S05]  /*16510*/  BRA `(.L_x_1183) ;  /* 0xffffffe800547947 */ /* 0x000fea000383ffff */
.L_x_1140:
[----:B0-----:R0:W1:Y:S02]  /*16520*/  SYNCS.PHASECHK.TRANS64.TRYWAIT P0, [R6+URZ], R5 ;  /* 0x00000005060075a7 */ /* 0x001064000800017f */
[----:B-1----:R-:W-:Y:S05]  /*16530*/  @!P0 NANOSLEEP.SYNCS 0x989680 ;  /* 0x009896800000895d */ /* 0x002fea0003900000 */
[----:B------:R-:W1:Y:S02]  /*16540*/  @!P0 SYNCS.PHASECHK.TRANS64 P0, [R6+URZ], R5 ;  /* 0x00000005060085a7 */ /* 0x000e64000800007f */
[----:B-1----:R-:W-:Y:S05]  /*16550*/  @!P0 BRA `(.L_x_1140) ;  /* 0xfffffffc00f08947 */ /* 0x002fea000383ffff */
[----:B------:R-:W-:Y:S05]  /*16560*/  BRA `(.L_x_1184) ;  /* 0xffffffe800907947 */ /* 0x000fea000383ffff */
.L_x_1141:
[----:B-1----:R1:W2:Y:S02]  /*16570*/  SYNCS.PHASECHK.TRANS64.TRYWAIT P0, [R3+URZ], R4 ;  /* 0x00000004030075a7 */ /* 0x0022a4000800017f */
[----:B--2---:R-:W-:Y:S05]  /*16580*/  @!P0 NANOSLEEP.SYNCS 0x989680 ;  /* 0x009896800000895d */ /* 0x004fea0003900000 */
[----:B------:R-:W2:Y:S02]  /*16590*/  @!P0 SYNCS.PHASECHK.TRANS64 P0, [R3+URZ], R4 ;  /* 0x00000004030085a7 */ /* 0x000ea4000800007f */
[----:B--2---:R-:W-:Y:S05]  /*165a0*/  @!P0 BRA `(.L_x_1141) ;  /* 0xfffffffc00f08947 */ /* 0x004fea000383ffff */
[----:B------:R-:W-:Y:S05]  /*165b0*/  BRA `(.L_x_1185) ;  /* 0xffffffe800847947 */ /* 0x000fea000383ffff */
.L_x_1143:
[----:B-1----:R1:W2:Y:S02]  /*165c0*/  SYNCS.PHASECHK.TRANS64.TRYWAIT P0, [R0+URZ], R5 ;  /* 0x00000005000075a7 */ /* 0x0022a4000800017f */
[----:B--2---:R-:W-:Y:S05]  /*165d0*/  @!P0 NANOSLEEP.SYNCS 0x989680 ;  /* 0x009896800000895d */ /* 0x004fea0003900000 */
[----:B------:R-:W2:Y:S02]  /*165e0*/  @!P0 SYNCS.PHASECHK.TRANS64 P0, [R0+URZ], R5 ;  /* 0x00000005000085a7 */ /* 0x000ea4000800007f */
[----:B--2---:R-:W-:Y:S05]  /*165f0*/  @!P0 BRA `(.L_x_1143) ;  /* 0xfffffffc00f08947 */ /* 0x004fea000383ffff */
[----:B------:R-:W-:Y:S05]  /*16600*/  BRA `(.L_x_1186) ;  /* 0xffffffe800887947 */ /* 0x000fea000383ffff */
.L_x_1187:
        /* <DEDUP_REMOVED lines=15> */
.L_x_3203:


//--------------------- .text._ZN7cutlass13device_kernelIN5flash11enable_sm90INS1_16FlashAttnFwdSm90INS1_25CollectiveMainloopFwdSm90ILi2EN4cute5tupleIJNS5_1CILi1EEES8_S8_EEENS6_IJNS7_ILi128EEENS7_ILi64EEENS7_ILi256EEEEEELi256ENS_10bfloat16_tEfNS_4arch4Sm90ELb0ELb1ELb1ELb1ELb0ELb0ELb0ELb1ELb1ELb1ELb1ELb0EEENS1_21CollectiveEpilogueFwdINS6_IJSA_SC_SB_EEES9_SE_SG_Li256ELb1ELb1ELb1ELb0EEENS1_36VarlenDynamicPersistentTileSchedulerILi128ELi64ELi256ELi128ELb1ELb1ELb1ELb1ELb0ELb1EEEEEEEEEvNT_6ParamsE --------------------------
	.section	.text._ZN7cutlass13device_kernelIN5flash11enable_sm90INS1_16FlashAttnFwdSm90INS1_25CollectiveMainloopFwdSm90ILi2EN4cute5tupleIJNS5_1CILi1EEES8_S8_EEENS6_IJNS7_ILi128EEENS7_ILi64EEENS7_ILi256EEEEEELi256ENS_10bfloat16_tEfNS_4arch4Sm90ELb0ELb1ELb1ELb1ELb0ELb0ELb0ELb1ELb1ELb1ELb1ELb0EEENS1_21CollectiveEpilogueFwdINS6_IJSA_SC_SB_EEES9_SE_SG_Li256ELb1ELb1ELb1ELb0EEENS1_36VarlenDynamicPersistentTileSchedulerILi128ELi64ELi256ELi128ELb1ELb1ELb1ELb1ELb0ELb1EEEEEEEEEvNT_6ParamsE,"ax",@progbits
	.align	128
.text._ZN7cutlass13device_kernelIN5flash11enable_sm90INS1_16FlashAttnFwdSm90INS1_25CollectiveMainloopFwdSm90ILi2EN4cute5tupleIJNS5_1CILi1EEES8_S8_EEENS6_IJNS7_ILi128EEENS7_ILi64EEENS7_ILi256EEEEEELi256ENS_10bfloat16_tEfNS_4arch4Sm90ELb0ELb1ELb1ELb1ELb0ELb0ELb0ELb1ELb1ELb1ELb1ELb0EEENS1_21CollectiveEpilogueFwdINS6_IJSA_SC_SB_EEES9_SE_SG_Li256ELb1ELb1ELb1ELb0EEENS1_36VarlenDynamicPersistentTileSchedulerILi128ELi64ELi256ELi128ELb1ELb1ELb1ELb1ELb0ELb1EEEEEEEEEvNT_6ParamsE:
        .type           _ZN7cutlass13device_kernelIN5flash11enable_sm90INS1_16FlashAttnFwdSm90INS1_25CollectiveMainloopFwdSm90ILi2EN4cute5tupleIJNS5_1CILi1EEES8_S8_EEENS6_IJNS7_ILi128EEENS7_ILi64EEENS7_ILi256EEEEEELi256ENS_10bfloat16_tEfNS_4arch4Sm90ELb0ELb1ELb1ELb1ELb0ELb0ELb0ELb1ELb1ELb1ELb1ELb0EEENS1_21CollectiveEpilogueFwdINS6_IJSA_SC_SB_EEES9_SE_SG_Li256ELb1ELb1ELb1ELb0EEENS1_36VarlenDynamicPersistentTileSchedulerILi128ELi64ELi256ELi128ELb1ELb1ELb1ELb1ELb0ELb1EEEEEEEEEvNT_6ParamsE,@function
        .size           _ZN7cutlass13device_kernelIN5flash11enable_sm90INS1_16FlashAttnFwdSm90INS1_25CollectiveMainloopFwdSm90ILi2EN4cute5tupleIJNS5_1CILi1EEES8_S8_EEENS6_IJNS7_ILi128EEENS7_ILi64EEENS7_ILi256EEEEEELi256ENS_10bfloat16_tEfNS_4arch4Sm90ELb0ELb1ELb1ELb1ELb0ELb0ELb0ELb1ELb1ELb1ELb1ELb0EEENS1_21CollectiveEpilogueFwdINS6_IJSA_SC_SB_EEES9_SE_SG_Li256ELb1ELb1ELb1ELb0EEENS1_36VarlenDynamicPersistentTileSchedulerILi128ELi64ELi256ELi128ELb1ELb1ELb1ELb1ELb0ELb1EEEEEEEEEvNT_6ParamsE,(.L_x_3204 - _ZN7cutlass13device_kernelIN5flash11enable_sm90INS1_16FlashAttnFwdSm90INS1_25CollectiveMainloopFwdSm90ILi2EN4cute5tupleIJNS5_1CILi1EEES8_S8_EEENS6_IJNS7_ILi128EEENS7_ILi64EEENS7_ILi256EEEEEELi256ENS_10bfloat16_tEfNS_4arch4Sm90ELb0ELb1ELb1ELb1ELb0ELb0ELb0ELb1ELb1ELb1ELb1ELb0EEENS1_21CollectiveEpilogueFwdINS6_IJSA_SC_SB_EEES9_SE_SG_Li256ELb1ELb1ELb1ELb0EEENS1_36VarlenDynamicPersistentTileSchedulerILi128ELi64ELi256ELi128ELb1ELb1ELb1ELb1ELb0ELb1EEEEEEEEEvNT_6ParamsE)
        .other          _ZN7cutlass13device_kernelIN5flash11enable_sm90INS1_16FlashAttnFwdSm90INS1_25CollectiveMainloopFwdSm90ILi2EN4cute5tupleIJNS5_1CILi1EEES8_S8_EEENS6_IJNS7_ILi128EEENS7_ILi64EEENS7_ILi256EEEEEELi256ENS_10bfloat16_tEfNS_4arch4Sm90ELb0ELb1ELb1ELb1ELb0ELb0ELb0ELb1ELb1ELb1ELb1ELb0EEENS1_21CollectiveEpilogueFwdINS6_IJSA_SC_SB_EEES9_SE_SG_Li256ELb1ELb1ELb1ELb0EEENS1_36VarlenDynamicPersistentTileSchedulerILi128ELi64ELi256ELi128ELb1ELb1ELb1ELb1ELb0ELb1EEEEEEEEEvNT_6ParamsE,@"STO_CUDA_ENTRY STV_DEFAULT"
_ZN7cutlass13device_kernelIN5flash11enable_sm90INS1_16FlashAttnFwdSm90INS1_25CollectiveMainloopFwdSm90ILi2EN4cute5tupleIJNS5_1CILi1EEES8_S8_EEENS6_IJNS7_ILi128EEENS7_ILi64EEENS7_ILi256EEEEEELi256ENS_10bfloat16_tEfNS_4arch4Sm90ELb0ELb1ELb1ELb1ELb0ELb0ELb0ELb1ELb1ELb1ELb1ELb0EEENS1_21CollectiveEpilogueFwdINS6_IJSA_SC_SB_EEES9_SE_SG_Li256ELb1ELb1ELb1ELb0EEENS1_36VarlenDynamicPersistentTileSchedulerILi128ELi64ELi256ELi128ELb1ELb1ELb1ELb1ELb0ELb1EEEEEEEEEvNT_6ParamsE:
        /* <DEDUP_REMOVED lines=18> */
.L_x_1189:
[----:B------:R-:W-:Y:S05]  /*0120*/  BSYNC B0 ;  /* 0x0000000000007941 */ /* 0x000fea0003800000 */
.L_x_1188:
        /* <DEDUP_REMOVED lines=41> */
.L_x_1190:
        /* <DEDUP_REMOVED lines=22> */
.L_x_1191:
        /* <DEDUP_REMOVED lines=18> */
.L_x_1192:
        /* <DEDUP_REMOVED lines=22> */
.L_x_1193:
        /* <DEDUP_REMOVED lines=22> */
.L_x_1194:
        /* <DEDUP_REMOVED lines=8> */
.L_x_1196:
        /* <DEDUP_REMOVED lines=16> */
[----:B------:R-:W-:Y:S01]  /*0a80*/  R2UR UR5, R9 ;  /* 0x00000000090572ca */ /* 0x000fe200000e0000 */
[----:B------:R-:W-:Y:S01]  /*0a90*/  UMOV UR38, URZ ;  /* 0x0000003f00267c82 */ /* 0x000fe20008000000 */
[----:B------:R-:W-:Y:S01]  /*0aa0*/  R2UR UR7, R10 ;  /* 0x000000000a0772ca */ /* 0x000fe200000e0000 */
[----:B------:R-:W-:Y:S01]  /*0ab0*/  UMOV UR36, URZ ;  /* 0x0000003f00247c82 */ /* 0x000fe20008000000 */
[----:B------:R-:W-:Y:S02]  /*0ac0*/  SHF.R.S32.HI R3, RZ, 0x1f, R6 ;  /* 0x0000001fff037819 */ /* 0x000fe40000011406 */
[----:B------:R-:W-:Y:S02]  /*0ad0*/  R2UR UR6, R11 ;  /* 0x000000000b0672ca */ /* 0x000fe400000e0000 */
[----:B0-----:R-:W-:-:S02]  /*0ae0*/  LEA.HI R2, R3, R6, RZ, 0x5 ;  /* 0x0000000603027211 */ /* 0x001fc400078f28ff */
[----:B------:R-:W-:-:S03]  /*0af0*/  LEA.HI R4, R3, R6, RZ, 0x2 ;  /* 0x0000000603047211 */ /* 0x000fc600078f10ff */
[----:B------:R-:W-:Y:S01]  /*0b00*/  IMAD.SHL.U32 R7, R2, 0x20, RZ ;  /* 0x0000002002077824 */ /* 0x000fe200078e00ff */
[----:B------:R-:W-:-:S05]  /*0b10*/  LOP3.LUT R13, R4, 0xfffffffc, RZ, 0xc0, !PT ;  /* 0xfffffffc040d7812 */ /* 0x000fca00078ec0ff */
[----:B------:R-:W-:Y:S01]  /*0b20*/  IMAD.IADD R13, R6, 0x1, -R13 ;  /* 0x00000001060d7824 */ /* 0x000fe200078e0a0d */
[----:B--2---:R-:W-:Y:S02]  /*0b30*/  R2UR UR4, R0 ;  /* 0x00000000000472ca */ /* 0x004fe400000e0000 */
[CC--:B------:R-:W-:Y:S02]  /*0b40*/  LEA.HI R0, R3.reuse, R6.reuse, RZ, 0x7 ;  /* 0x0000000603007211 */ /* 0x0c0fe400078f38ff */
[----:B------:R-:W-:Y:S02]  /*0b50*/  LEA.HI R3, R3, R6, RZ, 0x4 ;  /* 0x0000000603037211 */ /* 0x000fe400078f20ff */
[----:B------:R-:W-:Y:S02]  /*0b60*/  LOP3.LUT R231, R0, 0xffffff80, RZ, 0xc0, !PT ;  /* 0xffffff8000e77812 */ /* 0x000fe400078ec0ff */
[----:B------:R-:W-:Y:S02]  /*0b70*/  SHF.R.S32.HI R2, RZ, 0x4, R3 ;  /* 0x00000004ff027819 */ /* 0x000fe40000011403 */
[C---:B------:R-:W-:Y:S01]  /*0b80*/  LOP3.LUT R5, R3.reuse, 0x3fffff0, RZ, 0xc0, !PT ;  /* 0x03fffff003057812 */ /* 0x040fe200078ec0ff */
[C---:B------:R-:W-:Y:S01]  /*0b90*/  IMAD.IADD R231, R6.reuse, 0x1, -R231 ;  /* 0x0000000106e77824 */ /* 0x040fe200078e0ae7 */
[----:B------:R-:W-:Y:S01]  /*0ba0*/  LEA.HI R4, R3, R2, RZ, 0x1 ;  /* 0x0000000203047211 */ /* 0x000fe200078f08ff */
[----:B------:R-:W-:Y:S01]  /*0bb0*/  ULOP3.LUT UR8, UR4, 0x1, URZ, 0xfc, !UPT ;  /* 0x0000000104087892 */ /* 0x000fe2000f8efc3f */
[----:B------:R-:W-:Y:S01]  /*0bc0*/  SHF.R.S32.HI R3, RZ, 0x7, R0 ;  /* 0x00000007ff037819 */ /* 0x000fe20000011400 */
[----:B------:R-:W-:Y:S01]  /*0bd0*/  IMAD.IADD R5, R6, 0x1, -R5 ;  /* 0x0000000106057824 */ /* 0x000fe200078e0a05 */
[----:B------:R-:W-:Y:S01]  /*0be0*/  SHF.R.S32.HI R8, RZ, 0x1f, R231 ;  /* 0x0000001fff087819 */ /* 0x000fe200000114e7 */
[----:B------:R-:W-:Y:S01]  /*0bf0*/  UMOV UR4, URZ ;  /* 0x0000003f00047c82 */ /* 0x000fe20008000000 */
[----:B------:R-:W-:Y:S01]  /*0c00*/  LOP3.LUT R6, R7, 0xfffffc00, RZ, 0xc0, !PT ;  /* 0xfffffc0007067812 */ /* 0x000fe200078ec0ff */
[----:B------:R-:W-:Y:S01]  /*0c10*/  IMAD.U32 R230, RZ, RZ, UR4 ;  /* 0x00000004ffe67e24 */ /* 0x000fe2000f8e00ff */
[----:B------:R-:W-:-:S02]  /*0c20*/  LEA.HI R9, R8, R231, RZ, 0x2 ;  /* 0x000000e708097211 */ /* 0x000fc400078f10ff */
[----:B------:R-:W-:Y:S01]  /*0c30*/  LEA.HI R0, R0, R3, RZ, 0x1 ;  /* 0x0000000300007211 */ /* 0x000fe200078f08ff */
[----:B------:R-:W-:Y:S01]  /*0c40*/  IMAD R6, R5, 0x40, R6 ;  /* 0x0000004005067824 */ /* 0x000fe200078e0206 */
[--C-:B------:R-:W-:Y:S02]  /*0c50*/  SHF.R.S32.HI R10, RZ, 0x2, R9.reuse ;  /* 0x00000002ff0a7819 */ /* 0x100fe40000011409 */
[----:B------:R-:W-:Y:S02]  /*0c60*/  SHF.R.S32.HI R11, RZ, 0x1f, R9 ;  /* 0x0000001fff0b7819 */ /* 0x000fe40000011409 */
[----:B------:R-:W-:Y:S02]  /*0c70*/  LOP3.LUT R7, R4, 0x1ffffffe, RZ, 0xc0, !PT ;  /* 0x1ffffffe04077812 */ /* 0x000fe400078ec0ff */
[----:B------:R-:W-:Y:S02]  /*0c80*/  LEA.HI R11, R11, R10, RZ, 0x3 ;  /* 0x0000000a0b0b7211 */ /* 0x000fe400078f18ff */
[----:B------:R-:W-:Y:S01]  /*0c90*/  LEA.HI R8, R8, R231, RZ, 0x5 ;  /* 0x000000e708087211 */ /* 0x000fe200078f28ff */
[----:B------:R-:W-:Y:S01]  /*0ca0*/  IMAD.IADD R7, R2, 0x1, -R7 ;  /* 0x0000000102077824 */ /* 0x000fe200078e0a07 */
[----:B------:R-:W-:-:S02]  /*0cb0*/  LOP3.LUT R11, R11, 0xfffffff8, RZ, 0xc0, !PT ;  /* 0xfffffff80b0b7812 */ /* 0x000fc400078ec0ff */
[----:B------:R-:W-:Y:S02]  /*0cc0*/  LOP3.LUT R0, R0, 0x3fffffe, RZ, 0xc0, !PT ;  /* 0x03fffffe00007812 */ /* 0x000fe400078ec0ff */
[----:B------:R-:W-:Y:S01]  /*0cd0*/  LOP3.LUT R4, R9, 0x7ffffffc, RZ, 0xc0, !PT ;  /* 0x7ffffffc09047812 */ /* 0x000fe200078ec0ff */
[----:B------:R-:W-:Y:S01]  /*0ce0*/  IMAD.IADD R11, R10, 0x1, -R11 ;  /* 0x000000010a0b7824 */ /* 0x000fe200078e0a0b */
[----:B------:R-:W-:Y:S01]  /*0cf0*/  SHF.R.S32.HI R8, RZ, 0x5, R8 ;  /* 0x00000005ff087819 */ /* 0x000fe20000011408 */
[----:B------:R-:W-:Y:S01]  /*0d00*/  IMAD.IADD R0, R3, 0x1, -R0 ;  /* 0x0000000103007824 */ /* 0x000fe200078e0a00 */
[----:B------:R-:W-:Y:S01]  /*0d10*/  LEA.HI R2, R13, R13, RZ, 0x1 ;  /* 0x0000000d0d027211 */ /* 0x000fe200078f08ff */
[----:B------:R-:W-:Y:S02]  /*0d20*/  IMAD.IADD R4, R231, 0x1, -R4 ;  /* 0x00000001e7047824 */ /* 0x000fe400078e0a04 */
[----:B------:R-:W-:Y:S01]  /*0d30*/  IMAD R3, R7, 0x8, R6 ;  /* 0x0000000807037824 */ /* 0x000fe200078e0206 */
[----:B------:R-:W-:Y:S01]  /*0d40*/  LOP3.LUT R2, R2, 0x1ffffffe, RZ, 0xc0, !PT ;  /* 0x1ffffffe02027812 */ /* 0x000fe200078ec0ff */
[----:B------:R-:W-:-:S02]  /*0d50*/  IMAD R11, R8, 0x10, R11 ;  /* 0x00000010080b7824 */ /* 0x000fc400078e020b */
[----:B------:R-:W-:Y:S01]  /*0d60*/  IMAD.SHL.U32 R16, R4, 0x2, RZ ;  /* 0x0000000204107824 */ /* 0x000fe200078e00ff */
[----:B------:R0:W-:Y:S01]  /*0d70*/  STL [R1+0x60], R3 ;  /* 0x0000600301007387 */ /* 0x0001e20000100800 */
[----:B------:R-:W-:Y:S02]  /*0d80*/  IMAD R0, R0, 0x40, R11 ;  /* 0x0000004000007824 */ /* 0x000fe400078e020b */
[C---:B------:R-:W-:Y:S01]  /*0d90*/  VIADD R228, R16.reuse, 0x8 ;  /* 0x0000000810e47836 */ /* 0x040fe20000000000 */
[----:B------:R-:W-:Y:S01]  /*0da0*/  SHF.R.S32.HI R4, RZ, 0x1f, R16 ;  /* 0x0000001fff047819 */ /* 0x000fe20000011410 */
[C---:B------:R-:W-:Y:S01]  /*0db0*/  VIADD R227, R16.reuse, 0x10 ;  /* 0x0000001010e37836 */ /* 0x040fe20000000000 */
[----:B------:R-:W-:Y:S01]  /*0dc0*/  STL [R1+0x5c], R0 ;  /* 0x00005c0001007387 */ /* 0x000fe20000100800 */
[C---:B------:R-:W-:Y:S02]  /*0dd0*/  VIADD R226, R16.reuse, 0x18 ;  /* 0x0000001810e27836 */ /* 0x040fe40000000000 */
[C---:B------:R-:W-:Y:S01]  /*0de0*/  VIADD R225, R16.reuse, 0x20 ;  /* 0x0000002010e17836 */ /* 0x040fe20000000000 */
[----:B------:R-:W-:Y:S01]  /*0df0*/  SHF.R.S32.HI R5, RZ, 0x1f, R227 ;  /* 0x0000001fff057819 */ /* 0x000fe200000114e3 */
[----:B0-----:R-:W-:Y:S01]  /*0e00*/  IMAD.U32 R3, RZ, RZ, UR8 ;  /* 0x00000008ff037e24 */ /* 0x001fe2000f8e00ff */
[----:B------:R-:W-:Y:S01]  /*0e10*/  SHF.R.S32.HI R4, RZ, 0x1f, R226 ;  /* 0x0000001fff047819 */ /* 0x000fe200000114e2 */
[----:B------:R-:W-:-:S02]  /*0e20*/  VIADD R224, R16, 0x28 ;  /* 0x0000002810e07836 */ /* 0x000fc40000000000 */
[C---:B------:R-:W-:Y:S01]  /*0e30*/  VIADD R223, R16.reuse, 0x30 ;  /* 0x0000003010df7836 */ /* 0x040fe20000000000 */
[----:B------:R0:W-:Y:S01]  /*0e40*/  STL [R1+0x64], R3 ;  /* 0x0000640301007387 */ /* 0x0001e20000100800 */
[C---:B------:R-:W-:Y:S01]  /*0e50*/  VIADD R222, R16.reuse, 0x38 ;  /* 0x0000003810de7836 */ /* 0x040fe20000000000 */
[----:B------:R-:W-:Y:S01]  /*0e60*/  SHF.R.S32.HI R5, RZ, 0x1f, R224 ;  /* 0x0000001fff057819 */ /* 0x000fe200000114e0 */
[C---:B------:R-:W-:Y:S01]  /*0e70*/  VIADD R221, R16.reuse, 0x40 ;  /* 0x0000004010dd7836 */ /* 0x040fe20000000000 */
[----:B------:R-:W-:Y:S01]  /*0e80*/  SHF.R.S32.HI R4, RZ, 0x1f, R223 ;  /* 0x0000001fff047819 */ /* 0x000fe200000114df */
[C---:B------:R-:W-:Y:S02]  /*0e90*/  VIADD R220, R16.reuse, 0x48 ;  /* 0x0000004810dc7836 */ /* 0x040fe40000000000 */
[C---:B------:R-:W-:Y:S01]  /*0ea0*/  VIADD R219, R16.reuse, 0x50 ;  /* 0x0000005010db7836 */ /* 0x040fe20000000000 */
[----:B------:R-:W-:Y:S01]  /*0eb0*/  SHF.R.S32.HI R5, RZ, 0x1f, R221 ;  /* 0x0000001fff057819 */ /* 0x000fe200000114dd */
[C---:B------:R-:W-:Y:S01]  /*0ec0*/  VIADD R218, R16.reuse, 0x58 ;  /* 0x0000005810da7836 */ /* 0x040fe20000000000 */
[----:B0-----:R-:W-:Y:S01]  /*0ed0*/  SHF.R.S32.HI R3, RZ, 0x1f, R228 ;  /* 0x0000001fff037819 */ /* 0x001fe200000114e4 */
        /* <DEDUP_REMOVED lines=32> */
[----:B------:R-:W-:Y:S01]  /*10e0*/  IMAD.IADD R2, R13, 0x1, -R2 ;  /* 0x000000010d027824 */ /* 0x000fe200078e0a02 */
[----:B------:R-:W-:Y:S01]  /*10f0*/  SHF.R.S32.HI R237, RZ, 0x1f, R206 ;  /* 0x0000001fffed7819 */ /* 0x000fe200000114ce */
[----:B------:R-:W-:Y:S01]  /*1100*/  VIADD R23, R16, 0xe0 ;  /* 0x000000e010177836 */ /* 0x000fe20000000000 */
[----:B------:R-:W-:Y:S01]  /*1110*/  SHF.R.S32.HI R235, RZ, 0x1f, R205 ;  /* 0x0000001fffeb7819 */ /* 0x000fe200000114cd */
[----:B------:R-:W-:Y:S01]  /*1120*/  IMAD R18, R2, 0x8, R0 ;  /* 0x0000000802127824 */ /* 0x000fe200078e0200 */
[----:B------:R-:W-:-:S02]  /*1130*/  SHF.R.S32.HI R234, RZ, 0x1f, R204 ;  /* 0x0000001fffea7819 */ /* 0x000fc400000114cc */
[----:B------:R-:W-:Y:S02]  /*1140*/  SHF.R.S32.HI R233, RZ, 0x1f, R203 ;  /* 0x0000001fffe97819 */ /* 0x000fe400000114cb */
[----:B------:R-:W-:-:S07]  /*1150*/  SHF.R.S32.HI R232, RZ, 0x1f, R202 ;  /* 0x0000001fffe87819 */ /* 0x000fce00000114ca */
.L_x_1300:
[----:B------:R-:W-:Y:S01]  /*1160*/  ULDC.64 UR8, c[0x0][0xa28] ;  /* 0x00028a0000087ab9 */ /* 0x000fe20000000a00 */
[----:B------:R-:W-:Y:S01]  /*1170*/  ULDC.64 UR12, c[0x0][0x208] ;  /* 0x00008200000c7ab9 */ /* 0x000fe20000000a00 */
[----:B------:R-:W-:-:S04]  /*1180*/  UISETP.NE.U32.AND UP0, UPT, UR8, URZ, UPT ;  /* 0x0000003f0800728c */ /* 0x000fc8000bf05070 */
[----:B------:R-:W-:-:S03]  /*1190*/  UISETP.NE.AND.EX UP0, UPT, UR9, URZ, UPT, UP0 ;  /* 0x0000003f0900728c */ /* 0x000fc6000bf05300 */
[----:B------:R-:W-:Y:S02]  /*11a0*/  ULDC.64 UR8, c[0x0][0xa18] ;  /* 0x0002860000087ab9 */ /* 0x000fe40000000a00 */
[----:B------:R-:W-:Y:S01]  /*11b0*/  UISETP.NE.U32.AND UP1, UPT, UR8, URZ, UPT ;  /* 0x0000003f0800728c */ /* 0x000fe2000bf25070 */
[----:B------:R-:W-:-:S03]  /*11c0*/  PLOP3.LUT P0, PT, PT, PT, UP0, 0x80, 0x0 ;  /* 0x000000000000781c */ /* 0x000fc60003f0f008 */
[----:B------:R-:W-:-:S03]  /*11d0*/  UISETP.NE.AND.EX UP1, UPT, UR9, URZ, UPT, UP1 ;  /* 0x0000003f0900728c */ /* 0x000fc6000bf25310 */
[----:B------:R-:W-:Y:S02]  /*11e0*/  @UP0 ULDC.64 UR8, c[0x0][0xa28] ;  /* 0x00028a0000080ab9 */ /* 0x000fe40000000a00 */
[----:B------:R-:W-:Y:S01]  /*11f0*/  @UP0 UIMAD.WIDE UR8, UR6, 0x4, UR8 ;  /* 0x00000004060808a5 */ /* 0x000fe2000f8e0208 */
[----:B------:R-:W-:-:S05]  /*1200*/  PLOP3.LUT P2, PT, PT, PT, UP1, 0x80, 0x0 ;  /* 0x000000000000781c */ /* 0x000fca0003f4f018 */
[----:B------:R-:W-:Y:S01]  /*1210*/  @UP1 ULDC.64 UR10, c[0x0][0xa18] ;  /* 0x00028600000a1ab9 */ /* 0x000fe20000000a00 */
[----:B01-3--:R-:W-:Y:S02]  /*1220*/  IMAD.U32 R2, RZ, RZ, UR8 ;  /* 0x00000008ff027e24 */ /* 0x00bfe4000f8e00ff */
[----:B------:R-:W-:Y:S01]  /*1230*/  IMAD.U32 R3, RZ, RZ, UR9 ;  /* 0x00000009ff037e24 */ /* 0x000fe2000f8e00ff */
[----:B------:R-:W-:Y:S02]  /*1240*/  @UP1 UIMAD.WIDE UR8, UR6, 0x4, UR10 ;  /* 0x00000004060818a5 */ /* 0x000fe4000f8e020a */
[----:B------:R-:W-:Y:S02]  /*1250*/  ULOP3.LUT UR4, UR7, 0xff0000, URZ, 0xc0, !UPT ;  /* 0x00ff000007047892 */ /* 0x000fe4000f8ec03f */
[----:B--2---:R-:W2:Y:S01]  /*1260*/  @P0 LDG.E R2, desc[UR12][R2.64] ;  /* 0x0000000c02020981 */ /* 0x004ea2000c1e1900 */
[----:B------:R-:W-:Y:S01]  /*1270*/  ULDC UR10, c[0x0][0x2f0] ;  /* 0x0000bc00000a7ab9 */ /* 0x000fe20000000800 */
[----:B------:R-:W-:-:S02]  /*1280*/  IMAD.U32 R4, RZ, RZ, UR8 ;  /* 0x00000008ff047e24 */ /* 0x000fc4000f8e00ff */
[----:B------:R-:W-:Y:S01]  /*1290*/  IMAD.U32 R5, RZ, RZ, UR9 ;  /* 0x00000009ff057e24 */ /* 0x000fe2000f8e00ff */
[----:B------:R-:W-:-:S04]  /*12a0*/  ULDC.64 UR8, c[0x0][0x418] ;  /* 0x0001060000087ab9 */ /* 0x000fc80000000a00 */
[----:B------:R-:W3:Y:S01]  /*12b0*/  @P2 LDG.E R4, desc[UR12][R4.64] ;  /* 0x0000000c04042981 */ /* 0x000ee2000c1e1900 */
[----:B------:R-:W-:Y:S02]  /*12c0*/  UISETP.NE.U32.AND UP0, UPT, UR8, URZ, UPT ;  /* 0x0000003f0800728c */ /* 0x000fe4000bf05070 */
[----:B------:R-:W-:Y:S02]  /*12d0*/  ULOP3.LUT UR8, UR7, 0xff000000, URZ, 0xc0, !UPT ;  /* 0xff00000007087892 */ /* 0x000fe4000f8ec03f */
[----:B------:R-:W-:Y:S01]  /*12e0*/  UISETP.NE.AND.EX UP0, UPT, UR9, URZ, UPT, UP0 ;  /* 0x0000003f0900728c */ /* 0x000fe2000bf05300 */
[----:B------:R-:W-:Y:S02]  /*12f0*/  ULDC.64 UR12, c[0x0][0xa20] ;  /* 0x00028800000c7ab9 */ /* 0x000fe40000000a00 */
[----:B------:R-:W-:Y:S01]  /*1300*/  ULDC UR9, c[0x0][0x424] ;  /* 0x0001090000097ab9 */ /* 0x000fe20000000800 */
[----:B------:R-:W-:Y:S01]  /*1310*/  ULOP3.LUT UR7, UR7, 0xffff, URZ, 0xc0, !UPT ;  /* 0x0000ffff07077892 */ /* 0x000fe2000f8ec03f */
[----:B------:R-:W-:Y:S01]  /*1320*/  ISETP.NE.U32.AND P1, PT, RZ, UR12, PT ;  /* 0x0000000cff007c0c */ /* 0x000fe2000bf25070 */
[----:B------:R-:W-:-:S02]  /*1330*/  USHF.R.U32.HI UR8, URZ, 0x8, UR8 ;  /* 0x000000083f087899 */ /* 0x000fc40008011608 */
[----:B------:R-:W-:Y:S01]  /*1340*/  USEL UR9, UR9, 0x1, UP0 ;  /* 0x0000000109097887 */ /* 0x000fe20008000000 */
[----:B------:R-:W-:Y:S01]  /*1350*/  ISETP.NE.AND.EX P1, PT, RZ, UR13, PT, P1 ;  /* 0x0000000dff007c0c */ /* 0x000fe2000bf25310 */
[----:B------:R-:W-:Y:S01]  /*1360*/  UMOV UR60, URZ ;  /* 0x0000003f003c7c82 */ /* 0x000fe20008000000 */
[----:B------:R-:W-:Y:S01]  /*1370*/  ULDC UR39, c[0x0][0x288] ;  /* 0x0000a20000277ab9 */ /* 0x000fe20000000800 */
[----:B------:R-:W-:Y:S01]  /*1380*/  ULEA.HI UR4, UR4, UR8, URZ, 0x10 ;  /* 0x0000000804047291 */ /* 0x000fe2000f8f803f */
[----:B------:R-:W-:Y:S01]  /*1390*/  IMAD.U32 R201, RZ, RZ, UR7 ;  /* 0x00000007ffc97e24 */ /* 0x000fe2000f8e00ff */
[----:B------:R-:W-:Y:S01]  /*13a0*/  UIMAD UR10, UR9, UR10, URZ ;  /* 0x0000000a090a72a4 */ /* 0x000fe2000f8e023f */
[----:B--2---:R-:W-:Y:S02]  /*13b0*/  @P0 R2UR UR60, R2 ;  /* 0x00000000023c02ca */ /* 0x004fe400000e0000 */
[----:B---3--:R-:W-:Y:S01]  /*13c0*/  @P2 R2UR UR39, R4 ;  /* 0x00000000042722ca */ /* 0x008fe200000e0000 */
[----:B----45:R-:W-:-:S14]  /*13d0*/  @P2 BRA `(.L_x_1197) ;  /* 0x0000000000382947 */ /* 0x030fdc0003800000 */
[----:B------:R-:W-:Y:S02]  /*13e0*/  ULDC.64 UR8, c[0x0][0xa00] ;  /* 0x0002800000087ab9 */ /* 0x000fe40000000a00 */
[----:B------:R-:W-:-:S04]  /*13f0*/  ISETP.NE.U32.AND P0, PT, RZ, UR8, PT ;  /* 0x00000008ff007c0c */ /* 0x000fc8000bf05070 */
[----:B------:R-:W-:-:S13]  /*1400*/  ISETP.NE.AND.EX P0, PT, RZ, UR9, PT, P0 ;  /* 0x00000009ff007c0c */ /* 0x000fda000bf05300 */
[----:B------:R-:W-:Y:S05]  /*1410*/  @!P0 BRA `(.L_x_1197) ;  /* 0x0000000000288947 */ /* 0x000fea0003800000 */
[----:B------:R-:W-:Y:S01]  /*1420*/  ULDC.64 UR8, c[0x0][0xa00] ;  /* 0x0002800000087ab9 */ /* 0x000fe20000000a00 */
[----:B------:R-:W-:Y:S01]  /*1430*/  ULDC.64 UR12, c[0x0][0x208] ;  /* 0x00008200000c7ab9 */ /* 0x000fe20000000a00 */
        /* <DEDUP_REMOVED lines=8> */
.L_x_1197:
[----:B------:R-:W-:Y:S01]  /*14c0*/  IMAD.U32 R229, RZ, RZ, UR6 ;  /* 0x00000006ffe57e24 */ /* 0x000fe2000f8e00ff */
[----:B------:R-:W-:Y:S06]  /*14d0*/  @!P1 BRA `(.L_x_1198) ;  /* 0x0000000000209947 */ /* 0x000fec0003800000 */
[----:B------:R-:W-:Y:S01]  /*14e0*/  ULDC.64 UR8, c[0x0][0xa20] ;  /* 0x0002880000087ab9 */ /* 0x000fe20000000a00 */
[----:B------:R-:W-:Y:S01]  /*14f0*/  ULDC.64 UR10, c[0x0][0x208] ;  /* 0x00008200000a7ab9 */ /* 0x000fe20000000a00 */
[----:B------:R-:W-:-:S06]  /*1500*/  UIMAD.WIDE UR6, UR6, 0x4, UR8 ;  /* 0x00000004060678a5 */ /* 0x000fcc000f8e0208 */
[----:B------:R-:W-:Y:S02]  /*1510*/  IMAD.U32 R2, RZ, RZ, UR6 ;  /* 0x00000006ff027e24 */ /* 0x000fe4000f8e00ff */
[----:B------:R-:W-:-:S05]  /*1520*/  IMAD.U32 R3, RZ, RZ, UR7 ;  /* 0x00000007ff037e24 */ /* 0x000fca000f8e00ff */
[----:B------:R-:W2:Y:S02]  /*1530*/  LDG.E R2, desc[UR10][R2.64] ;  /* 0x0000000a02027981 */ /* 0x000ea4000c1e1900 */
[----:B--2---:R-:W-:Y:S01]  /*1540*/  R2UR UR10, R2 ;  /* 0x00000000020a72ca */ /* 0x004fe200000e0000 */
[----:B------:R-:W-:-:S14]  /*1550*/  BRA `(.L_x_1199) ;  /* 0x0000000000387947 */ /* 0x000fdc0003800000 */
.L_x_1198:
        /* <DEDUP_REMOVED lines=14> */
.L_x_1199:
[----:B------:R-:W-:Y:S01]  /*1640*/  ULDC UR6, c[0x0][0x448] ;  /* 0x0001120000067ab9 */ /* 0x000fe20000000800 */
[----:B------:R-:W-:Y:S02]  /*1650*/  USHF.L.U32 UR61, UR5, 0x7, URZ ;  /* 0x00000007053d7899 */ /* 0x000fe4000800063f */
[----:B------:R-:W-:Y:S02]  /*1660*/  UISETP.NE.AND UP0, UPT, UR6, 0x1, UPT ;  /* 0x000000010600788c */ /* 0x000fe4000bf05270 */
[----:B------:R-:W-:Y:S01]  /*1670*/  UIADD3 UR5, UR61, 0x7f, URZ ;  /* 0x0000007f3d057890 */ /* 0x000fe2000fffe03f */
[----:B------:R-:W-:Y:S01]  /*1680*/  ULDC.64 UR6, c[0x0][0x9e0] ;  /* 0x0002780000067ab9 */ /* 0x000fe20000000a00 */
[----:B------:R-:W-:Y:S02]  /*1690*/  UIADD3 UR60, -UR60, UR10, URZ ;  /* 0x0000000a3c3c7290 */ /* 0x000fe4000fffe13f */
[----:B------:R-:W-:Y:S02]  /*16a0*/  UISETP.GE.AND UP1, UPT, UR7, 0x1, UPT ;  /* 0x000000010700788c */ /* 0x000fe4000bf26270 */
[----:B------:R-:W-:-:S03]  /*16b0*/  UIADD3 UR10, UR60, 0x1, -UR39 ;  /* 0x000000013c0a7890 */ /* 0x000fc6000fffe827 */
[----:B------:R-:W-:Y:S01]  /*16c0*/  @UP0 ULDC UR8, c[0x0][0x44c] ;  /* 0x0001130000080ab9 */ /* 0x000fe20000000800 */
[----:B------:R-:W-:Y:S01]  /*16d0*/  @UP0 ULDC UR11, c[0x0][0x450] ;  /* 0x00011400000b0ab9 */ /* 0x000fe20000000800 */
[----:B------:R-:W-:Y:S01]  /*16e0*/  UIMAD.WIDE.U32 UR8, UR5, UR8, URZ ;  /* 0x00000008050872a5 */ /* 0x000fe2000f8e003f */
[----:B------:R-:W-:-:S03]  /*16f0*/  PLOP3.LUT P1, PT, PT, PT, UP1, 0x80, 0x0 ;  /* 0x000000000000781c */ /* 0x000fc60003f2f018 */
[----:B------:R-:W-:-:S04]  /*1700*/  @UP0 USHF.R.U32.HI UR5, URZ, UR11, UR9 ;  /* 0x0000000b3f050299 */ /* 0x000fc80008011609 */
[----:B------:R-:W-:-:S04]  /*1710*/  UIADD3 UR10, UR10, UR5, URZ ;  /* 0x000000050a0a7290 */ /* 0x000fc8000fffe03f */
[----:B------:R-:W-:Y:S02]  /*1720*/  UIADD3 UR6, UR10, UR6, URZ ;  /* 0x000000060a067290 */ /* 0x000fe4000fffe03f */
[----:B------:R-:W-:Y:S10]  /*1730*/  @!P1 BRA `(.L_x_1200) ;  /* 0x0000000000449947 */ /* 0x000ff40003800000 */
        /* <DEDUP_REMOVED lines=10> */
.L_x_1201:
[----:B------:R-:W-:-:S11]  /*17e0*/  UISETP.NE.AND UP1, UPT, UR7, 0x1, UPT ;  /* 0x000000010700788c */ /* 0x000fd6000bf25270 */
[----:B------:R-:W-:Y:S02]  /*17f0*/  @UP1 ULDC.64 UR10, c[0x0][0x9e8] ;  /* 0x00027a00000a1ab9 */ /* 0x000fe40000000a00 */
[----:B------:R-:W-:-:S04]  /*1800*/  UIMAD.WIDE.U32 UR8, UR5, UR10, URZ ;  /* 0x0000000a050872a5 */ /* 0x000fc8000f8e003f */
[----:B------:R-:W-:-:S12]  /*1810*/  @UP1 USHF.R.U32.HI UR5, URZ, UR11, UR9 ;  /* 0x0000000b3f051299 */ /* 0x000fd80008011609 */
.L_x_1202:
[----:B------:R-:W-:-:S04]  /*1820*/  UIMAD UR5, UR5, UR7, UR7 ;  /* 0x00000007050572a4 */ /* 0x000fc8000f8e0207 */
[----:B------:R-:W-:-:S04]  /*1830*/  UISETP.LT.AND UP1, UPT, UR6, UR5, UPT ;  /* 0x000000050600728c */ /* 0x000fc8000bf21270 */
[----:B------:R-:W-:-:S12]  /*1840*/  USEL UR6, UR6, UR5, UP1 ;  /* 0x0000000506067287 */ /* 0x000fd80008800000 */
.L_x_1200:
[----:B------:R-:W-:Y:S02]  /*1850*/  UIADD3 UR5, UR60, 0x3f, URZ ;  /* 0x0000003f3c057890 */ /* 0x000fe4000fffe03f */
[----:B------:R-:W-:Y:S02]  /*1860*/  UIADD3 UR10, UR6, 0x3f, URZ ;  /* 0x0000003f060a7890 */ /* 0x000fe4000fffe03f */
[----:B------:R-:W-:Y:S02]  /*1870*/  USHF.R.S32.HI UR6, URZ, 0x1f, UR5 ;  /* 0x0000001f3f067899 */ /* 0x000fe40008011405 */
[----:B------:R-:W-:Y:S01]  /*1880*/  USHF.R.S32.HI UR11, URZ, 0x1f, UR10 ;  /* 0x0000001f3f0b7899 */ /* 0x000fe2000801140a */
[----:B------:R-:W-:Y:S01]  /*1890*/  @UP0 ULDC UR8, c[0x0][0x44c] ;  /* 0x0001130000080ab9 */ /* 0x000fe20000000800 */
[----:B------:R-:W-:Y:S02]  /*18a0*/  ULEA.HI UR6, UR6, UR5, URZ, 0x6 ;  /* 0x0000000506067291 */ /* 0x000fe4000f8f303f */
[----:B------:R-:W-:-:S02]  /*18b0*/  UIMAD.WIDE.U32 UR8, UR61, UR8, URZ ;  /* 0x000000083d0872a5 */ /* 0x000fc4000f8e003f */
[----:B------:R-:W-:Y:S01]  /*18c0*/  ULEA.HI UR11, UR11, UR10, URZ, 0x6 ;  /* 0x0000000a0b0b7291 */ /* 0x000fe2000f8f303f */
[----:B------:R-:W-:Y:S01]  /*18d0*/  @UP0 ULDC UR13, c[0x0][0x450] ;  /* 0x00011400000d0ab9 */ /* 0x000fe20000000800 */
[----:B------:R-:W-:Y:S01]  /*18e0*/  UMOV UR12, UR61 ;  /* 0x0000003d000c7c82 */ /* 0x000fe20008000000 */
[----:B------:R-:W-:Y:S02]  /*18f0*/  UIADD3 UR48, UR60, -UR39, URZ ;  /* 0x800000273c307290 */ /* 0x000fe4000fffe03f */
[----:B------:R-:W-:Y:S02]  /*1900*/  USHF.R.S32.HI UR6, URZ, 0x6, UR6 ;  /* 0x000000063f067899 */ /* 0x000fe40008011406 */
[----:B------:R-:W-:Y:S02]  /*1910*/  USHF.R.S32.HI UR11, URZ, 0x6, UR11 ;  /* 0x000000063f0b7899 */ /* 0x000fe4000801140b */
[----:B------:R-:W-:Y:S02]  /*1920*/  @UP0 USHF.R.U32.HI UR12, URZ, UR13, UR9 ;  /* 0x0000000d3f0c0299 */ /* 0x000fe40008011609 */
[----:B------:R-:W-:-:S02]  /*1930*/  UISETP.LT.AND UP0, UPT, UR6, UR11, UPT ;  /* 0x0000000b0600728c */ /* 0x000fc4000bf01270 */
        /* <DEDUP_REMOVED lines=15> */
.L_x_1204:
[----:B------:R-:W-:-:S11]  /*1a30*/  UISETP.NE.AND UP0, UPT, UR7, 0x1, UPT ;  /* 0x000000010700788c */ /* 0x000fd6000bf05270 */
[----:B------:R-:W-:Y:S02]  /*1a40*/  @UP0 ULDC.64 UR12, c[0x0][0x9e8] ;  /* 0x00027a00000c0ab9 */ /* 0x000fe40000000a00 */
[----:B------:R-:W-:-:S04]  /*1a50*/  UIMAD.WIDE.U32 UR8, UR5, UR12, URZ ;  /* 0x0000000c050872a5 */ /* 0x000fc8000f8e003f */
[----:B------:R-:W-:-:S12]  /*1a60*/  @UP0 USHF.R.U32.HI UR5, URZ, UR13, UR9 ;  /* 0x0000000d3f050299 */ /* 0x000fd80008011609 */
.L_x_1205:
[----:B------:R-:W-:-:S04]  /*1a70*/  UIMAD UR5, UR5, UR7, URZ ;  /* 0x00000007050572a4 */ /* 0x000fc8000f8e023f */
[----:B------:R-:W-:-:S04]  /*1a80*/  UISETP.LT.AND UP0, UPT, UR10, UR5, UPT ;  /* 0x000000050a00728c */ /* 0x000fc8000bf01270 */
[----:B------:R-:W-:-:S12]  /*1a90*/  USEL UR10, UR10, UR5, !UP0 ;  /* 0x000000050a0a7287 */ /* 0x000fd8000c000000 */
.L_x_1203:
[----:B------:R-:W-:Y:S02]  /*1aa0*/  USHF.R.S32.HI UR5, URZ, 0x1f, UR10 ;  /* 0x0000001f3f057899 */ /* 0x000fe4000801140a */
[----:B------:R-:W-:Y:S02]  /*1ab0*/  ULOP3.LUT UR7, UR4, 0xff, URZ, 0xc0, !UPT ;  /* 0x000000ff04077892 */ /* 0x000fe4000f8ec03f */
[----:B------:R-:W-:-:S04]  /*1ac0*/  ULEA.HI UR5, UR5, UR10, URZ, 0x6 ;  /* 0x0000000a05057291 */ /* 0x000fc8000f8f303f */
[----:B------:R-:W-:Y:S01]  /*1ad0*/  USHF.R.S32.HI UR5, URZ, 0x6, UR5 ;  /* 0x000000063f057899 */ /* 0x000fe20008011405 */
[----:B------:R-:W-:-:S03]  /*1ae0*/  IMAD.U32 R200, RZ, RZ, UR7 ;  /* 0x00000007ffc87e24 */ /* 0x000fc6000f8e00ff */
[----:B------:R-:W-:-:S04]  /*1af0*/  UISETP.LT.AND UP0, UPT, URZ, UR5, UPT ;  /* 0x000000053f00728c */ /* 0x000fc8000bf01270 */
[----:B------:R-:W-:Y:S02]  /*1b00*/  USEL UR10, URZ, UR5, !UP0 ;  /* 0x000000053f0a7287 */ /* 0x000fe4000c000000 */
[----:B------:R-:W-:Y:S02]  /*1b10*/  USHF.R.U32.HI UR5, URZ, 0x10, UR4 ;  /* 0x000000103f057899 */ /* 0x000fe40008011604 */
[----:B------:R-:W-:Y:S01]  /*1b20*/  UISETP.GT.AND UP0, UPT, UR6, UR10, UPT ;  /* 0x0000000a0600728c */ /* 0x000fe2000bf04270 */
[----:B------:R-:W-:-:S03]  /*1b30*/  UMOV UR4, URZ ;  /* 0x0000003f00047c82 */ /* 0x000fc60008000000 */
[----:B------:R-:W-:Y:S02]  /*1b40*/  IMAD.U32 R22, RZ, RZ, UR5 ;  /* 0x00000005ff167e24 */ /* 0x000fe4000f8e00ff */
[----:B------:R-:W-:-:S13]  /*1b50*/  PLOP3.LUT P0, PT, PT, PT, UP0, 0x80, 0x0 ;  /* 0x000000000000781c */ /* 0x000fda0003f0f008 */
[----:B------:R-:W-:Y:S05]  /*1b60*/  @!P0 BRA `(.L_x_1206) ;  /* 0x0000000000988947 */ /* 0x000fea0003800000 */
[----:B------:R-:W-:Y:S01]  /*1b70*/  R2UR UR5, R22 ;  /* 0x00000000160572ca */ /* 0x000fe200000e0000 */
[----:B------:R-:W-:-:S12]  /*1b80*/  ULDC UR4, c[0x0][0x9f0] ;  /* 0x00027c0000047ab9 */ /* 0x000fd80000000800 */
[----:B------:R-:W-:-:S04]  /*1b90*/  UISETP.NE.AND UP0, UPT, UR5, URZ, UPT ;  /* 0x0000003f0500728c */ /* 0x000fc8000bf05270 */
[----:B------:R-:W-:-:S04]  /*1ba0*/  USEL UR11, UR5, UR4, UP0 ;  /* 0x00000004050b7287 */ /* 0x000fc80008000000 */
[----:B------:R-:W-:Y:S02]  /*1bb0*/  UIADD3 UR4, UR11, -0x1, UR6 ;  /* 0xffffffff0b047890 */ /* 0x000fe4000fffe006 */
[----:B------:R-:W-:Y:S02]  /*1bc0*/  IMAD.U32 R3, RZ, RZ, UR11 ;  /* 0x0000000bff037e24 */ /* 0x000fe4000f8e00ff */
[----:B------:R-:W-:-:S03]  /*1bd0*/  UIADD3 UR7, -UR10, UR4, URZ ;  /* 0x000000040a077290 */ /* 0x000fc6000fffe13f */
[-C--:B------:R-:W-:Y:S01]  /*1be0*/  IABS R0, R3.reuse ;  /* 0x0000000300007213 */ /* 0x080fe20000000000 */
[----:B------:R-:W-:Y:S01]  /*1bf0*/  UMOV UR4, URZ ;  /* 0x0000003f00047c82 */ /* 0x000fe20008000000 */
[----:B------:R-:W-:Y:S01]  /*1c00*/  IABS R5, R3 ;  /* 0x0000000300057213 */ /* 0x000fe20000000000 */
[----:B------:R-:W-:Y:S01]  /*1c10*/  IMAD.U32 R4, RZ, RZ, UR7 ;  /* 0x00000007ff047e24 */ /* 0x000fe2000f8e00ff */
[----:B------:R-:W-:Y:S01]  /*1c20*/  R2UR UR12, R0 ;  /* 0x00000000000c72ca */ /* 0x000fe200000e0000 */
[----:B------:R-:W-:-:S03]  /*1c30*/  ULOP3.LUT UR7, UR7, UR11, URZ, 0x3c, !UPT ;  /* 0x0000000b07077292 */ /* 0x000fc6000f8e3c3f */
[----:B------:R-:W-:-:S05]  /*1c40*/  IABS R4, R4 ;  /* 0x0000000400047213 */ /* 0x000fca0000000000 */
[----:B------:R-:W-:-:S04]  /*1c50*/  IMAD.MOV.U32 R3, RZ, RZ, R4 ;  /* 0x000000ffff037224 */ /* 0x000fc800078e0004 */
[----:B------:R-:W0:Y:S01]  /*1c60*/  I2F.RP R0, UR12 ;  /* 0x0000000c00007d06 */ /* 0x000e220008209400 */
[----:B------:R-:W-:-:S07]  /*1c70*/  R2UR UR9, R3 ;  /* 0x00000000030972ca */ /* 0x000fce00000e0000 */
[----:B0-----:R-:W0:Y:S02]  /*1c80*/  MUFU.RCP R0, R0 ;  /* 0x0000000000007308 */ /* 0x001e240000001000 */
        /* <DEDUP_REMOVED lines=20> */
.L_x_1206:
[----:B------:R-:W-:Y:S01]  /*1dd0*/  R2UR UR5, R200 ;  /* 0x00000000c80572ca */ /* 0x000fe200000e0000 */
[----:B------:R-:W-:Y:S01]  /*1de0*/  IMAD.U32 R152, RZ, RZ, UR6 ;  /* 0x00000006ff987e24 */ /* 0x000fe2000f8e00ff */
[----:B------:R-:W-:Y:S01]  /*1df0*/  PLOP3.LUT P0, PT, PT, PT, PT, 0x80, 0x0 ;  /* 0x000000000000781c */ /* 0x000fe20003f0f070 */
[----:B------:R-:W-:Y:S01]  /*1e00*/  IMAD.U32 R3, RZ, RZ, UR4 ;  /* 0x00000004ff037e24 */ /* 0x000fe2000f8e00ff */
[----:B------:R-:W-:Y:S01]  /*1e10*/  CS2R R150, SRZ ;  /* 0x0000000000967805 */ /* 0x000fe2000001ff00 */
[----:B------:R-:W-:Y:S01]  /*1e20*/  IMAD.MOV.U32 R0, RZ, RZ, RZ ;  /* 0x000000ffff007224 */ /* 0x000fe200078e00ff */
[----:B------:R-:W-:Y:S01]  /*1e30*/  CS2R R148, SRZ ;  /* 0x0000000000947805 */ /* 0x000fe2000001ff00 */
[----:B------:R-:W-:Y:S01]  /*1e40*/  IMAD.MOV.U32 R4, RZ, RZ, RZ ;  /* 0x000000ffff047224 */ /* 0x000fe200078e00ff */
[----:B------:R-:W-:Y:S02]  /*1e50*/  CS2R R146, SRZ ;  /* 0x0000000000927805 */ /* 0x000fe4000001ff00 */
[----:B------:R-:W-:-:S02]  /*1e60*/  CS2R R144, SRZ ;  /* 0x0000000000907805 */ /* 0x000fc4000001ff00 */
[----:B------:R-:W-:Y:S02]  /*1e70*/  CS2R R142, SRZ ;  /* 0x00000000008e7805 */ /* 0x000fe4000001ff00 */
[----:B------:R-:W-:Y:S02]  /*1e80*/  CS2R R140, SRZ ;  /* 0x00000000008c7805 */ /* 0x000fe4000001ff00 */
[----:B------:R-:W-:Y:S01]  /*1e90*/  CS2R R138, SRZ ;  /* 0x00000000008a7805 */ /* 0x000fe2000001ff00 */
[----:B------:R-:W-:Y:S01]  /*1ea0*/  UIMAD UR5, UR5, UR4, UR10 ;  /* 0x00000004050572a4 */ /* 0x000fe2000f8e020a */
[----:B------:R-:W-:Y:S02]  /*1eb0*/  CS2R R136, SRZ ;  /* 0x0000000000887805 */ /* 0x000fe4000001ff00 */
[----:B------:R-:W-:Y:S02]  /*1ec0*/  CS2R R134, SRZ ;  /* 0x0000000000867805 */ /* 0x000fe4000001ff00 */
[----:B------:R-:W-:-:S02]  /*1ed0*/  CS2R R132, SRZ ;  /* 0x0000000000847805 */ /* 0x000fc4000001ff00 */
[----:B------:R-:W-:Y:S02]  /*1ee0*/  CS2R R130, SRZ ;  /* 0x0000000000827805 */ /* 0x000fe4000001ff00 */
[----:B------:R-:W-:Y:S02]  /*1ef0*/  CS2R R128, SRZ ;  /* 0x0000000000807805 */ /* 0x000fe4000001ff00 */
[----:B------:R-:W-:Y:S01]  /*1f00*/  VIADDMNMX R152, R3, UR5, R152, PT ;  /* 0x0000000503987c46 */ /* 0x000fe2000b800198 */
[----:B------:R-:W-:Y:S01]  /*1f10*/  IMAD.U32 R19, RZ, RZ, UR5 ;  /* 0x00000005ff137e24 */ /* 0x000fe2000f8e00ff */
[----:B------:R-:W-:Y:S02]  /*1f20*/  CS2R R126, SRZ ;  /* 0x00000000007e7805 */ /* 0x000fe4000001ff00 */
[----:B------:R-:W-:Y:S02]  /*1f30*/  CS2R R124, SRZ ;  /* 0x00000000007c7805 */ /* 0x000fe4000001ff00 */
[----:B------:R-:W-:-:S02]  /*1f40*/  ISETP.GT.AND P1, PT, R152, UR5, PT ;  /* 0x0000000598007c0c */ /* 0x000fc4000bf24270 */
        /* <DEDUP_REMOVED lines=87> */
.L_x_1208:
[----:B------:R-:W2:Y:S01]  /*24c0*/  LDL R2, [R1+0x64] ;  /* 0x0000640001027983 */ /* 0x000ea20000100800 */
[----:B------:R-:W-:-:S13]  /*24d0*/  R2UR UR6, R230 ;  /* 0x00000000e60672ca */ /* 0x000fda00000e0000 */
[----:B------:R-:W-:-:S04]  /*24e0*/  ULEA.HI UR4, UR6, UR6, URZ, 0x1 ;  /* 0x0000000606047291 */ /* 0x000fc8000f8f083f */
[----:B------:R-:W-:-:S04]  /*24f0*/  ULOP3.LUT UR4, UR4, 0xfffffffe, URZ, 0xc0, !UPT ;  /* 0xfffffffe04047892 */ /* 0x000fc8000f8ec03f */
[----:B------:R-:W-:-:S06]  /*2500*/  UIADD3 UR4, UR6, -UR4, URZ ;  /* 0x8000000406047290 */ /* 0x000fcc000fffe03f */
[----:B------:R-:W-:-:S05]  /*2510*/  IMAD.U32 R0, RZ, RZ, UR4 ;  /* 0x00000004ff007e24 */ /* 0x000fca000f8e00ff */
[----:B------:R-:W-:-:S04]  /*2520*/  SHF.L.U32 R0, R0, 0x1f, RZ ;  /* 0x0000001f00007819 */ /* 0x000fc800000006ff */
[----:B------:R-:W0:Y:S01]  /*2530*/  SYNCS.PHASECHK.TRANS64.TRYWAIT P1, [UR37+0x30800], R0 ;  /* 0x03080000ff0075a7 */ /* 0x000e220008020165 */
[----:B--2---:R-:W-:-:S13]  /*2540*/  R2UR UR5, R2 ;  /* 0x00000000020572ca */ /* 0x004fda00000e0000 */
[----:B------:R-:W-:-:S05]  /*2550*/  IMAD.U32 R2, RZ, RZ, UR5 ;  /* 0x00000005ff027e24 */ /* 0x000fca000f8e00ff */
[----:B------:R-:W-:Y:S01]  /*2560*/  ISETP.NE.AND P0, PT, R2, 0x3, PT ;  /* 0x000000030200780c */ /* 0x000fe20003f05270 */
[----:B0-----:R-:W-:-:S12]  /*2570*/  @!P1 BRA `(.L_x_1209) ;  /* 0x0000018400ac9947 */ /* 0x001fd80003800000 */
.L_x_1446:
[----:B------:R-:W-:Y:S05]  /*2580*/  @!P0 BRA `(.L_x_1210) ;  /* 0x0000000000048947 */ /* 0x000fea0003800000 */
[----:B------:R-:W-:Y:S01]  /*2590*/  BPT.TRAP 0x1 ;  /* 0x000000040000795c */ /* 0x000fe20000300000 */
.L_x_1210:
[----:B------:R-:W-:Y:S02]  /*25a0*/  IMAD.U32 R15, RZ, RZ, UR36 ;  /* 0x00000024ff0f7e24 */ /* 0x000fe4000f8e00ff */
[----:B0-----:R-:W-:-:S03]  /*25b0*/  IMAD.U32 R0, RZ, RZ, UR38 ;  /* 0x00000026ff007e24 */ /* 0x001fc6000f8e00ff */
[----:B------:R-:W-:Y:S02]  /*25c0*/  LEA R15, R15, UR37, 0x3 ;  /* 0x000000250f0f7c11 */ /* 0x000fe4000f8e18ff */
[----:B------:R-:W-:-:S04]  /*25d0*/  SHF.L.U32 R0, R0, 0x1f, RZ ;  /* 0x0000001f00007819 */ /* 0x000fc800000006ff */
[----:B------:R0:W1:Y:S01]  /*25e0*/  SYNCS.PHASECHK.TRANS64.TRYWAIT P2, [R15+URZ+0x30830], R0 ;  /* 0x030830000f0075a7 */ /* 0x000062000804017f */
[----:B------:R-:W-:Y:S05]  /*25f0*/  @!P0 BRA `(.L_x_1211) ;  /* 0x0000000000048947 */ /* 0x000fea0003800000 */
[----:B------:R-:W-:Y:S01]  /*2600*/  BPT.TRAP 0x1 ;  /* 0x000000040000795c */ /* 0x000fe20000300000 */
.L_x_1211:
[----:B------:R-:W2:Y:S02]  /*2610*/  S2R R2, SR_TID.X ;  /* 0x0000000000027919 */ /* 0x000ea40000002100 */
[----:B--2---:R-:W-:-:S04]  /*2620*/  LOP3.LUT R2, R2, 0x7f, RZ, 0xc0, !PT ;  /* 0x0000007f02027812 */ /* 0x004fc800078ec0ff */
[----:B------:R-:W-:Y:S01]  /*2630*/  ISETP.NE.AND P1, PT, R2, RZ, PT ;  /* 0x000000ff0200720c */ /* 0x000fe20003f25270 */
[----:B-1----:R-:W-:-:S12]  /*2640*/  @P2 BRA `(.L_x_1212) ;  /* 0x0000000000082947 */ /* 0x002fd80003800000 */
[----:B------:R-:W1:Y:S02]  /*2650*/  SYNCS.PHASECHK.TRANS64.TRYWAIT P2, [R15+URZ+0x30830], R0 ;  /* 0x030830000f0075a7 */ /* 0x000e64000804017f */
[----:B-1----:R-:W-:Y:S05]  /*2660*/  @!P2 BRA `(.L_x_1213) ;  /* 0x000001840088a947 */ /* 0x002fea0003800000 */
.L_x_1212:
[----:B------:R-:W-:Y:S05]  /*2670*/  WARPSYNC.ALL ;  /* 0x0000000000007948 */ /* 0x000fea0003800000 */
[----:B------:R-:W-:Y:S01]  /*2680*/  UIADD3 UR4, UR37, 0x20400, URZ ;  /* 0x0002040025047890 */ /* 0x000fe2000fffe03f */
[----:B------:R-:W-:Y:S01]  /*2690*/  WARPGROUP.ARRIVE ;  /* 0x00000000000079c5 */ /* 0x000fe20000000000 */
[----:B------:R-:W-:Y:S01]  /*26a0*/  UMOV UR9, 0x40000040 ;  /* 0x4000004000097882 */ /* 0x000fe20000000000 */
[----:B------:R-:W-:Y:S01]  /*26b0*/  UMOV UR11, 0x40000040 ;  /* 0x40000040000b7882 */ /* 0x000fe20000000000 */
[----:B------:R-:W-:Y:S01]  /*26c0*/  USHF.R.U32.HI UR4, URZ, 0x4, UR4 ;  /* 0x000000043f047899 */ /* 0x000fe20008011604 */
[----:B------:R-:W-:Y:S01]  /*26d0*/  IMAD.U32 R13, RZ, RZ, UR9 ;  /* 0x00000009ff0d7e24 */ /* 0x000fe2000f8e00ff */
[----:B------:R-:W-:Y:S01]  /*26e0*/  UMOV UR57, 0x40000040 ;  /* 0x4000004000397882 */ /* 0x000fe20000000000 */
[----:B------:R-:W-:Y:S01]  /*26f0*/  UMOV UR59, 0x40000040 ;  /* 0x40000040003b7882 */ /* 0x000fe20000000000 */
[----:B------:R-:W-:Y:S01]  /*2700*/  ULOP3.LUT UR4, UR4, 0x3fff, URZ, 0xc0, !UPT ;  /* 0x00003fff04047892 */ /* 0x000fe2000f8ec03f */
[----:B------:R-:W-:Y:S01]  /*2710*/  VIADD R2, R18, UR61 ;  /* 0x0000003d12027c36 */ /* 0x000fe20008000000 */
[----:B------:R-:W-:Y:S01]  /*2720*/  UMOV UR13, 0x40000040 ;  /* 0x40000040000d7882 */ /* 0x000fe20000000000 */
[----:B------:R-:W-:Y:S01]  /*2730*/  UMOV UR15, 0x40000040 ;  /* 0x40000040000f7882 */ /* 0x000fe20000000000 */
[----:B------:R-:W-:Y:S01]  /*2740*/  ULOP3.LUT UR5, UR4, 0x10000, URZ, 0xfc, !UPT ;  /* 0x0001000004057892 */ /* 0x000fe2000f8efc3f */
[----:B------:R-:W-:Y:S01]  /*2750*/  IMAD.MOV.U32 R3, RZ, RZ, R2 ;  /* 0x000000ffff037224 */ /* 0x000fe200078e0002 */
[----:B------:R-:W-:Y:S01]  /*2760*/  ULOP3.LUT UR4, UR40, 0x10000, URZ, 0xfc, !UPT ;  /* 0x0001000028047892 */ /* 0x000fe2000f8efc3f */
[----:B------:R-:W-:Y:S01]  /*2770*/  UMOV UR17, 0x40000040 ;  /* 0x4000004000117882 */ /* 0x000fe20000000000 */
[----:B------:R-:W-:-:S02]  /*2780*/  UMOV UR19, 0x40000040 ;  /* 0x4000004000137882 */ /* 0x000fc40000000000 */
[----:B------:R-:W-:Y:S01]  /*2790*/  IMAD.U32 R17, RZ, RZ, UR5 ;  /* 0x00000005ff117e24 */ /* 0x000fe2000f8e00ff */
[----:B------:R-:W-:Y:S02]  /*27a0*/  ULEA UR5, UR36, UR5, 0xb ;  /* 0x0000000524057291 */ /* 0x000fe4000f8e583f */
[----:B------:R-:W-:Y:S01]  /*27b0*/  UMOV UR8, UR4 ;  /* 0x0000000400087c82 */ /* 0x000fe20008000000 */
[----:B------:R-:W-:Y:S01]  /*27c0*/  UIADD3 UR6, UR4, 0x2, URZ ;  /* 0x0000000204067890 */ /* 0x000fe2000fffe03f */
[----:B------:R-:W-:Y:S01]  /*27d0*/  IMAD.U32 R12, RZ, RZ, UR8 ;  /* 0x00000008ff0c7e24 */ /* 0x000fe2000f8e00ff */
[----:B------:R-:W-:Y:S02]  /*27e0*/  UIADD3 UR7, UR5, 0x2, URZ ;  /* 0x0000000205077890 */ /* 0x000fe4000fffe03f */
[----:B------:R-:W-:Y:S01]  /*27f0*/  UMOV UR10, UR5 ;  /* 0x00000005000a7c82 */ /* 0x000fe20008000000 */
[----:B------:R-:W-:Y:S01]  /*2800*/  UIADD3 UR56, UR4, 0x402, URZ ;  /* 0x0000040204387890 */ /* 0x000fe2000fffe03f */
[----:B------:R-:W-:Y:S01]  /*2810*/  HGMMA.64x64x16.F32.BF16 R24, gdesc[UR8], RZ, !UPT, gsb0 ;  /* 0x00e00000081879f0 */ /* 0x000fe2000c0018ff */
[----:B------:R-:W-:Y:S01]  /*2820*/  UMOV UR8, UR6 ;  /* 0x0000000600087c82 */ /* 0x000fe20008000000 */
[----:B------:R-:W-:Y:S01]  /*2830*/  UMOV UR9, 0x40000040 ;  /* 0x4000004000097882 */ /* 0x000fe20000000000 */
[----:B------:R-:W-:Y:S01]  /*2840*/  UMOV UR10, UR7 ;  /* 0x00000007000a7c82 */ /* 0x000fe20008000000 */
[----:B------:R-:W-:Y:S01]  /*2850*/  UMOV UR11, 0x40000040 ;  /* 0x40000040000b7882 */ /* 0x000fe20000000000 */
[----:B------:R-:W-:Y:S01]  /*2860*/  UIADD3 UR6, UR4, 0x4, URZ ;  /* 0x0000000404067890 */ /* 0x000fe2000fffe03f */
[----:B------:R-:W-:Y:S01]  /*2870*/  IMAD.U32 R10, RZ, RZ, UR8 ;  /* 0x00000008ff0a7e24 */ /* 0x000fe2000f8e00ff */
[----:B------:R-:W-:Y:S01]  /*2880*/  UIADD3 UR7, UR5, 0x4, URZ ;  /* 0x0000000405077890 */ /* 0x000fe2000fffe03f */
[----:B------:R-:W-:Y:S01]  /*2890*/  IMAD.U32 R11, RZ, RZ, UR9 ;  /* 0x00000009ff0b7e24 */ /* 0x000fe2000f8e00ff */
[----:B------:R-:W-:-:S02]  /*28a0*/  UIADD3 UR58, UR5, 0x202, URZ ;  /* 0x00000202053a7890 */ /* 0x000fc4000fffe03f */
[----:B------:R-:W-:Y:S02]  /*28b0*/  UIADD3 UR12, UR4, 0x406, URZ ;  /* 0x00000406040c7890 */ /* 0x000fe4000fffe03f */
[----:B------:R-:W-:Y:S02]  /*28c0*/  UIADD3 UR14, UR5, 0x206, URZ ;  /* 0x00000206050e7890 */ /* 0x000fe4000fffe03f */
[----:B------:R-:W-:Y:S02]  /*28d0*/  UIADD3 UR16, UR4, 0x800, URZ ;  /* 0x0000080004107890 */ /* 0x000fe4000fffe03f */
[----:B------:R-:W-:Y:S02]  /*28e0*/  UIADD3 UR18, UR5, 0x400, URZ ;  /* 0x0000040005127890 */ /* 0x000fe4000fffe03f */
[----:B------:R-:W-:Y:S02]  /*28f0*/  UIADD3 UR20, UR4, 0x802, URZ ;  /* 0x0000080204147890 */ /* 0x000fe4000fffe03f */
[----:B------:R-:W-:Y:S01]  /*2900*/  UIADD3 UR22, UR5, 0x402, URZ ;  /* 0x0000040205167890 */ /* 0x000fe2000fffe03f */
[----:B------:R-:W-:Y:S01]  /*2910*/  UMOV UR21, 0x40000040 ;  /* 0x4000004000157882 */ /* 0x000fe20000000000 */
[----:B------:R-:W-:Y:S01]  /*2920*/  UMOV UR23, 0x40000040 ;  /* 0x4000004000177882 */ /* 0x000fe20000000000 */
[----:B------:R-:W-:-:S02]  /*2930*/  UIADD3 UR24, UR4, 0x804, URZ ;  /* 0x0000080404187890 */ /* 0x000fc4000fffe03f */
[----:B------:R-:W-:Y:S01]  /*2940*/  UIADD3 UR26, UR5, 0x404, URZ ;  /* 0x00000404051a7890 */ /* 0x000fe2000fffe03f */
[----:B------:R-:W-:Y:S01]  /*2950*/  UMOV UR25, 0x40000040 ;  /* 0x4000004000197882 */ /* 0x000fe20000000000 */
[----:B------:R-:W-:Y:S01]  /*2960*/  UMOV UR27, 0x40000040 ;  /* 0x40000040001b7882 */ /* 0x000fe20000000000 */
[----:B------:R-:W-:Y:S02]  /*2970*/  UIADD3 UR28, UR4, 0x806, URZ ;  /* 0x00000806041c7890 */ /* 0x000fe4000fffe03f */
[----:B------:R-:W-:Y:S01]  /*2980*/  UIADD3 UR30, UR5, 0x406, URZ ;  /* 0x00000406051e7890 */ /* 0x000fe2000fffe03f */
[----:B------:R-:W-:Y:S01]  /*2990*/  UMOV UR29, 0x40000040 ;  /* 0x40000040001d7882 */ /* 0x000fe20000000000 */
[----:B------:R-:W-:Y:S01]  /*29a0*/  UMOV UR31, 0x40000040 ;  /* 0x40000040001f7882 */ /* 0x000fe20000000000 */
        /* <DEDUP_REMOVED lines=16> */
[----:B------:R-:W-:-:S02]  /*2ab0*/  WARPGROUP.DEPBAR.LE gsb0, 0x0 ;  /* 0x00008000000079c5 */ /* 0x000fc40000010000 */
[----:B------:R-:W-:-:S06]  /*2ac0*/  WARPGROUP.ARRIVE ;  /* 0x00000000000079c5 */ /* 0x000fcc0000000000 */
[----:B------:R-:W-:Y:S01]  /*2ad0*/  HGMMA.64x64x16.F32.BF16 R24, gdesc[UR8], R24, gsb0 ;  /* 0x00e00000081879f0 */ /* 0x000fe20008001818 */
        /* <DEDUP_REMOVED lines=8> */
[----:B------:R-:W-:Y:S02]  /*2b60*/  WARPGROUP.DEPBAR.LE gsb0, 0x0 ;  /* 0x00008000000079c5 */ /* 0x000fe40000010000 */
        /* <DEDUP_REMOVED lines=17> */
[----:B------:R-:W-:Y:S02]  /*2c80*/  IMAD.U32 R4, RZ, RZ, UR8 ;  /* 0x00000008ff047e24 */ /* 0x000fe4000f8e00ff */
[----:B------:R-:W-:Y:S01]  /*2c90*/  IMAD.U32 R5, RZ, RZ, UR9 ;  /* 0x00000009ff057e24 */ /* 0x000fe2000f8e00ff */
[----:B------:R-:W-:Y:S02]  /*2ca0*/  WARPGROUP.DEPBAR.LE gsb0, 0x0 ;  /* 0x00008000000079c5 */ /* 0x000fe40000010000 */
[----:B------:R-:W-:-:S06]  /*2cb0*/  WARPGROUP.ARRIVE ;  /* 0x00000000000079c5 */ /* 0x000fcc0000000000 */
[----:B------:R-:W-:Y:S01]  /*2cc0*/  HGMMA.64x64x16.F32.BF16 R24, gdesc[UR8], R24, gsb0 ;  /* 0x00e00000081879f0 */ /* 0x000fe20008001818 */
[----:B------:R-:W-:Y:S02]  /*2cd0*/  UIADD3 UR8, UR4, 0x404, URZ ;  /* 0x0000040404087890 */ /* 0x000fe4000fffe03f */
[----:B------:R-:W-:Y:S01]  /*2ce0*/  UIADD3 UR10, UR5, 0x204, URZ ;  /* 0x00000204050a7890 */ /* 0x000fe2000fffe03f */
[----:B------:R-:W-:Y:S01]  /*2cf0*/  UMOV UR9, 0x40000040 ;  /* 0x4000004000097882 */ /* 0x000fe20000000000 */
[----:B------:R-:W-:Y:S01]  /*2d00*/  UMOV UR11, 0x40000040 ;  /* 0x40000040000b7882 */ /* 0x000fe20000000000 */
[----:B------:R-:W-:Y:S01]  /*2d10*/  ULDC UR5, c[0x0][0x448] ;  /* 0x0001120000057ab9 */ /* 0x000fe20000000800 */
[----:B------:R-:W-:Y:S01]  /*2d20*/  ULDC UR4, c[0x0][0x9d8] ;  /* 0x0002760000047ab9 */ /* 0x000fe20000000800 */
[----:B------:R-:W-:-:S06]  /*2d30*/  UISETP.NE.AND UP0, UPT, UR5, 0x1, UPT ;  /* 0x000000010500788c */ /* 0x000fcc000bf05270 */
[----:B------:R-:W-:Y:S02]  /*2d40*/  PLOP3.LUT P2, PT, PT, PT, UP0, 0x80, 0x0 ;  /* 0x000000000000781c */ /* 0x000fe40003f4f008 */
[----:B------:R-:W-:-:S03]  /*2d50*/  PLOP3.LUT P3, PT, PT, PT, UP0, 0x80, 0x0 ;  /* 0x000000000000781c */ /* 0x000fc60003f6f008 */
[----:B------:R-:W-:-:S08]  /*2d60*/  @UP0 ULDC UR5, c[0x0][0x44c] ;  /* 0x0001130000050ab9 */ /* 0x000fd00000000800 */
[----:B------:R-:W-:Y:S01]  /*2d70*/  @P2 IMAD.HI.U32 R14, R2, UR5, RZ ;  /* 0x00000005020e2c27 */ /* 0x000fe2000f8e00ff */
[----:B------:R-:W-:-:S03]  /*2d80*/  @UP0 ULDC UR5, c[0x0][0x450] ;  /* 0x0001140000050ab9 */ /* 0x000fc60000000800 */
[----:B------:R-:W-:Y:S01]  /*2d90*/  @!P1 VIADD R2, R15, 0x30840 ;  /* 0x000308400f029836 */ /* 0x000fe20000000000 */
[----:B------:R-:W-:Y:S01]  /*2da0*/  @P3 SHF.R.U32.HI R3, RZ, UR5, R14 ;  /* 0x00000005ff033c19 */ /* 0x000fe2000801160e */
[----:B01----:R-:W-:-:S03]  /*2db0*/  IMAD.MOV.U32 R15, RZ, RZ, -0x40 ;  /* 0xffffffc0ff0f7424 */ /* 0x003fc600078e00ff */
[----:B------:R-:W-:Y:S01]  /*2dc0*/  @!P1 PRMT R2, RZ, 0x654, R2 ;  /* 0x00000654ff029816 */ /* 0x000fe20000000002 */
[----:B------:R-:W0:Y:S01]  /*2dd0*/  SHFL.IDX PT, R59, R3, RZ, 0x1c1f ;  /* 0x001c1fff033b7589 */ /* 0x000e2200000e0000 */
[----:B------:R-:W-:Y:S02]  /*2de0*/  WARPGROUP.DEPBAR.LE gsb0, 0x0 ;  /* 0x00008000000079c5 */ /* 0x000fe40000010000 */
[----:B------:R-:W-:-:S06]  /*2df0*/  WARPGROUP.ARRIVE ;  /* 0x00000000000079c5 */ /* 0x000fcc0000000000 */
[----:B------:R-:W-:Y:S01]  /*2e00*/  HGMMA.64x64x16.F32.BF16 R24, gdesc[UR56], R24, gsb0 ;  /* 0x00e00000381879f0 */ /* 0x000fe20008001818 */
[----:B------:R-:W-:Y:S02]  /*2e10*/  ULDC UR58, c[0x0][0x9dc] ;  /* 0x00027700003a7ab9 */ /* 0x000fe40000000800 */
[----:B------:R-:W-:Y:S01]  /*2e20*/  ULOP3.LUT UR58, URZ, UR58, URZ, 0x33, !UPT ;  /* 0x0000003a3f3a7292 */ /* 0x000fe2000f8e333f */
        /* <DEDUP_REMOVED lines=63> */
[----:B------:R-:W-:Y:S01]  /*3220*/  ULDC.64 UR4, c[0x0][0x9e0] ;  /* 0x0002780000047ab9 */ /* 0x000fe20000000a00 */
[----:B------:R1:W2:Y:S01]  /*3230*/  MUFU.TANH R21, R31 ;  /* 0x0000001f00157308 */ /* 0x0002a20000002400 */
[----:B------:R-:W-:Y:S01]  /*3240*/  UISETP.GE.AND UP1, UPT, UR5, 0x1, UPT ;  /* 0x000000010500788c */ /* 0x000fe2000bf26270 */
[----:B------:R3:W-:Y:S05]  /*3250*/  @!P1 SYNCS.ARRIVE.TRANS64.RED.A1T0 RZ, [R2+URZ], RZ ;  /* 0x000000ff02ff99a7 */ /* 0x0007ea000810043f */
[----:B------:R-:W-:Y:S01]  /*3260*/  PLOP3.LUT P2, PT, PT, PT, UP1, 0x40, 0x0 ;  /* 0x000000000000781c */ /* 0x000fe20003f4e818 */
[----:B------:R-:W4:Y:S01]  /*3270*/  MUFU.TANH R24, R24 ;  /* 0x0000001800187308 */ /* 0x000f220000002400 */
[----:B-1----:R-:W-:-:S02]  /*3280*/  IMAD R31, R152, R15, 0x40 ;  /* 0x00000040981f7424 */ /* 0x002fc400078e020f */
[----:B------:R-:W-:-:S03]  /*3290*/  IMAD.U32 R15, RZ, RZ, UR39 ;  /* 0x00000027ff0f7e24 */ /* 0x000fc6000f8e00ff */
[----:B---3--:R-:W-:Y:S02]  /*32a0*/  IADD3 R2, -R16, 0x1, R31 ;  /* 0x0000000110027810 */ /* 0x008fe40007ffe11f */
[----:B------:R-:W1:Y:S02]  /*32b0*/  MUFU.TANH R25, R25 ;  /* 0x0000001900197308 */ /* 0x000e640000002400 */
[----:B------:R-:W-:-:S05]  /*32c0*/  IADD3 R2, -R15, UR60, R2 ;  /* 0x0000003c0f027c10 */ /* 0x000fca000fffe102 */
[C---:B------:R-:W-:Y:S01]  /*32d0*/  VIADD R57, R2.reuse, UR4 ;  /* 0x0000000402397c36 */ /* 0x040fe20008000000 */
[----:B------:R-:W3:Y:S01]  /*32e0*/  MUFU.TANH R0, R0 ;  /* 0x0000000000007308 */ /* 0x000ee20000002400 */
[----:B------:R-:W-:-:S04]  /*32f0*/  VIADD R56, R2, UR58 ;  /* 0x0000003a02387c36 */ /* 0x000fc80008000000 */
[----:B0-----:R-:W-:-:S03]  /*3300*/  IMAD.IADD R14, R56, 0x1, R59 ;  /* 0x00000001380e7824 */ /* 0x001fc600078e023b */
        /* <DEDUP_REMOVED lines=26> */
[----:B------:R5:W0:Y:S08]  /*34b0*/  MUFU.TANH R30, R46 ;  /* 0x0000002e001e7308 */ /* 0x000a300000002400 */
[----:B------:R2:W0:Y:S01]  /*34c0*/  MUFU.TANH R26, R38 ;  /* 0x00000026001a7308 */ /* 0x0004220000002400 */
[----:B-----5:R-:W-:-:S04]  /*34d0*/  IADD3 R46, -R16, UR60, R31 ;  /* 0x0000003c102e7c10 */ /* 0x020fc8000fffe11f */
[----:B------:R-:W-:Y:S02]  /*34e0*/  VIADDMNMX R2, R59, R57, R46, PT ;  /* 0x000000393b027246 */ /* 0x000fe4000380012e */
[----:B--2---:R-:W-:Y:S01]  /*34f0*/  LEA R38, R152, 0xffffffc0, 0x6 ;  /* 0xffffffc098267811 */ /* 0x004fe200078e30ff */
[----:B-1-34-:R-:W-:Y:S06]  /*3500*/  @P2 BRA `(.L_x_1214) ;  /* 0x00000000005c2947 */ /* 0x01afec0003800000 */
[----:B------:R-:W-:Y:S01]  /*3510*/  IMAD.U32 R58, RZ, RZ, UR39 ;  /* 0x00000027ff3a7e24 */ /* 0x000fe2000f8e00ff */
[----:B------:R-:W-:Y:S04]  /*3520*/  BSSY B0, `(.L_x_1215) ;  /* 0x0000011000007945 */ /* 0x000fe80003800000 */
[----:B------:R-:W-:-:S04]  /*3530*/  IADD3 R15, -R58, UR60, R59 ;  /* 0x0000003c3a0f7c10 */ /* 0x000fc8000fffe13b */
[----:B------:R-:W-:-:S13]  /*3540*/  ISETP.GT.AND P2, PT, R15, -0x1, PT ;  /* 0xffffffff0f00780c */ /* 0x000fda0003f44270 */
[----:B------:R-:W-:Y:S05]  /*3550*/  @P2 BRA `(.L_x_1216) ;  /* 0x0000000000202947 */ /* 0x000fea0003800000 */
[----:B------:R-:W-:Y:S01]  /*3560*/  UISETP.NE.AND UP2, UPT, UR5, 0x1, UPT ;  /* 0x000000010500788c */ /* 0x000fe2000bf45270 */
[----:B------:R-:W-:-:S05]  /*3570*/  LOP3.LUT R15, RZ, R15, RZ, 0x33, !PT ;  /* 0x0000000fff0f7212 */ /* 0x000fca00078e33ff */
[----:B------:R-:W-:-:S05]  /*3580*/  PLOP3.LUT P2, PT, PT, PT, UP2, 0x80, 0x0 ;  /* 0x000000000000781c */ /* 0x000fca0003f4f028 */
[----:B------:R-:W-:-:S08]  /*3590*/  @UP2 ULDC.64 UR6, c[0x0][0x9e8] ;  /* 0x00027a0000062ab9 */ /* 0x000fd00000000a00 */
[----:B------:R-:W-:-:S05]  /*35a0*/  @P2 IMAD.HI.U32 R58, R15, UR6, RZ ;  /* 0x000000060f3a2c27 */ /* 0x000fca000f8e00ff */
[----:B------:R-:W-:-:S04]  /*35b0*/  @P2 SHF.R.U32.HI R15, RZ, UR7, R58 ;  /* 0x00000007ff0f2c19 */ /* 0x000fc8000801163a */
[----:B------:R-:W-:Y:S01]  /*35c0*/  LOP3.LUT R15, RZ, R15, RZ, 0x33, !PT ;  /* 0x0000000fff0f7212 */ /* 0x000fe200078e33ff */
[----:B------:R-:W-:Y:S06]  /*35d0*/  BRA `(.L_x_1217) ;  /* 0x0000000000147947 */ /* 0x000fec0003800000 */
.L_x_1216:
[----:B------:R-:W-:-:S06]  /*35e0*/  UISETP.NE.AND UP2, UPT, UR5, 0x1, UPT ;  /* 0x000000010500788c */ /* 0x000fcc000bf45270 */
[----:B------:R-:W-:-:S05]  /*35f0*/  PLOP3.LUT P2, PT, PT, PT, UP2, 0x80, 0x0 ;  /* 0x000000000000781c */ /* 0x000fca0003f4f028 */
[----:B------:R-:W-:-:S08]  /*3600*/  @UP2 ULDC.64 UR6, c[0x0][0x9e8] ;  /* 0x00027a0000062ab9 */ /* 0x000fd00000000a00 */
[----:B------:R-:W-:-:S05]  /*3610*/  @P2 IMAD.HI.U32 R58, R15, UR6, RZ ;  /* 0x000000060f3a2c27 */ /* 0x000fca000f8e00ff */
[----:B------:R-:W-:-:S07]  /*3620*/  @P2 SHF.R.U32.HI R15, RZ, UR7, R58 ;  /* 0x00000007ff0f2c19 */ /* 0x000fce000801163a */
.L_x_1217:
[----:B------:R-:W-:Y:S05]  /*3630*/  BSYNC B0 ;  /* 0x0000000000007941 */ /* 0x000fea0003800000 */
.L_x_1215:
[----:B------:R-:W-:-:S04]  /*3640*/  IMAD R15, R15, UR5, -R38 ;  /* 0x000000050f0f7c24 */ /* 0x000fc8000f8e0a26 */
[----:B------:R-:W-:-:S05]  /*3650*/  IMAD.IADD R15, R15, 0x1, -R16 ;  /* 0x000000010f0f7824 */ /* 0x000fca00078e0a10 */
[----:B------:R-:W-:Y:S02]  /*3660*/  VIMNMX R14, R14, R15, !PT ;  /* 0x0000000f0e0e7248 */ /* 0x000fe40007fe0100 */
[----:B------:R-:W-:-:S07]  /*3670*/  VIADDMNMX R2, R15, UR5, R2, PT ;  /* 0x000000050f027c46 */ /* 0x000fce000b800102 */
.L_x_1214:
[C---:B------:R-:W-:Y:S01]  /*3680*/  ISETP.GE.AND P2, PT, R31.reuse, 0x2, PT ;  /* 0x000000021f00780c */ /* 0x040fe20003f46270 */
[----:B------:R-:W1:Y:S01]  /*3690*/  SHFL.IDX PT, R3, R3, 0x1, 0x1c1f ;  /* 0x003c1f0003037f89 */ /* 0x000e6200000e0000 */
[C---:B------:R-:W-:Y:S02]  /*36a0*/  ISETP.GE.AND P6, PT, R31.reuse, 0xa, PT ;  /* 0x0000000a1f00780c */ /* 0x040fe40003fc6270 */
[----:B------:R-:W-:Y:S02]  /*36b0*/  ISETP.GT.AND P4, PT, R14, 0x1, !P2 ;  /* 0x000000010e00780c */ /* 0x000fe40005784270 */
[----:B------:R-:W-:Y:S02]  /*36c0*/  ISETP.GE.AND P3, PT, R31, 0x9, PT ;  /* 0x000000091f00780c */ /* 0x000fe40003f66270 */
[----:B------:R-:W-:Y:S02]  /*36d0*/  ISETP.LT.OR P4, PT, R2, 0x2, P4 ;  /* 0x000000020200780c */ /* 0x000fe40002781670 */
[----:B------:R-:W-:-:S02]  /*36e0*/  ISETP.GT.AND P5, PT, R14, 0x8, !P3 ;  /* 0x000000080e00780c */ /* 0x000fc40005fa4270 */
[----:B------:R-:W-:Y:S02]  /*36f0*/  FSEL R58, R25, -INF , !P4 ;  /* 0xff800000193a7808 */ /* 0x000fe40006000000 */
[----:B------:R-:W-:Y:S02]  /*3700*/  ISETP.GT.AND P4, PT, R14, 0x9, !P6 ;  /* 0x000000090e00780c */ /* 0x000fe40007784270 */
[----:B------:R-:W-:Y:S02]  /*3710*/  P2R R25, PR, RZ, 0x40 ;  /* 0x00000040ff197803 */ /* 0x000fe40000000000 */
[----:B------:R-:W-:Y:S02]  /*3720*/  ISETP.LT.OR P4, PT, R2, 0xa, P4 ;  /* 0x0000000a0200780c */ /* 0x000fe40002781670 */
[----:B------:R-:W-:Y:S02]  /*3730*/  ISETP.GE.AND P6, PT, R31, 0x11, PT ;  /* 0x000000111f00780c */ /* 0x000fe40003fc6270 */
[----:B0-----:R-:W-:-:S02]  /*3740*/  FSEL R62, R29, -INF , !P4 ;  /* 0xff8000001d3e7808 */ /* 0x001fc40006000000 */
[----:B------:R-:W-:Y:S02]  /*3750*/  ISETP.LT.OR P5, PT, R2, 0x9, P5 ;  /* 0x000000090200780c */ /* 0x000fe40002fa1670 */
[----:B------:R-:W-:Y:S02]  /*3760*/  ISETP.GT.AND P4, PT, R14, 0x10, !P6 ;  /* 0x000000100e00780c */ /* 0x000fe40007784270 */
[----:B------:R-:W-:Y:S02]  /*3770*/  FSEL R60, R28, -INF , !P5 ;  /* 0xff8000001c3c7808 */ /* 0x000fe40006800000 */
[----:B------:R-:W-:Y:S02]  /*3780*/  ISETP.LT.OR P4, PT, R2, 0x11, P4 ;  /* 0x000000110200780c */ /* 0x000fe40002781670 */
[----:B------:R-:W-:Y:S02]  /*3790*/  ISETP.GE.AND P5, PT, R31, 0x12, PT ;  /* 0x000000121f00780c */ /* 0x000fe40003fa6270 */
[----:B------:R-:W-:-:S02]  /*37a0*/  FSEL R64, R32, -INF , !P4 ;  /* 0xff80000020407808 */ /* 0x000fc40006000000 */
[----:B------:R-:W-:Y:S02]  /*37b0*/  ISETP.GT.AND P4, PT, R14, 0x11, !P5 ;  /* 0x000000110e00780c */ /* 0x000fe40006f84270 */
[----:B------:R-:W-:Y:S02]  /*37c0*/  P2R R29, PR, RZ, 0x20 ;  /* 0x00000020ff1d7803 */ /* 0x000fe40000000000 */
[----:B------:R-:W-:Y:S02]  /*37d0*/  ISETP.LT.OR P4, PT, R2, 0x12, P4 ;  /* 0x000000120200780c */ /* 0x000fe40002781670 */
[----:B------:R-:W-:Y:S02]  /*37e0*/  ISETP.GE.AND P5, PT, R31, 0x19, PT ;  /* 0x000000191f00780c */ /* 0x000fe40003fa6270 */
[----:B------:R-:W-:Y:S02]  /*37f0*/  FSEL R66, R33, -INF , !P4 ;  /* 0xff80000021427808 */ /* 0x000fe40006000000 */
[----:B------:R-:W-:-:S02]  /*3800*/  ISETP.GT.AND P4, PT, R14, 0x18, !P5 ;  /* 0x000000180e00780c */ /* 0x000fc40006f84270 */
[----:B------:R-:W-:Y:S02]  /*3810*/  P2R R32, PR, RZ, 0x20 ;  /* 0x00000020ff207803 */ /* 0x000fe40000000000 */
[----:B------:R-:W-:Y:S02]  /*3820*/  ISETP.LT.OR P4, PT, R2, 0x19, P4 ;  /* 0x000000190200780c */ /* 0x000fe40002781670 */
[----:B------:R-:W-:Y:S02]  /*3830*/  ISETP.GE.AND P5, PT, R31, 0x1a, PT ;  /* 0x0000001a1f00780c */ /* 0x000fe40003fa6270 */
[----:B------:R-:W-:Y:S02]  /*3840*/  FSEL R68, R36, -INF , !P4 ;  /* 0xff80000024447808 */ /* 0x000fe40006000000 */
[----:B------:R-:W-:Y:S02]  /*3850*/  ISETP.GT.AND P4, PT, R14, 0x19, !P5 ;  /* 0x000000190e00780c */ /* 0x000fe40006f84270 */
[----:B------:R-:W-:-:S02]  /*3860*/  P2R R33, PR, RZ, 0x20 ;  /* 0x00000020ff217803 */ /* 0x000fc40000000000 */
[----:B------:R-:W-:Y:S02]  /*3870*/  ISETP.LT.OR P4, PT, R2, 0x1a, P4 ;  /* 0x0000001a0200780c */ /* 0x000fe40002781670 */
[----:B------:R-:W-:Y:S02]  /*3880*/  ISETP.GE.AND P5, PT, R31, 0x21, PT ;  /* 0x000000211f00780c */ /* 0x000fe40003fa6270 */
[----:B------:R-:W-:Y:S02]  /*3890*/  FSEL R70, R37, -INF , !P4 ;  /* 0xff80000025467808 */ /* 0x000fe40006000000 */
[----:B------:R-:W-:Y:S02]  /*38a0*/  ISETP.GT.AND P4, PT, R14, 0x20, !P5 ;  /* 0x000000200e00780c */ /* 0x000fe40006f84270 */
[----:B------:R-:W-:Y:S02]  /*38b0*/  P2R R37, PR, RZ, 0x20 ;  /* 0x00000020ff257803 */ /* 0x000fe40000000000 */
[----:B------:R-:W-:-:S02]  /*38c0*/  ISETP.LT.OR P4, PT, R2, 0x21, P4 ;  /* 0x000000210200780c */ /* 0x000fc40002781670 */
[C---:B------:R-:W-:Y:S02]  /*38d0*/  ISETP.GE.AND P5, PT, R31.reuse, 0x22, PT ;  /* 0x000000221f00780c */ /* 0x040fe40003fa6270 */
[----:B------:R-:W-:Y:S02]  /*38e0*/  FSEL R72, R40, -INF , !P4 ;  /* 0xff80000028487808 */ /* 0x000fe40006000000 */
[----:B------:R-:W-:Y:S02]  /*38f0*/  ISETP.GT.AND P4, PT, R14, 0x21, !P5 ;  /* 0x000000210e00780c */ /* 0x000fe40006f84270 */
[----:B------:R-:W-:Y:S02]  /*3900*/  P2R R40, PR, RZ, 0x20 ;  /* 0x00000020ff287803 */ /* 0x000fe40000000000 */
[----:B------:R-:W-:Y:S02]  /*3910*/  ISETP.LT.OR P4, PT, R2, 0x22, P4 ;  /* 0x000000220200780c */ /* 0x000fe40002781670 */
[----:B------:R-:W-:-:S02]  /*3920*/  ISETP.GE.AND P5, PT, R31, 0x29, PT ;  /* 0x000000291f00780c */ /* 0x000fc40003fa6270 */
[----:B------:R-:W-:Y:S02]  /*3930*/  FSEL R74, R41, -INF , !P4 ;  /* 0xff800000294a7808 */ /* 0x000fe40006000000 */
[----:B------:R-:W-:Y:S02]  /*3940*/  ISETP.GT.AND P4, PT, R14, 0x28, !P5 ;  /* 0x000000280e00780c */ /* 0x000fe40006f84270 */
[----:B------:R-:W-:Y:S02]  /*3950*/  P2R R41, PR, RZ, 0x20 ;  /* 0x00000020ff297803 */ /* 0x000fe40000000000 */
        /* <DEDUP_REMOVED lines=11> */
[----:B------:R-:W-:Y:S02]  /*3a10*/  P2R R28, PR, RZ, 0x40 ;  /* 0x00000040ff1c7803 */ /* 0x000fe40000000000 */
[----:B------:R-:W-:Y:S02]  /*3a20*/  FSEL R80, R48, -INF , !P4 ;  /* 0xff80000030507808 */ /* 0x000fe40006000000 */
[----:B------:R-:W-:-:S04]  /*3a30*/  ISETP.GE.AND P4, PT, R31, 0x32, PT ;  /* 0x000000321f00780c */ /* 0x000fc80003f86270 */
[----:B------:R-:W-:-:S04]  /*3a40*/  ISETP.GT.AND P5, PT, R14, 0x31, !P4 ;  /* 0x000000310e00780c */ /* 0x000fc800067a4270 */
[----:B------:R-:W-:-:S04]  /*3a50*/  ISETP.LT.OR P5, PT, R2, 0x32, P5 ;  /* 0x000000320200780c */ /* 0x000fc80002fa1670 */
[----:B------:R-:W-:Y:S02]  /*3a60*/  FSEL R82, R49, -INF , !P5 ;  /* 0xff80000031527808 */ /* 0x000fe40006800000 */
[----:B------:R-:W-:-:S04]  /*3a70*/  ISETP.GE.AND P5, PT, R31, 0x39, PT ;  /* 0x000000391f00780c */ /* 0x000fc80003fa6270 */
[----:B------:R-:W-:-:S04]  /*3a80*/  ISETP.GT.AND P6, PT, R14, 0x38, !P5 ;  /* 0x000000380e00780c */ /* 0x000fc80006fc4270 */
[----:B------:R-:W-:-:S04]  /*3a90*/  ISETP.LT.OR P6, PT, R2, 0x39, P6 ;  /* 0x000000390200780c */ /* 0x000fc800037c1670 */
[----:B------:R-:W-:Y:S02]  /*3aa0*/  FSEL R52, R52, -INF , !P6 ;  /* 0xff80000034347808 */ /* 0x000fe40007000000 */
[----:B------:R-:W-:-:S04]  /*3ab0*/  ISETP.GE.AND P6, PT, R31, 0x1, PT ;  /* 0x000000011f00780c */ /* 0x000fc80003fc6270 */
[----:B------:R-:W-:Y:S02]  /*3ac0*/  P2R R15, PR, RZ, 0x40 ;  /* 0x00000040ff0f7803 */ /* 0x000fe40000000000 */
[----:B------:R-:W-:-:S04]  /*3ad0*/  ISETP.GT.AND P6, PT, R14, RZ, !P6 ;  /* 0x000000ff0e00720c */ /* 0x000fc800077c4270 */
[----:B------:R-:W-:-:S04]  /*3ae0*/  ISETP.LT.OR P6, PT, R2, 0x1, P6 ;  /* 0x000000010200780c */ /* 0x000fc800037c1670 */
[----:B------:R-:W-:Y:S02]  /*3af0*/  FSEL R36, R24, -INF , !P6 ;  /* 0xff80000018247808 */ /* 0x000fe40007000000 */
[----:B------:R-:W-:-:S04]  /*3b00*/  ISETP.GE.AND P6, PT, R31, 0x3a, PT ;  /* 0x0000003a1f00780c */ /* 0x000fc80003fc6270 */
[----:B------:R-:W-:Y:S02]  /*3b10*/  P2R R31, PR, RZ, 0x40 ;  /* 0x00000040ff1f7803 */ /* 0x000fe40000000000 */
[----:B------:R-:W-:Y:S01]  /*3b20*/  ISETP.GT.AND P6, PT, R14, 0x39, !P6 ;  /* 0x000000390e00780c */ /* 0x000fe200077c4270 */
[----:B-1----:R-:W-:-:S03]  /*3b30*/  IMAD.IADD R14, R56, 0x1, R3 ;  /* 0x00000001380e7824 */ /* 0x002fc600078e0203 */
[----:B------:R-:W-:Y:S02]  /*3b40*/  ISETP.LT.OR P6, PT, R2, 0x3a, P6 ;  /* 0x0000003a0200780c */ /* 0x000fe400037c1670 */
[----:B------:R-:W-:Y:S02]  /*3b50*/  VIADDMNMX R2, R3, R57, R46, PT ;  /* 0x0000003903027246 */ /* 0x000fe4000380012e */
[----:B------:R-:W-:Y:S02]  /*3b60*/  FSEL R84, R53, -INF , !P6 ;  /* 0xff80000035547808 */ /* 0x000fe40007000000 */
[----:B------:R-:W-:-:S13]  /*3b70*/  PLOP3.LUT P6, PT, PT, PT, UP1, 0x40, 0x0 ;  /* 0x000000000000781c */ /* 0x000fda0003fce818 */
[----:B------:R-:W-:Y:S05]  /*3b80*/  @P6 BRA `(.L_x_1218) ;  /* 0x0000000000646947 */ /* 0x000fea0003800000 */
        /* <DEDUP_REMOVED lines=9> */
[----:B------:R-:W-:Y:S01]  /*3c20*/  @P6 IMAD.HI.U32 R24, R3, UR6, RZ ;  /* 0x0000000603186c27 */ /* 0x000fe2000f8e00ff */
[----:B------:R-:W-:-:S13]  /*3c30*/  PLOP3.LUT P6, PT, PT, PT, UP2, 0x80, 0x0 ;  /* 0x000000000000781c */ /* 0x000fda0003fcf028 */
[----:B------:R-:W-:-:S04]  /*3c40*/  @P6 SHF.R.U32.HI R3, RZ, UR7, R24 ;  /* 0x00000007ff036c19 */ /* 0x000fc80008011618 */
[----:B------:R-:W-:Y:S01]  /*3c50*/  LOP3.LUT R3, RZ, R3, RZ, 0x33, !PT ;  /* 0x00000003ff037212 */ /* 0x000fe200078e33ff */
[----:B------:R-:W-:Y:S06]  /*3c60*/  BRA `(.L_x_1221) ;  /* 0x0000000000187947 */ /* 0x000fec0003800000 */
.L_x_1220:
[----:B------:R-:W-:-:S06]  /*3c70*/  UISETP.NE.AND UP2, UPT, UR5, 0x1, UPT ;  /* 0x000000010500788c */ /* 0x000fcc000bf45270 */
[----:B------:R-:W-:-:S05]  /*3c80*/  PLOP3.LUT P6, PT, PT, PT, UP2, 0x80, 0x0 ;  /* 0x000000000000781c */ /* 0x000fca0003fcf028 */
[----:B------:R-:W-:-:S08]  /*3c90*/  @UP2 ULDC.64 UR6, c[0x0][0x9e8] ;  /* 0x00027a0000062ab9 */ /* 0x000fd00000000a00 */
[----:B------:R-:W-:Y:S01]  /*3ca0*/  @P6 IMAD.HI.U32 R24, R3, UR6, RZ ;  /* 0x0000000603186c27 */ /* 0x000fe2000f8e00ff */
[----:B------:R-:W-:-:S13]  /*3cb0*/  PLOP3.LUT P6, PT, PT, PT, UP2, 0x80, 0x0 ;  /* 0x000000000000781c */ /* 0x000fda0003fcf028 */
[----:B------:R-:W-:-:S07]  /*3cc0*/  @P6 SHF.R.U32.HI R3, RZ, UR7, R24 ;  /* 0x00000007ff036c19 */ /* 0x000fce0008011618 */
.L_x_1221:
[----:B------:R-:W-:Y:S05]  /*3cd0*/  BSYNC B0 ;  /* 0x0000000000007941 */ /* 0x000fea0003800000 */
.L_x_1219:
[----:B------:R-:W-:-:S04]  /*3ce0*/  IMAD R3, R3, UR5, -R38 ;  /* 0x0000000503037c24 */ /* 0x000fc8000f8e0a26 */
[----:B------:R-:W-:-:S05]  /*3cf0*/  IMAD.IADD R3, R3, 0x1, -R16 ;  /* 0x0000000103037824 */ /* 0x000fca00078e0a10 */
[----:B------:R-:W-:Y:S02]  /*3d00*/  VIMNMX R14, R14, R3, !PT ;  /* 0x000000030e0e7248 */ /* 0x000fe40007fe0100 */
[----:B------:R-:W-:-:S07]  /*3d10*/  VIADDMNMX R2, R3, UR5, R2, PT ;  /* 0x0000000503027c46 */ /* 0x000fce000b800102 */
.L_x_1218:
[----:B------:R-:W-:Y:S01]  /*3d20*/  ISETP.GT.AND P2, PT, R14, 0x1, !P2 ;  /* 0x000000010e00780c */ /* 0x000fe20005744270 */
[----:B------:R-:W-:Y:S01]  /*3d30*/  ULDC UR6, c[0x0][0x988] ;  /* 0x0002620000067ab9 */ /* 0x000fe20000000800 */
[----:B------:R-:W-:Y:S01]  /*3d40*/  ISETP.NE.AND P6, PT, R15, RZ, PT ;  /* 0x000000ff0f00720c */ /* 0x000fe20003fc5270 */
[----:B------:R-:W-:Y:S01]  /*3d50*/  @UP0 ULDC UR10, c[0x0][0x44c] ;  /* 0x00011300000a0ab9 */ /* 0x000fe20000000800 */
[----:B------:R-:W-:Y:S01]  /*3d60*/  ISETP.LT.OR P2, PT, R2, 0x2, P2 ;  /* 0x000000020200780c */ /* 0x000fe20001741670 */
[----:B------:R-:W-:Y:S01]  /*3d70*/  UIMAD.WIDE.U32 UR10, UR61, UR10, URZ ;  /* 0x0000000a3d0a72a5 */ /* 0x000fe2000f8e003f */
[----:B------:R-:W-:Y:S01]  /*3d80*/  FMNMX.FTZ R3, R36, R58, !PT ;  /* 0x0000003a24037209 */ /* 0x000fe20007810000 */
[----:B------:R-:W-:Y:S01]  /*3d90*/  @UP0 ULDC UR14, c[0x0][0x450] ;  /* 0x00011400000e0ab9 */ /* 0x000fe20000000800 */
[----:B------:R-:W-:Y:S01]  /*3da0*/  FSEL R15, R27, -INF , !P2 ;  /* 0xff8000001b0f7808 */ /* 0x000fe20005000000 */
[----:B------:R-:W-:Y:S01]  /*3db0*/  UMOV UR7, UR61 ;  /* 0x0000003d00077c82 */ /* 0x000fe20008000000 */
[----:B------:R-:W-:Y:S01]  /*3dc0*/  ISETP.NE.AND P2, PT, R25, RZ, PT ;  /* 0x000000ff1900720c */ /* 0x000fe20003f45270 */
[----:B------:R-:W-:Y:S01]  /*3dd0*/  @UP0 USHF.R.U32.HI UR7, URZ, UR14, UR11 ;  /* 0x0000000e3f070299 */ /* 0x000fe2000801160b */
[----:B------:R-:W-:-:S02]  /*3de0*/  FMNMX.FTZ R3, R60, R3, !PT ;  /* 0x000000033c037209 */ /* 0x000fc40007810000 */
[----:B------:R-:W-:Y:S01]  /*3df0*/  ISETP.GT.AND P2, PT, R14, 0x9, !P2 ;  /* 0x000000090e00780c */ /* 0x000fe20005744270 */
[----:B------:R-:W-:Y:S01]  /*3e00*/  UIADD3 UR48, UR48, UR7, URZ ;  /* 0x0000000730307290 */ /* 0x000fe2000fffe03f */
[----:B------:R-:W-:Y:S02]  /*3e10*/  FMNMX.FTZ R3, R62, R3, !PT ;  /* 0x000000033e037209 */ /* 0x000fe40007810000 */
[----:B------:R-:W-:Y:S01]  /*3e20*/  ISETP.LT.OR P2, PT, R2, 0xa, P2 ;  /* 0x0000000a0200780c */ /* 0x000fe20001741670 */
[----:B------:R-:W-:Y:S01]  /*3e30*/  UIADD3 UR4, UR48, UR4, URZ ;  /* 0x0000000430047290 */ /* 0x000fe2000fffe03f */
[----:B------:R-:W-:Y:S02]  /*3e40*/  FMNMX.FTZ R3, R64, R3, !PT ;  /* 0x0000000340037209 */ /* 0x000fe40007810000 */
[----:B------:R-:W-:Y:S02]  /*3e50*/  FSEL R21, R21, -INF , !P2 ;  /* 0xff80000015157808 */ /* 0x000fe40005000000 */
[----:B------:R-:W-:-:S02]  /*3e60*/  ISETP.NE.AND P2, PT, R28, RZ, PT ;  /* 0x000000ff1c00720c */ /* 0x000fc40003f45270 */
[----:B------:R-:W-:Y:S02]  /*3e70*/  FMNMX.FTZ R3, R66, R3, !PT ;  /* 0x0000000342037209 */ /* 0x000fe40007810000 */
[----:B------:R-:W-:Y:S02]  /*3e80*/  ISETP.GT.AND P2, PT, R14, 0x10, !P2 ;  /* 0x000000100e00780c */ /* 0x000fe40005744270 */
[----:B------:R-:W-:Y:S02]  /*3e90*/  FMNMX.FTZ R3, R68, R3, !PT ;  /* 0x0000000344037209 */ /* 0x000fe40007810000 */
[----:B------:R-:W-:Y:S02]  /*3ea0*/  ISETP.LT.OR P2, PT, R2, 0x11, P2 ;  /* 0x000000110200780c */ /* 0x000fe40001741670 */
[----:B------:R-:W-:Y:S02]  /*3eb0*/  FMNMX.FTZ R3, R70, R3, !PT ;  /* 0x0000000346037209 */ /* 0x000fe40007810000 */
[----:B------:R-:W-:-:S02]  /*3ec0*/  FSEL R24, R34, -INF , !P2 ;  /* 0xff80000022187808 */ /* 0x000fc40005000000 */
[----:B------:R-:W-:Y:S02]  /*3ed0*/  ISETP.NE.AND P2, PT, R29, RZ, PT ;  /* 0x000000ff1d00720c */ /* 0x000fe40003f45270 */
[----:B------:R-:W-:Y:S02]  /*3ee0*/  FMNMX.FTZ R3, R72, R3, !PT ;  /* 0x0000000348037209 */ /* 0x000fe40007810000 */
[----:B------:R-:W-:Y:S02]  /*3ef0*/  ISETP.GT.AND P2, PT, R14, 0x11, !P2 ;  /* 0x000000110e00780c */ /* 0x000fe40005744270 */
[----:B------:R-:W-:Y:S02]  /*3f00*/  FMNMX.FTZ R3, R74, R3, !PT ;  /* 0x000000034a037209 */ /* 0x000fe40007810000 */
[----:B------:R-:W-:Y:S02]  /*3f10*/  ISETP.LT.OR P2, PT, R2, 0x12, P2 ;  /* 0x000000120200780c */ /* 0x000fe40001741670 */
[----:B------:R-:W-:-:S02]  /*3f20*/  FMNMX.FTZ R3, R76, R3, !PT ;  /* 0x000000034c037209 */ /* 0x000fc40007810000 */
[----:B------:R-:W-:Y:S02]  /*3f30*/  FSEL R25, R35, -INF , !P2 ;  /* 0xff80000023197808 */ /* 0x000fe40005000000 */
[----:B------:R-:W-:Y:S02]  /*3f40*/  ISETP.NE.AND P2, PT, R32, RZ, PT ;  /* 0x000000ff2000720c */ /* 0x000fe40003f45270 */
[----:B------:R-:W-:Y:S02]  /*3f50*/  FMNMX.FTZ R3, R78, R3, !PT ;  /* 0x000000034e037209 */ /* 0x000fe40007810000 */
[----:B------:R-:W-:Y:S02]  /*3f60*/  ISETP.GT.AND P2, PT, R14, 0x18, !P2 ;  /* 0x000000180e00780c */ /* 0x000fe40005744270 */
[----:B------:R-:W-:Y:S02]  /*3f70*/  FMNMX.FTZ R3, R80, R3, !PT ;  /* 0x0000000350037209 */ /* 0x000fe40007810000 */
[----:B------:R-:W-:-:S02]  /*3f80*/  ISETP.LT.OR P2, PT, R2, 0x19, P2 ;  /* 0x000000190200780c */ /* 0x000fc40001741670 */
[----:B------:R-:W-:Y:S02]  /*3f90*/  FMNMX.FTZ R3, R82, R3, !PT ;  /* 0x0000000352037209 */ /* 0x000fe40007810000 */
[----:B------:R-:W-:Y:S02]  /*3fa0*/  FSEL R26, R26, -INF , !P2 ;  /* 0xff8000001a1a7808 */ /* 0x000fe40005000000 */
[----:B------:R-:W-:Y:S02]  /*3fb0*/  ISETP.NE.AND P2, PT, R33, RZ, PT ;  /* 0x000000ff2100720c */ /* 0x000fe40003f45270 */
[C---:B------:R-:W-:Y:S02]  /*3fc0*/  ISETP.GT.AND P3, PT, R14.reuse, 0x8, !P3 ;  /* 0x000000080e00780c */ /* 0x040fe40005f64270 */
[----:B------:R-:W-:Y:S02]  /*3fd0*/  ISETP.GT.AND P2, PT, R14, 0x19, !P2 ;  /* 0x000000190e00780c */ /* 0x000fe40005744270 */
[----:B------:R-:W-:-:S02]  /*3fe0*/  FMNMX.FTZ R3, R52, R3, !PT ;  /* 0x0000000334037209 */ /* 0x000fc40007810000 */
[C---:B------:R-:W-:Y:S02]  /*3ff0*/  ISETP.LT.OR P2, PT, R2.reuse, 0x1a, P2 ;  /* 0x0000001a0200780c */ /* 0x040fe40001741670 */
[----:B------:R-:W-:Y:S02]  /*4000*/  ISETP.LT.OR P3, PT, R2, 0x9, P3 ;  /* 0x000000090200780c */ /* 0x000fe40001f61670 */
[----:B------:R-:W-:Y:S02]  /*4010*/  FSEL R27, R39, -INF , !P2 ;  /* 0xff800000271b7808 */ /* 0x000fe40005000000 */
[----:B------:R-:W-:Y:S02]  /*4020*/  ISETP.NE.AND P2, PT, R37, RZ, PT ;  /* 0x000000ff2500720c */ /* 0x000fe40003f45270 */
[----:B------:R-:W-:Y:S02]  /*4030*/  FMNMX.FTZ R33, R84, R3, !PT ;  /* 0x0000000354217209 */ /* 0x000fe40007810000 */
[----:B------:R-:W-:-:S02]  /*4040*/  ISETP.GT.AND P2, PT, R14, 0x20, !P2 ;  /* 0x000000200e00780c */ /* 0x000fc40005744270 */
[----:B------:R-:W-:Y:S01]  /*4050*/  FSEL R20, R20, -INF , !P3 ;  /* 0xff80000014147808 */ /* 0x000fe20005800000 */
[----:B------:R-:W0:Y:S01]  /*4060*/  SHFL.BFLY PT, R32, R33, 0x2, 0x1f ;  /* 0x0c401f0021207f89 */ /* 0x000e2200000e0000 */
[----:B------:R-:W-:Y:S02]  /*4070*/  ISETP.LT.OR P2, PT, R2, 0x21, P2 ;  /* 0x000000210200780c */ /* 0x000fe40001741670 */
[----:B------:R-:W-:Y:S02]  /*4080*/  ISETP.NE.AND P3, PT, R41, RZ, PT ;  /* 0x000000ff2900720c */ /* 0x000fe40003f65270 */
[----:B------:R-:W-:Y:S02]  /*4090*/  FSEL R28, R42, -INF , !P2 ;  /* 0xff8000002a1c7808 */ /* 0x000fe40005000000 */
[----:B------:R-:W-:Y:S02]  /*40a0*/  ISETP.NE.AND P2, PT, R40, RZ, PT ;  /* 0x000000ff2800720c */ /* 0x000fe40003f45270 */
[----:B------:R-:W-:-:S02]  /*40b0*/  ISETP.GT.AND P4, PT, R14, 0x31, !P4 ;  /* 0x000000310e00780c */ /* 0x000fc40006784270 */
[C---:B------:R-:W-:Y:S02]  /*40c0*/  ISETP.GT.AND P2, PT, R14.reuse, 0x21, !P2 ;  /* 0x000000210e00780c */ /* 0x040fe40005744270 */
[----:B------:R-:W-:Y:S02]  /*40d0*/  ISETP.GT.AND P5, PT, R14, 0x38, !P5 ;  /* 0x000000380e00780c */ /* 0x000fe40006fa4270 */
[C---:B------:R-:W-:Y:S02]  /*40e0*/  ISETP.LT.OR P2, PT, R2.reuse, 0x22, P2 ;  /* 0x000000220200780c */ /* 0x040fe40001741670 */
[----:B------:R-:W-:Y:S02]  /*40f0*/  ISETP.LT.OR P4, PT, R2, 0x32, P4 ;  /* 0x000000320200780c */ /* 0x000fe40002781670 */
[----:B------:R-:W-:Y:S02]  /*4100*/  FSEL R29, R43, -INF , !P2 ;  /* 0xff8000002b1d7808 */ /* 0x000fe40005000000 */
[----:B------:R-:W-:-:S02]  /*4110*/  ISETP.GT.AND P2, PT, R14, 0x28, !P3 ;  /* 0x000000280e00780c */ /* 0x000fc40005f44270 */
[----:B------:R-:W-:Y:S02]  /*4120*/  ISETP.NE.AND P3, PT, R45, RZ, PT ;  /* 0x000000ff2d00720c */ /* 0x000fe40003f65270 */
[----:B------:R-:W-:Y:S02]  /*4130*/  ISETP.LT.OR P2, PT, R2, 0x29, P2 ;  /* 0x000000290200780c */ /* 0x000fe40001741670 */
[----:B0-----:R-:W-:Y:S02]  /*4140*/  FMNMX.FTZ R34, R33, R32, !PT ;  /* 0x0000002021227209 */ /* 0x001fe40007810000 */
[----:B------:R-:W-:Y:S02]  /*4150*/  FSEL R30, R30, -INF , !P2 ;  /* 0xff8000001e1e7808 */ /* 0x000fe40005000000 */
[----:B------:R-:W-:Y:S01]  /*4160*/  ISETP.GT.AND P2, PT, R14, RZ, !P6 ;  /* 0x000000ff0e00720c */ /* 0x000fe20007744270 */
[----:B------:R-:W0:Y:S01]  /*4170*/  SHFL.BFLY PT, R35, R34, 0x1, 0x1f ;  /* 0x0c201f0022237f89 */ /* 0x000e2200000e0000 */
[----:B------:R-:W-:-:S02]  /*4180*/  ISETP.NE.AND P6, PT, R31, RZ, PT ;  /* 0x000000ff1f00720c */ /* 0x000fc40003fc5270 */
[----:B------:R-:W-:Y:S02]  /*4190*/  ISETP.LT.OR P2, PT, R2, 0x1, P2 ;  /* 0x000000010200780c */ /* 0x000fe40001741670 */
[----:B------:R-:W-:Y:S02]  /*41a0*/  ISETP.GT.AND P3, PT, R14, 0x30, !P3 ;  /* 0x000000300e00780c */ /* 0x000fe40005f64270 */
[----:B------:R-:W-:Y:S02]  /*41b0*/  FSEL R0, R0, -INF , !P2 ;  /* 0xff80000000007808 */ /* 0x000fe40005000000 */
[----:B------:R-:W-:Y:S02]  /*41c0*/  ISETP.NE.AND P2, PT, R44, RZ, PT ;  /* 0x000000ff2c00720c */ /* 0x000fe40003f45270 */
[----:B------:R-:W-:Y:S02]  /*41d0*/  FMNMX.FTZ R3, R0, R15, !PT ;  /* 0x0000000f00037209 */ /* 0x000fe40007810000 */
[----:B------:R-:W-:-:S02]  /*41e0*/  ISETP.GT.AND P2, PT, R14, 0x29, !P2 ;  /* 0x000000290e00780c */ /* 0x000fc40005744270 */
[----:B------:R-:W-:Y:S02]  /*41f0*/  FMNMX.FTZ R32, R20, R3, !PT ;  /* 0x0000000314207209 */ /* 0x000fe40007810000 */
[C---:B------:R-:W-:Y:S02]  /*4200*/  ISETP.LT.OR P2, PT, R2.reuse, 0x2a, P2 ;  /* 0x0000002a0200780c */ /* 0x040fe40001741670 */
[----:B------:R-:W-:Y:S02]  /*4210*/  FMNMX.FTZ R3, R21, R32, !PT ;  /* 0x0000002015037209 */ /* 0x000fe40007810000 */
[----:B------:R-:W-:Y:S02]  /*4220*/  ISETP.LT.OR P3, PT, R2, 0x31, P3 ;  /* 0x000000310200780c */ /* 0x000fe40001f61670 */
[----:B------:R-:W-:Y:S02]  /*4230*/  FMNMX.FTZ R32, R24, R3, !PT ;  /* 0x0000000318207209 */ /* 0x000fe40007810000 */
[----:B0-----:R-:W-:-:S02]  /*4240*/  FMNMX.FTZ R3, R34, R35, !PT ;  /* 0x0000002322037209 */ /* 0x001fc40007810000 */
[----:B------:R-:W-:Y:S02]  /*4250*/  FMNMX.FTZ R31, R25, R32, !PT ;  /* 0x00000020191f7209 */ /* 0x000fe40007810000 */
[----:B------:R-:W-:Y:S01]  /*4260*/  ISETP.LT.OR P5, PT, R2, 0x39, P5 ;  /* 0x000000390200780c */ /* 0x000fe20002fa1670 */
[----:B------:R-:W-:Y:S01]  /*4270*/  FMUL.FTZ R34, R3, UR6 ;  /* 0x0000000603227c20 */ /* 0x000fe20008410000 */
[----:B------:R-:W-:Y:S02]  /*4280*/  FMNMX.FTZ R32, R26, R31, !PT ;  /* 0x0000001f1a207209 */ /* 0x000fe40007810000 */
[----:B------:R-:W-:Y:S02]  /*4290*/  FSEL R31, R47, -INF , !P2 ;  /* 0xff8000002f1f7808 */ /* 0x000fe40005000000 */
[----:B------:R-:W-:Y:S02]  /*42a0*/  FMNMX.FTZ R33, R27, R32, !PT ;  /* 0x000000201b217209 */ /* 0x000fe40007810000 */
[----:B------:R-:W-:-:S02]  /*42b0*/  FSETP.NEU.FTZ.AND P2, PT, R3, -INF , PT ;  /* 0xff8000000300780b */ /* 0x000fc40003f5d000 */
[----:B------:R-:W-:Y:S02]  /*42c0*/  FMNMX.FTZ R32, R28, R33, !PT ;  /* 0x000000211c207209 */ /* 0x000fe40007810000 */
[----:B------:R-:W-:Y:S02]  /*42d0*/  FSEL R37, R34, RZ, P2 ;  /* 0x000000ff22257208 */ /* 0x000fe40001000000 */
[----:B------:R-:W-:Y:S02]  /*42e0*/  FMNMX.FTZ R33, R29, R32, !PT ;  /* 0x000000201d217209 */ /* 0x000fe40007810000 */
[----:B------:R-:W-:Y:S01]  /*42f0*/  ISETP.GT.AND P2, PT, R14, 0x39, !P6 ;  /* 0x000000390e00780c */ /* 0x000fe20007744270 */
[--C-:B------:R-:W-:Y:S01]  /*4300*/  FFMA.FTZ R36, R36, UR6, -R37.reuse ;  /* 0x0000000624247c23 */ /* 0x100fe20008010825 */
[----:B------:R-:W-:Y:S01]  /*4310*/  FMNMX.FTZ R32, R30, R33, !PT ;  /* 0x000000211e207209 */ /* 0x000fe20007810000 */
[--C-:B------:R-:W-:Y:S01]  /*4320*/  FFMA.FTZ R38, R58, UR6, -R37.reuse ;  /* 0x000000063a267c23 */ /* 0x100fe20008010825 */
[----:B------:R-:W-:Y:S01]  /*4330*/  FSEL R14, R50, -INF , !P3 ;  /* 0xff800000320e7808 */ /* 0x000fe20005800000 */
[----:B------:R0:W-:Y:S01]  /*4340*/  MUFU.EX2 R196, R36 ;  /* 0x0000002400c47308 */ /* 0x0001e20000000800 */
[----:B------:R-:W-:Y:S01]  /*4350*/  FMNMX.FTZ R33, R31, R32, !PT ;  /* 0x000000201f217209 */ /* 0x000fe20007810000 */
[--C-:B------:R-:W-:Y:S01]  /*4360*/  FFMA.FTZ R40, R62, UR6, -R37.reuse ;  /* 0x000000063e287c23 */ /* 0x100fe20008010825 */
[----:B------:R-:W-:Y:S01]  /*4370*/  FSEL R32, R51, -INF , !P4 ;  /* 0xff80000033207808 */ /* 0x000fe20006000000 */
[--C-:B------:R-:W-:Y:S01]  /*4380*/  FFMA.FTZ R42, R64, UR6, -R37.reuse ;  /* 0x00000006402a7c23 */ /* 0x100fe20008010825 */
[----:B------:R-:W-:Y:S01]  /*4390*/  FMNMX.FTZ R35, R14, R33, !PT ;  /* 0x000000210e237209 */ /* 0x000fe20007810000 */
[--C-:B------:R-:W-:Y:S01]  /*43a0*/  FFMA.FTZ R44, R68, UR6, -R37.reuse ;  /* 0x00000006442c7c23 */ /* 0x100fe20008010825 */
[----:B------:R-:W-:Y:S01]  /*43b0*/  ISETP.LT.OR P2, PT, R2, 0x3a, P2 ;  /* 0x0000003a0200780c */ /* 0x000fe20001741670 */
[----:B------:R1:W-:Y:S01]  /*43c0*/  MUFU.EX2 R39, R38 ;  /* 0x0000002600277308 */ /* 0x0003e20000000800 */
[----:B------:R-:W-:Y:S01]  /*43d0*/  FSEL R33, R54, -INF , !P5 ;  /* 0xff80000036217808 */ /* 0x000fe20006800000 */
[--C-:B0-----:R-:W-:Y:S01]  /*43e0*/  FFMA.FTZ R36, R60, UR6, -R37.reuse ;  /* 0x000000063c247c23 */ /* 0x101fe20008010825 */
[----:B------:R-:W-:Y:S01]  /*43f0*/  FMNMX.FTZ R2, R32, R35, !PT ;  /* 0x0000002320027209 */ /* 0x000fe20007810000 */
[--C-:B------:R-:W-:Y:S01]  /*4400*/  FFMA.FTZ R45, R70, UR6, -R37.reuse ;  /* 0x00000006462d7c23 */ /* 0x100fe20008010825 */
[----:B------:R-:W-:Y:S01]  /*4410*/  FSEL R34, R55, -INF , !P2 ;  /* 0xff80000037227808 */ /* 0x000fe20005000000 */
[--C-:B------:R-:W-:Y:S01]  /*4420*/  FFMA.FTZ R46, R72, UR6, -R37.reuse ;  /* 0x00000006482e7c23 */ /* 0x100fe20008010825 */
[----:B------:R-:W-:Y:S01]  /*4430*/  FMNMX.FTZ R35, R33, R2, !PT ;  /* 0x0000000221237209 */ /* 0x000fe20007810000 */
[----:B------:R-:W-:Y:S01]  /*4440*/  MUFU.EX2 R198, R36 ;  /* 0x0000002400c67308 */ /* 0x000fe20000000800 */
[--C-:B-1----:R-:W-:Y:S01]  /*4450*/  FFMA.FTZ R38, R66, UR6, -R37.reuse ;  /* 0x0000000642267c23 */ /* 0x102fe20008010825 */
[--C-:B------:R-:W-:Y:S01]  /*4460*/  FFMA.FTZ R48, R78, UR6, -R37.reuse ;  /* 0x000000064e307c23 */ /* 0x100fe20008010825 */
[----:B------:R-:W-:Y:S01]  /*4470*/  FMNMX.FTZ R35, R34, R35, !PT ;  /* 0x0000002322237209 */ /* 0x000fe20007810000 */
[--C-:B------:R-:W-:Y:S01]  /*4480*/  FFMA.FTZ R50, R80, UR6, -R37.reuse ;  /* 0x0000000650327c23 */ /* 0x100fe20008010825 */
[----:B------:R-:W-:-:S03]  /*4490*/  FFMA.FTZ R51, R82, UR6, -R37 ;  /* 0x0000000652337c23 */ /* 0x000fc60008010825 */
[----:B------:R-:W0:Y:S01]  /*44a0*/  SHFL.BFLY PT, R2, R35, 0x2, 0x1f ;  /* 0x0c401f0023027f89 */ /* 0x000e2200000e0000 */
[----:B------:R1:W-:Y:S08]  /*44b0*/  MUFU.EX2 R41, R40 ;  /* 0x0000002800297308 */ /* 0x0003f00000000800 */
[----:B------:R-:W-:Y:S01]  /*44c0*/  MUFU.EX2 R42, R42 ;  /* 0x0000002a002a7308 */ /* 0x000fe20000000800 */
[----:B-1----:R-:W-:-:S07]  /*44d0*/  FFMA.FTZ R40, R74, UR6, -R37 ;  /* 0x000000064a287c23 */ /* 0x002fce0008010825 */
[----:B------:R1:W2:Y:S01]  /*44e0*/  MUFU.EX2 R43, R38 ;  /* 0x00000026002b7308 */ /* 0x0002a20000000800 */
[----:B0-----:R-:W-:-:S07]  /*44f0*/  FMNMX.FTZ R36, R35, R2, !PT ;  /* 0x0000000223247209 */ /* 0x001fce0007810000 */
[----:B------:R-:W-:Y:S01]  /*4500*/  MUFU.EX2 R44, R44 ;  /* 0x0000002c002c7308 */ /* 0x000fe20000000800 */
[----:B-1----:R-:W-:Y:S01]  /*4510*/  FFMA.FTZ R38, R76, UR6, -R37 ;  /* 0x000000064c267c23 */ /* 0x002fe20008010825 */
[----:B------:R-:W0:Y:S06]  /*4520*/  SHFL.BFLY PT, R35, R36, 0x1, 0x1f ;  /* 0x0c201f0024237f89 */ /* 0x000e2c00000e0000 */
[----:B------:R-:W1:Y:S01]  /*4530*/  MUFU.EX2 R45, R45 ;  /* 0x0000002d002d7308 */ /* 0x000e620000000800 */
[----:B--2---:R-:W-:-:S07]  /*4540*/  F2FP.BF16.F32.PACK_AB R192, R43, R42 ;  /* 0x0000002a2bc0723e */ /* 0x004fce00000010ff */
[----:B------:R-:W-:Y:S08]  /*4550*/  MUFU.EX2 R46, R46 ;  /* 0x0000002e002e7308 */ /* 0x000ff00000000800 */
[----:B------:R-:W2:Y:S01]  /*4560*/  MUFU.EX2 R47, R40 ;  /* 0x00000028002f7308 */ /* 0x000ea20000000800 */
[----:B-1----:R-:W-:Y:S02]  /*4570*/  F2FP.BF16.F32.PACK_AB R194, R45, R44 ;  /* 0x0000002c2dc2723e */ /* 0x002fe400000010ff */
[----:B0-----:R-:W-:Y:S01]  /*4580*/  FMNMX.FTZ R2, R36, R35, !PT ;  /* 0x0000002324027209 */ /* 0x001fe20007810000 */
[--C-:B------:R-:W-:Y:S01]  /*4590*/  FFMA.FTZ R35, R52, UR6, -R37.reuse ;  /* 0x0000000634237c23 */ /* 0x100fe20008010825 */
[----:B------:R-:W-:-:S02]  /*45a0*/  FFMA.FTZ R37, R84, UR6, -R37 ;  /* 0x0000000654257c23 */ /* 0x000fc40008010825 */
[C---:B------:R-:W-:Y:S01]  /*45b0*/  FSETP.NEU.FTZ.AND P2, PT, R2.reuse, -INF , PT ;  /* 0xff8000000200780b */ /* 0x040fe20003f5d000 */
[----:B------:R-:W-:Y:S01]  /*45c0*/  FMUL.FTZ R36, R2, UR6 ;  /* 0x0000000602247c20 */ /* 0x000fe20008410000 */
[----:B------:R-:W-:Y:S04]  /*45d0*/  MUFU.EX2 R186, R37 ;  /* 0x0000002500ba7308 */ /* 0x000fe80000000800 */
[----:B------:R-:W-:Y:S02]  /*45e0*/  FSEL R53, R36, RZ, P2 ;  /* 0x000000ff24357208 */ /* 0x000fe40001000000 */
[----:B------:R-:W-:Y:S02]  /*45f0*/  PLOP3.LUT P2, PT, PT, PT, UP1, 0x40, 0x0 ;  /* 0x000000000000781c */ /* 0x000fe40003f4e818 */
        /* <DEDUP_REMOVED lines=17> */
[----:B0-----:R-:W-:Y:S01]  /*4710*/  FADD.FTZ R15, R196, R39 ;  /* 0x00000027c40f7221 */ /* 0x001fe20000010000 */
[--C-:B------:R-:W-:Y:S01]  /*4720*/  FFMA.FTZ R33, R33, UR6, -R53.reuse ;  /* 0x0000000621217c23 */ /* 0x100fe20008010835 */
[----:B------:R-:W-:Y:S01]  /*4730*/  FFMA.FTZ R34, R34, UR6, -R53 ;  /* 0x0000000622227c23 */ /* 0x000fe20008010835 */
[----:B------:R-:W-:Y:S01]  /*4740*/  F2FP.BF16.F32.PACK_AB R196, R39, R196 ;  /* 0x000000c427c4723e */ /* 0x000fe200000010ff */
[----:B------:R-:W-:Y:S01]  /*4750*/  FADD.FTZ R36, R198, R15 ;  /* 0x0000000fc6247221 */ /* 0x000fe20000010000 */
[----:B------:R-:W-:-:S02]  /*4760*/  F2FP.BF16.F32.PACK_AB R198, R41, R198 ;  /* 0x000000c629c6723e */ /* 0x000fc400000010ff */
[----:B------:R-:W0:Y:S01]  /*4770*/  MUFU.EX2 R20, R20 ;  /* 0x0000001400147308 */ /* 0x000e220000000800 */
[----:B------:R-:W-:Y:S01]  /*4780*/  FADD.FTZ R15, R41, R36 ;  /* 0x00000024290f7221 */ /* 0x000fe20000010000 */
[----:B--2---:R-:W-:-:S03]  /*4790*/  F2FP.BF16.F32.PACK_AB R188, R47, R46 ;  /* 0x0000002e2fbc723e */ /* 0x004fc600000010ff */
[----:B------:R-:W-:-:S03]  /*47a0*/  FADD.FTZ R36, R42, R15 ;  /* 0x0000000f2a247221 */ /* 0x000fc60000010000 */
[----:B------:R-:W2:Y:S01]  /*47b0*/  MUFU.EX2 R21, R21 ;  /* 0x0000001500157308 */ /* 0x000ea20000000800 */
[----:B------:R-:W-:-:S04]  /*47c0*/  FADD.FTZ R15, R43, R36 ;  /* 0x000000242b0f7221 */ /* 0x000fc80000010000 */
[----:B------:R-:W-:Y:S01]  /*47d0*/  FADD.FTZ R36, R44, R15 ;  /* 0x0000000f2c247221 */ /* 0x000fe20000010000 */
[----:B-1----:R-:W-:Y:S01]  /*47e0*/  FADD.FTZ R15, R0, R197 ;  /* 0x000000c5000f7221 */ /* 0x002fe20000010000 */
[----:B------:R-:W-:Y:S01]  /*47f0*/  F2FP.BF16.F32.PACK_AB R197, R197, R0 ;  /* 0x00000000c5c5723e */ /* 0x000fe200000010ff */
[----:B------:R-:W1:Y:S01]  /*4800*/  MUFU.EX2 R24, R24 ;  /* 0x0000001800187308 */ /* 0x000e620000000800 */
[----:B------:R-:W-:Y:S01]  /*4810*/  FADD.FTZ R37, R45, R36 ;  /* 0x000000242d257221 */ /* 0x000fe20000010000 */
[----:B0-----:R-:W-:-:S03]  /*4820*/  FADD.FTZ R36, R20, R15 ;  /* 0x0000000f14247221 */ /* 0x001fc60000010000 */
[----:B------:R-:W-:-:S03]  /*4830*/  FADD.FTZ R40, R46, R37 ;  /* 0x000000252e287221 */ /* 0x000fc60000010000 */
[----:B------:R-:W0:Y:S01]  /*4840*/  MUFU.EX2 R25, R25 ;  /* 0x0000001900197308 */ /* 0x000e220000000800 */
[----:B--2---:R-:W-:Y:S01]  /*4850*/  FADD.FTZ R15, R21, R36 ;  /* 0x00000024150f7221 */ /* 0x004fe20000010000 */
[----:B------:R-:W-:Y:S01]  /*4860*/  FADD.FTZ R37, R47, R40 ;  /* 0x000000282f257221 */ /* 0x000fe20000010000 */
[----:B------:R-:W-:Y:S01]  /*4870*/  F2FP.BF16.F32.PACK_AB R199, R21, R20 ;  /* 0x0000001415c7723e */ /* 0x000fe200000010ff */
[----:B------:R-:W-:Y:S02]  /*4880*/  VIADD R20, R152, 0xfffffffe ;  /* 0xfffffffe98147836 */ /* 0x000fe40000000000 */
[----:B------:R-:W-:Y:S02]  /*4890*/  FADD.FTZ R40, R38, R37 ;  /* 0x0000002526287221 */ /* 0x000fe40000010000 */
[----:B------:R-:W2:Y:S01]  /*48a0*/  MUFU.EX2 R26, R26 ;  /* 0x0000001a001a7308 */ /* 0x000ea20000000800 */
[----:B-1----:R-:W-:-:S07]  /*48b0*/  FADD.FTZ R36, R24, R15 ;  /* 0x0000000f18247221 */ /* 0x002fce0000010000 */
[----:B------:R-:W1:Y:S01]  /*48c0*/  MUFU.EX2 R27, R27 ;  /* 0x0000001b001b7308 */ /* 0x000e620000000800 */
[C---:B0-----:R-:W-:Y:S01]  /*48d0*/  FADD.FTZ R15, R25.reuse, R36 ;  /* 0x00000024190f7221 */ /* 0x041fe20000010000 */
[----:B------:R-:W-:-:S06]  /*48e0*/  F2FP.BF16.F32.PACK_AB R193, R25, R24 ;  /* 0x0000001819c1723e */ /* 0x000fcc00000010ff */
[----:B------:R-:W0:Y:S01]  /*48f0*/  MUFU.EX2 R49, R48 ;  /* 0x0000003000317308 */ /* 0x000e220000000800 */
[----:B--2---:R-:W-:-:S07]  /*4900*/  FADD.FTZ R36, R26, R15 ;  /* 0x0000000f1a247221 */ /* 0x004fce0000010000 */
[----:B------:R-:W2:Y:S01]  /*4910*/  MUFU.EX2 R28, R28 ;  /* 0x0000001c001c7308 */ /* 0x000ea20000000800 */
[C---:B-1----:R-:W-:Y:S01]  /*4920*/  FADD.FTZ R15, R27.reuse, R36 ;  /* 0x000000241b0f7221 */ /* 0x042fe20000010000 */
[----:B------:R-:W-:-:S06]  /*4930*/  F2FP.BF16.F32.PACK_AB R195, R27, R26 ;  /* 0x0000001a1bc3723e */ /* 0x000fcc00000010ff */
[----:B------:R-:W1:Y:S01]  /*4940*/  MUFU.EX2 R50, R50 ;  /* 0x0000003200327308 */ /* 0x000e620000000800 */
[C---:B0-----:R-:W-:Y:S01]  /*4950*/  FADD.FTZ R37, R49.reuse, R40 ;  /* 0x0000002831257221 */ /* 0x041fe20000010000 */
[----:B------:R-:W-:-:S06]  /*4960*/  F2FP.BF16.F32.PACK_AB R190, R49, R38 ;  /* 0x0000002631be723e */ /* 0x000fcc00000010ff */
[----:B------:R-:W0:Y:S01]  /*4970*/  MUFU.EX2 R29, R29 ;  /* 0x0000001d001d7308 */ /* 0x000e220000000800 */
[----:B--2---:R-:W-:-:S07]  /*4980*/  FADD.FTZ R36, R28, R15 ;  /* 0x0000000f1c247221 */ /* 0x004fce0000010000 */
        /* <DEDUP_REMOVED lines=19> */
[----:B0-----:R-:W-:-:S04]  /*4ac0*/  FADD.FTZ R15, R35, R40 ;  /* 0x00000028230f7221 */ /* 0x001fc80000010000 */
[C---:B------:R-:W-:Y:S01]  /*4ad0*/  FADD.FTZ R15, R186.reuse, R15 ;  /* 0x0000000fba0f7221 */ /* 0x040fe20000010000 */
[----:B------:R-:W-:Y:S01]  /*4ae0*/  F2FP.BF16.F32.PACK_AB R186, R186, R35 ;  /* 0x00000023baba723e */ /* 0x000fe200000010ff */
[----:B--2---:R-:W-:-:S04]  /*4af0*/  FADD.FTZ R21, R33, R0 ;  /* 0x0000000021157221 */ /* 0x004fc80000010000 */
[C---:B-1----:R-:W-:Y:S01]  /*4b00*/  FADD.FTZ R14, R34.reuse, R21 ;  /* 0x00000015220e7221 */ /* 0x042fe20000010000 */
[----:B------:R-:W-:Y:S01]  /*4b10*/  F2FP.BF16.F32.PACK_AB R187, R34, R33 ;  /* 0x0000002122bb723e */ /* 0x000fe200000010ff */
[----:B------:R-:W-:Y:S06]  /*4b20*/  @P2 BRA `(.L_x_1222) ;  /* 0x0000000000442947 */ /* 0x000fec0003800000 */
        /* <DEDUP_REMOVED lines=10> */
.L_x_1223:
[----:B------:R-:W-:-:S11]  /*4bd0*/  UISETP.NE.AND UP2, UPT, UR5, 0x1, UPT ;  /* 0x000000010500788c */ /* 0x000fd6000bf45270 */
[----:B------:R-:W-:Y:S02]  /*4be0*/  @UP2 ULDC.64 UR10, c[0x0][0x9e8] ;  /* 0x00027a00000a2ab9 */ /* 0x000fe40000000a00 */
[----:B------:R-:W-:-:S04]  /*4bf0*/  UIMAD.WIDE.U32 UR14, UR7, UR10, URZ ;  /* 0x0000000a070e72a5 */ /* 0x000fc8000f8e003f */
[----:B------:R-:W-:-:S12]  /*4c00*/  @UP2 USHF.R.U32.HI UR7, URZ, UR11, UR15 ;  /* 0x0000000b3f072299 */ /* 0x000fd8000801160f */
.L_x_1224:
[----:B------:R-:W-:-:S04]  /*4c10*/  UIMAD UR5, UR7, UR5, UR5 ;  /* 0x00000005070572a4 */ /* 0x000fc8000f8e0205 */
[----:B------:R-:W-:-:S04]  /*4c20*/  UISETP.LT.AND UP2, UPT, UR4, UR5, UPT ;  /* 0x000000050400728c */ /* 0x000fc8000bf41270 */
[----:B------:R-:W-:-:S12]  /*4c30*/  USEL UR4, UR4, UR5, UP2 ;  /* 0x0000000504047287 */ /* 0x000fd80009000000 */
.L_x_1222:
[----:B------:R-:W-:Y:S01]  /*4c40*/  R2UR UR7, R19 ;  /* 0x00000000130772ca */ /* 0x000fe200000e0000 */
[----:B------:R-:W-:Y:S01]  /*4c50*/  USHF.R.S32.HI UR5, URZ, 0x1f, UR4 ;  /* 0x0000001f3f057899 */ /* 0x000fe20008011404 */
[----:B------:R-:W-:Y:S01]  /*4c60*/  IMAD.MOV.U32 R0, RZ, RZ, 0x3f800000 ;  /* 0x3f800000ff007424 */ /* 0x000fe200078e00ff */
[----:B------:R-:W-:Y:S01]  /*4c70*/  CS2R R150, SRZ ;  /* 0x0000000000967805 */ /* 0x000fe2000001ff00 */
[----:B------:R-:W-:Y:S01]  /*4c80*/  IMAD.MOV.U32 R152, RZ, RZ, 0x3f800000 ;  /* 0x3f800000ff987424 */ /* 0x000fe200078e00ff */
[----:B------:R-:W-:Y:S01]  /*4c90*/  ULEA.HI UR5, UR5, UR4, URZ, 0x6 ;  /* 0x0000000405057291 */ /* 0x000fe2000f8f303f */
[----:B------:R-:W-:Y:S02]  /*4ca0*/  CS2R R148, SRZ ;  /* 0x0000000000947805 */ /* 0x000fe4000001ff00 */
[----:B------:R-:W-:Y:S02]  /*4cb0*/  CS2R R146, SRZ ;  /* 0x0000000000927805 */ /* 0x000fe4000001ff00 */
[----:B------:R-:W-:Y:S01]  /*4cc0*/  CS2R R144, SRZ ;  /* 0x0000000000907805 */ /* 0x000fe2000001ff00 */
[----:B------:R-:W-:Y:S01]  /*4cd0*/  USHF.R.S32.HI UR5, URZ, 0x6, UR5 ;  /* 0x000000063f057899 */ /* 0x000fe20008011405 */
[----:B------:R-:W-:-:S02]  /*4ce0*/  CS2R R142, SRZ ;  /* 0x00000000008e7805 */ /* 0x000fc4000001ff00 */
[----:B------:R-:W-:Y:S02]  /*4cf0*/  CS2R R140, SRZ ;  /* 0x00000000008c7805 */ /* 0x000fe4000001ff00 */
[----:B------:R-:W-:Y:S01]  /*4d00*/  CS2R R138, SRZ ;  /* 0x00000000008a7805 */ /* 0x000fe2000001ff00 */
[----:B------:R-:W-:Y:S01]  /*4d10*/  UISETP.LT.AND UP2, UPT, UR7, UR5, UPT ;  /* 0x000000050700728c */ /* 0x000fe2000bf41270 */
[----:B------:R-:W-:Y:S02]  /*4d20*/  CS2R R136, SRZ ;  /* 0x0000000000887805 */ /* 0x000fe4000001ff00 */
[----:B------:R-:W-:Y:S02]  /*4d30*/  CS2R R134, SRZ ;  /* 0x0000000000867805 */ /* 0x000fe4000001ff00 */
[----:B------:R-:W-:Y:S01]  /*4d40*/  CS2R R132, SRZ ;  /* 0x0000000000847805 */ /* 0x000fe2000001ff00 */
[----:B------:R-:W-:Y:S01]  /*4d50*/  USEL UR54, UR7, UR5, !UP2 ;  /* 0x0000000507367287 */ /* 0x000fe2000d000000 */
[----:B------:R-:W-:-:S02]  /*4d60*/  CS2R R130, SRZ ;  /* 0x0000000000827805 */ /* 0x000fc4000001ff00 */
[----:B------:R-:W-:Y:S02]  /*4d70*/  CS2R R128, SRZ ;  /* 0x0000000000807805 */ /* 0x000fe4000001ff00 */
[----:B------:R-:W-:Y:S02]  /*4d80*/  CS2R R126, SRZ ;  /* 0x00000000007e7805 */ /* 0x000fe4000001ff00 */
[----:B------:R-:W-:Y:S02]  /*4d90*/  CS2R R124, SRZ ;  /* 0x00000000007c7805 */ /* 0x000fe4000001ff00 */
[----:B------:R-:W-:Y:S02]  /*4da0*/  CS2R R122, SRZ ;  /* 0x00000000007a7805 */ /* 0x000fe4000001ff00 */
[----:B------:R-:W-:Y:S02]  /*4db0*/  ISETP.GE.AND P2, PT, R20, UR54, PT ;  /* 0x0000003614007c0c */ /* 0x000fe4000bf46270 */
        /* <DEDUP_REMOVED lines=49> */
[----:B------:R-:W-:Y:S06]  /*50d0*/  @!P2 BRA `(.L_x_1225) ;  /* 0x0000002800eca947 */ /* 0x000fec0003800000 */
[----:B------:R-:W-:Y:S01]  /*50e0*/  IMAD.MOV.U32 R0, RZ, RZ, 0x3f800000 ;  /* 0x3f800000ff007424 */ /* 0x000fe200078e00ff */
[----:B------:R-:W-:Y:S01]  /*50f0*/  ULDC UR55, c[0x0][0x9e4] ;  /* 0x0002790000377ab9 */ /* 0x000fe20000000800 */
[----:B------:R-:W-:-:S07]  /*5100*/  IMAD.MOV.U32 R151, RZ, RZ, RZ ;  /* 0x000000ffff977224 */ /* 0x000fce00078e00ff */
.L_x_1242:
[----:B------:R-:W-:-:S04]  /*5110*/  UIADD3 UR4, UR36, 0x1, URZ ;  /* 0x0000000124047890 */ /* 0x000fc8000fffe03f */
[----:B------:R-:W-:-:S04]  /*5120*/  UISETP.NE.AND UP2, UPT, UR4, 0x2, UPT ;  /* 0x000000020400788c */ /* 0x000fc8000bf45270 */
[----:B------:R-:W-:Y:S02]  /*5130*/  USEL UR7, URZ, 0x1, UP2 ;  /* 0x000000013f077887 */ /* 0x000fe40009000000 */
[----:B------:R-:W-:Y:S02]  /*5140*/  USEL UR4, UR4, URZ, UP2 ;  /* 0x0000003f04047287 */ /* 0x000fe40009000000 */
[----:B------:R-:W-:Y:S01]  /*5150*/  ULOP3.LUT UR7, UR38, UR7, URZ, 0x3c, !UPT ;  /* 0x0000000726077292 */ /* 0x000fe2000f8e3c3f */
[----:B------:R-:W-:Y:S11]  /*5160*/  @!P0 BRA `(.L_x_1226) ;  /* 0x0000000000048947 */ /* 0x000ff60003800000 */
[----:B------:R-:W-:Y:S01]  /*5170*/  BPT.TRAP 0x1 ;  /* 0x000000040000795c */ /* 0x000fe20000300000 */
.L_x_1226:
[----:B------:R-:W-:Y:S01]  /*5180*/  ULEA UR5, UR4, UR37, 0x3 ;  /* 0x0000002504057291 */ /* 0x000fe2000f8e183f */
[----:B------:R-:W-:-:S05]  /*5190*/  IMAD.U32 R21, RZ, RZ, UR7 ;  /* 0x00000007ff157e24 */ /* 0x000fca000f8e00ff */
[----:B------:R-:W-:-:S04]  /*51a0*/  SHF.L.U32 R21, R21, 0x1f, RZ ;  /* 0x0000001f15157819 */ /* 0x000fc800000006ff */
[----:B------:R0:W1:Y:S01]  /*51b0*/  SYNCS.PHASECHK.TRANS64.TRYWAIT P2, [UR5+0x30830], R21 ;  /* 0x03083015ff0075a7 */ /* 0x0000620008040145 */
[----:B------:R-:W-:Y:S05]  /*51c0*/  @!P0 BRA `(.L_x_1227) ;  /* 0x0000000000048947 */ /* 0x000fea0003800000 */
[----:B------:R-:W-:Y:S01]  /*51d0*/  BPT.TRAP 0x1 ;  /* 0x000000040000795c */ /* 0x000fe20000300000 */
.L_x_1227:
[-C--:B------:R-:W-:Y:S01]  /*51e0*/  FMUL.FTZ R24, R24, R152.reuse ;  /* 0x0000009818187220 */ /* 0x080fe20000410000 */
[----:B------:R-:W-:Y:S01]  /*51f0*/  FMUL.FTZ R25, R25, R152 ;  /* 0x0000009819197220 */ /* 0x000fe20000410000 */
[----:B-1----:R-:W-:Y:S06]  /*5200*/  @P2 BRA `(.L_x_1228) ;  /* 0x0000000000082947 */ /* 0x002fec0003800000 */
[----:B------:R-:W1:Y:S02]  /*5210*/  SYNCS.PHASECHK.TRANS64.TRYWAIT P2, [UR5+0x30830], R21 ;  /* 0x03083015ff0075a7 */ /* 0x000e640008040145 */
[----:B-1----:R-:W-:Y:S05]  /*5220*/  @!P2 BRA `(.L_x_1229) ;  /* 0x0000015800aca947 */ /* 0x002fea0003800000 */
.L_x_1228:
[----:B------:R-:W-:Y:S01]  /*5230*/  R2UR UR6, R17 ;  /* 0x00000000110672ca */ /* 0x000fe200000e0000 */
[-C--:B------:R-:W-:Y:S01]  /*5240*/  FMUL.FTZ R28, R28, R152.reuse ;  /* 0x000000981c1c7220 */ /* 0x080fe20000410000 */
[----:B------:R-:W-:Y:S01]  /*5250*/  R2UR UR48, R12 ;  /* 0x000000000c3072ca */ /* 0x000fe200000e0000 */
[-C--:B------:R-:W-:Y:S01]  /*5260*/  FMUL.FTZ R29, R29, R152.reuse ;  /* 0x000000981d1d7220 */ /* 0x080fe20000410000 */
[----:B------:R-:W-:Y:S01]  /*5270*/  R2UR UR49, R13 ;  /* 0x000000000d3172ca */ /* 0x000fe200000e0000 */
        /* <DEDUP_REMOVED lines=8> */
[----:B------:R-:W-:Y:S01]  /*5300*/  ULEA UR6, UR4, UR6, 0xb ;  /* 0x0000000604067291 */ /* 0x000fe2000f8e583f */
        /* <DEDUP_REMOVED lines=52> */
[----:B------:R-:W-:Y:S01]  /*5650*/  UMOV UR50, UR6 ;  /* 0x0000000600327c82 */ /* 0x000fe20008000000 */
[----:B-1----:R-:W-:Y:S01]  /*5660*/  WARPGROUP.ARRIVE ;  /* 0x00000000000079c5 */ /* 0x002fe20000000000 */
[----:B------:R-:W-:Y:S01]  /*5670*/  UMOV UR51, 0x40000040 ;  /* 0x4000004000337882 */ /* 0x000fe20000000000 */
[----:B------:R-:W-:Y:S01]  /*5680*/  UIADD3 UR10, UR6, 0x204, URZ ;  /* 0x00000204060a7890 */ /* 0x000fe2000fffe03f */
[-C--:B------:R-:W-:Y:S01]  /*5690*/  FMUL.FTZ R26, R26, R0.reuse ;  /* 0x000000001a1a7220 */ /* 0x080fe20000410000 */
[----:B------:R-:W-:Y:S01]  /*56a0*/  UMOV UR11, 0x40000040 ;  /* 0x40000040000b7882 */ /* 0x000fe20000000000 */
[----:B------:R-:W-:Y:S01]  /*56b0*/  UIADD3 UR14, UR6, 0x206, URZ ;  /* 0x00000206060e7890 */ /* 0x000fe2000fffe03f */
[----:B------:R-:W-:Y:S01]  /*56c0*/  HGMMA.64x64x16.F32.BF16 R152, gdesc[UR48], RZ, !UPT, gsb0 ;  /* 0x00e00000309879f0 */ /* 0x000fe2000c0018ff */
[----:B------:R-:W-:Y:S01]  /*56d0*/  R2UR UR48, R10 ;  /* 0x000000000a3072ca */ /* 0x000fe200000e0000 */
[----:B------:R-:W-:Y:S01]  /*56e0*/  UIADD3 UR50, UR6, 0x2, URZ ;  /* 0x0000000206327890 */ /* 0x000fe2000fffe03f */
[----:B------:R-:W-:Y:S01]  /*56f0*/  R2UR UR49, R11 ;  /* 0x000000000b3172ca */ /* 0x000fe200000e0000 */
[----:B------:R-:W-:Y:S01]  /*5700*/  UMOV UR51, 0x40000040 ;  /* 0x4000004000337882 */ /* 0x000fe20000000000 */
        /* <DEDUP_REMOVED lines=84> */
[----:B------:R-:W-:Y:S01]  /*5c50*/  FMUL.FTZ R151, R151, R0 ;  /* 0x0000000097977220 */ /* 0x000fe20000410000 */
[----:B------:R-:W-:-:S02]  /*5c60*/  WARPGROUP.DEPBAR.LE gsb0, 0x0 ;  /* 0x00008000000079c5 */ /* 0x000fc40000010000 */
[----:B------:R-:W-:-:S07]  /*5c70*/  WARPGROUP.ARRIVE ;  /* 0x00000000000079c5 */ /* 0x000fce0000000000 */
[----:B------:R-:W-:Y:S01]  /*5c80*/  HGMMA.64x64x16.F32.BF16 R152, gdesc[UR48], R152, gsb0 ;  /* 0x00e00000309879f0 */ /* 0x000fe20008001898 */
[----:B------:R-:W-:Y:S01]  /*5c90*/  R2UR UR48, R6 ;  /* 0x00000000063072ca */ /* 0x000fe200000e0000 */
[----:B------:R-:W-:Y:S01]  /*5ca0*/  UIADD3 UR50, UR6, 0x6, URZ ;  /* 0x0000000606327890 */ /* 0x000fe2000fffe03f */
[----:B------:R-:W-:Y:S01]  /*5cb0*/  R2UR UR49, R7 ;  /* 0x00000000073172ca */ /* 0x000fe200000e0000 */
[----:B------:R-:W-:Y:S01]  /*5cc0*/  UMOV UR51, 0x40000040 ;  /* 0x4000004000337882 */ /* 0x000fe20000000000 */
[----:B------:R-:W-:Y:S02]  /*5cd0*/  WARPGROUP.DEPBAR.LE gsb0, 0x0 ;  /* 0x00008000000079c5 */ /* 0x000fe40000010000 */
[----:B------:R-:W-:-:S09]  /*5ce0*/  WARPGROUP.ARRIVE ;  /* 0x00000000000079c5 */ /* 0x000fd20000000000 */
        /* <DEDUP_REMOVED lines=8> */
[----:B------:R-:W-:Y:S01]  /*5d70*/  UIADD3 UR50, UR6, 0x202, URZ ;  /* 0x0000020206327890 */ /* 0x000fe2000fffe03f */
[----:B------:R-:W-:Y:S01]  /*5d80*/  UMOV UR51, 0x40000040 ;  /* 0x4000004000337882 */ /* 0x000fe20000000000 */
[----:B------:R-:W-:Y:S01]  /*5d90*/  UMOV UR48, UR56 ;  /* 0x0000003800307c82 */ /* 0x000fe20008000000 */
[----:B------:R-:W-:Y:S01]  /*5da0*/  UMOV UR49, UR57 ;  /* 0x0000003900317c82 */ /* 0x000fe20008000000 */
        /* <DEDUP_REMOVED lines=40> */
.L_x_1230:
[----:B------:R-:W-:Y:S01]  /*6030*/  ULEA UR14, UR36, UR37, 0x3 ;  /* 0x00000025240e7291 */ /* 0x000fe2000f8e183f */
[----:B------:R-:W-:-:S05]  /*6040*/  IMAD.U32 R0, RZ, RZ, UR38 ;  /* 0x00000026ff007e24 */ /* 0x000fca000f8e00ff */
[----:B------:R-:W-:-:S04]  /*6050*/  SHF.L.U32 R0, R0, 0x1f, RZ ;  /* 0x0000001f00007819 */ /* 0x000fc800000006ff */
[----:B------:R1:W2:Y:S01]  /*6060*/  SYNCS.PHASECHK.TRANS64.TRYWAIT P2, [UR14+0x30850], R0 ;  /* 0x03085000ff0075a7 */ /* 0x0002a2000804014e */
[----:B------:R-:W-:Y:S05]  /*6070*/  @!P0 BRA `(.L_x_1231) ;  /* 0x0000000000048947 */ /* 0x000fea0003800000 */
[----:B------:R-:W-:Y:S01]  /*6080*/  BPT.TRAP 0x1 ;  /* 0x000000040000795c */ /* 0x000fe20000300000 */
.L_x_1231:
[----:B--2---:R-:W-:Y:S05]  /*6090*/  @P2 BRA `(.L_x_1232) ;  /* 0x0000000000082947 */ /* 0x004fea0003800000 */
[----:B------:R-:W2:Y:S02]  /*60a0*/  SYNCS.PHASECHK.TRANS64.TRYWAIT P2, [UR14+0x30850], R0 ;  /* 0x03085000ff0075a7 */ /* 0x000ea4000804014e */
[----:B--2---:R-:W-:Y:S05]  /*60b0*/  @!P2 BRA `(.L_x_1233) ;  /* 0x0000014c0020a947 */ /* 0x004fea0003800000 */
.L_x_1232:
[----:B------:R-:W-:Y:S01]  /*60c0*/  UIADD3 UR6, UR37, 0x400, URZ ;  /* 0x0000040025067890 */ /* 0x000fe2000fffe03f */
[----:B------:R-:W-:Y:S01]  /*60d0*/  WARPGROUP.ARRIVE ;  /* 0x00000000000079c5 */ /* 0x000fe20000000000 */
[----:B------:R-:W-:Y:S01]  /*60e0*/  UMOV UR11, 0x40000040 ;  /* 0x40000040000b7882 */ /* 0x000fe20000000000 */
[----:B------:R-:W-:Y:S01]  /*60f0*/  PLOP3.LUT P2, PT, PT, PT, UP0, 0x80, 0x0 ;  /* 0x000000000000781c */ /* 0x000fe20003f4f008 */
[----:B------:R-:W-:Y:S01]  /*6100*/  USHF.R.U32.HI UR6, URZ, 0x4, UR6 ;  /* 0x000000043f067899 */ /* 0x000fe20008011606 */
[----:B------:R-:W-:-:S03]  /*6110*/  PLOP3.LUT P3, PT, PT, PT, UP0, 0x80, 0x0 ;  /* 0x000000000000781c */ /* 0x000fc60003f6f008 */
[----:B------:R-:W-:-:S04]  /*6120*/  ULOP3.LUT UR6, UR6, 0x3fff, URZ, 0xc0, !UPT ;  /* 0x00003fff06067892 */ /* 0x000fc8000f8ec03f */
[----:B------:R-:W-:-:S04]  /*6130*/  ULOP3.LUT UR6, UR6, 0x2000000, URZ, 0xfc, !UPT ;  /* 0x0200000006067892 */ /* 0x000fc8000f8efc3f */
[----:B------:R-:W-:-:S07]  /*6140*/  ULEA UR6, UR36, UR6, 0xb ;  /* 0x0000000624067291 */ /* 0x000fce000f8e583f */
[----:B------:R-:W-:Y:S02]  /*6150*/  UMOV UR10, UR6 ;  /* 0x00000006000a7c82 */ /* 0x000fe40008000000 */
        /* <DEDUP_REMOVED lines=15> */
[----:B------:R-:W-:Y:S02]  /*6250*/  ULDC UR6, c[0x0][0x9d8] ;  /* 0x0002760000067ab9 */ /* 0x000fe40000000800 */
[----:B01----:R-:W-:Y:S01]  /*6260*/  FMUL.FTZ R0, R154, UR6 ;  /* 0x000000069a007c20 */ /* 0x003fe20008410000 */
        /* <DEDUP_REMOVED lines=13> */
[----:B------:R-:W-:-:S02]  /*6340*/  IMAD.SHL.U32 R178, R20, 0x40, RZ ;  /* 0x0000004014b27824 */ /* 0x000fc400078e00ff */
        /* <DEDUP_REMOVED lines=14> */
[----:B------:R-:W0:Y:S08]  /*6430*/  MUFU.TANH R0, R0 ;  /* 0x0000000000007308 */ /* 0x000e300000002400 */
[----:B------:R-:W1:Y:S08]  /*6440*/  MUFU.TANH R21, R21 ;  /* 0x0000001500157308 */ /* 0x000e700000002400 */
        /* <DEDUP_REMOVED lines=27> */
[----:B------:R-:W-:Y:S01]  /*6600*/  WARPGROUP.ARRIVE ;  /* 0x00000000000079c5 */ /* 0x000fe20000000000 */
[----:B------:R-:W-:-:S05]  /*6610*/  IMAD.U32 R188, RZ, RZ, UR39 ;  /* 0x00000027ffbc7e24 */ /* 0x000fca000f8e00ff */
[----:B------:R-:W-:Y:S01]  /*6620*/  HGMMA.64x256x16.F32.BF16 R24, R184, gdesc[UR8].tnspB, R24, gsb0 ;  /* 0x43e00008b8187df0 */ /* 0x000fe20008001818 */
[----:B------:R-:W-:Y:S02]  /*6630*/  @UP0 ULDC UR10, c[0x0][0x44c] ;  /* 0x00011300000a0ab9 */ /* 0x000fe40000000800 */
[----:B------:R-:W-:Y:S02]  /*6640*/  WARPGROUP.DEPBAR.LE gsb0, 0x0 ;  /* 0x00008000000079c5 */ /* 0x000fe40000010000 */
[----:B------:R-:W-:Y:S02]  /*6650*/  VIADD R186, R18, UR61 ;  /* 0x0000003d12ba7c36 */ /* 0x000fe40008000000 */
[----:B------:R-:W-:Y:S01]  /*6660*/  FMUL.FTZ R184, R152, UR6 ;  /* 0x0000000698b87c20 */ /* 0x000fe20008410000 */
[----:B------:R-:W-:Y:S01]  /*6670*/  FMUL.FTZ R187, R180, UR6 ;  /* 0x00000006b4bb7c20 */ /* 0x000fe20008410000 */
[----:B------:R-:W-:Y:S01]  /*6680*/  FMUL.FTZ R185, R153, UR6 ;  /* 0x0000000699b97c20 */ /* 0x000fe20008410000 */
[----:B------:R-:W-:Y:S01]  /*6690*/  @P2 IMAD.HI.U32 R152, R186, UR10, RZ ;  /* 0x0000000aba982c27 */ /* 0x000fe2000f8e00ff */
[----:B------:R-:W-:-:S03]  /*66a0*/  @UP0 ULDC UR10, c[0x0][0x450] ;  /* 0x00011400000a0ab9 */ /* 0x000fc60000000800 */
[----:B------:R-:W-:Y:S01]  /*66b0*/  FMUL.FTZ R180, R183, UR6 ;  /* 0x00000006b7b47c20 */ /* 0x000fe20008410000 */
[----:B------:R-:W-:Y:S01]  /*66c0*/  PLOP3.LUT P2, PT, PT, PT, UP1, 0x40, 0x0 ;  /* 0x000000000000781c */ /* 0x000fe20003f4e818 */
[----:B------:R-:W0:Y:S01]  /*66d0*/  MUFU.TANH R184, R184 ;  /* 0x000000b800b87308 */ /* 0x000e220000002400 */
[----:B------:R-:W-:Y:S01]  /*66e0*/  @P3 SHF.R.U32.HI R186, RZ, UR10, R152 ;  /* 0x0000000affba3c19 */ /* 0x000fe20008011698 */
[----:B------:R-:W-:Y:S01]  /*66f0*/  IMAD.U32 R152, RZ, RZ, UR5 ;  /* 0x00000005ff987e24 */ /* 0x000fe2000f8e00ff */
[----:B------:R-:W-:-:S03]  /*6700*/  ULDC UR5, c[0x0][0x9e0] ;  /* 0x0002780000057ab9 */ /* 0x000fc60000000800 */
[----:B------:R-:W-:Y:S01]  /*6710*/  @!P1 VIADD R152, R152, 0x30840 ;  /* 0x0003084098989836 */ /* 0x000fe20000000000 */
[----:B------:R-:W5:Y:S01]  /*6720*/  SHFL.IDX PT, R190, R186, RZ, 0x1c1f ;  /* 0x001c1fffbabe7589 */ /* 0x000f6200000e0000 */
[----:B------:R-:W0:Y:S03]  /*6730*/  MUFU.TANH R185, R185 ;  /* 0x000000b900b97308 */ /* 0x000e260000002400 */
[----:B------:R-:W-:-:S04]  /*6740*/  @!P1 PRMT R152, RZ, 0x654, R152 ;  /* 0x00000654ff989816 */ /* 0x000fc80000000098 */
[----:B------:R1:W-:Y:S01]  /*6750*/  @!P1 SYNCS.ARRIVE.TRANS64.RED.A1T0 RZ, [R152+URZ], RZ ;  /* 0x000000ff98ff99a7 */ /* 0x0003e2000810043f */
[----:B------:R-:W0:Y:S01]  /*6760*/  MUFU.TANH R187, R187 ;  /* 0x000000bb00bb7308 */ /* 0x000e220000002400 */
[----:B-1----:R-:W-:-:S07]  /*6770*/  IADD3 R152, -R16, 0x1, -R178 ;  /* 0x0000000110987810 */ /* 0x002fce0007ffe9b2 */
[----:B------:R-:W1:Y:S01]  /*6780*/  MUFU.TANH R180, R180 ;  /* 0x000000b400b47308 */ /* 0x000e620000002400 */
[----:B------:R-:W-:-:S05]  /*6790*/  IADD3 R188, -R188, UR60, R152 ;  /* 0x0000003cbcbc7c10 */ /* 0x000fca000fffe198 */
[C---:B------:R-:W-:Y:S02]  /*67a0*/  VIADD R189, R188.reuse, UR5 ;  /* 0x00000005bcbd7c36 */ /* 0x040fe40008000000 */
[----:B------:R-:W-:Y:S02]  /*67b0*/  VIADD R188, R188, UR58 ;  /* 0x0000003abcbc7c36 */ /* 0x000fe40008000000 */
[--C-:B-----5:R-:W-:Y:S02]  /*67c0*/  IMAD.IADD R183, R189, 0x1, R190.reuse ;  /* 0x00000001bdb77824 */ /* 0x120fe400078e02be */
[----:B------:R-:W-:Y:S01]  /*67d0*/  IMAD.IADD R182, R188, 0x1, R190 ;  /* 0x00000001bcb67824 */ /* 0x000fe200078e02be */
[----:B0-234-:R-:W-:Y:S06]  /*67e0*/  @P2 BRA `(.L_x_1234) ;  /* 0x00000000005c2947 */ /* 0x01dfec0003800000 */
[----:B------:R-:W-:Y:S01]  /*67f0*/  IMAD.U32 R152, RZ, RZ, UR39 ;  /* 0x00000027ff987e24 */ /* 0x000fe2000f8e00ff */
[----:B------:R-:W-:Y:S04]  /*6800*/  BSSY B0, `(.L_x_1235) ;  /* 0x0000011000007945 */ /* 0x000fe80003800000 */
[----:B------:R-:W-:-:S04]  /*6810*/  IADD3 R190, -R152, UR60, R190 ;  /* 0x0000003c98be7c10 */ /* 0x000fc8000fffe1be */
[----:B------:R-:W-:-:S13]  /*6820*/  ISETP.GT.AND P2, PT, R190, -0x1, PT ;  /* 0xffffffffbe00780c */ /* 0x000fda0003f44270 */
[----:B------:R-:W-:Y:S05]  /*6830*/  @P2 BRA `(.L_x_1236) ;  /* 0x0000000000202947 */ /* 0x000fea0003800000 */
[----:B------:R-:W-:Y:S01]  /*6840*/  IMAD.U32 R191, RZ, RZ, UR55 ;  /* 0x00000037ffbf7e24 */ /* 0x000fe2000f8e00ff */
[----:B------:R-:W-:-:S04]  /*6850*/  LOP3.LUT R190, RZ, R190, RZ, 0x33, !PT ;  /* 0x000000beffbe7212 */ /* 0x000fc800078e33ff */
[----:B------:R-:W-:-:S13]  /*6860*/  ISETP.NE.AND P2, PT, R191, 0x1, PT ;  /* 0x00000001bf00780c */ /* 0x000fda0003f45270 */
[----:B------:R-:W0:Y:S02]  /*6870*/  @P2 LDC.64 R152, c[0x0][0x9e8] ;  /* 0x00027a00ff982b82 */ /* 0x000e240000000a00 */
[----:B0-----:R-:W-:-:S05]  /*6880*/  @P2 IMAD.HI.U32 R152, R190, R152, RZ ;  /* 0x00000098be982227 */ /* 0x001fca00078e00ff */
[----:B------:R-:W-:-:S04]  /*6890*/  @P2 SHF.R.U32.HI R190, RZ, R153, R152 ;  /* 0x00000099ffbe2219 */ /* 0x000fc80000011698 */
[----:B------:R-:W-:Y:S01]  /*68a0*/  LOP3.LUT R190, RZ, R190, RZ, 0x33, !PT ;  /* 0x000000beffbe7212 */ /* 0x000fe200078e33ff */
[----:B------:R-:W-:Y:S06]  /*68b0*/  BRA `(.L_x_1237) ;  /* 0x0000000000147947 */ /* 0x000fec0003800000 */
.L_x_1236:
[----:B------:R-:W-:-:S05]  /*68c0*/  IMAD.U32 R191, RZ, RZ, UR55 ;  /* 0x00000037ffbf7e24 */ /* 0x000fca000f8e00ff */
[----:B------:R-:W-:-:S13]  /*68d0*/  ISETP.NE.AND P2, PT, R191, 0x1, PT ;  /* 0x00000001bf00780c */ /* 0x000fda0003f45270 */
[----:B------:R-:W0:Y:S02]  /*68e0*/  @P2 LDC.64 R152, c[0x0][0x9e8] ;  /* 0x00027a00ff982b82 */ /* 0x000e240000000a00 */
[----:B0-----:R-:W-:-:S05]  /*68f0*/  @P2 IMAD.HI.U32 R152, R190, R152, RZ ;  /* 0x00000098be982227 */ /* 0x001fca00078e00ff */
[----:B------:R-:W-:-:S07]  /*6900*/  @P2 SHF.R.U32.HI R190, RZ, R153, R152 ;  /* 0x00000099ffbe2219 */ /* 0x000fce0000011698 */
.L_x_1237:
[----:B------:R-:W-:Y:S05]  /*6910*/  BSYNC B0 ;  /* 0x0000000000007941 */ /* 0x000fea0003800000 */
.L_x_1235:
[----:B------:R-:W-:-:S04]  /*6920*/  IMAD R190, R190, R191, -R178 ;  /* 0x000000bfbebe7224 */ /* 0x000fc800078e0ab2 */
[----:B------:R-:W-:-:S05]  /*6930*/  IMAD.IADD R190, R190, 0x1, -R16 ;  /* 0x00000001bebe7824 */ /* 0x000fca00078e0a10 */
[----:B------:R-:W-:Y:S02]  /*6940*/  VIADDMNMX R183, R190, R191, R183, PT ;  /* 0x000000bfbeb77246 */ /* 0x000fe400038001b7 */
[----:B------:R-:W-:-:S07]  /*6950*/  VIMNMX R182, R182, R190, !PT ;  /* 0x000000beb6b67248 */ /* 0x000fce0007fe0100 */
.L_x_1234:
[----:B------:R-:W-:Y:S01]  /*6960*/  ISETP.GT.AND P2, PT, R20, -0x1, PT ;  /* 0xffffffff1400780c */ /* 0x000fe20003f44270 */
[----:B------:R-:W0:Y:S03]  /*6970*/  SHFL.IDX PT, R186, R186, 0x1, 0x1c1f ;  /* 0x003c1f00baba7f89 */ /* 0x000e2600000e0000 */
[C---:B------:R-:W-:Y:S02]  /*6980*/  ISETP.GT.AND P5, PT, R182.reuse, RZ, P2 ;  /* 0x000000ffb600720c */ /* 0x040fe400017a4270 */
[C---:B------:R-:W-:Y:S02]  /*6990*/  ISETP.GT.AND P4, PT, R182.reuse, 0x1, P2 ;  /* 0x00000001b600780c */ /* 0x040fe40001784270 */
[----:B------:R-:W-:Y:S02]  /*69a0*/  ISETP.LT.OR P5, PT, R183, 0x1, P5 ;  /* 0x00000001b700780c */ /* 0x000fe40002fa1670 */
[----:B------:R-:W-:-:S02]  /*69b0*/  ISETP.GT.AND P6, PT, R182, 0x8, P2 ;  /* 0x00000008b600780c */ /* 0x000fc400017c4270 */
[----:B------:R-:W-:Y:S02]  /*69c0*/  FSEL R184, R184, -INF , !P5 ;  /* 0xff800000b8b87808 */ /* 0x000fe40006800000 */
[C---:B------:R-:W-:Y:S02]  /*69d0*/  ISETP.GT.AND P5, PT, R182.reuse, 0x10, P2 ;  /* 0x00000010b600780c */ /* 0x040fe400017a4270 */
[----:B------:R-:W-:Y:S02]  /*69e0*/  ISETP.GT.AND P3, PT, R182, 0x9, P2 ;  /* 0x00000009b600780c */ /* 0x000fe40001764270 */
[C---:B------:R-:W-:Y:S02]  /*69f0*/  ISETP.LT.OR P5, PT, R183.reuse, 0x11, P5 ;  /* 0x00000011b700780c */ /* 0x040fe40002fa1670 */
[----:B------:R-:W-:Y:S02]  /*6a00*/  ISETP.LT.OR P4, PT, R183, 0x2, P4 ;  /* 0x00000002b700780c */ /* 0x000fe40002781670 */
[----:B------:R-:W-:-:S02]  /*6a10*/  FSEL R160, R160, -INF , !P5 ;  /* 0xff800000a0a07808 */ /* 0x000fc40006800000 */
[----:B------:R-:W-:Y:S01]  /*6a20*/  ISETP.GT.AND P5, PT, R182, 0x20, P2 ;  /* 0x00000020b600780c */ /* 0x000fe200017a4270 */
[--C-:B0-----:R-:W-:Y:S01]  /*6a30*/  IMAD.IADD R189, R189, 0x1, R186.reuse ;  /* 0x00000001bdbd7824 */ /* 0x101fe200078e02ba */
[C---:B------:R-:W-:Y:S01]  /*6a40*/  ISETP.LT.OR P6, PT, R183.reuse, 0x9, P6 ;  /* 0x00000009b700780c */ /* 0x040fe200037c1670 */
[----:B------:R-:W-:Y:S01]  /*6a50*/  IMAD.IADD R188, R188, 0x1, R186 ;  /* 0x00000001bcbc7824 */ /* 0x000fe200078e02ba */
[C---:B------:R-:W-:Y:S02]  /*6a60*/  ISETP.LT.OR P3, PT, R183.reuse, 0xa, P3 ;  /* 0x0000000ab700780c */ /* 0x040fe40001f61670 */
[----:B------:R-:W-:Y:S02]  /*6a70*/  ISETP.LT.OR P5, PT, R183, 0x21, P5 ;  /* 0x00000021b700780c */ /* 0x000fe40002fa1670 */
[----:B------:R-:W-:Y:S02]  /*6a80*/  FSEL R185, R185, -INF , !P4 ;  /* 0xff800000b9b97808 */ /* 0x000fe40006000000 */
[----:B------:R-:W-:-:S02]  /*6a90*/  FSEL R156, R156, -INF , !P6 ;  /* 0xff8000009c9c7808 */ /* 0x000fc40007000000 */
[----:B------:R-:W-:Y:S02]  /*6aa0*/  FSEL R157, R157, -INF , !P3 ;  /* 0xff8000009d9d7808 */ /* 0x000fe40005800000 */
[C---:B------:R-:W-:Y:S02]  /*6ab0*/  ISETP.GT.AND P4, PT, R182.reuse, 0x11, P2 ;  /* 0x00000011b600780c */ /* 0x040fe40001784270 */
[C---:B------:R-:W-:Y:S02]  /*6ac0*/  ISETP.GT.AND P6, PT, R182.reuse, 0x18, P2 ;  /* 0x00000018b600780c */ /* 0x040fe400017c4270 */
[----:B------:R-:W-:Y:S02]  /*6ad0*/  ISETP.GT.AND P3, PT, R182, 0x19, P2 ;  /* 0x00000019b600780c */ /* 0x000fe40001764270 */
[----:B------:R-:W-:Y:S02]  /*6ae0*/  FSEL R168, R168, -INF , !P5 ;  /* 0xff800000a8a87808 */ /* 0x000fe40006800000 */
[----:B------:R-:W-:-:S02]  /*6af0*/  ISETP.GT.AND P5, PT, R182, 0x30, P2 ;  /* 0x00000030b600780c */ /* 0x000fc400017a4270 */
[C---:B------:R-:W-:Y:S02]  /*6b00*/  ISETP.LT.OR P4, PT, R183.reuse, 0x12, P4 ;  /* 0x00000012b700780c */ /* 0x040fe40002781670 */
[C---:B------:R-:W-:Y:S02]  /*6b10*/  ISETP.LT.OR P6, PT, R183.reuse, 0x19, P6 ;  /* 0x00000019b700780c */ /* 0x040fe400037c1670 */
        /* <DEDUP_REMOVED lines=9> */
[----:B------:R-:W-:-:S02]  /*6bb0*/  PLOP3.LUT P5, PT, PT, PT, UP1, 0x40, 0x0 ;  /* 0x000000000000781c */ /* 0x000fc40003fae818 */
[C---:B------:R-:W-:Y:S02]  /*6bc0*/  ISETP.LT.OR P4, PT, R183.reuse, 0x22, P4 ;  /* 0x00000022b700780c */ /* 0x040fe40002781670 */
[C---:B------:R-:W-:Y:S02]  /*6bd0*/  ISETP.LT.OR P6, PT, R183.reuse, 0x29, P6 ;  /* 0x00000029b700780c */ /* 0x040fe400037c1670 */
[----:B------:R-:W-:Y:S02]  /*6be0*/  ISETP.LT.OR P3, PT, R183, 0x2a, P3 ;  /* 0x0000002ab700780c */ /* 0x000fe40001f61670 */
[----:B------:R-:W-:Y:S02]  /*6bf0*/  FSEL R169, R169, -INF , !P4 ;  /* 0xff800000a9a97808 */ /* 0x000fe40006000000 */
[----:B------:R-:W-:Y:S02]  /*6c00*/  FSEL R172, R172, -INF , !P6 ;  /* 0xff800000acac7808 */ /* 0x000fe40007000000 */
[----:B------:R-:W-:-:S02]  /*6c10*/  FSEL R173, R173, -INF , !P3 ;  /* 0xff800000adad7808 */ /* 0x000fc40005800000 */
[C---:B------:R-:W-:Y:S02]  /*6c20*/  ISETP.GT.AND P4, PT, R182.reuse, 0x31, P2 ;  /* 0x00000031b600780c */ /* 0x040fe40001784270 */
[C---:B------:R-:W-:Y:S02]  /*6c30*/  ISETP.GT.AND P6, PT, R182.reuse, 0x38, P2 ;  /* 0x00000038b600780c */ /* 0x040fe400017c4270 */
[----:B------:R-:W-:Y:S02]  /*6c40*/  ISETP.GT.AND P3, PT, R182, 0x39, P2 ;  /* 0x00000039b600780c */ /* 0x000fe40001764270 */
[C---:B------:R-:W-:Y:S02]  /*6c50*/  ISETP.LT.OR P4, PT, R183.reuse, 0x32, P4 ;  /* 0x00000032b700780c */ /* 0x040fe40002781670 */
[C---:B------:R-:W-:Y:S02]  /*6c60*/  ISETP.LT.OR P6, PT, R183.reuse, 0x39, P6 ;  /* 0x00000039b700780c */ /* 0x040fe400037c1670 */
[----:B------:R-:W-:-:S02]  /*6c70*/  ISETP.LT.OR P3, PT, R183, 0x3a, P3 ;  /* 0x0000003ab700780c */ /* 0x000fc40001f61670 */
[----:B------:R-:W-:Y:S02]  /*6c80*/  FSEL R177, R177, -INF , !P4 ;  /* 0xff800000b1b17808 */ /* 0x000fe40006000000 */
[----:B------:R-:W-:Y:S02]  /*6c90*/  FSEL R187, R187, -INF , !P6 ;  /* 0xff800000bbbb7808 */ /* 0x000fe40007000000 */
[----:B------:R-:W-:Y:S01]  /*6ca0*/  FSEL R181, R181, -INF , !P3 ;  /* 0xff800000b5b57808 */ /* 0x000fe20005800000 */
[----:B------:R-:W-:Y:S06]  /*6cb0*/  @P5 BRA `(.L_x_1238) ;  /* 0x00000000005c5947 */ /* 0x000fec0003800000 */
        /* <DEDUP_REMOVED lines=13> */
.L_x_1240:
[----:B------:R-:W-:-:S05]  /*6d90*/  IMAD.U32 R182, RZ, RZ, UR55 ;  /* 0x00000037ffb67e24 */ /* 0x000fca000f8e00ff */
[----:B------:R-:W-:-:S13]  /*6da0*/  ISETP.NE.AND P3, PT, R182, 0x1, PT ;  /* 0x00000001b600780c */ /* 0x000fda0003f65270 */
[----:B------:R-:W0:Y:S02]  /*6db0*/  @P3 LDC.64 R152, c[0x0][0x9e8] ;  /* 0x00027a00ff983b82 */ /* 0x000e240000000a00 */
[----:B0-----:R-:W-:-:S05]  /*6dc0*/  @P3 IMAD.HI.U32 R152, R186, R152, RZ ;  /* 0x00000098ba983227 */ /* 0x001fca00078e00ff */
[----:B------:R-:W-:-:S07]  /*6dd0*/  @P3 SHF.R.U32.HI R186, RZ, R153, R152 ;  /* 0x00000099ffba3219 */ /* 0x000fce0000011698 */
.L_x_1241:
[----:B------:R-:W-:Y:S05]  /*6de0*/  BSYNC B0 ;  /* 0x0000000000007941 */ /* 0x000fea0003800000 */
.L_x_1239:
[----:B------:R-:W-:-:S04]  /*6df0*/  IMAD R178, R186, R182, -R178 ;  /* 0x000000b6bab27224 */ /* 0x000fc800078e0ab2 */
[----:B------:R-:W-:-:S05]  /*6e00*/  IMAD.IADD R178, R178, 0x1, -R16 ;  /* 0x00000001b2b27824 */ /* 0x000fca00078e0a10 */
[----:B------:R-:W-:Y:S02]  /*6e10*/  VIADDMNMX R189, R178, R182, R189, PT ;  /* 0x000000b6b2bd7246 */ /* 0x000fe400038001bd */
[----:B------:R-:W-:-:S07]  /*6e20*/  VIMNMX R188, R188, R178, !PT ;  /* 0x000000b2bcbc7248 */ /* 0x000fce0007fe0100 */
.L_x_1238:
[----:B------:R-:W-:Y:S01]  /*6e30*/  FMNMX.FTZ R152, R184, R3, !PT ;  /* 0x00000003b8987209 */ /* 0x000fe20007810000 */
[----:B------:R-:W-:Y:S01]  /*6e40*/  ULDC UR6, c[0x0][0x988] ;  /* 0x0002620000067ab9 */ /* 0x000fe20000000800 */
[----:B------:R-:W-:Y:S01]  /*6e50*/  ISETP.GT.AND P4, PT, R188, 0x9, P2 ;  /* 0x00000009bc00780c */ /* 0x000fe20001784270 */
[----:B------:R-:W-:Y:S01]  /*6e60*/  UMOV UR38, UR7 ;  /* 0x0000000700267c82 */ /* 0x000fe20008000000 */
[----:B------:R-:W-:Y:S01]  /*6e70*/  FMNMX.FTZ R152, R185, R152, !PT ;  /* 0x00000098b9987209 */ /* 0x000fe20007810000 */
[----:B------:R-:W-:Y:S01]  /*6e80*/  UMOV UR36, UR4 ;  /* 0x0000000400247c82 */ /* 0x000fe20008000000 */
[----:B------:R-:W-:Y:S02]  /*6e90*/  ISETP.LT.OR P4, PT, R189, 0xa, P4 ;  /* 0x0000000abd00780c */ /* 0x000fe40002781670 */
[----:B------:R-:W-:Y:S02]  /*6ea0*/  FMNMX.FTZ R152, R156, R152, !PT ;  /* 0x000000989c987209 */ /* 0x000fe40007810000 */
[----:B------:R-:W-:-:S02]  /*6eb0*/  FSEL R155, R155, -INF , !P4 ;  /* 0xff8000009b9b7808 */ /* 0x000fc40006000000 */
[----:B------:R-:W-:Y:S02]  /*6ec0*/  FMNMX.FTZ R152, R157, R152, !PT ;  /* 0x000000989d987209 */ /* 0x000fe40007810000 */
[----:B------:R-:W-:Y:S02]  /*6ed0*/  ISETP.GT.AND P4, PT, R188, 0x19, P2 ;  /* 0x00000019bc00780c */ /* 0x000fe40001784270 */
        /* <DEDUP_REMOVED lines=11> */
[----:B------:R-:W-:Y:S02]  /*6f90*/  ISETP.GT.AND P6, PT, R188, 0x8, P2 ;  /* 0x00000008bc00780c */ /* 0x000fe400017c4270 */
[----:B------:R-:W-:Y:S02]  /*6fa0*/  FMNMX.FTZ R152, R172, R152, !PT ;  /* 0x00000098ac987209 */ /* 0x000fe40007810000 */
[----:B------:R-:W-:Y:S02]  /*6fb0*/  ISETP.LT.OR P3, PT, R189, 0x2, P3 ;  /* 0x00000002bd00780c */ /* 0x000fe40001f61670 */
[----:B------:R-:W-:Y:S02]  /*6fc0*/  FMNMX.FTZ R152, R173, R152, !PT ;  /* 0x00000098ad987209 */ /* 0x000fe40007810000 */
[----:B------:R-:W-:-:S02]  /*6fd0*/  FSEL R0, R0, -INF , !P4 ;  /* 0xff80000000007808 */ /* 0x000fc40006000000 */
[----:B------:R-:W-:Y:S02]  /*6fe0*/  FMNMX.FTZ R152, R176, R152, !PT ;  /* 0x00000098b0987209 */ /* 0x000fe40007810000 */
[----:B------:R-:W-:Y:S02]  /*6ff0*/  ISETP.LT.OR P6, PT, R189, 0x9, P6 ;  /* 0x00000009bd00780c */ /* 0x000fe400037c1670 */
[----:B------:R-:W-:Y:S02]  /*7000*/  FMNMX.FTZ R152, R177, R152, !PT ;  /* 0x00000098b1987209 */ /* 0x000fe40007810000 */
[----:B------:R-:W-:Y:S02]  /*7010*/  FMNMX.FTZ R178, R0, R2, !PT ;  /* 0x0000000200b27209 */ /* 0x000fe40007810000 */
[----:B------:R-:W-:Y:S02]  /*7020*/  FMNMX.FTZ R152, R187, R152, !PT ;  /* 0x00000098bb987209 */ /* 0x000fe40007810000 */
[----:B------:R-:W-:-:S02]  /*7030*/  ISETP.GT.AND P5, PT, R188, 0x10, P2 ;  /* 0x00000010bc00780c */ /* 0x000fc400017a4270 */
[----:B------:R-:W-:Y:S02]  /*7040*/  FMNMX.FTZ R152, R181, R152, !PT ;  /* 0x00000098b5987209 */ /* 0x000fe40007810000 */
[----:B------:R-:W-:Y:S02]  /*7050*/  FSEL R154, R154, -INF , !P6 ;  /* 0xff8000009a9a7808 */ /* 0x000fe40007000000 */
[C---:B------:R-:W-:Y:S01]  /*7060*/  ISETP.LT.OR P5, PT, R189.reuse, 0x11, P5 ;  /* 0x00000011bd00780c */ /* 0x040fe20002fa1670 */
[----:B------:R-:W0:Y:S01]  /*7070*/  SHFL.BFLY PT, R153, R152, 0x2, 0x1f ;  /* 0x0c401f0098997f89 */ /* 0x000e2200000e0000 */
[----:B------:R-:W-:Y:S02]  /*7080*/  ISETP.GT.AND P6, PT, R188, 0x18, P2 ;  /* 0x00000018bc00780c */ /* 0x000fe400017c4270 */
[----:B------:R-:W-:Y:S02]  /*7090*/  FSEL R158, R158, -INF , !P5 ;  /* 0xff8000009e9e7808 */ /* 0x000fe40006800000 */
[----:B------:R-:W-:-:S02]  /*70a0*/  ISETP.LT.OR P6, PT, R189, 0x19, P6 ;  /* 0x00000019bd00780c */ /* 0x000fc400037c1670 */
[----:B------:R-:W-:Y:S02]  /*70b0*/  ISETP.GT.AND P5, PT, R188, 0x20, P2 ;  /* 0x00000020bc00780c */ /* 0x000fe400017a4270 */
[----:B------:R-:W-:Y:S02]  /*70c0*/  FSEL R162, R162, -INF , !P6 ;  /* 0xff800000a2a27808 */ /* 0x000fe40007000000 */
[----:B------:R-:W-:Y:S02]  /*70d0*/  ISETP.LT.OR P5, PT, R189, 0x21, P5 ;  /* 0x00000021bd00780c */ /* 0x000fe40002fa1670 */
[----:B------:R-:W-:Y:S02]  /*70e0*/  ISETP.GT.AND P6, PT, R188, 0x28, P2 ;  /* 0x00000028bc00780c */ /* 0x000fe400017c4270 */
[----:B------:R-:W-:Y:S02]  /*70f0*/  FSEL R166, R166, -INF , !P5 ;  /* 0xff800000a6a67808 */ /* 0x000fe40006800000 */
[----:B------:R-:W-:-:S02]  /*7100*/  ISETP.GT.AND P5, PT, R188, 0x29, P2 ;  /* 0x00000029bc00780c */ /* 0x000fc400017a4270 */
[C---:B------:R-:W-:Y:S02]  /*7110*/  ISETP.LT.OR P6, PT, R189.reuse, 0x29, P6 ;  /* 0x00000029bd00780c */ /* 0x040fe400037c1670 */
[----:B------:R-:W-:Y:S02]  /*7120*/  ISETP.LT.OR P5, PT, R189, 0x2a, P5 ;  /* 0x0000002abd00780c */ /* 0x000fe40002fa1670 */
[----:B------:R-:W-:Y:S02]  /*7130*/  FSEL R170, R170, -INF , !P6 ;  /* 0xff800000aaaa7808 */ /* 0x000fe40007000000 */
[----:B0-----:R-:W-:Y:S02]  /*7140*/  FMNMX.FTZ R152, R152, R153, !PT ;  /* 0x0000009998987209 */ /* 0x001fe40007810000 */
[----:B------:R-:W-:Y:S02]  /*7150*/  FSEL R153, R21, -INF , !P3 ;  /* 0xff80000015997808 */ /* 0x000fe40005800000 */
[----:B------:R-:W-:Y:S01]  /*7160*/  ISETP.GT.AND P3, PT, R188, 0x11, P2 ;  /* 0x00000011bc00780c */ /* 0x000fe20001764270 */
[----:B------:R-:W0:Y:S01]  /*7170*/  SHFL.BFLY PT, R21, R152, 0x1, 0x1f ;  /* 0x0c201f0098157f89 */ /* 0x000e2200000e0000 */
[----:B------:R-:W-:-:S02]  /*7180*/  FMNMX.FTZ R178, R153, R178, !PT ;  /* 0x000000b299b27209 */ /* 0x000fc40007810000 */
[----:B------:R-:W-:Y:S02]  /*7190*/  ISETP.LT.OR P3, PT, R189, 0x12, P3 ;  /* 0x00000012bd00780c */ /* 0x000fe40001f61670 */
[----:B------:R-:W-:Y:S02]  /*71a0*/  FMNMX.FTZ R178, R154, R178, !PT ;  /* 0x000000b29ab27209 */ /* 0x000fe40007810000 */
[----:B------:R-:W-:Y:S02]  /*71b0*/  FSEL R159, R159, -INF , !P3 ;  /* 0xff8000009f9f7808 */ /* 0x000fe40005800000 */
[----:B------:R-:W-:Y:S02]  /*71c0*/  FMNMX.FTZ R178, R155, R178, !PT ;  /* 0x000000b29bb27209 */ /* 0x000fe40007810000 */
[----:B------:R-:W-:Y:S02]  /*71d0*/  ISETP.GT.AND P3, PT, R188, 0x21, P2 ;  /* 0x00000021bc00780c */ /* 0x000fe40001764270 */
[----:B------:R-:W-:-:S02]  /*71e0*/  FMNMX.FTZ R178, R158, R178, !PT ;  /* 0x000000b29eb27209 */ /* 0x000fc40007810000 */
[----:B------:R-:W-:Y:S02]  /*71f0*/  ISETP.LT.OR P3, PT, R189, 0x22, P3 ;  /* 0x00000022bd00780c */ /* 0x000fe40001f61670 */
[----:B------:R-:W-:Y:S02]  /*7200*/  FMNMX.FTZ R178, R159, R178, !PT ;  /* 0x000000b29fb27209 */ /* 0x000fe40007810000 */
[----:B------:R-:W-:Y:S02]  /*7210*/  FSEL R167, R167, -INF , !P3 ;  /* 0xff800000a7a77808 */ /* 0x000fe40005800000 */
[----:B------:R-:W-:Y:S02]  /*7220*/  FMNMX.FTZ R178, R162, R178, !PT ;  /* 0x000000b2a2b27209 */ /* 0x000fe40007810000 */
[----:B------:R-:W-:Y:S02]  /*7230*/  ISETP.GT.AND P3, PT, R188, 0x30, P2 ;  /* 0x00000030bc00780c */ /* 0x000fe40001764270 */
[----:B------:R-:W-:-:S02]  /*7240*/  FMNMX.FTZ R178, R163, R178, !PT ;  /* 0x000000b2a3b27209 */ /* 0x000fc40007810000 */
[----:B------:R-:W-:Y:S02]  /*7250*/  ISETP.GT.AND P4, PT, R188, 0x31, P2 ;  /* 0x00000031bc00780c */ /* 0x000fe40001784270 */
[----:B------:R-:W-:Y:S02]  /*7260*/  FMNMX.FTZ R178, R166, R178, !PT ;  /* 0x000000b2a6b27209 */ /* 0x000fe40007810000 */
[----:B------:R-:W-:Y:S02]  /*7270*/  ISETP.LT.OR P3, PT, R189, 0x31, P3 ;  /* 0x00000031bd00780c */ /* 0x000fe40001f61670 */
[----:B------:R-:W-:Y:S02]  /*7280*/  FMNMX.FTZ R178, R167, R178, !PT ;  /* 0x000000b2a7b27209 */ /* 0x000fe40007810000 */
[----:B0-----:R-:W-:Y:S02]  /*7290*/  FMNMX.FTZ R21, R152, R21, !PT ;  /* 0x0000001598157209 */ /* 0x001fe40007810000 */
[----:B------:R-:W-:-:S02]  /*72a0*/  FSEL R171, R171, -INF , !P5 ;  /* 0xff800000abab7808 */ /* 0x000fc40006800000 */
[----:B------:R-:W-:Y:S01]  /*72b0*/  FMNMX.FTZ R182, R170, R178, !PT ;  /* 0x000000b2aab67209 */ /* 0x000fe20007810000 */
[----:B------:R-:W-:Y:S01]  /*72c0*/  FMUL.FTZ R152, R21, UR6 ;  /* 0x0000000615987c20 */ /* 0x000fe20008410000 */
[----:B------:R-:W-:Y:S02]  /*72d0*/  ISETP.GT.AND P6, PT, R188, 0x38, P2 ;  /* 0x00000038bc00780c */ /* 0x000fe400017c4270 */
[----:B------:R-:W-:Y:S02]  /*72e0*/  ISETP.LT.OR P4, PT, R189, 0x32, P4 ;  /* 0x00000032bd00780c */ /* 0x000fe40002781670 */
[----:B------:R-:W-:Y:S02]  /*72f0*/  FSEL R178, R174, -INF , !P3 ;  /* 0xff800000aeb27808 */ /* 0x000fe40005800000 */
        /* <DEDUP_REMOVED lines=12> */
[----:B-1----:R-:W-:Y:S01]  /*73c0*/  FSEL R180, R180, -INF , !P2 ;  /* 0xff800000b4b47808 */ /* 0x002fe20005000000 */
[--C-:B------:R-:W-:Y:S01]  /*73d0*/  FFMA.FTZ R164, R169, UR6, -R152.reuse ;  /* 0x00000006a9a47c23 */ /* 0x100fe20008010898 */
        /* <DEDUP_REMOVED lines=8> */
[--C-:B------:R-:W-:Y:S01]  /*7460*/  FFMA.FTZ R157, R157, UR6, -R152.reuse ;  /* 0x000000069d9d7c23 */ /* 0x100fe20008010898 */
[----:B------:R-:W0:Y:S01]  /*7470*/  SHFL.BFLY PT, R182, R156, 0x2, 0x1f ;  /* 0x0c401f009cb67f89 */ /* 0x000e2200000e0000 */
[--C-:B------:R-:W-:Y:S01]  /*7480*/  FFMA.FTZ R190, R172, UR6, -R152.reuse ;  /* 0x00000006acbe7c23 */ /* 0x100fe20008010898 */
[--C-:B------:R-:W-:Y:S01]  /*7490*/  FFMA.FTZ R165, R173, UR6, -R152.reuse ;  /* 0x00000006ada57c23 */ /* 0x100fe20008010898 */
[--C-:B------:R-:W-:Y:S01]  /*74a0*/  FFMA.FTZ R184, R176, UR6, -R152.reuse ;  /* 0x00000006b0b87c23 */ /* 0x100fe20008010898 */
[--C-:B------:R-:W-:Y:S01]  /*74b0*/  FFMA.FTZ R168, R177, UR6, -R152.reuse ;  /* 0x00000006b1a87c23 */ /* 0x100fe20008010898 */
[--C-:B------:R-:W-:Y:S01]  /*74c0*/  FFMA.FTZ R186, R187, UR6, -R152.reuse ;  /* 0x00000006bbba7c23 */ /* 0x100fe20008010898 */
[----:B------:R-:W-:Y:S01]  /*74d0*/  FFMA.FTZ R152, R181, UR6, -R152 ;  /* 0x00000006b5987c23 */ /* 0x000fe20008010898 */
        /* <DEDUP_REMOVED lines=8> */
[----:B0-----:R-:W-:-:S02]  /*7560*/  FMNMX.FTZ R156, R156, R169, !PT ;  /* 0x000000a99c9c7209 */ /* 0x001fc40007810000 */
[----:B------:R-:W-:-:S05]  /*7570*/  FSEL R169, R21, RZ, P5 ;  /* 0x000000ff15a97208 */ /* 0x000fca0002800000 */
[----:B------:R-:W-:Y:S01]  /*7580*/  MUFU.EX2 R194, R194 ;  /* 0x000000c200c27308 */ /* 0x000fe20000000800 */
[----:B------:R-:W-:Y:S01]  /*7590*/  FSETP.NEU.FTZ.AND P2, PT, R156, -INF , PT ;  /* 0xff8000009c00780b */ /* 0x000fe20003f5d000 */
[----:B------:R-:W-:-:S06]  /*75a0*/  FADD.FTZ R169, -R169, R3 ;  /* 0x00000003a9a97221 */ /* 0x000fcc0000010100 */
[----:B------:R0:W-:Y:S01]  /*75b0*/  MUFU.EX2 R3, R152 ;  /* 0x0000009800037308 */ /* 0x0001e20000000800 */
[----:B------:R-:W-:-:S07]  /*75c0*/  FMUL.FTZ R172, R169, UR6 ;  /* 0x00000006a9ac7c20 */ /* 0x000fce0008410000 */
[----:B------:R-:W-:Y:S01]  /*75d0*/  MUFU.EX2 R161, R161 ;  /* 0x000000a100a17308 */ /* 0x000fe20000000800 */
[----:B0-----:R-:W-:-:S05]  /*75e0*/  FMUL.FTZ R152, R156, UR6 ;  /* 0x000000069c987c20 */ /* 0x001fca0008410000 */
[----:B------:R-:W-:Y:S02]  /*75f0*/  FSEL R169, R152, RZ, P2 ;  /* 0x000000ff98a97208 */ /* 0x000fe40001000000 */
[----:B------:R-:W0:Y:S03]  /*7600*/  MUFU.EX2 R152, R172 ;  /* 0x000000ac00987308 */ /* 0x000e260000000800 */
[--C-:B------:R-:W-:Y:S01]  /*7610*/  FFMA.FTZ R197, R0, UR6, -R169.reuse ;  /* 0x0000000600c57c23 */ /* 0x100fe200080108a9 */
[----:B------:R-:W-:Y:S02]  /*7620*/  IMAD.U32 R0, RZ, RZ, UR14 ;  /* 0x0000000eff007e24 */ /* 0x000fe4000f8e00ff */
[--C-:B------:R-:W-:Y:S01]  /*7630*/  FFMA.FTZ R153, R153, UR6, -R169.reuse ;  /* 0x0000000699997c23 */ /* 0x100fe200080108a9 */
[--C-:B------:R-:W-:Y:S01]  /*7640*/  FFMA.FTZ R199, R154, UR6, -R169.reuse ;  /* 0x000000069ac77c23 */ /* 0x100fe200080108a9 */
[--C-:B------:R-:W-:Y:S01]  /*7650*/  FFMA.FTZ R154, R155, UR6, -R169.reuse ;  /* 0x000000069b9a7c23 */ /* 0x100fe200080108a9 */
[----:B------:R-:W-:Y:S01]  /*7660*/  @!P1 VIADD R0, R0, 0x30860 ;  /* 0x0003086000009836 */ /* 0x000fe20000000000 */
[----:B------:R-:W-:Y:S01]  /*7670*/  MUFU.EX2 R197, R197 ;  /* 0x000000c500c57308 */ /* 0x000fe20000000800 */
[--C-:B------:R-:W-:Y:S01]  /*7680*/  FFMA.FTZ R193, R158, UR6, -R169.reuse ;  /* 0x000000069ec17c23 */ /* 0x100fe200080108a9 */
[--C-:B------:R-:W-:Y:S01]  /*7690*/  FFMA.FTZ R155, R159, UR6, -R169.reuse ;  /* 0x000000069f9b7c23 */ /* 0x100fe200080108a9 */
[--C-:B------:R-:W-:Y:S01]  /*76a0*/  FFMA.FTZ R195, R162, UR6, -R169.reuse ;  /* 0x00000006a2c37c23 */ /* 0x100fe200080108a9 */
[----:B------:R-:W-:Y:S01]  /*76b0*/  @!P1 PRMT R0, RZ, 0x654, R0 ;  /* 0x00000654ff009816 */ /* 0x000fe20000000000 */
[--C-:B------:R-:W-:Y:S01]  /*76c0*/  FFMA.FTZ R166, R166, UR6, -R169.reuse ;  /* 0x00000006a6a67c23 */ /* 0x100fe200080108a9 */
[--C-:B------:R-:W-:Y:S01]  /*76d0*/  FFMA.FTZ R167, R167, UR6, -R169.reuse ;  /* 0x00000006a7a77c23 */ /* 0x100fe200080108a9 */
[--C-:B------:R-:W-:Y:S01]  /*76e0*/  FFMA.FTZ R170, R170, UR6, -R169.reuse ;  /* 0x00000006aaaa7c23 */ /* 0x100fe200080108a9 */
[----:B------:R1:W-:Y:S01]  /*76f0*/  @!P1 SYNCS.ARRIVE.TRANS64.RED.A1T0 RZ, [R0+URZ], RZ ;  /* 0x000000ff00ff99a7 */ /* 0x0003e2000810043f */
[----:B------:R-:W-:Y:S01]  /*7700*/  MUFU.EX2 R153, R153 ;  /* 0x0000009900997308 */ /* 0x000fe20000000800 */
[----:B0-----:R-:W-:Y:S01]  /*7710*/  FFMA.FTZ R15, R152, R15, R196 ;  /* 0x0000000f980f7223 */ /* 0x001fe200000100c4 */
[--C-:B------:R-:W-:Y:S01]  /*7720*/  FFMA.FTZ R171, R171, UR6, -R169.reuse ;  /* 0x00000006abab7c23 */ /* 0x100fe200080108a9 */
[--C-:B------:R-:W-:Y:S01]  /*7730*/  FFMA.FTZ R178, R178, UR6, -R169.reuse ;  /* 0x00000006b2b27c23 */ /* 0x100fe200080108a9 */
[----:B------:R-:W-:Y:S01]  /*7740*/  FFMA.FTZ R175, R175, UR6, -R169 ;  /* 0x00000006afaf7c23 */ /* 0x000fe200080108a9 */
[----:B------:R-:W-:Y:S01]  /*7750*/  FADD.FTZ R15, R174, R15 ;  /* 0x0000000fae0f7221 */ /* 0x000fe20000010000 */
[----:B------:R-:W-:Y:S01]  /*7760*/  FFMA.FTZ R179, R179, UR6, -R169 ;  /* 0x00000006b3b37c23 */ /* 0x000fe200080108a9 */
[----:B-1----:R-:W-:Y:S01]  /*7770*/  FSEL R0, R156, RZ, P2 ;  /* 0x000000ff9c007208 */ /* 0x002fe20001000000 */
[----:B------:R-:W-:Y:S01]  /*7780*/  MUFU.EX2 R199, R199 ;  /* 0x000000c700c77308 */ /* 0x000fe20000000800 */
[----:B------:R-:W-:Y:S01]  /*7790*/  FADD.FTZ R15, R198, R15 ;  /* 0x0000000fc60f7221 */ /* 0x000fe20000010000 */
[C---:B------:R-:W-:Y:S01]  /*77a0*/  ISETP.GT.AND P2, PT, R20.reuse, UR54, PT ;  /* 0x0000003614007c0c */ /* 0x040fe2000bf44270 */
[----:B------:R-:W-:-:S02]  /*77b0*/  VIADD R20, R20, 0xffffffff ;  /* 0xffffffff14147836 */ /* 0x000fc40000000000 */
[----:B------:R-:W-:Y:S01]  /*77c0*/  FADD.FTZ R0, -R0, R2 ;  /* 0x0000000200007221 */ /* 0x000fe20000010100 */
[----:B------:R-:W-:Y:S01]  /*77d0*/  FFMA.FTZ R2, R163, UR6, -R169 ;  /* 0x00000006a3027c23 */ /* 0x000fe200080108a9 */
[C---:B------:R-:W-:Y:S01]  /*77e0*/  FADD.FTZ R15, R157.reuse, R15 ;  /* 0x0000000f9d0f7221 */ /* 0x040fe20000010000 */
[----:B------:R-:W-:Y:S01]  /*77f0*/  FFMA.FTZ R169, R180, UR6, -R169 ;  /* 0x00000006b4a97c23 */ /* 0x000fe200080108a9 */
[----:B------:R-:W-:Y:S01]  /*7800*/  FMUL.FTZ R0, R0, UR6 ;  /* 0x0000000600007c20 */ /* 0x000fe20008410000 */
[----:B------:R-:W-:Y:S01]  /*7810*/  MUFU.EX2 R154, R154 ;  /* 0x0000009a009a7308 */ /* 0x000fe20000000800 */
[----:B------:R-:W-:Y:S01]  /*7820*/  FADD.FTZ R15, R192, R15 ;  /* 0x0000000fc00f7221 */ /* 0x000fe20000010000 */
[----:B------:R-:W-:Y:S02]  /*7830*/  F2FP.BF16.F32.PACK_AB R196, R174, R196 ;  /* 0x000000c4aec4723e */ /* 0x000fe400000010ff */
[----:B------:R-:W-:Y:S01]  /*7840*/  F2FP.BF16.F32.PACK_AB R198, R157, R198 ;  /* 0x000000c69dc6723e */ /* 0x000fe200000010ff */
[C---:B------:R-:W-:Y:S01]  /*7850*/  FADD.FTZ R15, R160.reuse, R15 ;  /* 0x0000000fa00f7221 */ /* 0x040fe20000010000 */
[----:B------:R-:W-:-:S02]  /*7860*/  F2FP.BF16.F32.PACK_AB R192, R160, R192 ;  /* 0x000000c0a0c0723e */ /* 0x000fc400000010ff */
[----:B------:R-:W0:Y:S01]  /*7870*/  MUFU.EX2 R0, R0 ;  /* 0x0000000000007308 */ /* 0x000e220000000800 */
[----:B------:R-:W-:Y:S01]  /*7880*/  FADD.FTZ R15, R194, R15 ;  /* 0x0000000fc20f7221 */ /* 0x000fe20000010000 */
[----:B------:R-:W-:-:S03]  /*7890*/  F2FP.BF16.F32.PACK_AB R194, R161, R194 ;  /* 0x000000c2a1c2723e */ /* 0x000fc600000010ff */
[----:B------:R-:W-:-:S03]  /*78a0*/  FADD.FTZ R15, R161, R15 ;  /* 0x0000000fa10f7221 */ /* 0x000fc60000010000 */
[----:B------:R-:W1:Y:S08]  /*78b0*/  MUFU.EX2 R193, R193 ;  /* 0x000000c100c17308 */ /* 0x000e700000000800 */
[----:B------:R-:W2:Y:S01]  /*78c0*/  MUFU.EX2 R155, R155 ;  /* 0x0000009b009b7308 */ /* 0x000ea20000000800 */
[----:B0-----:R-:W-:Y:S01]  /*78d0*/  FFMA.FTZ R14, R0, R14, R197 ;  /* 0x0000000e000e7223 */ /* 0x001fe200000100c5 */
[----:B------:R-:W-:-:S03]  /*78e0*/  F2FP.BF16.F32.PACK_AB R197, R153, R197 ;  /* 0x000000c599c5723e */ /* 0x000fc600000010ff */
[----:B------:R-:W-:-:S03]  /*78f0*/  FADD.FTZ R14, R153, R14 ;  /* 0x0000000e990e7221 */ /* 0x000fc60000010000 */
[----:B------:R-:W0:Y:S01]  /*7900*/  MUFU.EX2 R195, R195 ;  /* 0x000000c300c37308 */ /* 0x000e220000000800 */
[----:B------:R-:W-:Y:S01]  /*7910*/  FADD.FTZ R14, R199, R14 ;  /* 0x0000000ec70e7221 */ /* 0x000fe20000010000 */
[----:B------:R-:W-:-:S03]  /*7920*/  F2FP.BF16.F32.PACK_AB R199, R154, R199 ;  /* 0x000000c79ac7723e */ /* 0x000fc600000010ff */
[----:B------:R-:W-:-:S03]  /*7930*/  FADD.FTZ R14, R154, R14 ;  /* 0x0000000e9a0e7221 */ /* 0x000fc60000010000 */
[----:B------:R-:W3:Y:S01]  /*7940*/  MUFU.EX2 R2, R2 ;  /* 0x0000000200027308 */ /* 0x000ee20000000800 */
[----:B-1----:R-:W-:Y:S01]  /*7950*/  FADD.FTZ R14, R193, R14 ;  /* 0x0000000ec10e7221 */ /* 0x002fe20000010000 */
[----:B--2---:R-:W-:-:S03]  /*7960*/  F2FP.BF16.F32.PACK_AB R193, R155, R193 ;  /* 0x000000c19bc1723e */ /* 0x004fc600000010ff */
[----:B------:R-:W-:-:S03]  /*7970*/  FADD.FTZ R14, R155, R14 ;  /* 0x0000000e9b0e7221 */ /* 0x000fc60000010000 */
[----:B------:R-:W1:Y:S01]  /*7980*/  MUFU.EX2 R188, R188 ;  /* 0x000000bc00bc7308 */ /* 0x000e620000000800 */
[----:B0-----:R-:W-:-:S07]  /*7990*/  FADD.FTZ R14, R195, R14 ;  /* 0x0000000ec30e7221 */ /* 0x001fce0000010000 */
[----:B------:R-:W0:Y:S01]  /*79a0*/  MUFU.EX2 R166, R166 ;  /* 0x000000a600a67308 */ /* 0x000e220000000800 */
[C---:B---3--:R-:W-:Y:S01]  /*79b0*/  FADD.FTZ R14, R2.reuse, R14 ;  /* 0x0000000e020e7221 */ /* 0x048fe20000010000 */
[----:B------:R-:W-:Y:S01]  /*79c0*/  F2FP.BF16.F32.PACK_AB R195, R2, R195 ;  /* 0x000000c302c3723e */ /* 0x000fe200000010ff */
[----:B------:R-:W-:-:S05]  /*79d0*/  IMAD.MOV.U32 R2, RZ, RZ, R156 ;  /* 0x000000ffff027224 */ /* 0x000fca00078e009c */
        /* <DEDUP_REMOVED lines=11> */
[----:B0-----:R-:W-:-:S07]  /*7a90*/  FADD.FTZ R15, R190, R15 ;  /* 0x0000000fbe0f7221 */ /* 0x001fce0000010000 */
        /* <DEDUP_REMOVED lines=16> */
[C---:B--2---:R-:W-:Y:S01]  /*7ba0*/  FADD.FTZ R14, R175.reuse, R14 ;  /* 0x0000000eaf0e7221 */ /* 0x044fe20000010000 */
[----:B------:R-:W-:-:S06]  /*7bb0*/  F2FP.BF16.F32.PACK_AB R185, R175, R178 ;  /* 0x000000b2afb9723e */ /* 0x000fcc00000010ff */
[----:B------:R-:W2:Y:S01]  /*7bc0*/  MUFU.EX2 R169, R169 ;  /* 0x000000a900a97308 */ /* 0x000ea20000000800 */
[----:B-1----:R-:W-:Y:S01]  /*7bd0*/  FADD.FTZ R15, R186, R15 ;  /* 0x0000000fba0f7221 */ /* 0x002fe20000010000 */
[----:B------:R-:W-:-:S03]  /*7be0*/  F2FP.BF16.F32.PACK_AB R186, R3, R186 ;  /* 0x000000ba03ba723e */ /* 0x000fc600000010ff */
[----:B------:R-:W-:Y:S01]  /*7bf0*/  FADD.FTZ R15, R3, R15 ;  /* 0x0000000f030f7221 */ /* 0x000fe20000010000 */
[----:B------:R-:W-:Y:S02]  /*7c00*/  IMAD.MOV.U32 R3, RZ, RZ, R21 ;  /* 0x000000ffff037224 */ /* 0x000fe400078e0015 */
[----:B0-----:R-:W-:-:S04]  /*7c10*/  FADD.FTZ R14, R179, R14 ;  /* 0x0000000eb30e7221 */ /* 0x001fc80000010000 */
[C---:B--2---:R-:W-:Y:S01]  /*7c20*/  FADD.FTZ R14, R169.reuse, R14 ;  /* 0x0000000ea90e7221 */ /* 0x044fe20000010000 */
[----:B------:R-:W-:Y:S01]  /*7c30*/  F2FP.BF16.F32.PACK_AB R187, R169, R179 ;  /* 0x000000b3a9bb723e */ /* 0x000fe200000010ff */
[----:B------:R-:W-:Y:S06]  /*7c40*/  @P2 BRA `(.L_x_1242) ;  /* 0xffffffd400302947 */ /* 0x000fec000383ffff */
[----:B------:R-:W-:Y:S01]  /*7c50*/  IMAD.MOV.U32 R2, RZ, RZ, R156 ;  /* 0x000000ffff027224 */ /* 0x000fe200078e009c */
[----:B------:R-:W-:Y:S01]  /*7c60*/  UMOV UR36, UR4 ;  /* 0x0000000400247c82 */ /* 0x000fe20008000000 */
[----:B------:R-:W-:Y:S01]  /*7c70*/  IMAD.MOV.U32 R3, RZ, RZ, R21 ;  /* 0x000000ffff037224 */ /* 0x000fe200078e0015 */
[----:B------:R-:W-:-:S06]  /*7c80*/  UMOV UR38, UR7 ;  /* 0x0000000700267c82 */ /* 0x000fcc0008000000 */
.L_x_1225:
[----:B------:R-:W-:Y:S01]  /*7c90*/  ULDC UR4, c[0x0][0x448] ;  /* 0x0001120000047ab9 */ /* 0x000fe20000000800 */
[----:B------:R-:W-:Y:S01]  /*7ca0*/  ULDC UR7, c[0x0][0x9e4] ;  /* 0x0002790000077ab9 */ /* 0x000fe20000000800 */
[----:B------:R-:W-:Y:S02]  /*7cb0*/  UISETP.NE.AND UP0, UPT, UR4, 0x1, UPT ;  /* 0x000000010400788c */ /* 0x000fe4000bf05270 */
[----:B------:R-:W-:Y:S02]  /*7cc0*/  UISETP.GE.AND UP1, UPT, UR7, 0x1, UPT ;  /* 0x000000010700788c */ /* 0x000fe4000bf26270 */
[----:B------:R-:W-:Y:S02]  /*7cd0*/  UIADD3 UR11, UR61, 0x7f, URZ ;  /* 0x0000007f3d0b7890 */ /* 0x000fe4000fffe03f */
[----:B------:R-:W-:Y:S02]  /*7ce0*/  UIADD3 UR10, UR60, 0x1, -UR39 ;  /* 0x000000013c0a7890 */ /* 0x000fe4000fffe827 */
[----:B------:R-:W-:-:S03]  /*7cf0*/  PLOP3.LUT P5, PT, PT, PT, UP1, 0x80, 0x0 ;  /* 0x000000000000781c */ /* 0x000fc60003faf018 */
[----:B------:R-:W-:Y:S01]  /*7d00*/  @UP0 ULDC UR4, c[0x0][0x44c] ;  /* 0x0001130000040ab9 */ /* 0x000fe20000000800 */
[----:B------:R-:W-:Y:S01]  /*7d10*/  @UP0 ULDC UR14, c[0x0][0x450] ;  /* 0x00011400000e0ab9 */ /* 0x000fe20000000800 */
[----:B------:R-:W-:-:S04]  /*7d20*/  UIMAD.WIDE.U32 UR4, UR11, UR4, URZ ;  /* 0x000000040b0472a5 */ /* 0x000fc8000f8e003f */
[----:B------:R-:W-:-:S03]  /*7d30*/  @UP0 USHF.R.U32.HI UR11, URZ, UR14, UR5 ;  /* 0x0000000e3f0b0299 */ /* 0x000fc60008011605 */
[----:B------:R-:W-:Y:S01]  /*7d40*/  ULDC UR14, c[0x0][0x9dc] ;  /* 0x00027700000e7ab9 */ /* 0x000fe20000000800 */
[----:B------:R-:W-:-:S04]  /*7d50*/  UIADD3 UR15, UR10, UR11, URZ ;  /* 0x0000000b0a0f7290 */ /* 0x000fc8000fffe03f */
        /* <DEDUP_REMOVED lines=12> */
.L_x_1244:
[----:B------:R-:W-:-:S11]  /*7e20*/  UISETP.NE.AND UP1, UPT, UR7, 0x1, UPT ;  /* 0x000000010700788c */ /* 0x000fd6000bf25270 */
[----:B------:R-:W-:Y:S02]  /*7e30*/  @UP1 ULDC.64 UR4, c[0x0][0x9e8] ;  /* 0x00027a0000041ab9 */ /* 0x000fe40000000a00 */
[----:B------:R-:W-:-:S04]  /*7e40*/  UIMAD.WIDE.U32 UR10, UR15, UR4, URZ ;  /* 0x000000040f0a72a5 */ /* 0x000fc8000f8e003f */
[----:B------:R-:W-:-:S12]  /*7e50*/  @UP1 USHF.R.U32.HI UR15, URZ, UR5, UR11 ;  /* 0x000000053f0f1299 */ /* 0x000fd8000801160b */
.L_x_1245:
[----:B------:R-:W-:-:S04]  /*7e60*/  UIMAD UR7, UR15, UR7, URZ ;  /* 0x000000070f0772a4 */ /* 0x000fc8000f8e023f */
[----:B------:R-:W-:-:S04]  /*7e70*/  UISETP.LT.AND UP1, UPT, UR14, UR7, UPT ;  /* 0x000000070e00728c */ /* 0x000fc8000bf21270 */
[----:B------:R-:W-:-:S12]  /*7e80*/  USEL UR14, UR14, UR7, !UP1 ;  /* 0x000000070e0e7287 */ /* 0x000fd8000c800000 */
.L_x_1243:
[----:B------:R-:W-:Y:S01]  /*7e90*/  UIADD3 UR14, UR14, 0x3f, URZ ;  /* 0x0000003f0e0e7890 */ /* 0x000fe2000fffe03f */
[----:B------:R-:W-:-:S03]  /*7ea0*/  R2UR UR5, R19 ;  /* 0x00000000130572ca */ /* 0x000fc600000e0000 */
[----:B------:R-:W-:-:S04]  /*7eb0*/  USHF.R.S32.HI UR4, URZ, 0x1f, UR14 ;  /* 0x0000001f3f047899 */ /* 0x000fc8000801140e */
[----:B------:R-:W-:-:S04]  /*7ec0*/  ULEA.HI UR4, UR4, UR14, URZ, 0x6 ;  /* 0x0000000e04047291 */ /* 0x000fc8000f8f303f */
[----:B------:R-:W-:-:S04]  /*7ed0*/  USHF.R.S32.HI UR4, URZ, 0x6, UR4 ;  /* 0x000000063f047899 */ /* 0x000fc80008011404 */
[----:B------:R-:W-:-:S04]  /*7ee0*/  UISETP.LT.AND UP1, UPT, UR5, UR4, UPT ;  /* 0x000000040500728c */ /* 0x000fc8000bf21270 */
[----:B------:R-:W-:-:S06]  /*7ef0*/  USEL UR54, UR5, UR4, !UP1 ;  /* 0x0000000405367287 */ /* 0x000fcc000c800000 */
[----:B------:R-:W-:-:S13]  /*7f00*/  ISETP.GE.AND P2, PT, R20, UR54, PT ;  /* 0x0000003614007c0c */ /* 0x000fda000bf46270 */
[----:B------:R-:W-:Y:S05]  /*7f10*/  @!P2 BRA `(.L_x_1246) ;  /* 0x000000200030a947 */ /* 0x000fea0003800000 */
[----:B------:R-:W-:Y:S01]  /*7f20*/  IMAD.MOV.U32 R236, RZ, RZ, R2 ;  /* 0x000000ffffec7224 */ /* 0x000fe200078e0002 */
[----:B------:R-:W-:Y:S01]  /*7f30*/  UMOV UR7, UR38 ;  /* 0x0000002600077c82 */ /* 0x000fe20008000000 */
[----:B------:R-:W-:Y:S01]  /*7f40*/  IMAD.MOV.U32 R21, RZ, RZ, R3 ;  /* 0x000000ffff157224 */ /* 0x000fe200078e0003 */
[----:B------:R-:W-:Y:S01]  /*7f50*/  UMOV UR4, UR36 ;  /* 0x0000002400047c82 */ /* 0x000fe20008000000 */
[----:B------:R-:W-:-:S05]  /*7f60*/  ULDC UR5, c[0x0][0x9d8] ;  /* 0x0002760000057ab9 */ /* 0x000fca0000000800 */
.L_x_1255:
[----:B------:R-:W-:-:S04]  /*7f70*/  UIADD3 UR36, UR4, 0x1, URZ ;  /* 0x0000000104247890 */ /* 0x000fc8000fffe03f */
[----:B------:R-:W-:-:S04]  /*7f80*/  UISETP.NE.AND UP1, UPT, UR36, 0x2, UPT ;  /* 0x000000022400788c */ /* 0x000fc8000bf25270 */
[----:B------:R-:W-:Y:S02]  /*7f90*/  USEL UR38, URZ, 0x1, UP1 ;  /* 0x000000013f267887 */ /* 0x000fe40008800000 */
[----:B------:R-:W-:Y:S02]  /*7fa0*/  USEL UR36, UR36, URZ, UP1 ;  /* 0x0000003f24247287 */ /* 0x000fe40008800000 */
[----:B------:R-:W-:Y:S01]  /*7fb0*/  ULOP3.LUT UR38, UR7, UR38, URZ, 0x3c, !UPT ;  /* 0x0000002607267292 */ /* 0x000fe2000f8e3c3f */
[----:B------:R-:W-:Y:S11]  /*7fc0*/  @!P0 BRA `(.L_x_1247) ;  /* 0x0000000000048947 */ /* 0x000ff60003800000 */
[----:B------:R-:W-:Y:S01]  /*7fd0*/  BPT.TRAP 0x1 ;  /* 0x000000040000795c */ /* 0x000fe20000300000 */
.L_x_1247:
[----:B------:R-:W-:Y:S01]  /*7fe0*/  ULEA UR6, UR36, UR37, 0x3 ;  /* 0x0000002524067291 */ /* 0x000fe2000f8e183f */
[----:B------:R-:W-:-:S05]  /*7ff0*/  IMAD.U32 R2, RZ, RZ, UR38 ;  /* 0x00000026ff027e24 */ /* 0x000fca000f8e00ff */
[----:B------:R-:W-:-:S04]  /*8000*/  SHF.L.U32 R2, R2, 0x1f, RZ ;  /* 0x0000001f02027819 */ /* 0x000fc800000006ff */
[----:B------:R0:W1:Y:S01]  /*8010*/  SYNCS.PHASECHK.TRANS64.TRYWAIT P2, [UR6+0x30830], R2 ;  /* 0x03083002ff0075a7 */ /* 0x0000620008040146 */
[----:B------:R-:W-:Y:S05]  /*8020*/  @!P0 BRA `(.L_x_1248) ;  /* 0x0000000000048947 */ /* 0x000fea0003800000 */
[----:B------:R-:W-:Y:S01]  /*8030*/  BPT.TRAP 0x1 ;  /* 0x000000040000795c */ /* 0x000fe20000300000 */
.L_x_1248:
[-C--:B------:R-:W-:Y:S01]  /*8040*/  FMUL.FTZ R24, R24, R152.reuse ;  /* 0x0000009818187220 */ /* 0x080fe20000410000 */
[----:B------:R-:W-:Y:S01]  /*8050*/  FMUL.FTZ R25, R25, R152 ;  /* 0x0000009819197220 */ /* 0x000fe20000410000 */
[----:B-1----:R-:W-:Y:S06]  /*8060*/  @P2 BRA `(.L_x_1249) ;  /* 0x0000000000082947 */ /* 0x002fec0003800000 */
[----:B------:R-:W1:Y:S02]  /*8070*/  SYNCS.PHASECHK.TRANS64.TRYWAIT P2, [UR6+0x30830], R2 ;  /* 0x03083002ff0075a7 */ /* 0x000e640008040146 */
[----:B-1----:R-:W-:Y:S05]  /*8080*/  @!P2 BRA `(.L_x_1250) ;  /* 0x0000012c0044a947 */ /* 0x002fea0003800000 */
.L_x_1249:
        /* <DEDUP_REMOVED lines=67> */
[----:B------:R-:W-:Y:S01]  /*84c0*/  WARPGROUP.ARRIVE ;  /* 0x00000000000079c5 */ /* 0x000fe20000000000 */
        /* <DEDUP_REMOVED lines=156> */
.L_x_1251:
[----:B------:R-:W-:Y:S01]  /*8e90*/  ULEA UR10, UR4, UR37, 0x3 ;  /* 0x00000025040a7291 */ /* 0x000fe2000f8e183f */
[----:B------:R-:W-:-:S05]  /*8ea0*/  IMAD.U32 R0, RZ, RZ, UR7 ;  /* 0x00000007ff007e24 */ /* 0x000fca000f8e00ff */
[----:B------:R-:W-:-:S04]  /*8eb0*/  SHF.L.U32 R0, R0, 0x1f, RZ ;  /* 0x0000001f00007819 */ /* 0x000fc800000006ff */
[----:B------:R2:W3:Y:S01]  /*8ec0*/  SYNCS.PHASECHK.TRANS64.TRYWAIT P2, [UR10+0x30850], R0 ;  /* 0x03085000ff0075a7 */ /* 0x0004e2000804014a */
[----:B------:R-:W-:Y:S05]  /*8ed0*/  @!P0 BRA `(.L_x_1252) ;  /* 0x0000000000048947 */ /* 0x000fea0003800000 */
[----:B------:R-:W-:Y:S01]  /*8ee0*/  BPT.TRAP 0x1 ;  /* 0x000000040000795c */ /* 0x000fe20000300000 */
.L_x_1252:
[----:B---3--:R-:W-:Y:S05]  /*8ef0*/  @P2 BRA `(.L_x_1253) ;  /* 0x0000000000082947 */ /* 0x008fea0003800000 */
[----:B------:R-:W3:Y:S02]  /*8f00*/  SYNCS.PHASECHK.TRANS64.TRYWAIT P2, [UR10+0x30850], R0 ;  /* 0x03085000ff0075a7 */ /* 0x000ee4000804014a */
[----:B---3--:R-:W-:Y:S05]  /*8f10*/  @!P2 BRA `(.L_x_1254) ;  /* 0x0000011c00b8a947 */ /* 0x008fea0003800000 */
.L_x_1253:
[----:B------:R-:W-:Y:S01]  /*8f20*/  UIADD3 UR6, UR37, 0x400, URZ ;  /* 0x0000040025067890 */ /* 0x000fe2000fffe03f */
[----:B------:R-:W-:Y:S01]  /*8f30*/  WARPGROUP.ARRIVE ;  /* 0x00000000000079c5 */ /* 0x000fe20000000000 */
[----:B------:R-:W-:Y:S01]  /*8f40*/  UMOV UR7, 0x40000040 ;  /* 0x4000004000077882 */ /* 0x000fe20000000000 */
[----:B0-2---:R-:W-:Y:S01]  /*8f50*/  FMUL.FTZ R0, R152, UR5 ;  /* 0x0000000598007c20 */ /* 0x005fe20008410000 */
[----:B------:R-:W-:Y:S01]  /*8f60*/  USHF.R.U32.HI UR6, URZ, 0x4, UR6 ;  /* 0x000000043f067899 */ /* 0x000fe20008011606 */
[----:B-1----:R-:W-:Y:S01]  /*8f70*/  FMUL.FTZ R2, R153, UR5 ;  /* 0x0000000599027c20 */ /* 0x002fe20008410000 */
[----:B------:R-:W-:Y:S01]  /*8f80*/  FMUL.FTZ R156, R156, UR5 ;  /* 0x000000059c9c7c20 */ /* 0x000fe20008410000 */
[----:B------:R-:W-:Y:S01]  /*8f90*/  FMUL.FTZ R153, R154, UR5 ;  /* 0x000000059a997c20 */ /* 0x000fe20008410000 */
[----:B------:R-:W-:Y:S01]  /*8fa0*/  ULOP3.LUT UR6, UR6, 0x3fff, URZ, 0xc0, !UPT ;  /* 0x00003fff06067892 */ /* 0x000fe2000f8ec03f */
[----:B------:R-:W0:Y:S01]  /*8fb0*/  MUFU.TANH R0, R0 ;  /* 0x0000000000007308 */ /* 0x000e220000002400 */
[----:B------:R-:W-:Y:S01]  /*8fc0*/  FMUL.FTZ R157, R157, UR5 ;  /* 0x000000059d9d7c20 */ /* 0x000fe20008410000 */
[----:B------:R-:W-:Y:S01]  /*8fd0*/  FMUL.FTZ R154, R155, UR5 ;  /* 0x000000059b9a7c20 */ /* 0x000fe20008410000 */
[----:B------:R-:W-:Y:S01]  /*8fe0*/  ULOP3.LUT UR6, UR6, 0x2000000, URZ, 0xfc, !UPT ;  /* 0x0200000006067892 */ /* 0x000fe2000f8efc3f */
[----:B------:R-:W-:Y:S01]  /*8ff0*/  FMUL.FTZ R155, R158, UR5 ;  /* 0x000000059e9b7c20 */ /* 0x000fe20008410000 */
[----:B------:R-:W-:Y:S01]  /*9000*/  FMUL.FTZ R158, R159, UR5 ;  /* 0x000000059f9e7c20 */ /* 0x000fe20008410000 */
[----:B------:R-:W-:Y:S01]  /*9010*/  FMUL.FTZ R159, R160, UR5 ;  /* 0x00000005a09f7c20 */ /* 0x000fe20008410000 */
[----:B------:R-:W-:Y:S01]  /*9020*/  ULEA UR4, UR4, UR6, 0xb ;  /* 0x0000000604047291 */ /* 0x000fe2000f8e583f */
[----:B------:R-:W1:Y:S01]  /*9030*/  MUFU.TANH R2, R2 ;  /* 0x0000000200027308 */ /* 0x000e620000002400 */
[----:B------:R-:W-:Y:S01]  /*9040*/  FMUL.FTZ R160, R161, UR5 ;  /* 0x00000005a1a07c20 */ /* 0x000fe20008410000 */
[----:B------:R-:W-:Y:S01]  /*9050*/  FMUL.FTZ R161, R164, UR5 ;  /* 0x00000005a4a17c20 */ /* 0x000fe20008410000 */
[----:B------:R-:W-:Y:S01]  /*9060*/  FMUL.FTZ R164, R165, UR5 ;  /* 0x00000005a5a47c20 */ /* 0x000fe20008410000 */
[----:B------:R-:W-:Y:S01]  /*9070*/  FMUL.FTZ R165, R168, UR5 ;  /* 0x00000005a8a57c20 */ /* 0x000fe20008410000 */
[----:B------:R-:W-:Y:S01]  /*9080*/  FMUL.FTZ R168, R169, UR5 ;  /* 0x00000005a9a87c20 */ /* 0x000fe20008410000 */
[----:B------:R-:W-:Y:S01]  /*9090*/  UMOV UR6, UR4 ;  /* 0x0000000400067c82 */ /* 0x000fe20008000000 */
[----:B------:R-:W-:Y:S01]  /*90a0*/  FMUL.FTZ R169, R172, UR5 ;  /* 0x00000005aca97c20 */ /* 0x000fe20008410000 */
[----:B------:R-:W-:Y:S01]  /*90b0*/  HGMMA.64x256x16.F32.BF16 R24, R196, gdesc[UR4].tnspB, R24, gsb0 ;  /* 0x43e00004c4187df0 */ /* 0x000fe20008001818 */
[----:B------:R-:W-:Y:S01]  /*90c0*/  UIADD3 UR6, UR4, 0x80, URZ ;  /* 0x0000008004067890 */ /* 0x000fe2000fffe03f */
[----:B------:R-:W2:Y:S01]  /*90d0*/  MUFU.TANH R156, R156 ;  /* 0x0000009c009c7308 */ /* 0x000ea20000002400 */
[----:B------:R-:W-:Y:S01]  /*90e0*/  UMOV UR7, 0x40000040 ;  /* 0x4000004000077882 */ /* 0x000fe20000000000 */
[----:B0-----:R-:W-:Y:S01]  /*90f0*/  FMNMX.FTZ R3, R0, R21, !PT ;  /* 0x0000001500037209 */ /* 0x001fe20007810000 */
[----:B------:R-:W-:Y:S01]  /*9100*/  FMUL.FTZ R172, R173, UR5 ;  /* 0x00000005adac7c20 */ /* 0x000fe20008410000 */
[----:B------:R-:W-:Y:S01]  /*9110*/  FMUL.FTZ R173, R176, UR5 ;  /* 0x00000005b0ad7c20 */ /* 0x000fe20008410000 */
[----:B------:R-:W-:Y:S01]  /*9120*/  FMUL.FTZ R177, R177, UR5 ;  /* 0x00000005b1b17c20 */ /* 0x000fe20008410000 */
[----:B------:R-:W-:Y:S01]  /*9130*/  FMUL.FTZ R176, R180, UR5 ;  /* 0x00000005b4b07c20 */ /* 0x000fe20008410000 */
[----:B-1----:R-:W-:Y:S01]  /*9140*/  FMNMX.FTZ R3, R2, R3, !PT ;  /* 0x0000000302037209 */ /* 0x002fe20007810000 */
[----:B------:R-:W0:Y:S01]  /*9150*/  MUFU.TANH R157, R157 ;  /* 0x0000009d009d7308 */ /* 0x000e220000002400 */
[----:B------:R-:W-:Y:S01]  /*9160*/  FMUL.FTZ R180, R181, UR5 ;  /* 0x00000005b5b47c20 */ /* 0x000fe20008410000 */
[----:B------:R-:W-:Y:S01]  /*9170*/  FMUL.FTZ R162, R162, UR5 ;  /* 0x00000005a2a27c20 */ /* 0x000fe20008410000 */
[----:B------:R-:W-:Y:S01]  /*9180*/  FMUL.FTZ R163, R163, UR5 ;  /* 0x00000005a3a37c20 */ /* 0x000fe20008410000 */
[----:B------:R-:W-:Y:S01]  /*9190*/  FMUL.FTZ R166, R166, UR5 ;  /* 0x00000005a6a67c20 */ /* 0x000fe20008410000 */
[----:B------:R-:W-:Y:S01]  /*91a0*/  FMUL.FTZ R167, R167, UR5 ;  /* 0x00000005a7a77c20 */ /* 0x000fe20008410000 */
[----:B------:R-:W-:Y:S01]  /*91b0*/  FMUL.FTZ R170, R170, UR5 ;  /* 0x00000005aaaa7c20 */ /* 0x000fe20008410000 */
[----:B------:R-:W-:Y:S01]  /*91c0*/  FMUL.FTZ R171, R171, UR5 ;  /* 0x00000005abab7c20 */ /* 0x000fe20008410000 */
[----:B------:R-:W1:Y:S01]  /*91d0*/  MUFU.TANH R159, R159 ;  /* 0x0000009f009f7308 */ /* 0x000e620000002400 */
[----:B--2---:R-:W-:Y:S01]  /*91e0*/  FMNMX.FTZ R3, R156, R3, !PT ;  /* 0x000000039c037209 */ /* 0x004fe20007810000 */
[----:B------:R-:W-:Y:S01]  /*91f0*/  FMUL.FTZ R174, R174, UR5 ;  /* 0x00000005aeae7c20 */ /* 0x000fe20008410000 */
[----:B------:R-:W-:Y:S01]  /*9200*/  FMUL.FTZ R182, R182, UR5 ;  /* 0x00000005b6b67c20 */ /* 0x000fe20008410000 */
[----:B------:R-:W-:Y:S01]  /*9210*/  FMUL.FTZ R175, R175, UR5 ;  /* 0x00000005afaf7c20 */ /* 0x000fe20008410000 */
[----:B------:R-:W-:Y:S01]  /*9220*/  FMUL.FTZ R178, R178, UR5 ;  /* 0x00000005b2b27c20 */ /* 0x000fe20008410000 */
[----:B------:R-:W-:Y:S01]  /*9230*/  FMUL.FTZ R179, R179, UR5 ;  /* 0x00000005b3b37c20 */ /* 0x000fe20008410000 */
[C---:B------:R-:W-:Y:S01]  /*9240*/  ISETP.GT.AND P2, PT, R20.reuse, UR54, PT ;  /* 0x0000003614007c0c */ /* 0x040fe2000bf44270 */
[----:B------:R-:W2:Y:S01]  /*9250*/  MUFU.TANH R160, R160 ;  /* 0x000000a000a07308 */ /* 0x000ea20000002400 */
[----:B0-----:R-:W-:Y:S01]  /*9260*/  FMNMX.FTZ R3, R157, R3, !PT ;  /* 0x000000039d037209 */ /* 0x001fe20007810000 */
[----:B------:R-:W-:-:S06]  /*9270*/  VIADD R20, R20, 0xffffffff ;  /* 0xffffffff14147836 */ /* 0x000fcc0000000000 */
        /* <DEDUP_REMOVED lines=23> */
[----:B0-----:R-:W-:-:S05]  /*93f0*/  FMNMX.FTZ R3, R180, R3, !PT ;  /* 0x00000003b4037209 */ /* 0x001fca0007810000 */
[----:B------:R-:W0:Y:S02]  /*9400*/  SHFL.BFLY PT, R152, R3, 0x2, 0x1f ;  /* 0x0c401f0003987f89 */ /* 0x000e2400000e0000 */
[----:B------:R-:W-:Y:S01]  /*9410*/  MUFU.TANH R155, R155 ;  /* 0x0000009b009b7308 */ /* 0x000fe20000002400 */
[----:B-1----:R-:W-:-:S07]  /*9420*/  FMNMX.FTZ R181, R153, R236, !PT ;  /* 0x000000ec99b57209 */ /* 0x002fce0007810000 */
[----:B------:R-:W-:Y:S01]  /*9430*/  MUFU.TANH R158, R158 ;  /* 0x0000009e009e7308 */ /* 0x000fe20000002400 */
[----:B--2---:R-:W-:-:S07]  /*9440*/  FMNMX.FTZ R181, R154, R181, !PT ;  /* 0x000000b59ab57209 */ /* 0x004fce0007810000 */
[----:B------:R-:W-:Y:S01]  /*9450*/  MUFU.TANH R162, R162 ;  /* 0x000000a200a27308 */ /* 0x000fe20000002400 */
[----:B0-----:R-:W-:-:S07]  /*9460*/  FMNMX.FTZ R3, R3, R152, !PT ;  /* 0x0000009803037209 */ /* 0x001fce0007810000 */
[----:B------:R-:W-:Y:S01]  /*9470*/  MUFU.TANH R163, R163 ;  /* 0x000000a300a37308 */ /* 0x000fe20000002400 */
[----:B------:R-:W0:Y:S07]  /*9480*/  SHFL.BFLY PT, R152, R3, 0x1, 0x1f ;  /* 0x0c201f0003987f89 */ /* 0x000e2e00000e0000 */
[----:B------:R-:W-:Y:S08]  /*9490*/  MUFU.TANH R166, R166 ;  /* 0x000000a600a67308 */ /* 0x000ff00000002400 */
[----:B------:R-:W-:Y:S08]  /*94a0*/  MUFU.TANH R167, R167 ;  /* 0x000000a700a77308 */ /* 0x000ff00000002400 */
[----:B------:R-:W-:Y:S01]  /*94b0*/  MUFU.TANH R170, R170 ;  /* 0x000000aa00aa7308 */ /* 0x000fe20000002400 */
[----:B0-----:R-:W-:-:S07]  /*94c0*/  FMNMX.FTZ R3, R3, R152, !PT ;  /* 0x0000009803037209 */ /* 0x001fce0007810000 */
[----:B------:R-:W-:Y:S01]  /*94d0*/  MUFU.TANH R171, R171 ;  /* 0x000000ab00ab7308 */ /* 0x000fe20000002400 */
[----:B------:R-:W-:-:S07]  /*94e0*/  FADD.FTZ R21, -R3, R21 ;  /* 0x0000001503157221 */ /* 0x000fce0000010100 */
[----:B------:R-:W-:Y:S08]  /*94f0*/  MUFU.TANH R174, R174 ;  /* 0x000000ae00ae7308 */ /* 0x000ff00000002400 */
[----:B------:R-:W-:Y:S08]  /*9500*/  MUFU.TANH R175, R175 ;  /* 0x000000af00af7308 */ /* 0x000ff00000002400 */
[----:B------:R-:W-:Y:S08]  /*9510*/  MUFU.TANH R178, R178 ;  /* 0x000000b200b27308 */ /* 0x000ff00000002400 */
[----:B------:R-:W-:Y:S01]  /*9520*/  MUFU.TANH R179, R179 ;  /* 0x000000b300b37308 */ /* 0x000fe20000002400 */
        /* <DEDUP_REMOVED lines=13> */
[----:B------:R-:W-:-:S15]  /*9600*/  WARPGROUP.ARRIVE ;  /* 0x00000000000079c5 */ /* 0x000fde0000000000 */
[----:B------:R-:W-:-:S06]  /*9610*/  NOP ;  /* 0x0000000000007918 */ /* 0x000fcc0000000000 */
[----:B------:R-:W-:Y:S01]  /*9620*/  HGMMA.64x256x16.F32.BF16 R24, R184, gdesc[UR4].tnspB, R24, gsb0 ;  /* 0x43e00004b8187df0 */ /* 0x000fe20008001818 */
[----:B------:R-:W-:Y:S01]  /*9630*/  ULDC UR6, c[0x0][0x988] ;  /* 0x0002620000067ab9 */ /* 0x000fe20000000800 */
[----:B------:R-:W-:Y:S01]  /*9640*/  UMOV UR7, UR38 ;  /* 0x0000002600077c82 */ /* 0x000fe20008000000 */
[----:B------:R-:W-:-:S04]  /*9650*/  FMUL.FTZ R21, R21, UR6 ;  /* 0x0000000615157c20 */ /* 0x000fc80008410000 */
[----:B------:R0:W-:Y:S02]  /*9660*/  MUFU.EX2 R152, R21 ;  /* 0x0000001500987308 */ /* 0x0001e40000000800 */
[----:B0-----:R-:W-:-:S04]  /*9670*/  FMUL.FTZ R21, R3, UR6 ;  /* 0x0000000603157c20 */ /* 0x001fc80008410000 */
        /* <DEDUP_REMOVED lines=9> */
[--C-:B------:R-:W-:Y:S01]  /*9710*/  FFMA.FTZ R190, R169, UR6, -R21.reuse ;  /* 0x00000006a9be7c23 */ /* 0x100fe20008010815 */
[--C-:B------:R-:W-:Y:S01]  /*9720*/  FFMA.FTZ R160, R172, UR6, -R21.reuse ;  /* 0x00000006aca07c23 */ /* 0x100fe20008010815 */
[----:B------:R-:W-:-:S03]  /*9730*/  FFMA.FTZ R161, R177, UR6, -R21 ;  /* 0x00000006b1a17c23 */ /* 0x000fc60008010815 */
[----:B------:R-:W-:Y:S08]  /*9740*/  MUFU.EX2 R198, R198 ;  /* 0x000000c600c67308 */ /* 0x000ff00000000800 */
[----:B------:R-:W-:Y:S01]  /*9750*/  MUFU.EX2 R192, R192 ;  /* 0x000000c000c07308 */ /* 0x000fe20000000800 */
[----:B0-----:R-:W-:-:S07]  /*9760*/  FFMA.FTZ R15, R152, R15, R196 ;  /* 0x0000000f980f7223 */ /* 0x001fce00000100c4 */
        /* <DEDUP_REMOVED lines=8> */
[----:B------:R-:W-:Y:S01]  /*97f0*/  FMNMX.FTZ R184, R155, R181, !PT ;  /* 0x000000b59bb87209 */ /* 0x000fe20007810000 */
[----:B------:R-:W-:-:S04]  /*9800*/  FFMA.FTZ R185, R157, UR6, -R21 ;  /* 0x000000069db97c23 */ /* 0x000fc80008010815 */
[----:B------:R0:W1:Y:S01]  /*9810*/  MUFU.TANH R181, R182 ;  /* 0x000000b600b57308 */ /* 0x0000620000002400 */
[--C-:B------:R-:W-:Y:S01]  /*9820*/  FFMA.FTZ R157, R164, UR6, -R21.reuse ;  /* 0x00000006a49d7c23 */ /* 0x100fe20008010815 */
[----:B------:R-:W-:Y:S01]  /*9830*/  FMNMX.FTZ R184, R158, R184, !PT ;  /* 0x000000b89eb87209 */ /* 0x000fe20007810000 */
[----:B------:R-:W-:-:S03]  /*9840*/  FFMA.FTZ R186, R176, UR6, -R21 ;  /* 0x00000006b0ba7c23 */ /* 0x000fc60008010815 */
[----:B------:R-:W-:Y:S02]  /*9850*/  FMNMX.FTZ R184, R162, R184, !PT ;  /* 0x000000b8a2b87209 */ /* 0x000fe40007810000 */
[----:B------:R-:W-:Y:S01]  /*9860*/  MUFU.EX2 R185, R185 ;  /* 0x000000b900b97308 */ /* 0x000fe20000000800 */
[----:B0-----:R-:W-:Y:S01]  /*9870*/  FMUL.FTZ R182, R183, UR5 ;  /* 0x00000005b7b67c20 */ /* 0x001fe20008410000 */
[----:B------:R-:W-:-:S04]  /*9880*/  FMNMX.FTZ R184, R163, R184, !PT ;  /* 0x000000b8a3b87209 */ /* 0x000fc80007810000 */
[----:B------:R-:W-:Y:S01]  /*9890*/  FMNMX.FTZ R183, R166, R184, !PT ;  /* 0x000000b8a6b77209 */ /* 0x000fe20007810000 */
[--C-:B------:R-:W-:Y:S01]  /*98a0*/  FFMA.FTZ R184, R173, UR6, -R21.reuse ;  /* 0x00000006adb87c23 */ /* 0x100fe20008010815 */
[----:B------:R-:W-:Y:S01]  /*98b0*/  MUFU.TANH R182, R182 ;  /* 0x000000b600b67308 */ /* 0x000fe20000002400 */
[----:B------:R-:W-:Y:S01]  /*98c0*/  FFMA.FTZ R21, R180, UR6, -R21 ;  /* 0x00000006b4157c23 */ /* 0x000fe20008010815 */
[----:B------:R-:W-:-:S04]  /*98d0*/  FMNMX.FTZ R183, R167, R183, !PT ;  /* 0x000000b7a7b77209 */ /* 0x000fc80007810000 */
[----:B------:R-:W-:Y:S02]  /*98e0*/  FMNMX.FTZ R183, R170, R183, !PT ;  /* 0x000000b7aab77209 */ /* 0x000fe40007810000 */
[----:B------:R-:W-:Y:S02]  /*98f0*/  MUFU.EX2 R157, R157 ;  /* 0x0000009d009d7308 */ /* 0x000fe40000000800 */
[----:B------:R-:W-:-:S04]  /*9900*/  FMNMX.FTZ R183, R171, R183, !PT ;  /* 0x000000b7abb77209 */ /* 0x000fc80007810000 */
[----:B------:R-:W-:Y:S02]  /*9910*/  FMNMX.FTZ R0, R174, R183, !PT ;  /* 0x000000b7ae007209 */ /* 0x000fe40007810000 */
[----:B------:R-:W0:Y:S02]  /*9920*/  MUFU.EX2 R183, R2 ;  /* 0x0000000200b77308 */ /* 0x000e240000000800 */
[----:B------:R-:W-:-:S04]  /*9930*/  FMNMX.FTZ R0, R175, R0, !PT ;  /* 0x00000000af007209 */ /* 0x000fc80007810000 */
[----:B------:R-:W-:Y:S02]  /*9940*/  FMNMX.FTZ R0, R178, R0, !PT ;  /* 0x00000000b2007209 */ /* 0x000fe40007810000 */
[----:B------:R-:W-:Y:S02]  /*9950*/  MUFU.EX2 R184, R184 ;  /* 0x000000b800b87308 */ /* 0x000fe40000000800 */
[----:B------:R-:W-:-:S04]  /*9960*/  FMNMX.FTZ R0, R179, R0, !PT ;  /* 0x00000000b3007209 */ /* 0x000fc80007810000 */
[----:B-1----:R-:W-:Y:S02]  /*9970*/  FMNMX.FTZ R0, R181, R0, !PT ;  /* 0x00000000b5007209 */ /* 0x002fe40007810000 */
[----:B------:R-:W-:Y:S01]  /*9980*/  MUFU.EX2 R186, R186 ;  /* 0x000000ba00ba7308 */ /* 0x000fe20000000800 */
[C---:B0-----:R-:W-:Y:S01]  /*9990*/  FADD.FTZ R15, R183.reuse, R15 ;  /* 0x0000000fb70f7221 */ /* 0x041fe20000010000 */
[----:B------:R-:W-:Y:S02]  /*99a0*/  FMNMX.FTZ R0, R182, R0, !PT ;  /* 0x00000000b6007209 */ /* 0x000fe40007810000 */
[----:B------:R-:W-:Y:S01]  /*99b0*/  F2FP.BF16.F32.PACK_AB R196, R183, R196 ;  /* 0x000000c4b7c4723e */ /* 0x000fe200000010ff */
[----:B------:R-:W-:Y:S01]  /*99c0*/  FADD.FTZ R15, R198, R15 ;  /* 0x0000000fc60f7221 */ /* 0x000fe20000010000 */
[----:B------:R-:W-:Y:S01]  /*99d0*/  F2FP.BF16.F32.PACK_AB R198, R185, R198 ;  /* 0x000000c6b9c6723e */ /* 0x000fe200000010ff */
[----:B------:R-:W0:Y:S01]  /*99e0*/  SHFL.BFLY PT, R2, R0, 0x2, 0x1f ;  /* 0x0c401f0000027f89 */ /* 0x000e2200000e0000 */
[----:B------:R-:W-:Y:S01]  /*99f0*/  MUFU.EX2 R21, R21 ;  /* 0x0000001500157308 */ /* 0x000fe20000000800 */
[----:B0-----:R-:W-:-:S05]  /*9a00*/  FMNMX.FTZ R0, R0, R2, !PT ;  /* 0x0000000200007209 */ /* 0x001fca0007810000 */
[----:B------:R-:W0:Y:S02]  /*9a10*/  SHFL.BFLY PT, R2, R0, 0x1, 0x1f ;  /* 0x0c201f0000027f89 */ /* 0x000e2400000e0000 */
[----:B0-----:R-:W-:-:S05]  /*9a20*/  FMNMX.FTZ R2, R0, R2, !PT ;  /* 0x0000000200027209 */ /* 0x001fca0007810000 */
[C---:B------:R-:W-:Y:S01]  /*9a30*/  FMUL.FTZ R164, R2.reuse, UR6 ;  /* 0x0000000602a47c20 */ /* 0x040fe20008410000 */
[----:B------:R-:W-:Y:S01]  /*9a40*/  FADD.FTZ R0, -R2, R236 ;  /* 0x000000ec02007221 */ /* 0x000fe20000010100 */
[----:B------:R-:W-:Y:S02]  /*9a50*/  IMAD.MOV.U32 R236, RZ, RZ, R2 ;  /* 0x000000ffffec7224 */ /* 0x000fe400078e0002 */
[--C-:B------:R-:W-:Y:S01]  /*9a60*/  FFMA.FTZ R197, R153, UR6, -R164.reuse ;  /* 0x0000000699c57c23 */ /* 0x100fe200080108a4 */
[--C-:B------:R-:W-:Y:S01]  /*9a70*/  FFMA.FTZ R153, R154, UR6, -R164.reuse ;  /* 0x000000069a997c23 */ /* 0x100fe200080108a4 */
[----:B------:R-:W-:Y:S02]  /*9a80*/  IMAD.U32 R154, RZ, RZ, UR36 ;  /* 0x00000024ff9a7e24 */ /* 0x000fe4000f8e00ff */
[----:B------:R-:W-:Y:S01]  /*9a90*/  FMUL.FTZ R0, R0, UR6 ;  /* 0x0000000600007c20 */ /* 0x000fe20008410000 */
[--C-:B------:R-:W-:Y:S01]  /*9aa0*/  FFMA.FTZ R199, R155, UR6, -R164.reuse ;  /* 0x000000069bc77c23 */ /* 0x100fe200080108a4 */
[--C-:B------:R-:W-:Y:S01]  /*9ab0*/  FFMA.FTZ R155, R158, UR6, -R164.reuse ;  /* 0x000000069e9b7c23 */ /* 0x100fe200080108a4 */
[----:B------:R-:W-:Y:S01]  /*9ac0*/  MUFU.EX2 R197, R197 ;  /* 0x000000c500c57308 */ /* 0x000fe20000000800 */
[----:B------:R-:W-:Y:S01]  /*9ad0*/  @!P1 LEA R154, R154, UR37, 0x3 ;  /* 0x000000259a9a9c11 */ /* 0x000fe2000f8e18ff */
[--C-:B------:R-:W-:Y:S01]  /*9ae0*/  FFMA.FTZ R193, R162, UR6, -R164.reuse ;  /* 0x00000006a2c17c23 */ /* 0x100fe200080108a4 */
[--C-:B------:R-:W-:Y:S01]  /*9af0*/  FFMA.FTZ R163, R163, UR6, -R164.reuse ;  /* 0x00000006a3a37c23 */ /* 0x100fe200080108a4 */
[--C-:B------:R-:W-:Y:S01]  /*9b00*/  FFMA.FTZ R195, R166, UR6, -R164.reuse ;  /* 0x00000006a6c37c23 */ /* 0x100fe200080108a4 */
[----:B------:R-:W-:Y:S01]  /*9b10*/  FFMA.FTZ R170, R170, UR6, -R164 ;  /* 0x00000006aaaa7c23 */ /* 0x000fe200080108a4 */
[----:B------:R-:W-:-:S02]  /*9b20*/  @!P1 VIADD R154, R154, 0x30840 ;  /* 0x000308409a9a9836 */ /* 0x000fc40000000000 */
[--C-:B------:R-:W-:Y:S01]  /*9b30*/  FFMA.FTZ R171, R171, UR6, -R164.reuse ;  /* 0x00000006abab7c23 */ /* 0x100fe200080108a4 */
[----:B------:R-:W0:Y:S01]  /*9b40*/  MUFU.EX2 R0, R0 ;  /* 0x0000000000007308 */ /* 0x000e220000000800 */
[--C-:B------:R-:W-:Y:S01]  /*9b50*/  FFMA.FTZ R174, R174, UR6, -R164.reuse ;  /* 0x00000006aeae7c23 */ /* 0x100fe200080108a4 */
[----:B------:R-:W-:Y:S01]  /*9b60*/  FFMA.FTZ R175, R175, UR6, -R164 ;  /* 0x00000006afaf7c23 */ /* 0x000fe200080108a4 */
[----:B------:R-:W-:Y:S01]  /*9b70*/  @!P1 PRMT R154, RZ, 0x654, R154 ;  /* 0x00000654ff9a9816 */ /* 0x000fe2000000009a */
[--C-:B------:R-:W-:Y:S01]  /*9b80*/  FFMA.FTZ R178, R178, UR6, -R164.reuse ;  /* 0x00000006b2b27c23 */ /* 0x100fe200080108a4 */
[--C-:B------:R-:W-:Y:S01]  /*9b90*/  FFMA.FTZ R179, R179, UR6, -R164.reuse ;  /* 0x00000006b3b37c23 */ /* 0x100fe200080108a4 */
[----:B------:R-:W-:Y:S01]  /*9ba0*/  FFMA.FTZ R181, R181, UR6, -R164 ;  /* 0x00000006b5b57c23 */ /* 0x000fe200080108a4 */
[----:B------:R1:W-:Y:S01]  /*9bb0*/  @!P1 SYNCS.ARRIVE.TRANS64.RED.A1T0 RZ, [R154+URZ], RZ ;  /* 0x000000ff9aff99a7 */ /* 0x0003e2000810043f */
[----:B------:R-:W2:Y:S01]  /*9bc0*/  MUFU.EX2 R153, R153 ;  /* 0x0000009900997308 */ /* 0x000ea20000000800 */
[----:B-1----:R-:W-:-:S07]  /*9bd0*/  IMAD.U32 R154, RZ, RZ, UR10 ;  /* 0x0000000aff9a7e24 */ /* 0x002fce000f8e00ff */
[----:B------:R-:W1:Y:S01]  /*9be0*/  MUFU.EX2 R199, R199 ;  /* 0x000000c700c77308 */ /* 0x000e620000000800 */
[----:B0-----:R-:W-:Y:S01]  /*9bf0*/  FFMA.FTZ R162, R0, R14, R197 ;  /* 0x0000000e00a27223 */ /* 0x001fe200000100c5 */
[----:B------:R-:W-:Y:S01]  /*9c00*/  FADD.FTZ R14, R185, R15 ;  /* 0x0000000fb90e7221 */ /* 0x000fe20000010000 */
[----:B------:R-:W-:-:S03]  /*9c10*/  @!P1 VIADD R158, R154, 0x30860 ;  /* 0x000308609a9e9836 */ /* 0x000fc60000000000 */
[----:B------:R-:W-:Y:S01]  /*9c20*/  FADD.FTZ R14, R192, R14 ;  /* 0x0000000ec00e7221 */ /* 0x000fe20000010000 */
[C---:B------:R-:W-:Y:S01]  /*9c30*/  F2FP.BF16.F32.PACK_AB R192, R156.reuse, R192 ;  /* 0x000000c09cc0723e */ /* 0x040fe200000010ff */
[----:B------:R-:W0:Y:S01]  /*9c40*/  MUFU.EX2 R155, R155 ;  /* 0x0000009b009b7308 */ /* 0x000e220000000800 */
[----:B------:R-:W-:Y:S01]  /*9c50*/  @!P1 PRMT R158, RZ, 0x654, R158 ;  /* 0x00000654ff9e9816 */ /* 0x000fe2000000009e */
[C---:B--2---:R-:W-:Y:S01]  /*9c60*/  FADD.FTZ R162, R153.reuse, R162 ;  /* 0x000000a299a27221 */ /* 0x044fe20000010000 */
[----:B------:R-:W-:Y:S01]  /*9c70*/  FADD.FTZ R14, R156, R14 ;  /* 0x0000000e9c0e7221 */ /* 0x000fe20000010000 */
[----:B------:R-:W-:Y:S01]  /*9c80*/  F2FP.BF16.F32.PACK_AB R197, R153, R197 ;  /* 0x000000c599c5723e */ /* 0x000fe200000010ff */
[----:B------:R2:W-:Y:S02]  /*9c90*/  @!P1 SYNCS.ARRIVE.TRANS64.RED.A1T0 RZ, [R158+URZ], RZ ;  /* 0x000000ff9eff99a7 */ /* 0x0005e4000810043f */
[----:B------:R-:W-:Y:S01]  /*9ca0*/  FADD.FTZ R15, R194, R14 ;  /* 0x0000000ec20f7221 */ /* 0x000fe20000010000 */
[----:B------:R-:W3:Y:S01]  /*9cb0*/  MUFU.EX2 R193, R193 ;  /* 0x000000c100c17308 */ /* 0x000ee20000000800 */
[----:B-1----:R-:W-:Y:S01]  /*9cc0*/  FADD.FTZ R162, R199, R162 ;  /* 0x000000a2c7a27221 */ /* 0x002fe20000010000 */
[C---:B------:R-:W-:Y:S01]  /*9cd0*/  F2FP.BF16.F32.PACK_AB R194, R157.reuse, R194 ;  /* 0x000000c29dc2723e */ /* 0x040fe200000010ff */
[----:B------:R-:W-:Y:S01]  /*9ce0*/  FADD.FTZ R15, R157, R15 ;  /* 0x0000000f9d0f7221 */ /* 0x000fe20000010000 */
[--C-:B--2---:R-:W-:Y:S01]  /*9cf0*/  FFMA.FTZ R158, R167, UR6, -R164.reuse ;  /* 0x00000006a79e7c23 */ /* 0x104fe200080108a4 */
[----:B------:R-:W-:-:S02]  /*9d00*/  FFMA.FTZ R164, R182, UR6, -R164 ;  /* 0x00000006b6a47c23 */ /* 0x000fc400080108a4 */
[----:B------:R-:W-:Y:S01]  /*9d10*/  FADD.FTZ R15, R188, R15 ;  /* 0x0000000fbc0f7221 */ /* 0x000fe20000010000 */
[----:B------:R-:W1:Y:S01]  /*9d20*/  MUFU.EX2 R154, R163 ;  /* 0x000000a3009a7308 */ /* 0x000e620000000800 */
[C---:B0-----:R-:W-:Y:S01]  /*9d30*/  FADD.FTZ R162, R155.reuse, R162 ;  /* 0x000000a29ba27221 */ /* 0x041fe20000010000 */
[----:B------:R-:W-:Y:S01]  /*9d40*/  F2FP.BF16.F32.PACK_AB R199, R155, R199 ;  /* 0x000000c79bc7723e */ /* 0x000fe200000010ff */
[C---:B------:R-:W-:Y:S01]  /*9d50*/  FADD.FTZ R15, R159.reuse, R15 ;  /* 0x0000000f9f0f7221 */ /* 0x040fe20000010000 */
[----:B------:R-:W-:-:S03]  /*9d60*/  F2FP.BF16.F32.PACK_AB R188, R159, R188 ;  /* 0x000000bc9fbc723e */ /* 0x000fc600000010ff */
[----:B------:R-:W-:Y:S01]  /*9d70*/  FADD.FTZ R15, R190, R15 ;  /* 0x0000000fbe0f7221 */ /* 0x000fe20000010000 */
[----:B------:R-:W0:Y:S01]  /*9d80*/  MUFU.EX2 R195, R195 ;  /* 0x000000c300c37308 */ /* 0x000e220000000800 */
[----:B---3--:R-:W-:Y:S01]  /*9d90*/  FADD.FTZ R162, R193, R162 ;  /* 0x000000a2c1a27221 */ /* 0x008fe20000010000 */
[C---:B------:R-:W-:Y:S01]  /*9da0*/  F2FP.BF16.F32.PACK_AB R190, R160.reuse, R190 ;  /* 0x000000bea0be723e */ /* 0x040fe200000010ff */
[----:B------:R-:W-:-:S04]  /*9db0*/  FADD.FTZ R15, R160, R15 ;  /* 0x0000000fa00f7221 */ /* 0x000fc80000010000 */
[----:B------:R-:W-:Y:S01]  /*9dc0*/  FADD.FTZ R15, R184, R15 ;  /* 0x0000000fb80f7221 */ /* 0x000fe20000010000 */
[----:B------:R-:W2:Y:S01]  /*9dd0*/  MUFU.EX2 R158, R158 ;  /* 0x0000009e009e7308 */ /* 0x000ea20000000800 */
[C---:B-1----:R-:W-:Y:S01]  /*9de0*/  FADD.FTZ R162, R154.reuse, R162 ;  /* 0x000000a29aa27221 */ /* 0x042fe20000010000 */
[----:B------:R-:W-:Y:S01]  /*9df0*/  F2FP.BF16.F32.PACK_AB R193, R154, R193 ;  /* 0x000000c19ac1723e */ /* 0x000fe200000010ff */
[C---:B------:R-:W-:Y:S01]  /*9e00*/  FADD.FTZ R15, R161.reuse, R15 ;  /* 0x0000000fa10f7221 */ /* 0x040fe20000010000 */
[----:B------:R-:W-:-:S03]  /*9e10*/  F2FP.BF16.F32.PACK_AB R184, R161, R184 ;  /* 0x000000b8a1b8723e */ /* 0x000fc600000010ff */
[----:B------:R-:W-:Y:S01]  /*9e20*/  FADD.FTZ R154, R186, R15 ;  /* 0x0000000fba9a7221 */ /* 0x000fe20000010000 */
[----:B------:R-:W1:Y:S01]  /*9e30*/  MUFU.EX2 R170, R170 ;  /* 0x000000aa00aa7308 */ /* 0x000e620000000800 */
[----:B0-----:R-:W-:Y:S01]  /*9e40*/  FADD.FTZ R14, R195, R162 ;  /* 0x000000a2c30e7221 */ /* 0x001fe20000010000 */
[C---:B------:R-:W-:Y:S01]  /*9e50*/  F2FP.BF16.F32.PACK_AB R186, R21.reuse, R186 ;  /* 0x000000ba15ba723e */ /* 0x040fe200000010ff */
[----:B------:R-:W-:Y:S01]  /*9e60*/  FADD.FTZ R15, R21, R154 ;  /* 0x0000009a150f7221 */ /* 0x000fe20000010000 */
[----:B------:R-:W-:-:S04]  /*9e70*/  IMAD.MOV.U32 R21, RZ, RZ, R3 ;  /* 0x000000ffff157224 */ /* 0x000fc800078e0003 */
[----:B------:R-:W0:Y:S01]  /*9e80*/  MUFU.EX2 R171, R171 ;  /* 0x000000ab00ab7308 */ /* 0x000e220000000800 */
[C---:B--2---:R-:W-:Y:S01]  /*9e90*/  FADD.FTZ R14, R158.reuse, R14 ;  /* 0x0000000e9e0e7221 */ /* 0x044fe20000010000 */
[----:B------:R-:W-:-:S06]  /*9ea0*/  F2FP.BF16.F32.PACK_AB R195, R158, R195 ;  /* 0x000000c39ec3723e */ /* 0x000fcc00000010ff */
        /* <DEDUP_REMOVED lines=14> */
[----:B------:R-:W-:-:S03]  /*9f90*/  F2FP.BF16.F32.PACK_AB R185, R179, R178 ;  /* 0x000000b2b3b9723e */ /* 0x000fc600000010ff */
[----:B-1----:R-:W-:-:S04]  /*9fa0*/  FADD.FTZ R153, R181, R14 ;  /* 0x0000000eb5997221 */ /* 0x002fc80000010000 */
[C---:B0-----:R-:W-:Y:S01]  /*9fb0*/  FADD.FTZ R14, R164.reuse, R153 ;  /* 0x00000099a40e7221 */ /* 0x041fe20000010000 */
[----:B------:R-:W-:Y:S01]  /*9fc0*/  F2FP.BF16.F32.PACK_AB R187, R164, R181 ;  /* 0x000000b5a4bb723e */ /* 0x000fe200000010ff */
[----:B------:R-:W-:Y:S06]  /*9fd0*/  @P2 BRA `(.L_x_1255) ;  /* 0xffffffdc00e42947 */ /* 0x000fec000383ffff */
.L_x_1246:
[----:B------:R-:W-:-:S13]  /*9fe0*/  R2UR UR4, R19 ;  /* 0x00000000130472ca */ /* 0x000fda00000e0000 */
[----:B------:R-:W-:-:S13]  /*9ff0*/  ISETP.GE.AND P2, PT, R20, UR4, PT ;  /* 0x0000000414007c0c */ /* 0x000fda000bf46270 */
[----:B------:R-:W-:Y:S05]  /*a000*/  @!P2 BRA `(.L_x_1256) ;  /* 0x0000002800e0a947 */ /* 0x000fea0003800000 */
[----:B------:R-:W-:Y:S01]  /*a010*/  IMAD.MOV.U32 R21, RZ, RZ, R2 ;  /* 0x000000ffff157224 */ /* 0x000fe200078e0002 */
[----:B------:R-:W-:Y:S01]  /*a020*/  UMOV UR7, UR38 ;  /* 0x0000002600077c82 */ /* 0x000fe20008000000 */
[----:B------:R-:W-:Y:S01]  /*a030*/  IMAD.MOV.U32 R236, RZ, RZ, R3 ;  /* 0x000000ffffec7224 */ /* 0x000fe200078e0003 */
[----:B------:R-:W-:Y:S01]  /*a040*/  UMOV UR4, UR36 ;  /* 0x0000002400047c82 */ /* 0x000fe20008000000 */
[----:B------:R-:W-:Y:S01]  /*a050*/  ULDC UR54, c[0x0][0x9e4] ;  /* 0x0002790000367ab9 */ /* 0x000fe20000000800 */
[----:B------:R-:W-:-:S05]  /*a060*/  ULDC UR5, c[0x0][0x9d8] ;  /* 0x0002760000057ab9 */ /* 0x000fca0000000800 */
.L_x_1273:
[----:B------:R-:W-:-:S04]  /*a070*/  UIADD3 UR36, UR4, 0x1, URZ ;  /* 0x0000000104247890 */ /* 0x000fc8000fffe03f */
[----:B------:R-:W-:-:S04]  /*a080*/  UISETP.NE.AND UP1, UPT, UR36, 0x2, UPT ;  /* 0x000000022400788c */ /* 0x000fc8000bf25270 */
[----:B------:R-:W-:Y:S02]  /*a090*/  USEL UR38, URZ, 0x1, UP1 ;  /* 0x000000013f267887 */ /* 0x000fe40008800000 */
[----:B------:R-:W-:Y:S02]  /*a0a0*/  USEL UR36, UR36, URZ, UP1 ;  /* 0x0000003f24247287 */ /* 0x000fe40008800000 */
[----:B------:R-:W-:Y:S01]  /*a0b0*/  ULOP3.LUT UR38, UR7, UR38, URZ, 0x3c, !UPT ;  /* 0x0000002607267292 */ /* 0x000fe2000f8e3c3f */
[----:B------:R-:W-:Y:S11]  /*a0c0*/  @!P0 BRA `(.L_x_1257) ;  /* 0x0000000000048947 */ /* 0x000ff60003800000 */
[----:B------:R-:W-:Y:S01]  /*a0d0*/  BPT.TRAP 0x1 ;  /* 0x000000040000795c */ /* 0x000fe20000300000 */
.L_x_1257:
[----:B------:R-:W-:Y:S01]  /*a0e0*/  ULEA UR6, UR36, UR37, 0x3 ;  /* 0x0000002524067291 */ /* 0x000fe2000f8e183f */
[----:B------:R-:W-:-:S05]  /*a0f0*/  IMAD.U32 R2, RZ, RZ, UR38 ;  /* 0x00000026ff027e24 */ /* 0x000fca000f8e00ff */
[----:B------:R-:W-:-:S04]  /*a100*/  SHF.L.U32 R2, R2, 0x1f, RZ ;  /* 0x0000001f02027819 */ /* 0x000fc800000006ff */
[----:B------:R0:W1:Y:S01]  /*a110*/  SYNCS.PHASECHK.TRANS64.TRYWAIT P2, [UR6+0x30830], R2 ;  /* 0x03083002ff0075a7 */ /* 0x0000620008040146 */
[----:B------:R-:W-:Y:S05]  /*a120*/  @!P0 BRA `(.L_x_1258) ;  /* 0x0000000000048947 */ /* 0x000fea0003800000 */
[----:B------:R-:W-:Y:S01]  /*a130*/  BPT.TRAP 0x1 ;  /* 0x000000040000795c */ /* 0x000fe20000300000 */
.L_x_1258:
[-C--:B------:R-:W-:Y:S01]  /*a140*/  FMUL.FTZ R24, R24, R152.reuse ;  /* 0x0000009818187220 */ /* 0x080fe20000410000 */
[----:B------:R-:W-:Y:S01]  /*a150*/  FMUL.FTZ R25, R25, R152 ;  /* 0x0000009819197220 */ /* 0x000fe20000410000 */
[----:B-1----:R-:W-:Y:S06]  /*a160*/  @P2 BRA `(.L_x_1259) ;  /* 0x0000000000082947 */ /* 0x002fec0003800000 */
[----:B------:R-:W1:Y:S02]  /*a170*/  SYNCS.PHASECHK.TRANS64.TRYWAIT P2, [UR6+0x30830], R2 ;  /* 0x03083002ff0075a7 */ /* 0x000e640008040146 */
[----:B-1----:R-:W-:Y:S05]  /*a180*/  @!P2 BRA `(.L_x_1260) ;  /* 0x0000010c0034a947 */ /* 0x002fea0003800000 */
.L_x_1259:
        /* <DEDUP_REMOVED lines=224> */
.L_x_1261:
[----:B------:R-:W-:Y:S01]  /*af90*/  ULEA UR10, UR4, UR37, 0x3 ;  /* 0x00000025040a7291 */ /* 0x000fe2000f8e183f */
[----:B------:R-:W-:-:S05]  /*afa0*/  IMAD.U32 R0, RZ, RZ, UR7 ;  /* 0x00000007ff007e24 */ /* 0x000fca000f8e00ff */
[----:B------:R-:W-:-:S04]  /*afb0*/  SHF.L.U32 R0, R0, 0x1f, RZ ;  /* 0x0000001f00007819 */ /* 0x000fc800000006ff */
[----:B------:R2:W3:Y:S01]  /*afc0*/  SYNCS.PHASECHK.TRANS64.TRYWAIT P2, [UR10+0x30850], R0 ;  /* 0x03085000ff0075a7 */ /* 0x0004e2000804014a */
[----:B------:R-:W-:Y:S05]  /*afd0*/  @!P0 BRA `(.L_x_1262) ;  /* 0x0000000000048947 */ /* 0x000fea0003800000 */
[----:B------:R-:W-:Y:S01]  /*afe0*/  BPT.TRAP 0x1 ;  /* 0x000000040000795c */ /* 0x000fe20000300000 */
.L_x_1262:
[----:B---3--:R-:W-:Y:S05]  /*aff0*/  @P2 BRA `(.L_x_1263) ;  /* 0x0000000000082947 */ /* 0x008fea0003800000 */
[----:B------:R-:W3:Y:S02]  /*b000*/  SYNCS.PHASECHK.TRANS64.TRYWAIT P2, [UR10+0x30850], R0 ;  /* 0x03085000ff0075a7 */ /* 0x000ee4000804014a */
[----:B---3--:R-:W-:Y:S05]  /*b010*/  @!P2 BRA `(.L_x_1264) ;  /* 0x000000fc00a8a947 */ /* 0x008fea0003800000 */
.L_x_1263:
[----:B------:R-:W-:Y:S01]  /*b020*/  UIADD3 UR6, UR37, 0x400, URZ ;  /* 0x0000040025067890 */ /* 0x000fe2000fffe03f */
[----:B------:R-:W-:Y:S01]  /*b030*/  WARPGROUP.ARRIVE ;  /* 0x00000000000079c5 */ /* 0x000fe20000000000 */
[----:B------:R-:W-:Y:S01]  /*b040*/  UMOV UR7, 0x40000040 ;  /* 0x4000004000077882 */ /* 0x000fe20000000000 */
[----:B------:R-:W-:Y:S01]  /*b050*/  PLOP3.LUT P2, PT, PT, PT, UP0, 0x80, 0x0 ;  /* 0x000000000000781c */ /* 0x000fe20003f4f008 */
[----:B------:R-:W-:Y:S01]  /*b060*/  USHF.R.U32.HI UR6, URZ, 0x4, UR6 ;  /* 0x000000043f067899 */ /* 0x000fe20008011606 */
[----:B0-2---:R-:W-:Y:S01]  /*b070*/  FMUL.FTZ R0, R154, UR5 ;  /* 0x000000059a007c20 */ /* 0x005fe20008410000 */
[----:B------:R-:W-:Y:S01]  /*b080*/  FMUL.FTZ R154, R158, UR5 ;  /* 0x000000059e9a7c20 */ /* 0x000fe20008410000 */
        /* <DEDUP_REMOVED lines=20> */
[----:B------:R-:W-:Y:S01]  /*b1d0*/  FMUL.FTZ R172, R172, UR5 ;  /* 0x00000005acac7c20 */ /* 0x000fe20008410000 */
[----:B------:R-:W-:Y:S01]  /*b1e0*/  UMOV UR7, 0x40000040 ;  /* 0x4000004000077882 */ /* 0x000fe20000000000 */
[----:B------:R-:W-:Y:S01]  /*b1f0*/  FMUL.FTZ R173, R173, UR5 ;  /* 0x00000005adad7c20 */ /* 0x000fe20008410000 */
[----:B------:R-:W-:Y:S01]  /*b200*/  FMUL.FTZ R176, R176, UR5 ;  /* 0x00000005b0b07c20 */ /* 0x000fe20008410000 */
[----:B------:R-:W-:Y:S01]  /*b210*/  FMUL.FTZ R180, R180, UR5 ;  /* 0x00000005b4b47c20 */ /* 0x000fe20008410000 */
[----:B------:R-:W-:Y:S01]  /*b220*/  FMUL.FTZ R181, R181, UR5 ;  /* 0x00000005b5b57c20 */ /* 0x000fe20008410000 */
[----:B------:R-:W-:Y:S01]  /*b230*/  FMUL.FTZ R178, R183, UR5 ;  /* 0x00000005b7b27c20 */ /* 0x000fe20008410000 */
[----:B------:R-:W0:Y:S08]  /*b240*/  MUFU.TANH R153, R153 ;  /* 0x0000009900997308 */ /* 0x000e300000002400 */
        /* <DEDUP_REMOVED lines=34> */
[----:B------:R-:W-:-:S15]  /*b470*/  WARPGROUP.ARRIVE ;  /* 0x00000000000079c5 */ /* 0x000fde0000000000 */
[----:B------:R-:W-:-:S06]  /*b480*/  NOP ;  /* 0x0000000000007918 */ /* 0x000fcc0000000000 */
[----:B------:R-:W-:Y:S03]  /*b490*/  HGMMA.64x256x16.F32.BF16 R24, R184, gdesc[UR4].tnspB, R24, gsb0 ;  /* 0x43e00004b8187df0 */ /* 0x000fe60008001818 */
[----:B------:R-:W-:Y:S02]  /*b4a0*/  WARPGROUP.DEPBAR.LE gsb0, 0x0 ;  /* 0x00008000000079c5 */ /* 0x000fe40000010000 */
[----:B------:R-:W-:Y:S02]  /*b4b0*/  VIADD R186, R18, UR61 ;  /* 0x0000003d12ba7c36 */ /* 0x000fe40008000000 */
[----:B------:R-:W-:Y:S01]  /*b4c0*/  FMUL.FTZ R184, R152, UR5 ;  /* 0x0000000598b87c20 */ /* 0x000fe20008410000 */
[----:B------:R-:W-:Y:S01]  /*b4d0*/  FMUL.FTZ R152, R155, UR5 ;  /* 0x000000059b987c20 */ /* 0x000fe20008410000 */
[----:B------:R-:W-:Y:S01]  /*b4e0*/  FMUL.FTZ R155, R159, UR5 ;  /* 0x000000059f9b7c20 */ /* 0x000fe20008410000 */
[----:B-1----:R-:W-:Y:S01]  /*b4f0*/  @P2 IMAD.HI.U32 R2, R186, UR4, RZ ;  /* 0x00000004ba022c27 */ /* 0x002fe2000f8e00ff */
[----:B------:R-:W-:-:S03]  /*b500*/  @UP0 ULDC UR4, c[0x0][0x450] ;  /* 0x0001140000040ab9 */ /* 0x000fc60000000800 */
[----:B------:R-:W-:Y:S01]  /*b510*/  FMUL.FTZ R159, R163, UR5 ;  /* 0x00000005a39f7c20 */ /* 0x000fe20008410000 */
[----:B------:R-:W-:Y:S01]  /*b520*/  FMUL.FTZ R163, R167, UR5 ;  /* 0x00000005a7a37c20 */ /* 0x000fe20008410000 */
[----:B------:R-:W-:Y:S01]  /*b530*/  FMUL.FTZ R167, R171, UR5 ;  /* 0x00000005aba77c20 */ /* 0x000fe20008410000 */
[----:B------:R-:W-:Y:S01]  /*b540*/  @P2 SHF.R.U32.HI R186, RZ, UR4, R2 ;  /* 0x00000004ffba2c19 */ /* 0x000fe20008011602 */
[----:B------:R-:W-:Y:S02]  /*b550*/  IMAD.U32 R2, RZ, RZ, UR36 ;  /* 0x00000024ff027e24 */ /* 0x000fe4000f8e00ff */
[----:B------:R-:W-:Y:S01]  /*b560*/  FMUL.FTZ R171, R175, UR5 ;  /* 0x00000005afab7c20 */ /* 0x000fe20008410000 */
[----:B------:R-:W-:Y:S01]  /*b570*/  FMUL.FTZ R175, R179, UR5 ;  /* 0x00000005b3af7c20 */ /* 0x000fe20008410000 */
[----:B------:R-:W-:Y:S01]  /*b580*/  FMUL.FTZ R185, R177, UR5 ;  /* 0x00000005b1b97c20 */ /* 0x000fe20008410000 */
[----:B------:R-:W1:Y:S01]  /*b590*/  SHFL.IDX PT, R189, R186, RZ, 0x1c1f ;  /* 0x001c1fffbabd7589 */ /* 0x000e6200000e0000 */
[----:B------:R-:W-:Y:S01]  /*b5a0*/  @!P1 LEA R2, R2, UR37, 0x3 ;  /* 0x0000002502029c11 */ /* 0x000fe2000f8e18ff */
[----:B------:R-:W-:-:S02]  /*b5b0*/  IMAD.SHL.U32 R179, R20, 0x40, RZ ;  /* 0x0000004014b37824 */ /* 0x000fc400078e00ff */
[----:B------:R-:W-:Y:S01]  /*b5c0*/  FMUL.FTZ R177, R182, UR5 ;  /* 0x00000005b6b17c20 */ /* 0x000fe20008410000 */
[----:B------:R-:W-:Y:S01]  /*b5d0*/  IMAD.U32 R187, RZ, RZ, UR39 ;  /* 0x00000027ffbb7e24 */ /* 0x000fe2000f8e00ff */
[----:B------:R-:W0:Y:S01]  /*b5e0*/  MUFU.TANH R184, R184 ;  /* 0x000000b800b87308 */ /* 0x000e220000002400 */
[----:B------:R-:W-:Y:S01]  /*b5f0*/  @!P1 VIADD R2, R2, 0x30840 ;  /* 0x0003084002029836 */ /* 0x000fe20000000000 */
[----:B------:R-:W-:-:S04]  /*b600*/  ULDC UR4, c[0x0][0x9e0] ;  /* 0x0002780000047ab9 */ /* 0x000fc80000000800 */
[----:B------:R-:W-:Y:S02]  /*b610*/  @!P1 PRMT R2, RZ, 0x654, R2 ;  /* 0x00000654ff029816 */ /* 0x000fe40000000002 */
[----:B------:R-:W0:Y:S02]  /*b620*/  MUFU.TANH R152, R152 ;  /* 0x0000009800987308 */ /* 0x000e240000002400 */
[----:B------:R5:W-:Y:S06]  /*b630*/  @!P1 SYNCS.ARRIVE.TRANS64.RED.A1T0 RZ, [R2+URZ], RZ ;  /* 0x000000ff02ff99a7 */ /* 0x000bec000810043f */
[----:B------:R-:W0:Y:S01]  /*b640*/  MUFU.TANH R155, R155 ;  /* 0x0000009b009b7308 */ /* 0x000e220000002400 */
[----:B-----5:R-:W-:-:S04]  /*b650*/  IADD3 R2, -R16, 0x1, -R179 ;  /* 0x0000000110027810 */ /* 0x020fc80007ffe9b3 */
[----:B------:R-:W-:-:S03]  /*b660*/  IADD3 R187, -R187, UR60, R2 ;  /* 0x0000003cbbbb7c10 */ /* 0x000fc6000fffe102 */
[----:B------:R-:W0:Y:S02]  /*b670*/  MUFU.TANH R159, R159 ;  /* 0x0000009f009f7308 */ /* 0x000e240000002400 */
[C---:B------:R-:W-:Y:S02]  /*b680*/  VIADD R188, R187.reuse, UR4 ;  /* 0x00000004bbbc7c36 */ /* 0x040fe40008000000 */
[----:B------:R-:W-:Y:S02]  /*b690*/  VIADD R187, R187, UR58 ;  /* 0x0000003abbbb7c36 */ /* 0x000fe40008000000 */
[--C-:B-1----:R-:W-:Y:S02]  /*b6a0*/  IMAD.IADD R183, R188, 0x1, R189.reuse ;  /* 0x00000001bcb77824 */ /* 0x102fe400078e02bd */
[----:B------:R-:W1:Y:S01]  /*b6b0*/  MUFU.TANH R163, R163 ;  /* 0x000000a300a37308 */ /* 0x000e620000002400 */
[----:B------:R-:W-:-:S07]  /*b6c0*/  IMAD.IADD R182, R187, 0x1, R189 ;  /* 0x00000001bbb67824 */ /* 0x000fce00078e02bd */
[----:B------:R-:W0:Y:S08]  /*b6d0*/  MUFU.TANH R167, R167 ;  /* 0x000000a700a77308 */ /* 0x000e300000002400 */
[----:B------:R-:W0:Y:S08]  /*b6e0*/  MUFU.TANH R171, R171 ;  /* 0x000000ab00ab7308 */ /* 0x000e300000002400 */
[----:B------:R-:W0:Y:S08]  /*b6f0*/  MUFU.TANH R185, R185 ;  /* 0x000000b900b97308 */ /* 0x000e300000002400 */
[----:B------:R-:W0:Y:S08]  /*b700*/  MUFU.TANH R175, R175 ;  /* 0x000000af00af7308 */ /* 0x000e300000002400 */
[----:B------:R-:W0:Y:S01]  /*b710*/  MUFU.TANH R177, R177 ;  /* 0x000000b100b17308 */ /* 0x000e220000002400 */
[----:B-1234-:R-:W-:Y:S05]  /*b720*/  @!P5 BRA `(.L_x_1265) ;  /* 0x00000000005cd947 */ /* 0x01efea0003800000 */
        /* <DEDUP_REMOVED lines=8> */
[----:B------:R-:W1:Y:S02]  /*b7b0*/  @P2 LDC.64 R2, c[0x0][0x9e8] ;  /* 0x00027a00ff022b82 */ /* 0x000e640000000a00 */
[----:B-1----:R-:W-:-:S05]  /*b7c0*/  @P2 IMAD.HI.U32 R2, R189, R2, RZ ;  /* 0x00000002bd022227 */ /* 0x002fca00078e00ff */
[----:B------:R-:W-:-:S04]  /*b7d0*/  @P2 SHF.R.U32.HI R189, RZ, R3, R2 ;  /* 0x00000003ffbd2219 */ /* 0x000fc80000011602 */
[----:B------:R-:W-:Y:S01]  /*b7e0*/  LOP3.LUT R189, RZ, R189, RZ, 0x33, !PT ;  /* 0x000000bdffbd7212 */ /* 0x000fe200078e33ff */
[----:B------:R-:W-:Y:S06]  /*b7f0*/  BRA `(.L_x_1268) ;  /* 0x0000000000147947 */ /* 0x000fec0003800000 */
.L_x_1267:
[----:B------:R-:W-:-:S05]  /*b800*/  IMAD.U32 R190, RZ, RZ, UR54 ;  /* 0x00000036ffbe7e24 */ /* 0x000fca000f8e00ff */
[----:B------:R-:W-:-:S13]  /*b810*/  ISETP.NE.AND P2, PT, R190, 0x1, PT ;  /* 0x00000001be00780c */ /* 0x000fda0003f45270 */
[----:B------:R-:W1:Y:S02]  /*b820*/  @P2 LDC.64 R2, c[0x0][0x9e8] ;  /* 0x00027a00ff022b82 */ /* 0x000e640000000a00 */
[----:B-1----:R-:W-:-:S05]  /*b830*/  @P2 IMAD.HI.U32 R2, R189, R2, RZ ;  /* 0x00000002bd022227 */ /* 0x002fca00078e00ff */
[----:B------:R-:W-:-:S07]  /*b840*/  @P2 SHF.R.U32.HI R189, RZ, R3, R2 ;  /* 0x00000003ffbd2219 */ /* 0x000fce0000011602 */
.L_x_1268:
[----:B------:R-:W-:Y:S05]  /*b850*/  BSYNC B0 ;  /* 0x0000000000007941 */ /* 0x000fea0003800000 */
.L_x_1266:
[----:B------:R-:W-:-:S04]  /*b860*/  IMAD R189, R189, R190, -R179 ;  /* 0x000000bebdbd7224 */ /* 0x000fc800078e0ab3 */
[----:B------:R-:W-:-:S05]  /*b870*/  IMAD.IADD R189, R189, 0x1, -R16 ;  /* 0x00000001bdbd7824 */ /* 0x000fca00078e0a10 */
[----:B------:R-:W-:Y:S02]  /*b880*/  VIADDMNMX R183, R189, R190, R183, PT ;  /* 0x000000bebdb77246 */ /* 0x000fe400038001b7 */
[----:B------:R-:W-:-:S07]  /*b890*/  VIMNMX R182, R182, R189, !PT ;  /* 0x000000bdb6b67248 */ /* 0x000fce0007fe0100 */
.L_x_1265:
[----:B------:R-:W-:Y:S01]  /*b8a0*/  ISETP.GT.AND P2, PT, R20, -0x1, PT ;  /* 0xffffffff1400780c */ /* 0x000fe20003f44270 */
[----:B------:R-:W1:Y:S03]  /*b8b0*/  SHFL.IDX PT, R186, R186, 0x1, 0x1c1f ;  /* 0x003c1f00baba7f89 */ /* 0x000e6600000e0000 */
[C---:B------:R-:W-:Y:S02]  /*b8c0*/  ISETP.GT.AND P3, PT, R182.reuse, RZ, P2 ;  /* 0x000000ffb600720c */ /* 0x040fe40001764270 */
[C---:B------:R-:W-:Y:S02]  /*b8d0*/  ISETP.GT.AND P6, PT, R182.reuse, 0x1, P2 ;  /* 0x00000001b600780c */ /* 0x040fe400017c4270 */
[----:B------:R-:W-:Y:S02]  /*b8e0*/  ISETP.LT.OR P4, PT, R183, 0x1, P3 ;  /* 0x00000001b700780c */ /* 0x000fe40001f81670 */
[----:B------:R-:W-:-:S02]  /*b8f0*/  ISETP.GT.AND P3, PT, R182, 0x8, P2 ;  /* 0x00000008b600780c */ /* 0x000fc40001764270 */
[----:B0-----:R-:W-:Y:S02]  /*b900*/  FSEL R184, R184, -INF , !P4 ;  /* 0xff800000b8b87808 */ /* 0x001fe40006000000 */
[----:B------:R-:W-:Y:S02]  /*b910*/  ISETP.GT.AND P4, PT, R182, 0x9, P2 ;  /* 0x00000009b600780c */ /* 0x000fe40001784270 */
[C---:B------:R-:W-:Y:S02]  /*b920*/  ISETP.LT.OR P6, PT, R183.reuse, 0x2, P6 ;  /* 0x00000002b700780c */ /* 0x040fe400037c1670 */
[C---:B------:R-:W-:Y:S02]  /*b930*/  ISETP.LT.OR P3, PT, R183.reuse, 0x9, P3 ;  /* 0x00000009b700780c */ /* 0x040fe40001f61670 */
[----:B------:R-:W-:Y:S02]  /*b940*/  ISETP.LT.OR P4, PT, R183, 0xa, P4 ;  /* 0x0000000ab700780c */ /* 0x000fe40002781670 */
[----:B------:R-:W-:-:S02]  /*b950*/  FSEL R153, R153, -INF , !P6 ;  /* 0xff80000099997808 */ /* 0x000fc40007000000 */
[----:B------:R-:W-:Y:S01]  /*b960*/  FSEL R156, R156, -INF , !P3 ;  /* 0xff8000009c9c7808 */ /* 0x000fe20005800000 */
[--C-:B-1----:R-:W-:Y:S01]  /*b970*/  IMAD.IADD R188, R188, 0x1, R186.reuse ;  /* 0x00000001bcbc7824 */ /* 0x102fe200078e02ba */
[----:B------:R-:W-:Y:S01]  /*b980*/  FSEL R157, R157, -INF , !P4 ;  /* 0xff8000009d9d7808 */ /* 0x000fe20006000000 */
[----:B------:R-:W-:Y:S01]  /*b990*/  IMAD.IADD R187, R187, 0x1, R186 ;  /* 0x00000001bbbb7824 */ /* 0x000fe200078e02ba */
        /* <DEDUP_REMOVED lines=35> */
[----:B------:R-:W-:Y:S01]  /*bbd0*/  FSEL R181, R181, -INF , !P4 ;  /* 0xff800000b5b57808 */ /* 0x000fe20006000000 */
[----:B------:R-:W-:Y:S06]  /*bbe0*/  @!P5 BRA `(.L_x_1269) ;  /* 0x00000000005cd947 */ /* 0x000fec0003800000 */
        /* <DEDUP_REMOVED lines=13> */
.L_x_1271:
[----:B------:R-:W-:-:S05]  /*bcc0*/  IMAD.U32 R182, RZ, RZ, UR54 ;  /* 0x00000036ffb67e24 */ /* 0x000fca000f8e00ff */
[----:B------:R-:W-:-:S13]  /*bcd0*/  ISETP.NE.AND P3, PT, R182, 0x1, PT ;  /* 0x00000001b600780c */ /* 0x000fda0003f65270 */
[----:B------:R-:W0:Y:S02]  /*bce0*/  @P3 LDC.64 R2, c[0x0][0x9e8] ;  /* 0x00027a00ff023b82 */ /* 0x000e240000000a00 */
[----:B0-----:R-:W-:-:S05]  /*bcf0*/  @P3 IMAD.HI.U32 R2, R186, R2, RZ ;  /* 0x00000002ba023227 */ /* 0x001fca00078e00ff */
[----:B------:R-:W-:-:S07]  /*bd00*/  @P3 SHF.R.U32.HI R186, RZ, R3, R2 ;  /* 0x00000003ffba3219 */ /* 0x000fce0000011602 */
.L_x_1272:
[----:B------:R-:W-:Y:S05]  /*bd10*/  BSYNC B0 ;  /* 0x0000000000007941 */ /* 0x000fea0003800000 */
.L_x_1270:
[----:B------:R-:W-:-:S04]  /*bd20*/  IMAD R179, R186, R182, -R179 ;  /* 0x000000b6bab37224 */ /* 0x000fc800078e0ab3 */
[----:B------:R-:W-:-:S05]  /*bd30*/  IMAD.IADD R179, R179, 0x1, -R16 ;  /* 0x00000001b3b37824 */ /* 0x000fca00078e0a10 */
[----:B------:R-:W-:Y:S02]  /*bd40*/  VIADDMNMX R188, R179, R182, R188, PT ;  /* 0x000000b6b3bc7246 */ /* 0x000fe400038001bc */
[----:B------:R-:W-:-:S07]  /*bd50*/  VIMNMX R187, R187, R179, !PT ;  /* 0x000000b3bbbb7248 */ /* 0x000fce0007fe0100 */
.L_x_1269:
[----:B------:R-:W-:Y:S01]  /*bd60*/  ISETP.GT.AND P6, PT, R187, 0x9, P2 ;  /* 0x00000009bb00780c */ /* 0x000fe200017c4270 */
[----:B------:R-:W-:Y:S01]  /*bd70*/  ULDC UR6, c[0x0][0x988] ;  /* 0x0002620000067ab9 */ /* 0x000fe20000000800 */
[----:B------:R-:W-:Y:S01]  /*bd80*/  FMNMX.FTZ R2, R184, R236, !PT ;  /* 0x000000ecb8027209 */ /* 0x000fe20007810000 */
[----:B------:R-:W-:Y:S01]  /*bd90*/  UMOV UR7, UR38 ;  /* 0x0000002600077c82 */ /* 0x000fe20008000000 */
[----:B------:R-:W-:Y:S02]  /*bda0*/  ISETP.LT.OR P6, PT, R188, 0xa, P6 ;  /* 0x0000000abc00780c */ /* 0x000fe400037c1670 */
[----:B------:R-:W-:Y:S02]  /*bdb0*/  FMNMX.FTZ R2, R153, R2, !PT ;  /* 0x0000000299027209 */ /* 0x000fe40007810000 */
[----:B------:R-:W-:Y:S02]  /*bdc0*/  FSEL R155, R155, -INF , !P6 ;  /* 0xff8000009b9b7808 */ /* 0x000fe40007000000 */
[----:B------:R-:W-:-:S02]  /*bdd0*/  ISETP.GT.AND P6, PT, R187, 0x18, P2 ;  /* 0x00000018bb00780c */ /* 0x000fc400017c4270 */
[----:B------:R-:W-:Y:S02]  /*bde0*/  FMNMX.FTZ R2, R156, R2, !PT ;  /* 0x000000029c027209 */ /* 0x000fe40007810000 */
[----:B------:R-:W-:Y:S02]  /*bdf0*/  ISETP.LT.OR P6, PT, R188, 0x19, P6 ;  /* 0x00000019bc00780c */ /* 0x000fe400037c1670 */
[C---:B------:R-:W-:Y:S02]  /*be00*/  ISETP.GT.AND P4, PT, R187.reuse, 0x1, P2 ;  /* 0x00000001bb00780c */ /* 0x040fe40001784270 */
[----:B------:R-:W-:Y:S02]  /*be10*/  FSEL R162, R162, -INF , !P6 ;  /* 0xff800000a2a27808 */ /* 0x000fe40007000000 */
[----:B------:R-:W-:Y:S02]  /*be20*/  ISETP.GT.AND P6, PT, R187, 0x21, P2 ;  /* 0x00000021bb00780c */ /* 0x000fe400017c4270 */
[----:B------:R-:W-:-:S02]  /*be30*/  FMNMX.FTZ R2, R157, R2, !PT ;  /* 0x000000029d027209 */ /* 0x000fc40007810000 */
[C---:B------:R-:W-:Y:S02]  /*be40*/  ISETP.LT.OR P6, PT, R188.reuse, 0x22, P6 ;  /* 0x00000022bc00780c */ /* 0x040fe400037c1670 */
[C---:B------:R-:W-:Y:S02]  /*be50*/  ISETP.LT.OR P4, PT, R188.reuse, 0x2, P4 ;  /* 0x00000002bc00780c */ /* 0x040fe40002781670 */
[----:B------:R-:W-:Y:S02]  /*be60*/  FSEL R167, R167, -INF , !P6 ;  /* 0xff800000a7a77808 */ /* 0x000fe40007000000 */
[C---:B------:R-:W-:Y:S02]  /*be70*/  ISETP.GT.AND P6, PT, R187.reuse, RZ, P2 ;  /* 0x000000ffbb00720c */ /* 0x040fe400017c4270 */
[----:B------:R-:W-:Y:S02]  /*be80*/  ISETP.GT.AND P3, PT, R187, 0x8, P2 ;  /* 0x00000008bb00780c */ /* 0x000fe40001764270 */
[----:B------:R-:W-:-:S02]  /*be90*/  ISETP.LT.OR P6, PT, R188, 0x1, P6 ;  /* 0x00000001bc00780c */ /* 0x000fc400037c1670 */
[----:B------:R-:W-:Y:S02]  /*bea0*/  FMNMX.FTZ R2, R160, R2, !PT ;  /* 0x00000002a0027209 */ /* 0x000fe40007810000 */
[----:B------:R-:W-:Y:S02]  /*beb0*/  FSEL R0, R0, -INF , !P6 ;  /* 0xff80000000007808 */ /* 0x000fe40007000000 */
[----:B------:R-:W-:Y:S02]  /*bec0*/  FSEL R179, R152, -INF , !P4 ;  /* 0xff80000098b37808 */ /* 0x000fe40006000000 */
[----:B------:R-:W-:Y:S02]  /*bed0*/  ISETP.LT.OR P3, PT, R188, 0x9, P3 ;  /* 0x00000009bc00780c */ /* 0x000fe40001f61670 */
[----:B------:R-:W-:Y:S02]  /*bee0*/  FMNMX.FTZ R152, R0, R21, !PT ;  /* 0x0000001500987209 */ /* 0x000fe40007810000 */
[----:B------:R-:W-:-:S02]  /*bef0*/  FMNMX.FTZ R2, R161, R2, !PT ;  /* 0x00000002a1027209 */ /* 0x000fc40007810000 */
[----:B------:R-:W-:Y:S02]  /*bf00*/  ISETP.GT.AND P4, PT, R187, 0x10, P2 ;  /* 0x00000010bb00780c */ /* 0x000fe40001784270 */
[----:B------:R-:W-:Y:S02]  /*bf10*/  FSEL R154, R154, -INF , !P3 ;  /* 0xff8000009a9a7808 */ /* 0x000fe40005800000 */
[----:B------:R-:W-:Y:S02]  /*bf20*/  FMNMX.FTZ R152, R179, R152, !PT ;  /* 0x00000098b3987209 */ /* 0x000fe40007810000 */
[----:B------:R-:W-:Y:S02]  /*bf30*/  FMNMX.FTZ R2, R164, R2, !PT ;  /* 0x00000002a4027209 */ /* 0x000fe40007810000 */
[----:B------:R-:W-:Y:S02]  /*bf40*/  ISETP.GT.AND P3, PT, R187, 0x11, P2 ;  /* 0x00000011bb00780c */ /* 0x000fe40001764270 */
[----:B------:R-:W-:-:S02]  /*bf50*/  ISETP.LT.OR P4, PT, R188, 0x11, P4 ;  /* 0x00000011bc00780c */ /* 0x000fc40002781670 */
[----:B------:R-:W-:Y:S02]  /*bf60*/  FMNMX.FTZ R152, R154, R152, !PT ;  /* 0x000000989a987209 */ /* 0x000fe40007810000 */
[----:B------:R-:W-:Y:S02]  /*bf70*/  FMNMX.FTZ R2, R165, R2, !PT ;  /* 0x00000002a5027209 */ /* 0x000fe40007810000 */
[----:B------:R-:W-:Y:S02]  /*bf80*/  ISETP.LT.OR P3, PT, R188, 0x12, P3 ;  /* 0x00000012bc00780c */ /* 0x000fe40001f61670 */
[----:B------:R-:W-:Y:S02]  /*bf90*/  FSEL R158, R158, -INF , !P4 ;  /* 0xff8000009e9e7808 */ /* 0x000fe40006000000 */
        /* <DEDUP_REMOVED lines=18> */
[----:B------:R-:W-:Y:S02]  /*c0c0*/  ISETP.LT.OR P4, PT, R188, 0x29, P4 ;  /* 0x00000029bc00780c */ /* 0x000fe40002781670 */
[----:B------:R-:W-:-:S02]  /*c0d0*/  ISETP.GT.AND P3, PT, R187, 0x29, P2 ;  /* 0x00000029bb00780c */ /* 0x000fc40001764270 */
[----:B------:R-:W-:Y:S02]  /*c0e0*/  FMNMX.FTZ R152, R166, R152, !PT ;  /* 0x00000098a6987209 */ /* 0x000fe40007810000 */
[----:B------:R-:W-:Y:S02]  /*c0f0*/  FMNMX.FTZ R2, R185, R2, !PT ;  /* 0x00000002b9027209 */ /* 0x000fe40007810000 */
[----:B------:R-:W-:Y:S02]  /*c100*/  FSEL R170, R170, -INF , !P4 ;  /* 0xff800000aaaa7808 */ /* 0x000fe40006000000 */
[----:B------:R-:W-:Y:S02]  /*c110*/  ISETP.LT.OR P3, PT, R188, 0x2a, P3 ;  /* 0x0000002abc00780c */ /* 0x000fe40001f61670 */
[----:B------:R-:W-:Y:S02]  /*c120*/  ISETP.GT.AND P4, PT, R187, 0x30, P2 ;  /* 0x00000030bb00780c */ /* 0x000fe40001784270 */
[----:B------:R-:W-:-:S02]  /*c130*/  FMNMX.FTZ R152, R167, R152, !PT ;  /* 0x00000098a7987209 */ /* 0x000fc40007810000 */
[----:B------:R-:W-:Y:S02]  /*c140*/  FMNMX.FTZ R2, R180, R2, !PT ;  /* 0x00000002b4027209 */ /* 0x000fe40007810000 */
[----:B------:R-:W-:Y:S02]  /*c150*/  FSEL R171, R171, -INF , !P3 ;  /* 0xff800000abab7808 */ /* 0x000fe40005800000 */
[----:B------:R-:W-:Y:S02]  /*c160*/  ISETP.GT.AND P6, PT, R187, 0x31, P2 ;  /* 0x00000031bb00780c */ /* 0x000fe400017c4270 */
[----:B------:R-:W-:Y:S02]  /*c170*/  ISETP.LT.OR P4, PT, R188, 0x31, P4 ;  /* 0x00000031bc00780c */ /* 0x000fe40002781670 */
[----:B------:R-:W-:Y:S02]  /*c180*/  FMNMX.FTZ R152, R170, R152, !PT ;  /* 0x00000098aa987209 */ /* 0x000fe40007810000 */
[----:B------:R-:W-:-:S02]  /*c190*/  FMNMX.FTZ R3, R181, R2, !PT ;  /* 0x00000002b5037209 */ /* 0x000fc40007810000 */
[----:B------:R-:W-:Y:S02]  /*c1a0*/  ISETP.GT.AND P3, PT, R187, 0x38, P2 ;  /* 0x00000038bb00780c */ /* 0x000fe40001764270 */
[----:B------:R-:W-:Y:S01]  /*c1b0*/  ISETP.LT.OR P6, PT, R188, 0x32, P6 ;  /* 0x00000032bc00780c */ /* 0x000fe200037c1670 */
[----:B------:R-:W0:Y:S01]  /*c1c0*/  SHFL.BFLY PT, R2, R3, 0x2, 0x1f ;  /* 0x0c401f0003027f89 */ /* 0x000e2200000e0000 */
[----:B------:R-:W-:Y:S02]  /*c1d0*/  FSEL R174, R174, -INF , !P4 ;  /* 0xff800000aeae7808 */ /* 0x000fe40006000000 */
[----:B------:R-:W-:Y:S02]  /*c1e0*/  FMNMX.FTZ R152, R171, R152, !PT ;  /* 0x00000098ab987209 */ /* 0x000fe40007810000 */
[----:B------:R-:W-:Y:S02]  /*c1f0*/  ISETP.GT.AND P2, PT, R187, 0x39, P2 ;  /* 0x00000039bb00780c */ /* 0x000fe40001744270 */
[----:B------:R-:W-:-:S02]  /*c200*/  ISETP.LT.OR P3, PT, R188, 0x39, P3 ;  /* 0x00000039bc00780c */ /* 0x000fc40001f61670 */
[----:B------:R-:W-:Y:S02]  /*c210*/  FSEL R175, R175, -INF , !P6 ;  /* 0xff800000afaf7808 */ /* 0x000fe40007000000 */
[----:B------:R-:W-:Y:S02]  /*c220*/  FMNMX.FTZ R152, R174, R152, !PT ;  /* 0x00000098ae987209 */ /* 0x000fe40007810000 */
[----:B------:R-:W-:Y:S02]  /*c230*/  ISETP.LT.OR P2, PT, R188, 0x3a, P2 ;  /* 0x0000003abc00780c */ /* 0x000fe40001741670 */
[----:B------:R-:W-:Y:S02]  /*c240*/  FSEL R177, R177, -INF , !P3 ;  /* 0xff800000b1b17808 */ /* 0x000fe40005800000 */
[----:B------:R-:W-:Y:S02]  /*c250*/  FMNMX.FTZ R152, R175, R152, !PT ;  /* 0x00000098af987209 */ /* 0x000fe40007810000 */
[----:B------:R-:W-:-:S02]  /*c260*/  FSEL R178, R178, -INF , !P2 ;  /* 0xff800000b2b27808 */ /* 0x000fc40005000000 */
[----:B------:R-:W-:Y:S02]  /*c270*/  FMNMX.FTZ R152, R177, R152, !PT ;  /* 0x00000098b1987209 */ /* 0x000fe40007810000 */
[----:B------:R-:W-:Y:S02]  /*c280*/  R2UR UR4, R19 ;  /* 0x00000000130472ca */ /* 0x000fe400000e0000 */
[----:B------:R-:W-:Y:S02]  /*c290*/  FMNMX.FTZ R152, R178, R152, !PT ;  /* 0x00000098b2987209 */ /* 0x000fe40007810000 */
[----:B0-----:R-:W-:-:S03]  /*c2a0*/  FMNMX.FTZ R3, R3, R2, !PT ;  /* 0x0000000203037209 */ /* 0x001fc60007810000 */
[----:B------:R-:W0:Y:S04]  /*c2b0*/  SHFL.BFLY PT, R182, R152, 0x2, 0x1f ;  /* 0x0c401f0098b67f89 */ /* 0x000e2800000e0000 */
[----:B------:R-:W1:Y:S01]  /*c2c0*/  SHFL.BFLY PT, R2, R3, 0x1, 0x1f ;  /* 0x0c201f0003027f89 */ /* 0x000e6200000e0000 */
[----:B0-----:R-:W-:Y:S02]  /*c2d0*/  FMNMX.FTZ R182, R152, R182, !PT ;  /* 0x000000b698b67209 */ /* 0x001fe40007810000 */
[----:B-1----:R-:W-:-:S03]  /*c2e0*/  FMNMX.FTZ R3, R3, R2, !PT ;  /* 0x0000000203037209 */ /* 0x002fc60007810000 */
[----:B------:R-:W0:Y:S01]  /*c2f0*/  SHFL.BFLY PT, R152, R182, 0x1, 0x1f ;  /* 0x0c201f00b6987f89 */ /* 0x000e2200000e0000 */
[C---:B------:R-:W-:Y:S01]  /*c300*/  FSETP.NEU.FTZ.AND P4, PT, R3.reuse, -INF , PT ;  /* 0xff8000000300780b */ /* 0x040fe20003f9d000 */
[----:B------:R-:W-:-:S05]  /*c310*/  FMUL.FTZ R2, R3, UR6 ;  /* 0x0000000603027c20 */ /* 0x000fca0008410000 */
[----:B------:R-:W-:-:S05]  /*c320*/  FSEL R2, R2, RZ, P4 ;  /* 0x000000ff02027208 */ /* 0x000fca0002000000 */
[--C-:B------:R-:W-:Y:S01]  /*c330*/  FFMA.FTZ R198, R156, UR6, -R2.reuse ;  /* 0x000000069cc67c23 */ /* 0x100fe20008010802 */
        /* <DEDUP_REMOVED lines=14> */
[----:B------:R-:W-:Y:S01]  /*c420*/  FFMA.FTZ R168, R181, UR6, -R2 ;  /* 0x00000006b5a87c23 */ /* 0x000fe20008010802 */
[----:B0-----:R-:W-:Y:S01]  /*c430*/  FMNMX.FTZ R2, R182, R152, !PT ;  /* 0x00000098b6027209 */ /* 0x001fe20007810000 */
[----:B------:R-:W-:Y:S01]  /*c440*/  MUFU.EX2 R196, R196 ;  /* 0x000000c400c47308 */ /* 0x000fe20000000800 */
[----:B------:R-:W-:-:S02]  /*c450*/  FSEL R152, R3, RZ, P4 ;  /* 0x000000ff03987208 */ /* 0x000fc40002000000 */
[C---:B------:R-:W-:Y:S01]  /*c460*/  FSETP.NEU.FTZ.AND P2, PT, R2.reuse, -INF , PT ;  /* 0xff8000000200780b */ /* 0x040fe20003f5d000 */
[----:B------:R-:W-:Y:S02]  /*c470*/  FMUL.FTZ R172, R2, UR6 ;  /* 0x0000000602ac7c20 */ /* 0x000fe40008410000 */
[----:B------:R-:W-:Y:S01]  /*c480*/  FADD.FTZ R152, -R152, R236 ;  /* 0x000000ec98987221 */ /* 0x000fe20000010100 */
[----:B------:R-:W-:Y:S01]  /*c490*/  IMAD.MOV.U32 R236, RZ, RZ, R3 ;  /* 0x000000ffffec7224 */ /* 0x000fe200078e0003 */
[----:B------:R-:W-:Y:S01]  /*c4a0*/  MUFU.EX2 R153, R153 ;  /* 0x0000009900997308 */ /* 0x000fe20000000800 */
[----:B------:R-:W-:Y:S01]  /*c4b0*/  FSEL R172, R172, RZ, P2 ;  /* 0x000000ffacac7208 */ /* 0x000fe20001000000 */
[----:B------:R-:W-:-:S04]  /*c4c0*/  FMUL.FTZ R152, R152, UR6 ;  /* 0x0000000698987c20 */ /* 0x000fc80008410000 */
[--C-:B------:R-:W-:Y:S01]  /*c4d0*/  FFMA.FTZ R197, R0, UR6, -R172.reuse ;  /* 0x0000000600c57c23 */ /* 0x100fe200080108ac */
[----:B------:R-:W-:Y:S02]  /*c4e0*/  IMAD.U32 R0, RZ, RZ, UR10 ;  /* 0x0000000aff007e24 */ /* 0x000fe4000f8e00ff */
[--C-:B------:R-:W-:Y:S01]  /*c4f0*/  FFMA.FTZ R169, R179, UR6, -R172.reuse ;  /* 0x00000006b3a97c23 */ /* 0x100fe200080108ac */
[----:B------:R-:W0:Y:S01]  /*c500*/  MUFU.EX2 R152, R152 ;  /* 0x0000009800987308 */ /* 0x000e220000000800 */
[--C-:B------:R-:W-:Y:S01]  /*c510*/  FFMA.FTZ R199, R154, UR6, -R172.reuse ;  /* 0x000000069ac77c23 */ /* 0x100fe200080108ac */
[----:B------:R-:W-:Y:S02]  /*c520*/  @!P1 VIADD R0, R0, 0x30860 ;  /* 0x0003086000009836 */ /* 0x000fe40000000000 */
[--C-:B------:R-:W-:Y:S01]  /*c530*/  FFMA.FTZ R154, R155, UR6, -R172.reuse ;  /* 0x000000069b9a7c23 */ /* 0x100fe200080108ac */
[--C-:B------:R-:W-:Y:S01]  /*c540*/  FFMA.FTZ R193, R158, UR6, -R172.reuse ;  /* 0x000000069ec17c23 */ /* 0x100fe200080108ac */
[--C-:B------:R-:W-:Y:S01]  /*c550*/  FFMA.FTZ R155, R159, UR6, -R172.reuse ;  /* 0x000000069f9b7c23 */ /* 0x100fe200080108ac */
[----:B------:R-:W-:Y:S01]  /*c560*/  FFMA.FTZ R195, R162, UR6, -R172 ;  /* 0x00000006a2c37c23 */ /* 0x000fe200080108ac */
[----:B------:R-:W-:Y:S01]  /*c570*/  @!P1 PRMT R0, RZ, 0x654, R0 ;  /* 0x00000654ff009816 */ /* 0x000fe20000000000 */
[----:B------:R-:W-:Y:S01]  /*c580*/  MUFU.EX2 R197, R197 ;  /* 0x000000c500c57308 */ /* 0x000fe20000000800 */
[--C-:B------:R-:W-:Y:S01]  /*c590*/  FFMA.FTZ R166, R166, UR6, -R172.reuse ;  /* 0x00000006a6a67c23 */ /* 0x100fe200080108ac */
[--C-:B------:R-:W-:Y:S01]  /*c5a0*/  FFMA.FTZ R167, R167, UR6, -R172.reuse ;  /* 0x00000006a7a77c23 */ /* 0x100fe200080108ac */
[----:B------:R1:W-:Y:S01]  /*c5b0*/  @!P1 SYNCS.ARRIVE.TRANS64.RED.A1T0 RZ, [R0+URZ], RZ ;  /* 0x000000ff00ff99a7 */ /* 0x0003e2000810043f */
[--C-:B------:R-:W-:Y:S01]  /*c5c0*/  FFMA.FTZ R170, R170, UR6, -R172.reuse ;  /* 0x00000006aaaa7c23 */ /* 0x100fe200080108ac */
[--C-:B------:R-:W-:Y:S01]  /*c5d0*/  FFMA.FTZ R171, R171, UR6, -R172.reuse ;  /* 0x00000006abab7c23 */ /* 0x100fe200080108ac */
[--C-:B------:R-:W-:Y:S01]  /*c5e0*/  FFMA.FTZ R174, R174, UR6, -R172.reuse ;  /* 0x00000006aeae7c23 */ /* 0x100fe200080108ac */
[----:B------:R-:W-:Y:S01]  /*c5f0*/  FFMA.FTZ R175, R175, UR6, -R172 ;  /* 0x00000006afaf7c23 */ /* 0x000fe200080108ac */
[----:B------:R-:W-:Y:S01]  /*c600*/  MUFU.EX2 R169, R169 ;  /* 0x000000a900a97308 */ /* 0x000fe20000000800 */
[----:B0-----:R-:W-:Y:S01]  /*c610*/  FFMA.FTZ R15, R152, R15, R196 ;  /* 0x0000000f980f7223 */ /* 0x001fe200000100c4 */
[----:B------:R-:W-:Y:S01]  /*c620*/  FFMA.FTZ R177, R177, UR6, -R172 ;  /* 0x00000006b1b17c23 */ /* 0x000fe200080108ac */
[----:B-1----:R-:W-:-:S02]  /*c630*/  FSEL R0, R2, RZ, P2 ;  /* 0x000000ff02007208 */ /* 0x002fc40001000000 */
[----:B------:R-:W-:Y:S01]  /*c640*/  FADD.FTZ R15, R153, R15 ;  /* 0x0000000f990f7221 */ /* 0x000fe20000010000 */
[----:B------:R-:W-:Y:S01]  /*c650*/  ISETP.GT.AND P2, PT, R20, UR4, PT ;  /* 0x0000000414007c0c */ /* 0x000fe2000bf44270 */
[----:B------:R-:W-:Y:S01]  /*c660*/  UMOV UR4, UR36 ;  /* 0x0000002400047c82 */ /* 0x000fe20008000000 */
[----:B------:R-:W-:Y:S01]  /*c670*/  FADD.FTZ R0, -R0, R21 ;  /* 0x0000001500007221 */ /* 0x000fe20000010100 */
[----:B------:R-:W-:Y:S01]  /*c680*/  MUFU.EX2 R199, R199 ;  /* 0x000000c700c77308 */ /* 0x000fe20000000800 */
[--C-:B------:R-:W-:Y:S01]  /*c690*/  FFMA.FTZ R21, R163, UR6, -R172.reuse ;  /* 0x00000006a3157c23 */ /* 0x100fe200080108ac */
[----:B------:R-:W-:Y:S01]  /*c6a0*/  FFMA.FTZ R172, R178, UR6, -R172 ;  /* 0x00000006b2ac7c23 */ /* 0x000fe200080108ac */
[----:B------:R-:W-:Y:S01]  /*c6b0*/  FMUL.FTZ R0, R0, UR6 ;  /* 0x0000000600007c20 */ /* 0x000fe20008410000 */
[----:B------:R-:W-:Y:S01]  /*c6c0*/  F2FP.BF16.F32.PACK_AB R196, R153, R196 ;  /* 0x000000c499c4723e */ /* 0x000fe200000010ff */
[----:B------:R-:W-:-:S03]  /*c6d0*/  VIADD R20, R20, 0xffffffff ;  /* 0xffffffff14147836 */ /* 0x000fc60000000000 */
[----:B------:R-:W0:Y:S08]  /*c6e0*/  MUFU.EX2 R198, R198 ;  /* 0x000000c600c67308 */ /* 0x000e300000000800 */
[----:B------:R-:W1:Y:S08]  /*c6f0*/  MUFU.EX2 R0, R0 ;  /* 0x0000000000007308 */ /* 0x000e700000000800 */
[----:B------:R-:W2:Y:S01]  /*c700*/  MUFU.EX2 R154, R154 ;  /* 0x0000009a009a7308 */ /* 0x000ea20000000800 */
[----:B0-----:R-:W-:-:S07]  /*c710*/  FADD.FTZ R15, R198, R15 ;  /* 0x0000000fc60f7221 */ /* 0x001fce0000010000 */
[----:B------:R-:W0:Y:S01]  /*c720*/  MUFU.EX2 R156, R156 ;  /* 0x0000009c009c7308 */ /* 0x000e220000000800 */
[----:B-1----:R-:W-:Y:S01]  /*c730*/  FFMA.FTZ R14, R0, R14, R197 ;  /* 0x0000000e000e7223 */ /* 0x002fe200000100c5 */
[----:B------:R-:W-:-:S03]  /*c740*/  F2FP.BF16.F32.PACK_AB R197, R169, R197 ;  /* 0x000000c5a9c5723e */ /* 0x000fc600000010ff */
[----:B------:R-:W-:-:S03]  /*c750*/  FADD.FTZ R14, R169, R14 ;  /* 0x0000000ea90e7221 */ /* 0x000fc60000010000 */
[----:B------:R-:W1:Y:S01]  /*c760*/  MUFU.EX2 R193, R193 ;  /* 0x000000c100c17308 */ /* 0x000e620000000800 */
[----:B------:R-:W-:Y:S01]  /*c770*/  FADD.FTZ R14, R199, R14 ;  /* 0x0000000ec70e7221 */ /* 0x000fe20000010000 */
[----:B--2---:R-:W-:-:S03]  /*c780*/  F2FP.BF16.F32.PACK_AB R199, R154, R199 ;  /* 0x000000c79ac7723e */ /* 0x004fc600000010ff */
[----:B------:R-:W-:-:S03]  /*c790*/  FADD.FTZ R14, R154, R14 ;  /* 0x0000000e9a0e7221 */ /* 0x000fc60000010000 */
[----:B------:R-:W2:Y:S01]  /*c7a0*/  MUFU.EX2 R192, R192 ;  /* 0x000000c000c07308 */ /* 0x000ea20000000800 */
[C---:B0-----:R-:W-:Y:S01]  /*c7b0*/  FADD.FTZ R15, R156.reuse, R15 ;  /* 0x0000000f9c0f7221 */ /* 0x041fe20000010000 */
[----:B------:R-:W-:-:S06]  /*c7c0*/  F2FP.BF16.F32.PACK_AB R198, R156, R198 ;  /* 0x000000c69cc6723e */ /* 0x000fcc00000010ff */
[----:B------:R-:W0:Y:S01]  /*c7d0*/  MUFU.EX2 R155, R155 ;  /* 0x0000009b009b7308 */ /* 0x000e220000000800 */
[----:B-1----:R-:W-:-:S07]  /*c7e0*/  FADD.FTZ R14, R193, R14 ;  /* 0x0000000ec10e7221 */ /* 0x002fce0000010000 */
[----:B------:R-:W1:Y:S01]  /*c7f0*/  MUFU.EX2 R157, R157 ;  /* 0x0000009d009d7308 */ /* 0x000e620000000800 */
[----:B--2---:R-:W-:-:S07]  /*c800*/  FADD.FTZ R15, R192, R15 ;  /* 0x0000000fc00f7221 */ /* 0x004fce0000010000 */
[----:B------:R-:W2:Y:S01]  /*c810*/  MUFU.EX2 R195, R195 ;  /* 0x000000c300c37308 */ /* 0x000ea20000000800 */
[C---:B0-----:R-:W-:Y:S01]  /*c820*/  FADD.FTZ R14, R155.reuse, R14 ;  /* 0x0000000e9b0e7221 */ /* 0x041fe20000010000 */
[----:B------:R-:W-:-:S06]  /*c830*/  F2FP.BF16.F32.PACK_AB R193, R155, R193 ;  /* 0x000000c19bc1723e */ /* 0x000fcc00000010ff */
        /* <DEDUP_REMOVED lines=46> */
[----:B-1----:R-:W-:Y:S01]  /*cb20*/  FADD.FTZ R15, R186, R15 ;  /* 0x0000000fba0f7221 */ /* 0x002fe20000010000 */
[C---:B--2---:R-:W-:Y:S01]  /*cb30*/  FADD.FTZ R14, R172.reuse, R21 ;  /* 0x00000015ac0e7221 */ /* 0x044fe20000010000 */
[----:B------:R-:W-:Y:S01]  /*cb40*/  F2FP.BF16.F32.PACK_AB R187, R172, R177 ;  /* 0x000000b1acbb723e */ /* 0x000fe200000010ff */
[----:B------:R-:W-:Y:S02]  /*cb50*/  IMAD.MOV.U32 R21, RZ, RZ, R2 ;  /* 0x000000ffff157224 */ /* 0x000fe400078e0002 */
[C---:B0-----:R-:W-:Y:S01]  /*cb60*/  FADD.FTZ R15, R168.reuse, R15 ;  /* 0x0000000fa80f7221 */ /* 0x041fe20000010000 */
[----:B------:R-:W-:Y:S01]  /*cb70*/  F2FP.BF16.F32.PACK_AB R186, R168, R186 ;  /* 0x000000baa8ba723e */ /* 0x000fe200000010ff */
[----:B------:R-:W-:Y:S06]  /*cb80*/  @P2 BRA `(.L_x_1273) ;  /* 0xffffffd400382947 */ /* 0x000fec000383ffff */
.L_x_1256:
        /* <DEDUP_REMOVED lines=131> */
.L_x_1274:
[----:B------:R-:W-:Y:S01]  /*d3c0*/  ULEA UR5, UR36, UR37, 0x3 ;  /* 0x0000002524057291 */ /* 0x000fe2000f8e183f */
[----:B------:R-:W-:-:S05]  /*d3d0*/  IMAD.U32 R0, RZ, RZ, UR38 ;  /* 0x00000026ff007e24 */ /* 0x000fca000f8e00ff */
[----:B------:R-:W-:-:S04]  /*d3e0*/  SHF.L.U32 R0, R0, 0x1f, RZ ;  /* 0x0000001f00007819 */ /* 0x000fc800000006ff */
[----:B------:R0:W1:Y:S01]  /*d3f0*/  SYNCS.PHASECHK.TRANS64.TRYWAIT P2, [UR5+0x30850], R0 ;  /* 0x03085000ff0075a7 */ /* 0x0000620008040145 */
[----:B------:R-:W-:Y:S05]  /*d400*/  @!P0 BRA `(.L_x_1275) ;  /* 0x0000000000048947 */ /* 0x000fea0003800000 */
[----:B------:R-:W-:Y:S01]  /*d410*/  BPT.TRAP 0x1 ;  /* 0x000000040000795c */ /* 0x000fe20000300000 */
.L_x_1275:
[----:B-1----:R-:W-:Y:S05]  /*d420*/  @P2 BRA `(.L_x_1276) ;  /* 0x0000000000082947 */ /* 0x002fea0003800000 */
[----:B------:R-:W1:Y:S02]  /*d430*/  SYNCS.PHASECHK.TRANS64.TRYWAIT P0, [UR5+0x30850], R0 ;  /* 0x03085000ff0075a7 */ /* 0x000e640008000145 */
[----:B-1----:R-:W-:Y:S05]  /*d440*/  @!P0 BRA `(.L_x_1277) ;  /* 0x000000d800b48947 */ /* 0x002fea0003800000 */
.L_x_1276:
[----:B------:R-:W-:Y:S01]  /*d450*/  UIADD3 UR37, UR37, 0x400, URZ ;  /* 0x0000040025257890 */ /* 0x000fe2000fffe03f */
[----:B------:R-:W-:Y:S01]  /*d460*/  WARPGROUP.ARRIVE ;  /* 0x00000000000079c5 */ /* 0x000fe20000000000 */
[----:B------:R-:W-:Y:S01]  /*d470*/  UMOV UR11, 0x40000040 ;  /* 0x40000040000b7882 */ /* 0x000fe20000000000 */
[----:B01----:R-:W0:Y:S01]  /*d480*/  SHFL.BFLY PT, R0, R15, 0x2, 0x1f ;  /* 0x0c401f000f007f89 */ /* 0x003e2200000e0000 */
[----:B------:R-:W-:Y:S01]  /*d490*/  USHF.R.U32.HI UR37, URZ, 0x4, UR37 ;  /* 0x000000043f257899 */ /* 0x000fe20008011625 */
[----:B------:R-:W-:Y:S01]  /*d4a0*/  IMAD.U32 R10, RZ, RZ, UR5 ;  /* 0x00000005ff0a7e24 */ /* 0x000fe2000f8e00ff */
[----:B------:R-:W-:Y:S01]  /*d4b0*/  R2UR UR7, R230 ;  /* 0x00000000e60772ca */ /* 0x000fe200000e0000 */
[----:B------:R-:W1:Y:S01]  /*d4c0*/  SHFL.BFLY PT, R5, R14, 0x2, 0x1f ;  /* 0x0c401f000e057f89 */ /* 0x000e6200000e0000 */
[----:B------:R-:W-:Y:S01]  /*d4d0*/  ULOP3.LUT UR37, UR37, 0x3fff, URZ, 0xc0, !UPT ;  /* 0x00003fff25257892 */ /* 0x000fe2000f8ec03f */
[----:B------:R-:W-:Y:S02]  /*d4e0*/  @!P1 VIADD R10, R10, 0x30860 ;  /* 0x000308600a0a9836 */ /* 0x000fe40000000000 */
[----:B------:R-:W-:Y:S01]  /*d4f0*/  IMAD.MOV.U32 R6, RZ, RZ, RZ ;  /* 0x000000ffff067224 */ /* 0x000fe200078e00ff */
[----:B------:R-:W-:Y:S01]  /*d500*/  ULOP3.LUT UR4, UR37, 0x2000000, URZ, 0xfc, !UPT ;  /* 0x0200000025047892 */ /* 0x000fe2000f8efc3f */
[----:B------:R-:W-:Y:S01]  /*d510*/  IMAD.U32 R8, RZ, RZ, UR6 ;  /* 0x00000006ff087e24 */ /* 0x000fe2000f8e00ff */
[----:B------:R-:W-:-:S02]  /*d520*/  @!P1 PRMT R10, RZ, 0x654, R10 ;  /* 0x00000654ff0a9816 */ /* 0x000fc4000000000a */
[----:B------:R-:W-:Y:S02]  /*d530*/  ULEA UR4, UR36, UR4, 0xb ;  /* 0x0000000424047291 */ /* 0x000fe4000f8e583f */
[----:B------:R-:W-:Y:S02]  /*d540*/  UIADD3 UR36, UR36, 0x1, URZ ;  /* 0x0000000124247890 */ /* 0x000fe4000fffe03f */
[----:B------:R-:W-:Y:S02]  /*d550*/  UIADD3 UR8, UR4, 0x80, URZ ;  /* 0x0000008004087890 */ /* 0x000fe4000fffe03f */
[----:B------:R-:W-:Y:S01]  /*d560*/  UIADD3 UR7, UR7, 0x1, URZ ;  /* 0x0000000107077890 */ /* 0x000fe2000fffe03f */
[----:B------:R-:W-:Y:S01]  /*d570*/  UMOV UR10, UR4 ;  /* 0x00000004000a7c82 */ /* 0x000fe20008000000 */
[----:B------:R-:W-:-:S05]  /*d580*/  UISETP.NE.AND UP0, UPT, UR36, 0x2, UPT ;  /* 0x000000022400788c */ /* 0x000fca000bf05270 */
[----:B------:R-:W-:Y:S01]  /*d590*/  HGMMA.64x256x16.F32.BF16 R24, R196, gdesc[UR8].tnspB, R24, gsb0 ;  /* 0x43e00008c4187df0 */ /* 0x000fe20008001818 */
[----:B------:R-:W-:Y:S01]  /*d5a0*/  UMOV UR10, UR8 ;  /* 0x00000008000a7c82 */ /* 0x000fe20008000000 */
[----:B------:R-:W-:Y:S01]  /*d5b0*/  UMOV UR11, 0x40000040 ;  /* 0x40000040000b7882 */ /* 0x000fe20000000000 */
[----:B------:R-:W-:Y:S01]  /*d5c0*/  UIADD3 UR8, UR4, 0x100, URZ ;  /* 0x0000010004087890 */ /* 0x000fe2000fffe03f */
[----:B0-----:R-:W-:Y:S01]  /*d5d0*/  FADD.FTZ R0, R0, R15 ;  /* 0x0000000f00007221 */ /* 0x001fe20000010000 */
[----:B------:R-:W-:Y:S01]  /*d5e0*/  UIADD3 UR4, UR4, 0x180, URZ ;  /* 0x0000018004047890 */ /* 0x000fe2000fffe03f */
[----:B-1----:R-:W-:Y:S01]  /*d5f0*/  FADD.FTZ R4, R5, R14 ;  /* 0x0000000e05047221 */ /* 0x002fe20000010000 */
[----:B------:R-:W-:Y:S01]  /*d600*/  IMAD.U32 R14, RZ, RZ, UR6 ;  /* 0x00000006ff0e7e24 */ /* 0x000fe2000f8e00ff */
[----:B------:R-:W-:Y:S01]  /*d610*/  USEL UR36, UR36, URZ, UP0 ;  /* 0x0000003f24247287 */ /* 0x000fe20008000000 */
[----:B------:R-:W0:Y:S01]  /*d620*/  SHFL.BFLY PT, R5, R0, 0x1, 0x1f ;  /* 0x0c201f0000057f89 */ /* 0x000e2200000e0000 */
[----:B------:R-:W-:-:S03]  /*d630*/  IMAD.U32 R230, RZ, RZ, UR7 ;  /* 0x00000007ffe67e24 */ /* 0x000fc6000f8e00ff */
[----:B------:R-:W1:Y:S01]  /*d640*/  SHFL.BFLY PT, R7, R4, 0x1, 0x1f ;  /* 0x0c201f0004077f89 */ /* 0x000e6200000e0000 */
[----:B0-----:R-:W-:Y:S01]  /*d650*/  FADD.FTZ R11, R0, R5 ;  /* 0x00000005000b7221 */ /* 0x001fe20000010000 */
[----:B------:R-:W-:Y:S02]  /*d660*/  IMAD.MOV.U32 R5, RZ, RZ, RZ ;  /* 0x000000ffff057224 */ /* 0x000fe400078e00ff */
[----:B------:R-:W-:Y:S02]  /*d670*/  IMAD.MOV.U32 R0, RZ, RZ, -0x800000 ;  /* 0xff800000ff007424 */ /* 0x000fe400078e00ff */
[----:B-1----:R-:W-:Y:S01]  /*d680*/  FADD.FTZ R12, R4, R7 ;  /* 0x00000007040c7221 */ /* 0x002fe20000010000 */
[----:B------:R-:W-:Y:S01]  /*d690*/  FSETP.NE.FTZ.AND P0, PT, R11, RZ, PT ;  /* 0x000000ff0b00720b */ /* 0x000fe20003f15000 */
[----:B------:R-:W-:-:S03]  /*d6a0*/  IMAD.MOV.U32 R4, RZ, RZ, -0x800000 ;  /* 0xff800000ff047424 */ /* 0x000fc600078e00ff */
[----:B------:R-:W-:-:S09]  /*d6b0*/  FSETP.NE.FTZ.AND P2, PT, R12, RZ, PT ;  /* 0x000000ff0c00720b */ /* 0x000fd20003f55000 */
[----:B------:R-:W0:Y:S01]  /*d6c0*/  @P0 MUFU.LG2 R7, R11 ;  /* 0x0000000b00070308 */ /* 0x000e220000000c00 */
[----:B------:R-:W-:-:S03]  /*d6d0*/  @P0 FMUL.FTZ R8, R8, 0.69314718246459960938 ;  /* 0x3f31721808080820 */ /* 0x000fc60000410000 */
[----:B------:R-:W-:-:S04]  /*d6e0*/  @P2 FMUL.FTZ R14, R14, 0.69314718246459960938 ;  /* 0x3f3172180e0e2820 */ /* 0x000fc80000410000 */
        /* <DEDUP_REMOVED lines=19> */
[----:B------:R-:W-:-:S04]  /*d820*/  USEL UR4, URZ, 0x1, UP0 ;  /* 0x000000013f047887 */ /* 0x000fc80008000000 */
[----:B------:R-:W-:Y:S01]  /*d830*/  ULOP3.LUT UR38, UR38, UR4, URZ, 0x3c, !UPT ;  /* 0x0000000426267292 */ /* 0x000fe2000f8e3c3f */
[----:B------:R-:W-:Y:S02]  /*d840*/  WARPGROUP.DEPBAR.LE gsb0, 0x0 ;  /* 0x00008000000079c5 */ /* 0x000fe40000010000 */
[----:B------:R-:W-:-:S15]  /*d850*/  WARPGROUP.ARRIVE ;  /* 0x00000000000079c5 */ /* 0x000fde0000000000 */
[----:B------:R-:W-:-:S03]  /*d860*/  NOP ;  /* 0x0000000000007918 */ /* 0x000fc60000000000 */
        /* <DEDUP_REMOVED lines=131> */
.L_x_1207:
        /* <DEDUP_REMOVED lines=11> */
[----:B------:R-:W2:Y:S01]  /*e150*/  LDL R3, [R1+0x60] ;  /* 0x0000600001037983 */ /* 0x000ea20000100800 */
[----:B------:R-:W0:Y:S01]  /*e160*/  S2UR UR4, SR_SWINHI ;  /* 0x00000000000479c3 */ /* 0x000e220000002f00 */
[----:B------:R-:W-:Y:S01]  /*e170*/  IMAD.MOV.U32 R2, RZ, RZ, 0x2 ;  /* 0x00000002ff027424 */ /* 0x000fe200078e00ff */
[----:B------:R-:W-:Y:S01]  /*e180*/  F2FP.BF16.F32.PACK_AB R8, R25, R24 ;  /* 0x000000181908723e */ /* 0x000fe200000010ff */
[----:B------:R-:W-:Y:S01]  /*e190*/  ULDC.64 UR16, c[0x0][0xc00] ;  /* 0x0003000000107ab9 */ /* 0x000fe20000000a00 */
[----:B------:R-:W-:Y:S01]  /*e1a0*/  F2FP.BF16.F32.PACK_AB R9, R27, R26 ;  /* 0x0000001a1b09723e */ /* 0x000fe200000010ff */
[----:B------:R-:W-:Y:S01]  /*e1b0*/  ULDC.64 UR12, c[0x0][0xc00] ;  /* 0x00030000000c7ab9 */ /* 0x000fe20000000a00 */
[----:B------:R-:W-:Y:S01]  /*e1c0*/  F2FP.BF16.F32.PACK_AB R10, R29, R28 ;  /* 0x0000001c1d0a723e */ /* 0x000fe200000010ff */
[----:B------:R-:W-:Y:S01]  /*e1d0*/  ULDC.64 UR20, c[0x0][0x208] ;  /* 0x0000820000147ab9 */ /* 0x000fe20000000a00 */
[----:B------:R-:W-:Y:S01]  /*e1e0*/  F2FP.BF16.F32.PACK_AB R11, R31, R30 ;  /* 0x0000001e1f0b723e */ /* 0x000fe200000010ff */
[----:B------:R-:W-:Y:S01]  /*e1f0*/  ULDC.64 UR14, c[0x0][0xc08] ;  /* 0x00030200000e7ab9 */ /* 0x000fe20000000a00 */
[----:B------:R-:W-:Y:S01]  /*e200*/  R2UR UR19, R22 ;  /* 0x00000000161372ca */ /* 0x000fe200000e0000 */
[----:B------:R-:W-:Y:S01]  /*e210*/  ULDC UR22, c[0x0][0xbe8] ;  /* 0x0002fa0000167ab9 */ /* 0x000fe20000000800 */
[----:B------:R-:W-:-:S02]  /*e220*/  R2UR UR9, R229 ;  /* 0x00000000e50972ca */ /* 0x000fc400000e0000 */
[----:B------:R-:W-:Y:S02]  /*e230*/  R2UR UR18, R200 ;  /* 0x00000000c81272ca */ /* 0x000fe400000e0000 */
[----:B------:R-:W-:Y:S01]  /*e240*/  R2UR UR26, R201 ;  /* 0x00000000c91a72ca */ /* 0x000fe200000e0000 */
[----:B------:R-:W-:Y:S01]  /*e250*/  UMOV UR10, UR8 ;  /* 0x00000008000a7c82 */ /* 0x000fe20008000000 */
[----:B0-----:R-:W-:-:S07]  /*e260*/  UMOV UR11, UR4 ;  /* 0x00000004000b7c82 */ /* 0x001fce0008000000 */
[----:B------:R-:W-:Y:S02]  /*e270*/  UIMAD.WIDE UR12, UR9, 0x4, UR12 ;  /* 0x00000004090c78a5 */ /* 0x000fe4000f8e020c */
[----:B------:R-:W-:Y:S01]  /*e280*/  UISETP.NE.U32.AND UP0, UPT, UR14, URZ, UPT ;  /* 0x0000003f0e00728c */ /* 0x000fe2000bf05070 */
[----:B------:R-:W-:-:S03]  /*e290*/  ULDC UR4, c[0x0][0xad4] ;  /* 0x0002b50000047ab9 */ /* 0x000fc60000000800 */
[----:B------:R-:W-:-:S11]  /*e2a0*/  UISETP.NE.AND.EX UP0, UPT, UR15, URZ, UPT, UP0 ;  /* 0x0000003f0f00728c */ /* 0x000fd6000bf05300 */
[----:B------:R-:W-:Y:S02]  /*e2b0*/  @UP0 ULDC.64 UR14, c[0x0][0xc08] ;  /* 0x00030200000e0ab9 */ /* 0x000fe40000000a00 */
[----:B------:R-:W-:Y:S01]  /*e2c0*/  @UP0 UIMAD.WIDE UR14, UR9, 0x4, UR14 ;  /* 0x00000004090e08a5 */ /* 0x000fe2000f8e020e */
[----:B------:R-:W-:Y:S01]  /*e2d0*/  BAR.SYNC.DEFER_BLOCKING 0x1, 0x100 ;  /* 0x0044000000007b1d */ /* 0x000fe20000010000 */
[----:B--2---:R-:W-:-:S03]  /*e2e0*/  IMAD.WIDE R2, R3, R2, UR10 ;  /* 0x0000000a03027e25 */ /* 0x004fc6000f8e0202 */
[C---:B------:R-:W-:Y:S02]  /*e2f0*/  IADD3 R13, P1, R2.reuse, 0x20, RZ ;  /* 0x00000020020d7810 */ /* 0x040fe40007f3e0ff */
[C---:B------:R-:W-:Y:S02]  /*e300*/  IADD3 R15, P0, R2.reuse, 0x40, RZ ;  /* 0x00000040020f7810 */ /* 0x040fe40007f1e0ff */
[----:B------:R-:W-:Y:S02]  /*e310*/  LOP3.LUT R12, R13, 0x380, RZ, 0xc0, !PT ;  /* 0x000003800d0c7812 */ /* 0x000fe400078ec0ff */
[----:B------:R-:W-:Y:S02]  /*e320*/  IADD3 R155, P4, R2, 0x60, RZ ;  /* 0x00000060029b7810 */ /* 0x000fe40007f9e0ff */
[----:B------:R-:W-:Y:S02]  /*e330*/  SHF.R.U64 R12, R12, 0x3, RZ ;  /* 0x000000030c0c7819 */ /* 0x000fe400000012ff */
[----:B------:R-:W-:-:S02]  /*e340*/  IADD3 R157, P3, R2, 0x4000, RZ ;  /* 0x00004000029d7810 */ /* 0x000fc40007f7e0ff */
[----:B------:R-:W-:Y:S01]  /*e350*/  LOP3.LUT R12, R12, R13, RZ, 0x3c, !PT ;  /* 0x0000000d0c0c7212 */ /* 0x000fe200078e3cff */
[----:B------:R-:W-:Y:S01]  /*e360*/  IMAD.X R13, RZ, RZ, R3, P1 ;  /* 0x000000ffff0d7224 */ /* 0x000fe200008e0603 */
[C---:B------:R-:W-:Y:S02]  /*e370*/  LOP3.LUT R7, R2.reuse, 0x380, RZ, 0xc0, !PT ;  /* 0x0000038002077812 */ /* 0x040fe400078ec0ff */
[----:B------:R-:W-:Y:S02]  /*e380*/  LOP3.LUT R14, R15, 0x380, RZ, 0xc0, !PT ;  /* 0x000003800f0e7812 */ /* 0x000fe400078ec0ff */
[C---:B------:R-:W-:Y:S02]  /*e390*/  IADD3 R159, P6, R2.reuse, 0x4020, RZ ;  /* 0x00004020029f7810 */ /* 0x040fe40007fde0ff */
[C---:B------:R-:W-:Y:S02]  /*e3a0*/  IADD3 R161, P5, R2.reuse, 0x4040, RZ ;  /* 0x0000404002a17810 */ /* 0x040fe40007fbe0ff */
[----:B------:R-:W-:-:S02]  /*e3b0*/  IADD3 R163, P2, R2, 0x4060, RZ ;  /* 0x0000406002a37810 */ /* 0x000fc40007f5e0ff */
[----:B------:R-:W-:Y:S02]  /*e3c0*/  LOP3.LUT R154, R155, 0x380, RZ, 0xc0, !PT ;  /* 0x000003809b9a7812 */ /* 0x000fe400078ec0ff */
[----:B------:R-:W-:Y:S02]  /*e3d0*/  LOP3.LUT R156, R157, 0x380, RZ, 0xc0, !PT ;  /* 0x000003809d9c7812 */ /* 0x000fe400078ec0ff */
[----:B------:R-:W-:Y:S02]  /*e3e0*/  IADD3 R165, P1, R2, 0x8000, RZ ;  /* 0x0000800002a57810 */ /* 0x000fe40007f3e0ff */
[----:B------:R-:W-:Y:S02]  /*e3f0*/  SHF.R.U64 R7, R7, 0x3, RZ ;  /* 0x0000000307077819 */ /* 0x000fe400000012ff */
[----:B------:R-:W-:Y:S02]  /*e400*/  SHF.R.U64 R14, R14, 0x3, RZ ;  /* 0x000000030e0e7819 */ /* 0x000fe400000012ff */
[----:B------:R-:W-:-:S02]  /*e410*/  LOP3.LUT R158, R159, 0x380, RZ, 0xc0, !PT ;  /* 0x000003809f9e7812 */ /* 0x000fc400078ec0ff */
[----:B------:R-:W-:Y:S02]  /*e420*/  LOP3.LUT R160, R161, 0x380, RZ, 0xc0, !PT ;  /* 0x00000380a1a07812 */ /* 0x000fe400078ec0ff */
[----:B------:R-:W-:Y:S02]  /*e430*/  LOP3.LUT R162, R163, 0x380, RZ, 0xc0, !PT ;  /* 0x00000380a3a27812 */ /* 0x000fe400078ec0ff */
[----:B------:R-:W-:Y:S02]  /*e440*/  SHF.R.U64 R154, R154, 0x3, RZ ;  /* 0x000000039a9a7819 */ /* 0x000fe400000012ff */
[----:B------:R-:W-:Y:S02]  /*e450*/  SHF.R.U64 R156, R156, 0x3, RZ ;  /* 0x000000039c9c7819 */ /* 0x000fe400000012ff */
[----:B------:R-:W-:Y:S02]  /*e460*/  LOP3.LUT R164, R165, 0x380, RZ, 0xc0, !PT ;  /* 0x00000380a5a47812 */ /* 0x000fe400078ec0ff */
[----:B------:R-:W-:Y:S01]  /*e470*/  LOP3.LUT R6, R7, R2, RZ, 0x3c, !PT ;  /* 0x0000000207067212 */ /* 0x000fe200078e3cff */
[--C-:B------:R-:W-:Y:S01]  /*e480*/  IMAD.MOV.U32 R7, RZ, RZ, R3.reuse ;  /* 0x000000ffff077224 */ /* 0x100fe200078e0003 */
[----:B------:R-:W-:Y:S01]  /*e490*/  LOP3.LUT R14, R14, R15, RZ, 0x3c, !PT ;  /* 0x0000000f0e0e7212 */ /* 0x000fe200078e3cff */
[----:B------:R-:W-:Y:S01]  /*e4a0*/  IMAD.X R15, RZ, RZ, R3, P0 ;  /* 0x000000ffff0f7224 */ /* 0x000fe200000e0603 */
[----:B------:R-:W-:-:S02]  /*e4b0*/  SHF.R.U64 R158, R158, 0x3, RZ ;  /* 0x000000039e9e7819 */ /* 0x000fc400000012ff */
[----:B------:R-:W-:Y:S02]  /*e4c0*/  SHF.R.U64 R160, R160, 0x3, RZ ;  /* 0x00000003a0a07819 */ /* 0x000fe400000012ff */
[----:B------:R-:W-:Y:S02]  /*e4d0*/  SHF.R.U64 R162, R162, 0x3, RZ ;  /* 0x00000003a2a27819 */ /* 0x000fe400000012ff */
[----:B------:R-:W-:Y:S01]  /*e4e0*/  LOP3.LUT R154, R154, R155, RZ, 0x3c, !PT ;  /* 0x0000009b9a9a7212 */ /* 0x000fe200078e3cff */
[--C-:B------:R-:W-:Y:S01]  /*e4f0*/  IMAD.X R155, RZ, RZ, R3.reuse, P4 ;  /* 0x000000ffff9b7224 */ /* 0x100fe200020e0603 */
[----:B------:R-:W-:Y:S01]  /*e500*/  LOP3.LUT R156, R156, R157, RZ, 0x3c, !PT ;  /* 0x0000009d9c9c7212 */ /* 0x000fe200078e3cff */
[----:B------:R-:W-:Y:S01]  /*e510*/  IMAD.X R157, RZ, RZ, R3, P3 ;  /* 0x000000ffff9d7224 */ /* 0x000fe200018e0603 */
[----:B------:R-:W-:Y:S02]  /*e520*/  SHF.R.U64 R164, R164, 0x3, RZ ;  /* 0x00000003a4a47819 */ /* 0x000fe400000012ff */
[----:B------:R-:W-:-:S02]  /*e530*/  IADD3 R167, P0, R2, 0x8020, RZ ;  /* 0x0000802002a77810 */ /* 0x000fc40007f1e0ff */
[C---:B------:R-:W-:Y:S02]  /*e540*/  IADD3 R169, P4, R2.reuse, 0x8040, RZ ;  /* 0x0000804002a97810 */ /* 0x040fe40007f9e0ff */
[----:B------:R-:W-:Y:S02]  /*e550*/  IADD3 R171, P3, R2, 0x8060, RZ ;  /* 0x0000806002ab7810 */ /* 0x000fe40007f7e0ff */
        /* <DEDUP_REMOVED lines=8> */
[----:B------:R-:W-:-:S02]  /*e5e0*/  MOV R6, R6 ;  /* 0x0000000600067202 */ /* 0x000fc40000000f00 */
[----:B------:R-:W-:Y:S02]  /*e5f0*/  LOP3.LUT R166, R167, 0x380, RZ, 0xc0, !PT ;  /* 0x00000380a7a67812 */ /* 0x000fe400078ec0ff */
[C---:B------:R-:W-:Y:S01]  /*e600*/  IADD3 R21, P6, R2.reuse, 0xc000, RZ ;  /* 0x0000c00002157810 */ /* 0x040fe20007fde0ff */
[----:B------:R0:W-:Y:S01]  /*e610*/  STSM.16.M88.4 [R6], R8 ;  /* 0x0000000806007844 */ /* 0x0001e20000000200 */
[C---:B------:R-:W-:Y:S02]  /*e620*/  IADD3 R153, P5, R2.reuse, 0xc020, RZ ;  /* 0x0000c02002997810 */ /* 0x040fe40007fbe0ff */
[----:B------:R-:W-:Y:S02]  /*e630*/  IADD3 R7, P2, R2, 0xc040, RZ ;  /* 0x0000c04002077810 */ /* 0x000fe40007f5e0ff */
[----:B------:R-:W-:Y:S02]  /*e640*/  LOP3.LUT R168, R169, 0x380, RZ, 0xc0, !PT ;  /* 0x00000380a9a87812 */ /* 0x000fe400078ec0ff */
[----:B------:R-:W-:-:S02]  /*e650*/  LOP3.LUT R170, R171, 0x380, RZ, 0xc0, !PT ;  /* 0x00000380abaa7812 */ /* 0x000fc400078ec0ff */
[----:B------:R-:W-:Y:S02]  /*e660*/  IADD3 R2, P1, R2, 0xc060, RZ ;  /* 0x0000c06002027810 */ /* 0x000fe40007f3e0ff */
[----:B------:R-:W-:Y:S02]  /*e670*/  SHF.R.U64 R166, R166, 0x3, RZ ;  /* 0x00000003a6a67819 */ /* 0x000fe400000012ff */
[----:B------:R-:W-:Y:S02]  /*e680*/  SHF.R.U64 R168, R168, 0x3, RZ ;  /* 0x00000003a8a87819 */ /* 0x000fe400000012ff */
[----:B------:R-:W-:Y:S02]  /*e690*/  SHF.R.U64 R170, R170, 0x3, RZ ;  /* 0x00000003aaaa7819 */ /* 0x000fe400000012ff */
[----:B------:R-:W-:Y:S02]  /*e6a0*/  LOP3.LUT R5, R2, 0x380, RZ, 0xc0, !PT ;  /* 0x0000038002057812 */ /* 0x000fe400078ec0ff */
[----:B------:R-:W-:-:S02]  /*e6b0*/  LOP3.LUT R152, R153, 0x380, RZ, 0xc0, !PT ;  /* 0x0000038099987812 */ /* 0x000fc400078ec0ff */
[----:B------:R-:W-:Y:S01]  /*e6c0*/  LOP3.LUT R166, R166, R167, RZ, 0x3c, !PT ;  /* 0x000000a7a6a67212 */ /* 0x000fe200078e3cff */
[--C-:B------:R-:W-:Y:S01]  /*e6d0*/  IMAD.X R167, RZ, RZ, R3.reuse, P0 ;  /* 0x000000ffffa77224 */ /* 0x100fe200000e0603 */
[----:B------:R-:W-:Y:S01]  /*e6e0*/  LOP3.LUT R168, R168, R169, RZ, 0x3c, !PT ;  /* 0x000000a9a8a87212 */ /* 0x000fe200078e3cff */
[--C-:B------:R-:W-:Y:S01]  /*e6f0*/  IMAD.X R169, RZ, RZ, R3.reuse, P4 ;  /* 0x000000ffffa97224 */ /* 0x100fe200020e0603 */
[----:B------:R-:W-:Y:S01]  /*e700*/  LOP3.LUT R170, R170, R171, RZ, 0x3c, !PT ;  /* 0x000000abaaaa7212 */ /* 0x000fe200078e3cff */
[----:B------:R-:W-:Y:S01]  /*e710*/  IMAD.X R171, RZ, RZ, R3, P3 ;  /* 0x000000ffffab7224 */ /* 0x000fe200018e0603 */
[----:B------:R-:W-:Y:S02]  /*e720*/  SHF.R.U64 R5, R5, 0x3, RZ ;  /* 0x0000000305057819 */ /* 0x000fe400000012ff */
[----:B------:R-:W-:Y:S02]  /*e730*/  SHF.R.U64 R152, R152, 0x3, RZ ;  /* 0x0000000398987819 */ /* 0x000fe400000012ff */
[----:B------:R-:W-:-:S02]  /*e740*/  LOP3.LUT R2, R5, R2, RZ, 0x3c, !PT ;  /* 0x0000000205027212 */ /* 0x000fc400078e3cff */
[----:B------:R-:W-:Y:S02]  /*e750*/  MOV R19, R12 ;  /* 0x0000000c00137202 */ /* 0x000fe40000000f00 */
[----:B------:R-:W-:Y:S02]  /*e760*/  MOV R176, R14 ;  /* 0x0000000e00b07202 */ /* 0x000fe40000000f00 */
[----:B0-----:R-:W-:Y:S02]  /*e770*/  F2FP.BF16.F32.PACK_AB R8, R33, R32 ;  /* 0x000000202108723e */ /* 0x001fe400000010ff */
[----:B------:R-:W-:Y:S02]  /*e780*/  F2FP.BF16.F32.PACK_AB R9, R35, R34 ;  /* 0x000000222309723e */ /* 0x000fe400000010ff */
[----:B------:R-:W-:Y:S02]  /*e790*/  F2FP.BF16.F32.PACK_AB R10, R37, R36 ;  /* 0x00000024250a723e */ /* 0x000fe400000010ff */
[----:B------:R-:W-:-:S02]  /*e7a0*/  F2FP.BF16.F32.PACK_AB R11, R39, R38 ;  /* 0x00000026270b723e */ /* 0x000fc400000010ff */
[----:B------:R-:W-:Y:S01]  /*e7b0*/  LOP3.LUT R152, R152, R153, RZ, 0x3c, !PT ;  /* 0x0000009998987212 */ /* 0x000fe200078e3cff */
[----:B------:R-:W-:Y:S01]  /*e7c0*/  IMAD.X R153, RZ, RZ, R3, P5 ;  /* 0x000000ffff997224 */ /* 0x000fe200028e0603 */
[----:B------:R-:W-:Y:S01]  /*e7d0*/  MOV R5, R164 ;  /* 0x000000a400057202 */ /* 0x000fe20000000f00 */
[----:B------:R0:W-:Y:S01]  /*e7e0*/  STSM.16.M88.4 [R19], R8 ;  /* 0x0000000813007844 */ /* 0x0001e20000000200 */
[----:B------:R-:W-:Y:S02]  /*e7f0*/  MOV R17, R166 ;  /* 0x000000a600117202 */ /* 0x000fe40000000f00 */
[----:B------:R-:W-:Y:S02]  /*e800*/  F2FP.BF16.F32.PACK_AB R12, R41, R40 ;  /* 0x00000028290c723e */ /* 0x000fe400000010ff */
[----:B------:R-:W-:Y:S02]  /*e810*/  F2FP.BF16.F32.PACK_AB R13, R43, R42 ;  /* 0x0000002a2b0d723e */ /* 0x000fe400000010ff */
[----:B------:R-:W-:-:S02]  /*e820*/  F2FP.BF16.F32.PACK_AB R14, R45, R44 ;  /* 0x0000002c2d0e723e */ /* 0x000fc400000010ff */
[----:B------:R-:W-:Y:S02]  /*e830*/  F2FP.BF16.F32.PACK_AB R15, R47, R46 ;  /* 0x0000002e2f0f723e */ /* 0x000fe400000010ff */
[----:B------:R-:W-:Y:S02]  /*e840*/  LOP3.LUT R20, R21, 0x380, RZ, 0xc0, !PT ;  /* 0x0000038015147812 */ /* 0x000fe400078ec0ff */
[----:B------:R-:W-:Y:S01]  /*e850*/  MOV R154, R154 ;  /* 0x0000009a009a7202 */ /* 0x000fe20000000f00 */
[----:B------:R-:W-:Y:S01]  /*e860*/  STSM.16.M88.4 [R176], R12 ;  /* 0x0000000cb0007844 */ /* 0x000fe20000000200 */
[----:B------:R-:W-:Y:S02]  /*e870*/  MOV R22, R168 ;  /* 0x000000a800167202 */ /* 0x000fe40000000f00 */
[----:B------:R-:W-:Y:S02]  /*e880*/  MOV R172, R170 ;  /* 0x000000aa00ac7202 */ /* 0x000fe40000000f00 */
[----:B------:R-:W-:-:S02]  /*e890*/  F2FP.BF16.F32.PACK_AB R164, R49, R48 ;  /* 0x0000003031a4723e */ /* 0x000fc400000010ff */
[----:B------:R-:W-:Y:S02]  /*e8a0*/  F2FP.BF16.F32.PACK_AB R165, R51, R50 ;  /* 0x0000003233a5723e */ /* 0x000fe400000010ff */
[----:B------:R-:W-:Y:S02]  /*e8b0*/  F2FP.BF16.F32.PACK_AB R166, R53, R52 ;  /* 0x0000003435a6723e */ /* 0x000fe400000010ff */
[----:B------:R-:W-:Y:S02]  /*e8c0*/  F2FP.BF16.F32.PACK_AB R167, R55, R54 ;  /* 0x0000003637a7723e */ /* 0x000fe400000010ff */
[----:B------:R-:W-:Y:S02]  /*e8d0*/  MOV R156, R156 ;  /* 0x0000009c009c7202 */ /* 0x000fe40000000f00 */
[----:B------:R-:W-:Y:S01]  /*e8e0*/  F2FP.BF16.F32.PACK_AB R168, R57, R56 ;  /* 0x0000003839a8723e */ /* 0x000fe200000010ff */
[----:B------:R1:W-:Y:S01]  /*e8f0*/  STSM.16.M88.4 [R154], R164 ;  /* 0x000000a49a007844 */ /* 0x0003e20000000200 */
[----:B------:R-:W-:-:S02]  /*e900*/  F2FP.BF16.F32.PACK_AB R169, R59, R58 ;  /* 0x0000003a3ba9723e */ /* 0x000fc400000010ff */
[----:B------:R-:W-:Y:S02]  /*e910*/  F2FP.BF16.F32.PACK_AB R170, R61, R60 ;  /* 0x0000003c3daa723e */ /* 0x000fe400000010ff */
[----:B------:R-:W-:Y:S02]  /*e920*/  F2FP.BF16.F32.PACK_AB R171, R63, R62 ;  /* 0x0000003e3fab723e */ /* 0x000fe400000010ff */
[----:B------:R-:W-:Y:S02]  /*e930*/  LOP3.LUT R6, R7, 0x380, RZ, 0xc0, !PT ;  /* 0x0000038007067812 */ /* 0x000fe400078ec0ff */
[----:B------:R-:W-:Y:S01]  /*e940*/  SHF.R.U64 R20, R20, 0x3, RZ ;  /* 0x0000000314147819 */ /* 0x000fe200000012ff */
[----:B------:R2:W-:Y:S01]  /*e950*/  STSM.16.M88.4 [R156], R168 ;  /* 0x000000a89c007844 */ /* 0x0005e20000000200 */
[----:B0-----:R-:W-:Y:S02]  /*e960*/  MOV R19, R152 ;  /* 0x0000009800137202 */ /* 0x001fe40000000f00 */
[----:B------:R-:W-:-:S02]  /*e970*/  SHF.R.U64 R6, R6, 0x3, RZ ;  /* 0x0000000306067819 */ /* 0x000fc400000012ff */
[----:B------:R-:W-:Y:S02]  /*e980*/  MOV R173, R158 ;  /* 0x0000009e00ad7202 */ /* 0x000fe40000000f00 */
[----:B------:R-:W-:Y:S02]  /*e990*/  F2FP.BF16.F32.PACK_AB R152, R65, R64 ;  /* 0x000000404198723e */ /* 0x000fe400000010ff */
[----:B------:R-:W-:Y:S02]  /*e9a0*/  F2FP.BF16.F32.PACK_AB R153, R67, R66 ;  /* 0x000000424399723e */ /* 0x000fe400000010ff */
[----:B-1----:R-:W-:Y:S02]  /*e9b0*/  F2FP.BF16.F32.PACK_AB R154, R69, R68 ;  /* 0x00000044459a723e */ /* 0x002fe400000010ff */
[----:B------:R-:W-:Y:S02]  /*e9c0*/  F2FP.BF16.F32.PACK_AB R155, R71, R70 ;  /* 0x00000046479b723e */ /* 0x000fe400000010ff */
[----:B------:R-:W-:-:S02]  /*e9d0*/  MOV R174, R160 ;  /* 0x000000a000ae7202 */ /* 0x000fc40000000f00 */
[----:B------:R-:W-:Y:S01]  /*e9e0*/  MOV R175, R162 ;  /* 0x000000a200af7202 */ /* 0x000fe20000000f00 */
[----:B------:R0:W-:Y:S01]  /*e9f0*/  STSM.16.M88.4 [R173], R152 ;  /* 0x00000098ad007844 */ /* 0x0001e20000000200 */
[----:B--2---:R-:W-:Y:S02]  /*ea00*/  F2FP.BF16.F32.PACK_AB R156, R73, R72 ;  /* 0x00000048499c723e */ /* 0x004fe400000010ff */
[----:B------:R-:W-:Y:S02]  /*ea10*/  F2FP.BF16.F32.PACK_AB R157, R75, R74 ;  /* 0x0000004a4b9d723e */ /* 0x000fe400000010ff */
[----:B------:R-:W-:Y:S02]  /*ea20*/  F2FP.BF16.F32.PACK_AB R158, R77, R76 ;  /* 0x0000004c4d9e723e */ /* 0x000fe400000010ff */
[----:B------:R-:W-:Y:S02]  /*ea30*/  F2FP.BF16.F32.PACK_AB R159, R79, R78 ;  /* 0x0000004e4f9f723e */ /* 0x000fe400000010ff */
[----:B------:R-:W-:Y:S01]  /*ea40*/  LOP3.LUT R20, R20, R21, RZ, 0x3c, !PT ;  /* 0x0000001514147212 */ /* 0x000fe200078e3cff */
[----:B------:R-:W-:Y:S01]  /*ea50*/  IMAD.X R21, RZ, RZ, R3, P6 ;  /* 0x000000ffff157224 */ /* 0x000fe200030e0603 */
[----:B------:R-:W-:Y:S01]  /*ea60*/  F2FP.BF16.F32.PACK_AB R160, R81, R80 ;  /* 0x0000005051a0723e */ /* 0x000fe200000010ff */
[----:B------:R1:W-:Y:S01]  /*ea70*/  STSM.16.M88.4 [R174], R156 ;  /* 0x0000009cae007844 */ /* 0x0003e20000000200 */
[----:B------:R-:W-:-:S02]  /*ea80*/  F2FP.BF16.F32.PACK_AB R161, R83, R82 ;  /* 0x0000005253a1723e */ /* 0x000fc400000010ff */
[----:B------:R-:W-:Y:S02]  /*ea90*/  F2FP.BF16.F32.PACK_AB R162, R85, R84 ;  /* 0x0000005455a2723e */ /* 0x000fe400000010ff */
[----:B------:R-:W-:Y:S02]  /*eaa0*/  F2FP.BF16.F32.PACK_AB R163, R87, R86 ;  /* 0x0000005657a3723e */ /* 0x000fe400000010ff */
[----:B------:R-:W-:Y:S01]  /*eab0*/  LOP3.LUT R6, R6, R7, RZ, 0x3c, !PT ;  /* 0x0000000706067212 */ /* 0x000fe200078e3cff */
[--C-:B------:R-:W-:Y:S01]  /*eac0*/  IMAD.X R7, RZ, RZ, R3.reuse, P2 ;  /* 0x000000ffff077224 */ /* 0x100fe200010e0603 */
[----:B------:R-:W-:Y:S01]  /*ead0*/  F2FP.BF16.F32.PACK_AB R8, R89, R88 ;  /* 0x000000585908723e */ /* 0x000fe200000010ff */
[----:B------:R-:W-:Y:S01]  /*eae0*/  IMAD.X R3, RZ, RZ, R3, P1 ;  /* 0x000000ffff037224 */ /* 0x000fe200008e0603 */
[----:B------:R-:W-:Y:S01]  /*eaf0*/  F2FP.BF16.F32.PACK_AB R9, R91, R90 ;  /* 0x0000005a5b09723e */ /* 0x000fe200000010ff */
[----:B------:R2:W-:Y:S01]  /*eb00*/  STSM.16.M88.4 [R175], R160 ;  /* 0x000000a0af007844 */ /* 0x0005e20000000200 */
[----:B------:R-:W-:-:S02]  /*eb10*/  F2FP.BF16.F32.PACK_AB R10, R93, R92 ;  /* 0x0000005c5d0a723e */ /* 0x000fc400000010ff */
[----:B------:R-:W-:Y:S02]  /*eb20*/  F2FP.BF16.F32.PACK_AB R11, R95, R94 ;  /* 0x0000005e5f0b723e */ /* 0x000fe400000010ff */
[----:B------:R-:W-:Y:S02]  /*eb30*/  F2FP.BF16.F32.PACK_AB R12, R97, R96 ;  /* 0x00000060610c723e */ /* 0x000fe400000010ff */
[----:B------:R-:W-:Y:S01]  /*eb40*/  F2FP.BF16.F32.PACK_AB R13, R99, R98 ;  /* 0x00000062630d723e */ /* 0x000fe200000010ff */
[----:B------:R3:W-:Y:S01]  /*eb50*/  STSM.16.M88.4 [R5], R8 ;  /* 0x0000000805007844 */ /* 0x0007e20000000200 */
[----:B------:R-:W-:Y:S02]  /*eb60*/  F2FP.BF16.F32.PACK_AB R14, R101, R100 ;  /* 0x00000064650e723e */ /* 0x000fe400000010ff */
[----:B------:R-:W-:Y:S02]  /*eb70*/  F2FP.BF16.F32.PACK_AB R15, R103, R102 ;  /* 0x00000066670f723e */ /* 0x000fe400000010ff */
[----:B0-----:R-:W-:-:S02]  /*eb80*/  F2FP.BF16.F32.PACK_AB R152, R105, R104 ;  /* 0x000000686998723e */ /* 0x001fc400000010ff */
[----:B------:R-:W-:Y:S01]  /*eb90*/  F2FP.BF16.F32.PACK_AB R153, R107, R106 ;  /* 0x0000006a6b99723e */ /* 0x000fe200000010ff */
[----:B------:R0:W-:Y:S01]  /*eba0*/  STSM.16.M88.4 [R17], R12 ;  /* 0x0000000c11007844 */ /* 0x0001e20000000200 */
[----:B------:R-:W-:Y:S02]  /*ebb0*/  F2FP.BF16.F32.PACK_AB R154, R109, R108 ;  /* 0x0000006c6d9a723e */ /* 0x000fe400000010ff */
[----:B------:R-:W-:Y:S02]  /*ebc0*/  F2FP.BF16.F32.PACK_AB R155, R111, R110 ;  /* 0x0000006e6f9b723e */ /* 0x000fe400000010ff */
[----:B-1----:R-:W-:Y:S02]  /*ebd0*/  F2FP.BF16.F32.PACK_AB R156, R113, R112 ;  /* 0x00000070719c723e */ /* 0x002fe400000010ff */
[----:B------:R-:W-:Y:S01]  /*ebe0*/  F2FP.BF16.F32.PACK_AB R157, R115, R114 ;  /* 0x00000072739d723e */ /* 0x000fe200000010ff */
[----:B------:R-:W-:Y:S01]  /*ebf0*/  STSM.16.M88.4 [R22], R152 ;  /* 0x0000009816007844 */ /* 0x000fe20000000200 */
[----:B------:R-:W-:-:S02]  /*ec00*/  F2FP.BF16.F32.PACK_AB R158, R117, R116 ;  /* 0x00000074759e723e */ /* 0x000fc400000010ff */
[----:B------:R-:W-:Y:S02]  /*ec10*/  F2FP.BF16.F32.PACK_AB R159, R119, R118 ;  /* 0x00000076779f723e */ /* 0x000fe400000010ff */
[----:B------:R-:W-:Y:S02]  /*ec20*/  MOV R20, R20 ;  /* 0x0000001400147202 */ /* 0x000fe40000000f00 */
[----:B--2---:R-:W-:Y:S01]  /*ec30*/  F2FP.BF16.F32.PACK_AB R160, R121, R120 ;  /* 0x0000007879a0723e */ /* 0x004fe200000010ff */
[----:B------:R-:W-:Y:S01]  /*ec40*/  STSM.16.M88.4 [R172], R156 ;  /* 0x0000009cac007844 */ /* 0x000fe20000000200 */
[----:B------:R-:W-:Y:S02]  /*ec50*/  F2FP.BF16.F32.PACK_AB R161, R123, R122 ;  /* 0x0000007a7ba1723e */ /* 0x000fe400000010ff */
[----:B------:R-:W-:Y:S02]  /*ec60*/  F2FP.BF16.F32.PACK_AB R162, R125, R124 ;  /* 0x0000007c7da2723e */ /* 0x000fe400000010ff */
[----:B------:R-:W-:-:S02]  /*ec70*/  F2FP.BF16.F32.PACK_AB R163, R127, R126 ;  /* 0x0000007e7fa3723e */ /* 0x000fc400000010ff */
[----:B------:R-:W-:Y:S02]  /*ec80*/  F2FP.BF16.F32.PACK_AB R164, R129, R128 ;  /* 0x0000008081a4723e */ /* 0x000fe400000010ff */
[----:B------:R-:W-:Y:S01]  /*ec90*/  F2FP.BF16.F32.PACK_AB R165, R131, R130 ;  /* 0x0000008283a5723e */ /* 0x000fe200000010ff */
[----:B------:R-:W-:Y:S01]  /*eca0*/  STSM.16.M88.4 [R20], R160 ;  /* 0x000000a014007844 */ /* 0x000fe20000000200 */
[----:B------:R-:W-:Y:S02]  /*ecb0*/  F2FP.BF16.F32.PACK_AB R166, R133, R132 ;  /* 0x0000008485a6723e */ /* 0x000fe400000010ff */
[----:B------:R-:W-:Y:S02]  /*ecc0*/  F2FP.BF16.F32.PACK_AB R167, R135, R134 ;  /* 0x0000008687a7723e */ /* 0x000fe400000010ff */
[----:B------:R-:W-:Y:S02]  /*ecd0*/  MOV R6, R6 ;  /* 0x0000000600067202 */ /* 0x000fe40000000f00 */
[----:B---3--:R-:W-:Y:S01]  /*ece0*/  F2FP.BF16.F32.PACK_AB R8, R137, R136 ;  /* 0x000000888908723e */ /* 0x008fe200000010ff */
[----:B------:R-:W-:Y:S01]  /*ecf0*/  STSM.16.M88.4 [R19], R164 ;  /* 0x000000a413007844 */ /* 0x000fe20000000200 */
[----:B------:R-:W-:-:S02]  /*ed00*/  F2FP.BF16.F32.PACK_AB R9, R139, R138 ;  /* 0x0000008a8b09723e */ /* 0x000fc400000010ff */
[----:B------:R-:W-:Y:S02]  /*ed10*/  F2FP.BF16.F32.PACK_AB R10, R141, R140 ;  /* 0x0000008c8d0a723e */ /* 0x000fe400000010ff */
[----:B------:R-:W-:Y:S02]  /*ed20*/  F2FP.BF16.F32.PACK_AB R11, R143, R142 ;  /* 0x0000008e8f0b723e */ /* 0x000fe400000010ff */
[----:B------:R-:W-:Y:S01]  /*ed30*/  MOV R7, R2 ;  /* 0x0000000200077202 */ /* 0x000fe20000000f00 */
[----:B------:R-:W-:Y:S01]  /*ed40*/  IMAD.U32 R2, RZ, RZ, UR12 ;  /* 0x0000000cff027e24 */ /* 0x000fe2000f8e00ff */
[----:B0-----:R-:W-:Y:S01]  /*ed50*/  F2FP.BF16.F32.PACK_AB R12, R145, R144 ;  /* 0x00000090910c723e */ /* 0x001fe200000010ff */
[----:B------:R0:W-:Y:S01]  /*ed60*/  STSM.16.M88.4 [R6], R8 ;  /* 0x0000000806007844 */ /* 0x0001e20000000200 */
[----:B------:R-:W-:Y:S01]  /*ed70*/  F2FP.BF16.F32.PACK_AB R13, R147, R146 ;  /* 0x00000092930d723e */ /* 0x000fe200000010ff */
[----:B------:R-:W-:Y:S01]  /*ed80*/  IMAD.U32 R3, RZ, RZ, UR13 ;  /* 0x0000000dff037e24 */ /* 0x000fe2000f8e00ff */
[----:B------:R-:W-:-:S02]  /*ed90*/  F2FP.BF16.F32.PACK_AB R14, R149, R148 ;  /* 0x00000094950e723e */ /* 0x000fc400000010ff */
[----:B------:R-:W-:Y:S02]  /*eda0*/  F2FP.BF16.F32.PACK_AB R15, R151, R150 ;  /* 0x00000096970f723e */ /* 0x000fe400000010ff */
[----:B------:R-:W-:-:S03]  /*edb0*/  ISETP.NE.U32.AND P0, PT, RZ, UR16, PT ;  /* 0x00000010ff007c0c */ /* 0x000fc6000bf05070 */
[----:B------:R1:W-:Y:S01]  /*edc0*/  STSM.16.M88.4 [R7], R12 ;  /* 0x0000000c07007844 */ /* 0x0003e20000000200 */
[----:B------:R-:W-:Y:S01]  /*edd0*/  BAR.SYNC.DEFER_BLOCKING 0x1, 0x100 ;  /* 0x0044000000007b1d */ /* 0x000fe20000010000 */
[----:B------:R-:W-:-:S13]  /*ede0*/  ISETP.NE.AND.EX P0, PT, RZ, UR17, PT, P0 ;  /* 0x00000011ff007c0c */ /* 0x000fda000bf05300 */
[----:B------:R2:W3:Y:S01]  /*edf0*/  @P0 LDG.E R5, desc[UR20][R2.64] ;  /* 0x0000001402050981 */ /* 0x0004e2000c1e1900 */
[----:B------:R-:W-:Y:S01]  /*ee00*/  PLOP3.LUT P4, PT, PT, PT, UP0, 0x80, 0x0 ;  /* 0x000000000000781c */ /* 0x000fe20003f8f008 */
[----:B--2---:R-:W-:Y:S02]  /*ee10*/  IMAD.U32 R2, RZ, RZ, UR14 ;  /* 0x0000000eff027e24 */ /* 0x004fe4000f8e00ff */
[----:B------:R-:W-:-:S10]  /*ee20*/  IMAD.U32 R3, RZ, RZ, UR15 ;  /* 0x0000000fff037e24 */ /* 0x000fd4000f8e00ff */
[----:B0-----:R0:W2:Y:S01]  /*ee30*/  @P4 LDG.E R6, desc[UR20][R2.64] ;  /* 0x0000001402064981 */ /* 0x0010a2000c1e1900 */
[----:B------:R-:W-:Y:S01]  /*ee40*/  UISETP.NE.AND UP0, UPT, UR19, URZ, UPT ;  /* 0x0000003f1300728c */ /* 0x000fe2000bf05270 */
[----:B-1----:R-:W-:Y:S01]  /*ee50*/  VIADD R12, R18, UR61 ;  /* 0x0000003d120c7c36 */ /* 0x002fe20008000000 */
[----:B------:R-:W-:Y:S02]  /*ee60*/  UISETP.NE.AND UP1, UPT, UR22, 0x1, UPT ;  /* 0x000000011600788c */ /* 0x000fe4000bf25270 */
[----:B------:R-:W-:Y:S01]  /*ee70*/  USEL UR4, UR19, UR4, UP0 ;  /* 0x0000000413047287 */ /* 0x000fe20008000000 */
[----:B------:R-:W-:Y:S01]  /*ee80*/  UMOV UR25, 0x9b8 ;  /* 0x000009b800197882 */ /* 0x000fe20000000000 */
[----:B------:R-:W-:Y:S02]  /*ee90*/  UISETP.NE.U32.AND UP0, UPT, UR16, URZ, UPT ;  /* 0x0000003f1000728c */ /* 0x000fe4000bf05070 */
[----:B------:R-:W-:Y:S01]  /*eea0*/  PLOP3.LUT P1, PT, PT, PT, UP1, 0x80, 0x0 ;  /* 0x000000000000781c */ /* 0x000fe20003f2f018 */
[----:B------:R-:W-:Y:S01]  /*eeb0*/  UISETP.GT.AND UP2, UPT, UR4, 0x1, UPT ;  /* 0x000000010400788c */ /* 0x000fe2000bf44270 */
[----:B0-----:R-:W-:Y:S01]  /*eec0*/  IMAD.MOV.U32 R3, RZ, RZ, R12 ;  /* 0x000000ffff037224 */ /* 0x001fe200078e000c */
[----:B------:R-:W-:-:S02]  /*eed0*/  UISETP.NE.AND.EX UP0, UPT, UR17, URZ, UPT, UP0 ;  /* 0x0000003f1100728c */ /* 0x000fc4000bf05300 */
[----:B------:R-:W-:Y:S01]  /*eee0*/  USEL UR25, UR25, 0x978, UP2 ;  /* 0x0000097819197887 */ /* 0x000fe20009000000 */
[----:B------:R-:W-:Y:S01]  /*eef0*/  UMOV UR4, URZ ;  /* 0x0000003f00047c82 */ /* 0x000fe20008000000 */
[----:B------:R-:W-:Y:S02]  /*ef00*/  USHF.R.S32.HI UR14, URZ, 0x1f, UR9 ;  /* 0x0000001f3f0e7899 */ /* 0x000fe40008011409 */
[----:B------:R-:W-:Y:S02]  /*ef10*/  USEL UR9, UR9, URZ, !UP0 ;  /* 0x0000003f09097287 */ /* 0x000fe4000c000000 */
[----:B------:R-:W-:Y:S01]  /*ef20*/  USEL UR23, UR18, URZ, UP2 ;  /* 0x0000003f12177287 */ /* 0x000fe20009000000 */
[----:B------:R-:W-:Y:S01]  /*ef30*/  @UP1 ULDC UR27, c[0x0][0xbec] ;  /* 0x0002fb00001b1ab9 */ /* 0x000fe20000000800 */
[----:B------:R-:W-:Y:S01]  /*ef40*/  USEL UR24, UR14, URZ, !UP0 ;  /* 0x0000003f0e187287 */ /* 0x000fe2000c000000 */
[----:B------:R-:W-:-:S03]  /*ef50*/  @P1 IMAD.HI.U32 R2, R12, UR27, RZ ;  /* 0x0000001b0c021c27 */ /* 0x000fc6000f8e00ff */
[----:B------:R-:W-:Y:S01]  /*ef60*/  ULDC.64 UR18, c[0x0][UR25+0x220] ;  /* 0x0000880019127abb */ /* 0x000fe20008000a00 */
[----:B------:R-:W-:Y:S01]  /*ef70*/  ULDC.64 UR16, c[0x0][UR25+0x218] ;  /* 0x0000860019107abb */ /* 0x000fe20008000a00 */
[----:B------:R-:W-:Y:S01]  /*ef80*/  UIMAD UR19, UR19, UR9, URZ ;  /* 0x00000009131372a4 */ /* 0x000fe2000f8e023f */
[----:B------:R-:W-:Y:S01]  /*ef90*/  ULDC.64 UR20, c[0x0][UR25+0x228] ;  /* 0x00008a0019147abb */ /* 0x000fe20008000a00 */
[----:B------:R-:W-:Y:S01]  /*efa0*/  UIMAD.WIDE.U32 UR14, UR16, UR26, URZ ;  /* 0x0000001a100e72a5 */ /* 0x000fe2000f8e003f */
[----:B------:R-:W-:Y:S01]  /*efb0*/  @UP1 ULDC UR30, c[0x0][0xbf0] ;  /* 0x0002fc00001e1ab9 */ /* 0x000fe20000000800 */
[----:B------:R-:W-:Y:S01]  /*efc0*/  UIMAD UR26, UR17, UR26, URZ ;  /* 0x0000001a111a72a4 */ /* 0x000fe2000f8e023f */
[----:B------:R-:W-:Y:S01]  /*efd0*/  @P1 SHF.R.U32.HI R3, RZ, UR30, R2 ;  /* 0x0000001eff031c19 */ /* 0x000fe20008011602 */
[----:B------:R-:W-:Y:S02]  /*efe0*/  UIMAD.WIDE.U32 UR28, UR20, UR23, URZ ;  /* 0x00000017141c72a5 */ /* 0x000fe4000f8e003f */
[----:B------:R-:W-:-:S02]  /*eff0*/  UIMAD.WIDE.U32 UR16, UR18, UR9, URZ ;  /* 0x00000009121072a5 */ /* 0x000fc4000f8e003f */
[----:B------:R-:W-:Y:S02]  /*f000*/  UIMAD UR20, UR21, UR23, URZ ;  /* 0x00000017151472a4 */ /* 0x000fe4000f8e023f */
[----:B------:R-:W-:Y:S01]  /*f010*/  UIMAD UR19, UR18, UR24, UR19 ;  /* 0x00000018121372a4 */ /* 0x000fe2000f8e0213 */
[----:B------:R-:W-:Y:S01]  /*f020*/  IMAD.U32 R2, RZ, RZ, UR28 ;  /* 0x0000001cff027e24 */ /* 0x000fe2000f8e00ff */
[----:B------:R-:W-:Y:S02]  /*f030*/  UIADD3 UR20, UR29, UR20, URZ ;  /* 0x000000141d147290 */ /* 0x000fe4000fffe03f */
[----:B------:R-:W-:Y:S02]  /*f040*/  UIADD3 UR19, UR17, UR19, URZ ;  /* 0x0000001311137290 */ /* 0x000fe4000fffe03f */
[----:B------:R-:W-:Y:S02]  /*f050*/  UIADD3 UR26, UR15, UR26, URZ ;  /* 0x0000001a0f1a7290 */ /* 0x000fe4000fffe03f */
[----:B------:R-:W-:Y:S01]  /*f060*/  IMAD.U32 R10, RZ, RZ, UR20 ;  /* 0x00000014ff0a7e24 */ /* 0x000fe2000f8e00ff */
[----:B---3--:R-:W-:Y:S01]  /*f070*/  @P0 R2UR UR4, R5 ;  /* 0x00000000050402ca */ /* 0x008fe200000e0000 */
[----:B------:R-:W-:-:S04]  /*f080*/  IMAD.MOV R5, RZ, RZ, -R3 ;  /* 0x000000ffff057224 */ /* 0x000fc800078e0a03 */
[----:B------:R-:W-:-:S05]  /*f090*/  IMAD R5, R5, UR22, R12 ;  /* 0x0000001605057c24 */ /* 0x000fca000f8e020c */
[----:B------:R-:W-:-:S03]  /*f0a0*/  SHF.R.S32.HI R7, RZ, 0x1f, R5 ;  /* 0x0000001fff077819 */ /* 0x000fc60000011405 */
[----:B------:R-:W-:Y:S02]  /*f0b0*/  UIADD3 UR14, UP0, UP3, UR16, UR14, UR4 ;  /* 0x0000000e100e7290 */ /* 0x000fe4000fb1e004 */
[----:B------:R-:W-:-:S04]  /*f0c0*/  USHF.R.S32.HI UR17, URZ, 0x1f, UR4 ;  /* 0x0000001f3f117899 */ /* 0x000fc80008011404 */
[----:B------:R-:W-:Y:S01]  /*f0d0*/  UIADD3.X UR16, UR19, UR26, UR17, UP0, UP3 ;  /* 0x0000001a13107290 */ /* 0x000fe200087e6411 */
[----:B------:R-:W-:Y:S01]  /*f0e0*/  IADD3 R2, P2, P3, R3, UR14, R2 ;  /* 0x0000000e03027c10 */ /* 0x000fe2000fb5e002 */
[----:B------:R-:W-:Y:S01]  /*f0f0*/  ULDC.64 UR14, c[0x0][UR25+0x210] ;  /* 0x00008400190e7abb */ /* 0x000fe20008000a00 */
[----:B------:R-:W-:Y:S01]  /*f100*/  SHF.R.S32.HI R3, RZ, 0x1f, R3 ;  /* 0x0000001fff037819 */ /* 0x000fe20000011403 */
[----:B------:R-:W-:Y:S01]  /*f110*/  IMAD R8, R5, UR15, RZ ;  /* 0x0000000f05087c24 */ /* 0x000fe2000f8e02ff */
[----:B------:R-:W-:Y:S01]  /*f120*/  ULDC.64 UR18, c[0x0][0xba8] ;  /* 0x0002ea0000127ab9 */ /* 0x000fe20000000a00 */
[----:B------:R-:W-:Y:S01]  /*f130*/  @!UP2 ULDC UR18, c[0x0][0xb50] ;  /* 0x0002d4000012aab9 */ /* 0x000fe20000000800 */
[----:B------:R-:W-:Y:S01]  /*f140*/  IADD3.X R3, R3, UR16, R10, P2, P3 ;  /* 0x0000001003037c10 */ /* 0x000fe200097e640a */
[----:B------:R-:W-:Y:S01]  /*f150*/  IMAD R7, R7, UR14, R8 ;  /* 0x0000000e07077c24 */ /* 0x000fe2000f8e0208 */
[----:B------:R-:W-:Y:S01]  /*f160*/  @!UP2 ULDC UR19, c[0x0][0xb54] ;  /* 0x0002d5000013aab9 */ /* 0x000fe20000000800 */
[----:B------:R-:W-:Y:S01]  /*f170*/  IMAD.WIDE.U32 R2, R5, UR14, R2 ;  /* 0x0000000e05027c25 */ /* 0x000fe2000f8e0002 */
[----:B------:R-:W-:Y:S01]  /*f180*/  ULDC UR14, c[0x0][0xa88] ;  /* 0x0002a200000e7ab9 */ /* 0x000fe20000000800 */
[----:B--2---:R-:W-:-:S02]  /*f190*/  @P4 R2UR UR14, R6 ;  /* 0x00000000060e42ca */ /* 0x004fc400000e0000 */
[----:B------:R-:W-:Y:S01]  /*f1a0*/  IMAD.IADD R3, R3, 0x1, R7 ;  /* 0x0000000103037824 */ /* 0x000fe200078e0207 */
[----:B------:R-:W-:-:S04]  /*f1b0*/  LEA R5, P2, R2, UR18, 0x2 ;  /* 0x0000001202057c11 */ /* 0x000fc8000f8410ff */
[----:B------:R-:W-:Y:S01]  /*f1c0*/  LEA.HI.X R9, R2, UR19, R3, 0x2, P2 ;  /* 0x0000001302097c11 */ /* 0x000fe200090f1403 */
[----:B------:R-:W-:Y:S08]  /*f1d0*/  @P4 BRA `(.L_x_1280) ;  /* 0x00000000002c4947 */ /* 0x000ff00003800000 */
[----:B------:R-:W-:Y:S05]  /*f1e0*/  @!P0 BRA `(.L_x_1280) ;  /* 0x0000000000288947 */ /* 0x000fea0003800000 */
[----:B------:R-:W-:Y:S01]  /*f1f0*/  IMAD.U32 R2, RZ, RZ, UR12 ;  /* 0x0000000cff027e24 */ /* 0x000fe2000f8e00ff */
[----:B------:R-:W-:Y:S01]  /*f200*/  ULDC.64 UR14, c[0x0][0x208] ;  /* 0x00008200000e7ab9 */ /* 0x000fe20000000a00 */
[----:B------:R-:W-:Y:S02]  /*f210*/  IMAD.U32 R6, RZ, RZ, UR12 ;  /* 0x0000000cff067e24 */ /* 0x000fe4000f8e00ff */
[----:B------:R-:W-:Y:S02]  /*f220*/  IMAD.U32 R3, RZ, RZ, UR13 ;  /* 0x0000000dff037e24 */ /* 0x000fe4000f8e00ff */
[----:B------:R-:W-:-:S03]  /*f230*/  IMAD.U32 R7, RZ, RZ, UR13 ;  /* 0x0000000dff077e24 */ /* 0x000fc6000f8e00ff */
[----:B------:R-:W2:Y:S04]  /*f240*/  LDG.E R2, desc[UR14][R2.64] ;  /* 0x0000000e02027981 */ /* 0x000ea8000c1e1900 */
[----:B------:R-:W3:Y:S01]  /*f250*/  LDG.E R6, desc[UR14][R6.64+0x4] ;  /* 0x0000040e06067981 */ /* 0x000ee2000c1e1900 */
[----:B--2---:R-:W-:Y:S02]  /*f260*/  R2UR UR12, R2 ;  /* 0x00000000020c72ca */ /* 0x004fe400000e0000 */
[----:B---3--:R-:W-:-:S13]  /*f270*/  R2UR UR14, R6 ;  /* 0x00000000060e72ca */ /* 0x008fda00000e0000 */
[----:B------:R-:W-:-:S12]  /*f280*/  UIADD3 UR14, -UR12, UR14, URZ ;  /* 0x0000000e0c0e7290 */ /* 0x000fd8000fffe13f */
.L_x_1280:
[----:B------:R-:W2:Y:S01]  /*f290*/  LDL R8, [R1+0x5c] ;  /* 0x00005c0001087983 */ /* 0x000ea20000100800 */
[----:B------:R-:W-:Y:S01]  /*f2a0*/  UIMAD UR12, UR14, UR22, URZ ;  /* 0x000000160e0c72a4 */ /* 0x000fe2000f8e023f */
[----:B------:R-:W-:Y:S01]  /*f2b0*/  LOP3.LUT P0, RZ, R231, 0x3, RZ, 0xc0, !PT ;  /* 0x00000003e7ff7812 */ /* 0x000fe2000780c0ff */
[----:B------:R-:W-:Y:S01]  /*f2c0*/  ULDC.64 UR18, c[0x0][0x208] ;  /* 0x0000820000127ab9 */ /* 0x000fe20000000a00 */
[----:B------:R-:W-:Y:S04]  /*f2d0*/  SHFL.IDX PT, R2, R5, RZ, 0x1c1f ;  /* 0x001c1fff05027589 */ /* 0x000fe800000e0000 */
[----:B------:R-:W0:Y:S04]  /*f2e0*/  SHFL.IDX PT, R3, R9, RZ, 0x1c1f ;  /* 0x001c1fff09037589 */ /* 0x000e2800000e0000 */
[----:B------:R-:W-:Y:S04]  /*f2f0*/  SHFL.IDX PT, R6, R5, 0x1, 0x1c1f ;  /* 0x003c1f0005067f89 */ /* 0x000fe800000e0000 */
[----:B------:R-:W1:Y:S01]  /*f300*/  SHFL.IDX PT, R7, R9, 0x1, 0x1c1f ;  /* 0x003c1f0009077f89 */ /* 0x000e6200000e0000 */
[----:B--2---:R-:W-:-:S04]  /*f310*/  VIADD R10, R8, UR61 ;  /* 0x0000003d080a7c36 */ /* 0x004fc80008000000 */
        /* <DEDUP_REMOVED lines=116> */
[----:B0-----:R-:W-:Y:S01]  /*fa60*/  IMAD R2, R17, 0x20, R76 ;  /* 0x0000002011027824 */ /* 0x001fe200078e024c */
[----:B------:R-:W-:Y:S01]  /*fa70*/  UIMAD.WIDE.U32 UR10, UR4, UR14, URZ ;  /* 0x0000000e040a72a5 */ /* 0x000fe2000f8e003f */
[----:B------:R-:W-:Y:S01]  /*fa80*/  @!PT LDS RZ, [RZ] ;  /* 0x00000000fffff984 */ /* 0x000fe20000000800 */
[----:B------:R-:W-:Y:S01]  /*fa90*/  @!PT LDS RZ, [RZ] ;  /* 0x00000000fffff984 */ /* 0x000fe20000000800 */
[----:B------:R-:W-:Y:S01]  /*faa0*/  @!PT LDS RZ, [RZ] ;  /* 0x00000000fffff984 */ /* 0x000fe20000000800 */
[----:B------:R-:W-:Y:S01]  /*fab0*/  @!PT LDS RZ, [RZ] ;  /* 0x00000000fffff984 */ /* 0x000fe20000000800 */
[----:B------:R0:W-:Y:S06]  /*fac0*/  MEMBAR.ALL.CTA ;  /* 0x0000000000007992 */ /* 0x0001ec0000008000 */
[----:B0-----:R-:W0:Y:S01]  /*fad0*/  FENCE.VIEW.ASYNC.S ;  /* 0x00000000000073c6 */ /* 0x001e220000000000 */
[----:B------:R-:W-:-:S03]  /*fae0*/  UIMAD UR13, UR4, UR15, UR13 ;  /* 0x0000000f040d72a4 */ /* 0x000fc6000f8e020d */
[----:B------:R-:W-:Y:S01]  /*faf0*/  ULDC.64 UR14, c[0x0][0xae8] ;  /* 0x0002ba00000e7ab9 */ /* 0x000fe20000000a00 */
[----:B------:R-:W-:Y:S02]  /*fb00*/  UIADD3 UR11, UR11, UR13, URZ ;  /* 0x0000000d0b0b7290 */ /* 0x000fe4000fffe03f */
[----:B------:R-:W-:Y:S02]  /*fb10*/  USHF.R.S32.HI UR4, URZ, 0x1f, UR9 ;  /* 0x0000001f3f047899 */ /* 0x000fe40008011409 */
[----:B------:R-:W-:Y:S01]  /*fb20*/  UIMAD.WIDE.U32 UR10, UR16, UR14, UR10 ;  /* 0x0000000e100a72a5 */ /* 0x000fe2000f8e000a */
[----:B------:R-:W-:Y:S01]  /*fb30*/  VIADD R22, R2, UR61 ;  /* 0x0000003d02167c36 */ /* 0x000fe20008000000 */
        /* <DEDUP_REMOVED lines=13> */
[----:B------:R-:W-:Y:S01]  /*fc10*/  IMAD.U32 R3, RZ, RZ, UR11 ;  /* 0x0000000bff037e24 */ /* 0x000fe2000f8e00ff */
[----:B------:R-:W-:Y:S01]  /*fc20*/  ULDC.64 UR10, c[0x0][0xae0] ;  /* 0x0002b800000a7ab9 */ /* 0x000fe20000000a00 */
[----:B------:R-:W-:Y:S02]  /*fc30*/  IMAD.MOV R21, RZ, RZ, -R17 ;  /* 0x000000ffff157224 */ /* 0x000fe400078e0a11 */
[----:B------:R-:W-:Y:S02]  /*fc40*/  IMAD R20, R19, UR10, RZ ;  /* 0x0000000a13147c24 */ /* 0x000fe4000f8e02ff */
[----:B------:R-:W-:Y:S02]  /*fc50*/  IMAD.U32 R3, RZ, RZ, UR4 ;  /* 0x00000004ff037e24 */ /* 0x000fe4000f8e00ff */
[----:B------:R-:W-:Y:S02]  /*fc60*/  IMAD R19, R21, UR22, R22 ;  /* 0x0000001615137c24 */ /* 0x000fe4000f8e0216 */
[----:B------:R-:W-:-:S04]  /*fc70*/  IMAD.WIDE.U32 R2, R17, UR10, R2 ;  /* 0x0000000a11027c25 */ /* 0x000fc8000f8e0002 */
[----:B------:R-:W-:Y:S01]  /*fc80*/  IMAD R21, R17, UR11, R20 ;  /* 0x0000000b11157c24 */ /* 0x000fe2000f8e0214 */
[----:B------:R-:W-:Y:S01]  /*fc90*/  SHF.R.S32.HI R17, RZ, 0x1f, R19 ;  /* 0x0000001fff117819 */ /* 0x000fe20000011413 */
[----:B------:R-:W-:Y:S02]  /*fca0*/  ULDC.64 UR10, c[0x0][0xad8] ;  /* 0x0002b600000a7ab9 */ /* 0x000fe40000000a00 */
[----:B------:R-:W-:Y:S02]  /*fcb0*/  IMAD.IADD R3, R3, 0x1, R21 ;  /* 0x0000000103037824 */ /* 0x000fe400078e0215 */
[----:B------:R-:W-:Y:S02]  /*fcc0*/  IMAD R20, R17, UR10, RZ ;  /* 0x0000000a11147c24 */ /* 0x000fe4000f8e02ff */
[----:B------:R-:W-:Y:S02]  /*fcd0*/  VIADD R22, R76, UR61 ;  /* 0x0000003d4c167c36 */ /* 0x000fe40008000000 */
[----:B------:R-:W-:-:S02]  /*fce0*/  IMAD R17, R19, UR11, R20 ;  /* 0x0000000b13117c24 */ /* 0x000fc4000f8e0214 */
[----:B------:R-:W-:Y:S01]  /*fcf0*/  IMAD.WIDE.U32 R2, R19, UR10, R2 ;  /* 0x0000000a13027c25 */ /* 0x000fe2000f8e0002 */
[----:B------:R-:W-:-:S03]  /*fd00*/  ULDC.64 UR10, c[0x0][0xa80] ;  /* 0x0002a000000a7ab9 */ /* 0x000fc60000000a00 */
[----:B------:R-:W-:Y:S02]  /*fd10*/  VIADD R19, R22, 0x20 ;  /* 0x0000002016137836 */ /* 0x000fe40000000000 */
[----:B------:R-:W-:Y:S01]  /*fd20*/  IMAD.IADD R3, R3, 0x1, R17 ;  /* 0x0000000103037824 */ /* 0x000fe200078e0211 */
[C---:B------:R-:W-:Y:S01]  /*fd30*/  LEA R17, P2, R2.reuse, UR10, 0x1 ;  /* 0x0000000a02117c11 */ /* 0x040fe2000f8408ff */
[----:B------:R-:W-:Y:S01]  /*fd40*/  UIADD3 UR8, UR8, 0x30820, URZ ;  /* 0x0003082008087890 */ /* 0x000fe2000fffe03f */
        /* <DEDUP_REMOVED lines=36> */
.L_x_1283:
[----:B------:R-:W-:Y:S05]  /*ff90*/  BSYNC B1 ;  /* 0x0000000000017941 */ /* 0x000fea0003800000 */
.L_x_1282:
        /* <DEDUP_REMOVED lines=22> */
.L_x_1285:
[----:B------:R-:W-:Y:S05]  /*10100*/  BSYNC B1 ;  /* 0x0000000000017941 */ /* 0x000fea0003800000 */
.L_x_1284:
        /* <DEDUP_REMOVED lines=22> */
.L_x_1287:
[----:B------:R-:W-:Y:S05]  /*10270*/  BSYNC B1 ;  /* 0x0000000000017941 */ /* 0x000fea0003800000 */
.L_x_1286:
[----:B0-----:R-:W-:Y:S01]  /*10280*/  VIADD R2, R22, 0x60 ;  /* 0x0000006016027836 */ /* 0x001fe20000000000 */
[----:B---3--:R-:W0:Y:S04]  /*10290*/  SHFL.IDX PT, R19, R19, 0x3, 0x181f ;  /* 0x00781f0013137f89 */ /* 0x008e2800000e0000 */
[----:B------:R-:W-:Y:S01]  /*102a0*/  ISETP.GE.AND P0, PT, R2, UR12, PT ;  /* 0x0000000c02007c0c */ /* 0x000fe2000bf06270 */
[----:B------:R-:W3:-:S12]  /*102b0*/  SHFL.IDX PT, R17, R17, 0x3, 0x181f ;  /* 0x00781f0011117f89 */ /* 0x000ed800000e0000 */
[----:B------:R-:W-:Y:S05]  /*102c0*/  @P0 BRA `(.L_x_1288) ;  /* 0x0000002400fc0947 */ /* 0x000fea0003800000 */
[----:B------:R-:W-:Y:S01]  /*102d0*/  ULDC UR4, c[0x0][0xac8] ;  /* 0x0002b20000047ab9 */ /* 0x000fe20000000800 */
[----:B------:R-:W-:Y:S01]  /*102e0*/  ULDC.64 UR8, c[0x0][0x208] ;  /* 0x0000820000087ab9 */ /* 0x000fe20000000a00 */
[----:B------:R-:W-:Y:S02]  /*102f0*/  ISETP.GE.AND P3, PT, R0, UR4, PT ;  /* 0x0000000400007c0c */ /* 0x000fe4000bf66270 */
[----:B------:R-:W-:Y:S02]  /*10300*/  ISETP.GE.AND P4, PT, R80, UR4, PT ;  /* 0x0000000450007c0c */ /* 0x000fe4000bf86270 */
[----:B------:R-:W-:-:S09]  /*10310*/  ISETP.GE.AND P5, PT, R84, UR4, PT ;  /* 0x0000000454007c0c */ /* 0x000fd2000bfa6270 */
[-C--:B---3--:R-:W-:Y:S02]  /*10320*/  @!P3 LEA R2, P0, R0, R17.reuse, 0x1 ;  /* 0x000000110002b211 */ /* 0x088fe400078008ff */
[----:B------:R-:W-:Y:S02]  /*10330*/  @!P4 LEA R4, P1, R80, R17, 0x1 ;  /* 0x000000115004c211 */ /* 0x000fe400078208ff */
[----:B0-----:R-:W-:Y:S02]  /*10340*/  @!P3 LEA.HI.X R3, R0, R19, R87, 0x1, P0 ;  /* 0x000000130003b211 */ /* 0x001fe400000f0c57 */
        /* <DEDUP_REMOVED lines=13> */
.L_x_1281:
        /* <DEDUP_REMOVED lines=9> */
[----:B------:R-:W-:Y:S01]  /*104b0*/  BSSY B1, `(.L_x_1289) ;  /* 0x00000cb000017945 */ /* 0x000fe20003800000 */
[----:B------:R-:W-:Y:S01]  /*104c0*/  UIADD3 UR11, UR11, UR13, URZ ;  /* 0x0000000d0b0b7290 */ /* 0x000fe2000fffe03f */
[----:B------:R-:W-:Y:S01]  /*104d0*/  SHF.R.S32.HI R22, RZ, 0x1f, R207 ;  /* 0x0000001fff167819 */ /* 0x000fe200000114cf */
[----:B------:R-:W-:Y:S01]  /*104e0*/  ULDC.64 UR14, c[0x0][0xb38] ;  /* 0x0002ce00000e7ab9 */ /* 0x000fe20000000a00 */
[----:B------:R-:W-:Y:S01]  /*104f0*/  ULDC.64 UR16, c[0x0][0xb40] ;  /* 0x0002d00000107ab9 */ /* 0x000fe20000000a00 */
[----:B------:R-:W-:Y:S01]  /*10500*/  UIMAD.WIDE.U32 UR10, UR19, UR14, UR10 ;  /* 0x0000000e130a72a5 */ /* 0x000fe2000f8e000a */
[----:B------:R-:W-:Y:S01]  /*10510*/  SHF.R.S32.HI R152, RZ, 0x1f, R208 ;  /* 0x0000001fff987819 */ /* 0x000fe200000114d0 */
[----:B------:R-:W-:Y:S01]  /*10520*/  UIMAD UR4, UR4, UR16, URZ ;  /* 0x00000010040472a4 */ /* 0x000fe2000f8e023f */
[----:B------:R-:W-:Y:S01]  /*10530*/  SHF.R.S32.HI R153, RZ, 0x1f, R209 ;  /* 0x0000001fff997819 */ /* 0x000fe200000114d1 */
[----:B------:R-:W-:Y:S01]  /*10540*/  UIMAD UR11, UR19, UR15, UR11 ;  /* 0x0000000f130b72a4 */ /* 0x000fe2000f8e020b */
[----:B------:R-:W-:Y:S01]  /*10550*/  SHF.R.S32.HI R154, RZ, 0x1f, R210 ;  /* 0x0000001fff9a7819 */ /* 0x000fe200000114d2 */
        /* <DEDUP_REMOVED lines=44> */
[----:B------:R-:W-:-:S02]  /*10820*/  LEA R0, P1, R2, UR10, 0x2 ;  /* 0x0000000a02007c11 */ /* 0x000fc4000f8210ff */
[----:B------:R-:W-:Y:S02]  /*10830*/  SHF.R.S32.HI R168, RZ, 0x1f, R224 ;  /* 0x0000001fffa87819 */ /* 0x000fe400000114e0 */
[----:B------:R-:W-:Y:S01]  /*10840*/  LEA.HI.X R9, R2, UR11, R9, 0x2, P1 ;  /* 0x0000000b02097c11 */ /* 0x000fe200088f1409 */
[----:B------:R0:W1:Y:S01]  /*10850*/  SHFL.IDX PT, R10, R0, RZ, 0x1c1f ;  /* 0x001c1fff000a7589 */ /* 0x00006200000e0000 */
[----:B------:R-:W-:Y:S02]  /*10860*/  SHF.R.S32.HI R169, RZ, 0x1f, R225 ;  /* 0x0000001fffa97819 */ /* 0x000fe400000114e1 */
[----:B------:R-:W-:Y:S01]  /*10870*/  SHF.R.S32.HI R170, RZ, 0x1f, R226 ;  /* 0x0000001fffaa7819 */ /* 0x000fe200000114e2 */
[----:B------:R0:W2:Y:S01]  /*10880*/  SHFL.IDX PT, R11, R9, RZ, 0x1c1f ;  /* 0x001c1fff090b7589 */ /* 0x0000a200000e0000 */
[----:B------:R-:W-:Y:S02]  /*10890*/  SHF.R.S32.HI R171, RZ, 0x1f, R227 ;  /* 0x0000001fffab7819 */ /* 0x000fe400000114e3 */
[----:B------:R-:W-:-:S02]  /*108a0*/  SHF.R.S32.HI R172, RZ, 0x1f, R228 ;  /* 0x0000001fffac7819 */ /* 0x000fc400000114e4 */
[----:B------:R-:W-:Y:S01]  /*108b0*/  SHF.R.S32.HI R173, RZ, 0x1f, R16 ;  /* 0x0000001fffad7819 */ /* 0x000fe20000011410 */
[----:B------:R-:W-:Y:S06]  /*108c0*/  @P0 BRA `(.L_x_1290) ;  /* 0x0000000800240947 */ /* 0x000fec0003800000 */
[----:B------:R-:W-:Y:S01]  /*108d0*/  ULDC UR4, c[0x0][0xac8] ;  /* 0x0002b20000047ab9 */ /* 0x000fe20000000800 */
[----:B------:R-:W-:Y:S01]  /*108e0*/  ULDC.64 UR8, c[0x0][0x208] ;  /* 0x0000820000087ab9 */ /* 0x000fe20000000a00 */
[C---:B------:R-:W-:Y:S01]  /*108f0*/  ISETP.GE.AND P5, PT, R16.reuse, UR4, PT ;  /* 0x0000000410007c0c */ /* 0x040fe2000bfa6270 */
[----:B------:R-:W-:Y:S01]  /*10900*/  VIADD R17, R16, 0xe8 ;  /* 0x000000e810117836 */ /* 0x000fe20000000000 */
[----:B------:R-:W-:Y:S01]  /*10910*/  ISETP.GE.AND P4, PT, R228, UR4, PT ;  /* 0x00000004e4007c0c */ /* 0x000fe2000bf86270 */
[----:B------:R-:W-:Y:S01]  /*10920*/  VIADD R19, R16, 0xf8 ;  /* 0x000000f810137836 */ /* 0x000fe20000000000 */
[----:B------:R-:W-:Y:S02]  /*10930*/  ISETP.GE.AND P3, PT, R227, UR4, PT ;  /* 0x00000004e3007c0c */ /* 0x000fe4000bf66270 */
[----:B------:R-:W-:-:S07]  /*10940*/  ISETP.GE.AND P0, PT, R226, UR4, PT ;  /* 0x00000004e2007c0c */ /* 0x000fce000bf06270 */
[-C--:B-1----:R-:W-:Y:S02]  /*10950*/  @!P5 LEA R2, P1, R16, R10.reuse, 0x2 ;  /* 0x0000000a1002d211 */ /* 0x082fe400078210ff */
[-C--:B------:R-:W-:Y:S02]  /*10960*/  @!P4 LEA R4, P2, R228, R10.reuse, 0x2 ;  /* 0x0000000ae404c211 */ /* 0x080fe400078410ff */
[-C--:B--2---:R-:W-:Y:S02]  /*10970*/  @!P5 LEA.HI.X R3, R16, R11.reuse, R173, 0x2, P1 ;  /* 0x0000000b1003d211 */ /* 0x084fe400008f14ad */
[----:B------:R-:W-:Y:S02]  /*10980*/  ISETP.GE.AND P1, PT, R225, UR4, PT ;  /* 0x00000004e1007c0c */ /* 0x000fe4000bf26270 */
[----:B------:R-:W-:Y:S01]  /*10990*/  @!P3 LEA R6, P6, R227, R10, 0x2 ;  /* 0x0000000ae306b211 */ /* 0x000fe200078c10ff */
[----:B------:R1:W-:Y:S01]  /*109a0*/  @!P5 ST.E.64 desc[UR8][R2.64], R24 ;  /* 0x000000180200d985 */ /* 0x0003e2000c101b08 */
[----:B------:R-:W-:-:S02]  /*109b0*/  @!P4 LEA.HI.X R5, R228, R11, R172, 0x2, P2 ;  /* 0x0000000be405c211 */ /* 0x000fc400010f14ac */
[----:B------:R-:W-:Y:S02]  /*109c0*/  ISETP.GE.AND P2, PT, R224, UR4, PT ;  /* 0x00000004e0007c0c */ /* 0x000fe4000bf46270 */
[----:B------:R-:W-:Y:S01]  /*109d0*/  @!P3 LEA.HI.X R7, R227, R11, R171, 0x2, P6 ;  /* 0x0000000be307b211 */ /* 0x000fe200030f14ab */
[----:B------:R2:W-:Y:S01]  /*109e0*/  @!P4 ST.E.64 desc[UR8][R4.64], R28 ;  /* 0x0000001c0400c985 */ /* 0x0005e2000c101b08 */
[----:B------:R-:W-:-:S03]  /*109f0*/  ISETP.GE.AND P4, PT, R222, UR4, PT ;  /* 0x00000004de007c0c */ /* 0x000fc6000bf86270 */
[----:B------:R3:W-:Y:S01]  /*10a00*/  @!P3 ST.E.64 desc[UR8][R6.64], R32 ;  /* 0x000000200600b985 */ /* 0x0007e2000c101b08 */
[----:B------:R-:W-:Y:S02]  /*10a10*/  ISETP.GE.AND P3, PT, R223, UR4, PT ;  /* 0x00000004df007c0c */ /* 0x000fe4000bf66270 */
[----:B-1----:R-:W-:-:S04]  /*10a20*/  @!P0 LEA R2, P6, R226, R10, 0x2 ;  /* 0x0000000ae2028211 */ /* 0x002fc800078c10ff */
[----:B------:R-:W-:Y:S02]  /*10a30*/  @!P0 LEA.HI.X R3, R226, R11, R170, 0x2, P6 ;  /* 0x0000000be2038211 */ /* 0x000fe400030f14aa */
[----:B--2---:R-:W-:-:S03]  /*10a40*/  @!P1 LEA R4, P5, R225, R10, 0x2 ;  /* 0x0000000ae1049211 */ /* 0x004fc600078a10ff */
[----:B------:R1:W-:Y:S01]  /*10a50*/  @!P0 ST.E.64 desc[UR8][R2.64], R36 ;  /* 0x0000002402008985 */ /* 0x0003e2000c101b08 */
[-C--:B------:R-:W-:Y:S02]  /*10a60*/  @!P1 LEA.HI.X R5, R225, R11.reuse, R169, 0x2, P5 ;  /* 0x0000000be1059211 */ /* 0x080fe400028f14a9 */
[----:B------:R-:W-:Y:S02]  /*10a70*/  ISETP.GE.AND P5, PT, R221, UR4, PT ;  /* 0x00000004dd007c0c */ /* 0x000fe4000bfa6270 */
[----:B---3--:R-:W-:Y:S01]  /*10a80*/  @!P2 LEA R6, P6, R224, R10, 0x2 ;  /* 0x0000000ae006a211 */ /* 0x008fe200078c10ff */
[----:B------:R2:W-:Y:S01]  /*10a90*/  @!P1 ST.E.64 desc[UR8][R4.64], R40 ;  /* 0x0000002804009985 */ /* 0x0005e2000c101b08 */
[----:B------:R-:W-:Y:S02]  /*10aa0*/  ISETP.GE.AND P0, PT, R220, UR4, PT ;  /* 0x00000004dc007c0c */ /* 0x000fe4000bf06270 */
[----:B------:R-:W-:Y:S02]  /*10ab0*/  @!P2 LEA.HI.X R7, R224, R11, R168, 0x2, P6 ;  /* 0x0000000be007a211 */ /* 0x000fe400030f14a8 */
[----:B------:R-:W-:-:S02]  /*10ac0*/  ISETP.GE.AND P1, PT, R219, UR4, PT ;  /* 0x00000004db007c0c */ /* 0x000fc4000bf26270 */
[CC--:B-1----:R-:W-:Y:S01]  /*10ad0*/  @!P3 LEA R2, P6, R223.reuse, R10.reuse, 0x2 ;  /* 0x0000000adf02b211 */ /* 0x0c2fe200078c10ff */
[----:B------:R1:W-:Y:S03]  /*10ae0*/  @!P2 ST.E.64 desc[UR8][R6.64], R44 ;  /* 0x0000002c0600a985 */ /* 0x0003e6000c101b08 */
[----:B------:R-:W-:Y:S02]  /*10af0*/  @!P3 LEA.HI.X R3, R223, R11, R167, 0x2, P6 ;  /* 0x0000000bdf03b211 */ /* 0x000fe400030f14a7 */
[----:B--2---:R-:W-:-:S03]  /*10b00*/  @!P4 LEA R4, P2, R222, R10, 0x2 ;  /* 0x0000000ade04c211 */ /* 0x004fc600078410ff */
[----:B------:R2:W-:Y:S01]  /*10b10*/  @!P3 ST.E.64 desc[UR8][R2.64], R48 ;  /* 0x000000300200b985 */ /* 0x0005e2000c101b08 */
[----:B------:R-:W-:Y:S02]  /*10b20*/  @!P4 LEA.HI.X R5, R222, R11, R166, 0x2, P2 ;  /* 0x0000000bde05c211 */ /* 0x000fe400010f14a6 */
[----:B------:R-:W-:Y:S02]  /*10b30*/  ISETP.GE.AND P2, PT, R218, UR4, PT ;  /* 0x00000004da007c0c */ /* 0x000fe4000bf46270 */
[----:B------:R-:W-:Y:S01]  /*10b40*/  ISETP.GE.AND P3, PT, R217, UR4, PT ;  /* 0x00000004d9007c0c */ /* 0x000fe2000bf66270 */
[----:B------:R3:W-:Y:S01]  /*10b50*/  @!P4 ST.E.64 desc[UR8][R4.64], R52 ;  /* 0x000000340400c985 */ /* 0x0007e2000c101b08 */
[----:B-1----:R-:W-:-:S04]  /*10b60*/  @!P5 LEA R6, P6, R221, R10, 0x2 ;  /* 0x0000000add06d211 */ /* 0x002fc800078c10ff */
[----:B------:R-:W-:Y:S02]  /*10b70*/  @!P5 LEA.HI.X R7, R221, R11, R165, 0x2, P6 ;  /* 0x0000000bdd07d211 */ /* 0x000fe400030f14a5 */
[----:B--2---:R-:W-:-:S03]  /*10b80*/  @!P0 LEA R2, P4, R220, R10, 0x2 ;  /* 0x0000000adc028211 */ /* 0x004fc600078810ff */
[----:B------:R1:W-:Y:S01]  /*10b90*/  @!P5 ST.E.64 desc[UR8][R6.64], R56 ;  /* 0x000000380600d985 */ /* 0x0003e2000c101b08 */
[-C--:B------:R-:W-:Y:S02]  /*10ba0*/  @!P0 LEA.HI.X R3, R220, R11.reuse, R164, 0x2, P4 ;  /* 0x0000000bdc038211 */ /* 0x080fe400020f14a4 */
[C---:B---3--:R-:W-:Y:S02]  /*10bb0*/  @!P1 LEA R4, P5, R219.reuse, R10, 0x2 ;  /* 0x0000000adb049211 */ /* 0x048fe400078a10ff */
[----:B------:R-:W-:Y:S01]  /*10bc0*/  ISETP.GE.AND P4, PT, R216, UR4, PT ;  /* 0x00000004d8007c0c */ /* 0x000fe2000bf86270 */
[----:B------:R2:W-:Y:S01]  /*10bd0*/  @!P0 ST.E.64 desc[UR8][R2.64], R60 ;  /* 0x0000003c02008985 */ /* 0x0005e2000c101b08 */
[----:B------:R-:W-:Y:S02]  /*10be0*/  @!P1 LEA.HI.X R5, R219, R11, R163, 0x2, P5 ;  /* 0x0000000bdb059211 */ /* 0x000fe400028f14a3 */
[----:B------:R-:W-:-:S03]  /*10bf0*/  ISETP.GE.AND P5, PT, R215, UR4, PT ;  /* 0x00000004d7007c0c */ /* 0x000fc6000bfa6270 */
[----:B------:R3:W-:Y:S01]  /*10c00*/  @!P1 ST.E.64 desc[UR8][R4.64], R64 ;  /* 0x0000004004009985 */ /* 0x0007e2000c101b08 */
[CC--:B-1----:R-:W-:Y:S02]  /*10c10*/  @!P2 LEA R6, P6, R218.reuse, R10.reuse, 0x2 ;  /* 0x0000000ada06a211 */ /* 0x0c2fe400078c10ff */
[----:B------:R-:W-:Y:S02]  /*10c20*/  ISETP.GE.AND P1, PT, R213, UR4, PT ;  /* 0x00000004d5007c0c */ /* 0x000fe4000bf26270 */
[----:B------:R-:W-:Y:S02]  /*10c30*/  @!P2 LEA.HI.X R7, R218, R11, R162, 0x2, P6 ;  /* 0x0000000bda07a211 */ /* 0x000fe400030f14a2 */
[----:B--2---:R-:W-:-:S03]  /*10c40*/  @!P3 LEA R2, P6, R217, R10, 0x2 ;  /* 0x0000000ad902b211 */ /* 0x004fc600078c10ff */
[----:B------:R1:W-:Y:S01]  /*10c50*/  @!P2 ST.E.64 desc[UR8][R6.64], R68 ;  /* 0x000000440600a985 */ /* 0x0003e2000c101b08 */
[----:B------:R-:W-:Y:S02]  /*10c60*/  ISETP.GE.AND P2, PT, R214, UR4, PT ;  /* 0x00000004d6007c0c */ /* 0x000fe4000bf46270 */
[----:B------:R-:W-:Y:S02]  /*10c70*/  @!P3 LEA.HI.X R3, R217, R11, R161, 0x2, P6 ;  /* 0x0000000bd903b211 */ /* 0x000fe400030f14a1 */
[----:B---3--:R-:W-:-:S03]  /*10c80*/  @!P4 LEA R4, P0, R216, R10, 0x2 ;  /* 0x0000000ad804c211 */ /* 0x008fc600078010ff */
[----:B------:R2:W-:Y:S01]  /*10c90*/  @!P3 ST.E.64 desc[UR8][R2.64], R72 ;  /* 0x000000480200b985 */ /* 0x0005e2000c101b08 */
[-C--:B------:R-:W-:Y:S02]  /*10ca0*/  @!P4 LEA.HI.X R5, R216, R11.reuse, R160, 0x2, P0 ;  /* 0x0000000bd805c211 */ /* 0x080fe400000f14a0 */
[----:B------:R-:W-:Y:S02]  /*10cb0*/  ISETP.GE.AND P0, PT, R212, UR4, PT ;  /* 0x00000004d4007c0c */ /* 0x000fe4000bf06270 */
[CC--:B-1----:R-:W-:Y:S01]  /*10cc0*/  @!P5 LEA R6, P6, R215.reuse, R10.reuse, 0x2 ;  /* 0x0000000ad706d211 */ /* 0x0c2fe200078c10ff */
[----:B------:R1:W-:Y:S01]  /*10cd0*/  @!P4 ST.E.64 desc[UR8][R4.64], R76 ;  /* 0x0000004c0400c985 */ /* 0x0003e2000c101b08 */
[----:B------:R-:W-:Y:S02]  /*10ce0*/  ISETP.GE.AND P4, PT, R210, UR4, PT ;  /* 0x00000004d2007c0c */ /* 0x000fe4000bf86270 */
[----:B------:R-:W-:Y:S02]  /*10cf0*/  @!P5 LEA.HI.X R7, R215, R11, R159, 0x2, P6 ;  /* 0x0000000bd707d211 */ /* 0x000fe400030f149f */
[----:B--2---:R-:W-:-:S03]  /*10d00*/  @!P2 LEA R2, P6, R214, R10, 0x2 ;  /* 0x0000000ad602a211 */ /* 0x004fc600078c10ff */
[----:B------:R2:W-:Y:S01]  /*10d10*/  @!P5 ST.E.64 desc[UR8][R6.64], R80 ;  /* 0x000000500600d985 */ /* 0x0005e2000c101b08 */
[----:B------:R-:W-:Y:S02]  /*10d20*/  ISETP.GE.AND P5, PT, R211, UR4, PT ;  /* 0x00000004d3007c0c */ /* 0x000fe4000bfa6270 */
[----:B------:R-:W-:Y:S02]  /*10d30*/  @!P2 LEA.HI.X R3, R214, R11, R158, 0x2, P6 ;  /* 0x0000000bd603a211 */ /* 0x000fe400030f149e */
[----:B-1----:R-:W-:-:S03]  /*10d40*/  @!P1 LEA R4, P3, R213, R10, 0x2 ;  /* 0x0000000ad5049211 */ /* 0x002fc600078610ff */
[----:B------:R1:W-:Y:S01]  /*10d50*/  @!P2 ST.E.64 desc[UR8][R2.64], R84 ;  /* 0x000000540200a985 */ /* 0x0003e2000c101b08 */
[----:B------:R-:W-:Y:S02]  /*10d60*/  ISETP.GE.AND P2, PT, R208, UR4, PT ;  /* 0x00000004d0007c0c */ /* 0x000fe4000bf46270 */
[-C--:B------:R-:W-:Y:S02]  /*10d70*/  @!P1 LEA.HI.X R5, R213, R11.reuse, R157, 0x2, P3 ;  /* 0x0000000bd5059211 */ /* 0x080fe400018f149d */
[----:B------:R-:W-:Y:S02]  /*10d80*/  ISETP.GE.AND P3, PT, R209, UR4, PT ;  /* 0x00000004d1007c0c */ /* 0x000fe4000bf66270 */
[C---:B--2---:R-:W-:Y:S01]  /*10d90*/  @!P0 LEA R6, P6, R212.reuse, R10, 0x2 ;  /* 0x0000000ad4068211 */ /* 0x044fe200078c10ff */
[----:B------:R2:W-:Y:S03]  /*10da0*/  @!P1 ST.E.64 desc[UR8][R4.64], R88 ;  /* 0x0000005804009985 */ /* 0x0005e6000c101b08 */
[----:B------:R-:W-:-:S02]  /*10db0*/  @!P0 LEA.HI.X R7, R212, R11, R156, 0x2, P6 ;  /* 0x0000000bd4078211 */ /* 0x000fc400030f149c */
[----:B-1----:R-:W-:-:S03]  /*10dc0*/  @!P5 LEA R2, P1, R211, R10, 0x2 ;  /* 0x0000000ad302d211 */ /* 0x002fc600078210ff */
[----:B------:R1:W-:Y:S01]  /*10dd0*/  @!P0 ST.E.64 desc[UR8][R6.64], R92 ;  /* 0x0000005c06008985 */ /* 0x0003e2000c101b08 */
[-C--:B------:R-:W-:Y:S02]  /*10de0*/  @!P5 LEA.HI.X R3, R211, R11.reuse, R155, 0x2, P1 ;  /* 0x0000000bd303d211 */ /* 0x080fe400008f149b */
[----:B------:R-:W-:Y:S02]  /*10df0*/  ISETP.GE.AND P1, PT, R207, UR4, PT ;  /* 0x00000004cf007c0c */ /* 0x000fe4000bf26270 */
[C---:B--2---:R-:W-:Y:S01]  /*10e00*/  @!P4 LEA R4, P0, R210.reuse, R10, 0x2 ;  /* 0x0000000ad204c211 */ /* 0x044fe200078010ff */
[----:B------:R-:W-:Y:S03]  /*10e10*/  @!P5 ST.E.64 desc[UR8][R2.64], R96 ;  /* 0x000000600200d985 */ /* 0x000fe6000c101b08 */
[----:B------:R-:W-:Y:S02]  /*10e20*/  @!P4 LEA.HI.X R5, R210, R11, R154, 0x2, P0 ;  /* 0x0000000bd205c211 */ /* 0x000fe400000f149a */
[----:B------:R-:W-:-:S02]  /*10e30*/  ISETP.GE.AND P0, PT, R206, UR4, PT ;  /* 0x00000004ce007c0c */ /* 0x000fc4000bf06270 */
[CC--:B-1----:R-:W-:Y:S01]  /*10e40*/  @!P3 LEA R6, P6, R209.reuse, R10.reuse, 0x2 ;  /* 0x0000000ad106b211 */ /* 0x0c2fe200078c10ff */
[----:B------:R-:W-:Y:S01]  /*10e50*/  @!P4 ST.E.64 desc[UR8][R4.64], R100 ;  /* 0x000000640400c985 */ /* 0x000fe2000c101b08 */
[----:B------:R-:W-:Y:S02]  /*10e60*/  ISETP.GE.AND P4, PT, R204, UR4, PT ;  /* 0x00000004cc007c0c */ /* 0x000fe4000bf86270 */
[----:B------:R-:W-:Y:S02]  /*10e70*/  @!P3 LEA.HI.X R7, R209, R11, R153, 0x2, P6 ;  /* 0x0000000bd107b211 */ /* 0x000fe400030f1499 */
[-C--:B------:R-:W-:Y:S02]  /*10e80*/  @!P2 LEA R12, P6, R208, R10.reuse, 0x2 ;  /* 0x0000000ad00ca211 */ /* 0x080fe400078c10ff */
[----:B------:R-:W-:Y:S01]  /*10e90*/  @!P1 LEA R14, P5, R207, R10, 0x2 ;  /* 0x0000000acf0e9211 */ /* 0x000fe200078a10ff */
[----:B------:R-:W-:Y:S01]  /*10ea0*/  @!P3 ST.E.64 desc[UR8][R6.64], R104 ;  /* 0x000000680600b985 */ /* 0x000fe2000c101b08 */
[----:B------:R-:W-:-:S02]  /*10eb0*/  ISETP.GE.AND P3, PT, R205, UR4, PT ;  /* 0x00000004cd007c0c */ /* 0x000fc4000bf66270 */
[-C--:B------:R-:W-:Y:S02]  /*10ec0*/  @!P2 LEA.HI.X R13, R208, R11.reuse, R152, 0x2, P6 ;  /* 0x0000000bd00da211 */ /* 0x080fe400030f1498 */
[-C--:B------:R-:W-:Y:S02]  /*10ed0*/  @!P1 LEA.HI.X R15, R207, R11.reuse, R22, 0x2, P5 ;  /* 0x0000000bcf0f9211 */ /* 0x080fe400028f1416 */
[-C--:B------:R-:W-:Y:S01]  /*10ee0*/  @!P0 LEA R20, P6, R206, R10.reuse, 0x2 ;  /* 0x0000000ace148211 */ /* 0x080fe200078c10ff */
[----:B------:R1:W-:Y:S01]  /*10ef0*/  @!P2 ST.E.64 desc[UR8][R12.64], R108 ;  /* 0x0000006c0c00a985 */ /* 0x0003e2000c101b08 */
[----:B------:R-:W-:Y:S02]  /*10f00*/  @!P4 LEA R28, P5, R204, R10, 0x2 ;  /* 0x0000000acc1cc211 */ /* 0x000fe400078a10ff */
[----:B------:R-:W-:Y:S01]  /*10f10*/  @!P0 LEA.HI.X R21, R206, R11, R237, 0x2, P6 ;  /* 0x0000000bce158211 */ /* 0x000fe200030f14ed */
[----:B------:R2:W-:Y:S01]  /*10f20*/  @!P1 ST.E.64 desc[UR8][R14.64], R112 ;  /* 0x000000700e009985 */ /* 0x0005e2000c101b08 */
[----:B------:R-:W-:-:S02]  /*10f30*/  ISETP.GE.AND P2, PT, R203, UR4, PT ;  /* 0x00000004cb007c0c */ /* 0x000fc4000bf46270 */
[CC--:B------:R-:W-:Y:S01]  /*10f40*/  @!P3 LEA R24, P1, R205.reuse, R10.reuse, 0x2 ;  /* 0x0000000acd18b211 */ /* 0x0c0fe200078210ff */
[----:B------:R3:W-:Y:S01]  /*10f50*/  @!P0 ST.E.64 desc[UR8][R20.64], R116 ;  /* 0x0000007414008985 */ /* 0x0007e2000c101b08 */
[-C--:B------:R-:W-:Y:S02]  /*10f60*/  @!P4 LEA.HI.X R29, R204, R11.reuse, R234, 0x2, P5 ;  /* 0x0000000bcc1dc211 */ /* 0x080fe400028f14ea */
[----:B------:R-:W-:Y:S02]  /*10f70*/  @!P3 LEA.HI.X R25, R205, R11, R235, 0x2, P1 ;  /* 0x0000000bcd19b211 */ /* 0x000fe400008f14eb */
[----:B------:R-:W-:Y:S02]  /*10f80*/  ISETP.GE.AND P1, PT, R202, UR4, PT ;  /* 0x00000004ca007c0c */ /* 0x000fe4000bf26270 */
[----:B------:R-:W-:Y:S01]  /*10f90*/  ISETP.GE.AND P0, PT, R23, UR4, PT ;  /* 0x0000000417007c0c */ /* 0x000fe2000bf06270 */
[----:B------:R4:W-:Y:S01]  /*10fa0*/  @!P3 ST.E.64 desc[UR8][R24.64], R120 ;  /* 0x000000781800b985 */ /* 0x0009e2000c101b08 */
[----:B-1----:R-:W-:Y:S01]  /*10fb0*/  SHF.R.S32.HI R12, RZ, 0x1f, R23 ;  /* 0x0000001fff0c7819 */ /* 0x002fe20000011417 */
[----:B--2---:R-:W-:Y:S01]  /*10fc0*/  VIADD R15, R16, 0xf0 ;  /* 0x000000f0100f7836 */ /* 0x004fe20000000000 */
[----:B------:R-:W-:Y:S01]  /*10fd0*/  @!P2 LEA R6, P5, R203, R10, 0x2 ;  /* 0x0000000acb06a211 */ /* 0x000fe200078a10ff */
[----:B------:R4:W-:Y:S01]  /*10fe0*/  @!P4 ST.E.64 desc[UR8][R28.64], R124 ;  /* 0x0000007c1c00c985 */ /* 0x0009e2000c101b08 */
[----:B------:R-:W-:-:S02]  /*10ff0*/  ISETP.GE.AND P4, PT, R17, UR4, PT ;  /* 0x0000000411007c0c */ /* 0x000fc4000bf86270 */
[----:B------:R-:W-:Y:S02]  /*11000*/  ISETP.GE.AND P3, PT, R15, UR4, PT ;  /* 0x000000040f007c0c */ /* 0x000fe4000bf66270 */
[-C--:B------:R-:W-:Y:S02]  /*11010*/  @!P2 LEA.HI.X R7, R203, R11.reuse, R233, 0x2, P5 ;  /* 0x0000000bcb07a211 */ /* 0x080fe400028f14e9 */
[CC--:B------:R-:W-:Y:S02]  /*11020*/  @!P1 LEA R4, P6, R202.reuse, R10.reuse, 0x2 ;  /* 0x0000000aca049211 */ /* 0x0c0fe400078c10ff */
[----:B------:R-:W-:Y:S01]  /*11030*/  @!P0 LEA R2, P5, R23, R10, 0x2 ;  /* 0x0000000a17028211 */ /* 0x000fe200078a10ff */
[----:B------:R4:W-:Y:S01]  /*11040*/  @!P2 ST.E.64 desc[UR8][R6.64], R128 ;  /* 0x000000800600a985 */ /* 0x0009e2000c101b08 */
[----:B------:R-:W-:Y:S02]  /*11050*/  @!P1 LEA.HI.X R5, R202, R11, R232, 0x2, P6 ;  /* 0x0000000bca059211 */ /* 0x000fe400030f14e8 */
[----:B------:R-:W-:-:S02]  /*11060*/  ISETP.GE.AND P6, PT, R19, UR4, PT ;  /* 0x0000000413007c0c */ /* 0x000fc4000bfc6270 */
[-C--:B------:R-:W-:Y:S01]  /*11070*/  @!P0 LEA.HI.X R3, R23, R11.reuse, R12, 0x2, P5 ;  /* 0x0000000b17038211 */ /* 0x080fe200028f140c */
[----:B------:R4:W-:Y:S01]  /*11080*/  @!P1 ST.E.64 desc[UR8][R4.64], R132 ;  /* 0x0000008404009985 */ /* 0x0009e2000c101b08 */
[----:B------:R-:W-:Y:S02]  /*11090*/  SHF.R.S32.HI R14, RZ, 0x1f, R17 ;  /* 0x0000001fff0e7819 */ /* 0x000fe40000011411 */
[CC--:B------:R-:W-:Y:S01]  /*110a0*/  @!P4 LEA R12, P5, R17.reuse, R10.reuse, 0x2 ;  /* 0x0000000a110cc211 */ /* 0x0c0fe200078a10ff */
[----:B------:R4:W-:Y:S01]  /*110b0*/  @!P0 ST.E.64 desc[UR8][R2.64], R136 ;  /* 0x0000008802008985 */ /* 0x0009e2000c101b08 */
[----:B---3--:R-:W-:Y:S02]  /*110c0*/  SHF.R.S32.HI R20, RZ, 0x1f, R15 ;  /* 0x0000001fff147819 */ /* 0x008fe4000001140f */
        /* <DEDUP_REMOVED lines=9> */
.L_x_1290:
[----:B------:R-:W-:Y:S05]  /*11160*/  BSYNC B1 ;  /* 0x0000000000017941 */ /* 0x000fea0003800000 */
.L_x_1289:
[----:B------:R-:W-:Y:S01]  /*11170*/  ISETP.GE.AND P0, PT, R8, UR12, PT ;  /* 0x0000000c08007c0c */ /* 0x000fe2000bf06270 */
[----:B----4-:R3:W4:Y:S04]  /*11180*/  SHFL.IDX PT, R14, R9, 0x1, 0x1c1f ;  /* 0x003c1f00090e7f89 */ /* 0x01072800000e0000 */
[----:B------:R3:W0:Y:S08]  /*11190*/  SHFL.IDX PT, R15, R0, 0x1, 0x1c1f ;  /* 0x003c1f00000f7f89 */ /* 0x00063000000e0000 */
[----:B---3--:R-:W-:Y:S05]  /*111a0*/  @P0 BRA `(.L_x_1288) ;  /* 0x0000001800440947 */ /* 0x008fea0003800000 */
[----:B------:R-:W-:Y:S01]  /*111b0*/  ULDC UR4, c[0x0][0xac8] ;  /* 0x0002b20000047ab9 */ /* 0x000fe20000000800 */
[----:B------:R-:W-:Y:S01]  /*111c0*/  ULDC.64 UR8, c[0x0][0x208] ;  /* 0x0000820000087ab9 */ /* 0x000fe20000000a00 */
[C---:B------:R-:W-:Y:S01]  /*111d0*/  ISETP.GE.AND P4, PT, R16.reuse, UR4, PT ;  /* 0x0000000410007c0c */ /* 0x040fe2000bf86270 */
[----:B0-----:R-:W-:Y:S01]  /*111e0*/  VIADD R0, R16, 0xf0 ;  /* 0x000000f010007836 */ /* 0x001fe20000000000 */
[----:B------:R-:W-:Y:S01]  /*111f0*/  ISETP.GE.AND P5, PT, R228, UR4, PT ;  /* 0x00000004e4007c0c */ /* 0x000fe2000bfa6270 */
[----:B------:R-:W-:Y:S01]  /*11200*/  VIADD R17, R16, 0xe8 ;  /* 0x000000e810117836 */ /* 0x000fe20000000000 */
[----:B------:R-:W-:Y:S02]  /*11210*/  ISETP.GE.AND P2, PT, R227, UR4, PT ;  /* 0x00000004e3007c0c */ /* 0x000fe4000bf46270 */
[----:B------:R-:W-:-:S07]  /*11220*/  ISETP.GE.AND P1, PT, R226, UR4, PT ;  /* 0x00000004e2007c0c */ /* 0x000fce000bf26270 */
[-C--:B------:R-:W-:Y:S02]  /*11230*/  @!P4 LEA R2, P0, R16, R15.reuse, 0x2 ;  /* 0x0000000f1002c211 */ /* 0x080fe400078010ff */
[-C--:B------:R-:W-:Y:S02]  /*11240*/  @!P5 LEA R4, P3, R228, R15.reuse, 0x2 ;  /* 0x0000000fe404d211 */ /* 0x080fe400078610ff */
[-C--:B----4-:R-:W-:Y:S02]  /*11250*/  @!P4 LEA.HI.X R3, R16, R14.reuse, R173, 0x2, P0 ;  /* 0x0000000e1003c211 */ /* 0x090fe400000f14ad */
[----:B------:R-:W-:Y:S02]  /*11260*/  ISETP.GE.AND P0, PT, R225, UR4, PT ;  /* 0x00000004e1007c0c */ /* 0x000fe4000bf06270 */
[----:B------:R-:W-:Y:S01]  /*11270*/  @!P5 LEA.HI.X R5, R228, R14, R172, 0x2, P3 ;  /* 0x0000000ee405d211 */ /* 0x000fe200018f14ac */
[----:B------:R0:W-:Y:S01]  /*11280*/  @!P4 ST.E.64 desc[UR8][R2.64], R26 ;  /* 0x0000001a0200c985 */ /* 0x0001e2000c101b08 */
[----:B------:R-:W-:-:S02]  /*11290*/  @!P2 LEA R6, P6, R227, R15, 0x2 ;  /* 0x0000000fe306a211 */ /* 0x000fc400078c10ff */
[----:B------:R-:W-:Y:S01]  /*112a0*/  ISETP.GE.AND P3, PT, R224, UR4, PT ;  /* 0x00000004e0007c0c */ /* 0x000fe2000bf66270 */
[----:B------:R3:W-:Y:S01]  /*112b0*/  @!P5 ST.E.64 desc[UR8][R4.64], R30 ;  /* 0x0000001e0400d985 */ /* 0x0007e2000c101b08 */
[CC--:B------:R-:W-:Y:S02]  /*112c0*/  @!P1 LEA R8, P5, R226.reuse, R15.reuse, 0x2 ;  /* 0x0000000fe2089211 */ /* 0x0c0fe400078a10ff */
[-C--:B------:R-:W-:Y:S02]  /*112d0*/  @!P2 LEA.HI.X R7, R227, R14.reuse, R171, 0x2, P6 ;  /* 0x0000000ee307a211 */ /* 0x080fe400030f14ab */
[----:B------:R-:W-:Y:S02]  /*112e0*/  ISETP.GE.AND P4, PT, R223, UR4, PT ;  /* 0x00000004df007c0c */ /* 0x000fe4000bf86270 */
[----:B-1----:R-:W-:Y:S01]  /*112f0*/  @!P0 LEA R10, P6, R225, R15, 0x2 ;  /* 0x0000000fe10a8211 */ /* 0x002fe200078c10ff */
[----:B------:R1:W-:Y:S01]  /*11300*/  @!P2 ST.E.64 desc[UR8][R6.64], R34 ;  /* 0x000000220600a985 */ /* 0x0003e2000c101b08 */
[----:B------:R-:W-:-:S02]  /*11310*/  @!P1 LEA.HI.X R9, R226, R14, R170, 0x2, P5 ;  /* 0x0000000ee2099211 */ /* 0x000fc400028f14aa */
[----:B------:R-:W-:Y:S02]  /*11320*/  ISETP.GE.AND P5, PT, R222, UR4, PT ;  /* 0x00000004de007c0c */ /* 0x000fe4000bfa6270 */
[----:B--2---:R-:W-:Y:S01]  /*11330*/  @!P0 LEA.HI.X R11, R225, R14, R169, 0x2, P6 ;  /* 0x0000000ee10b8211 */ /* 0x004fe200030f14a9 */
[----:B------:R2:W-:Y:S01]  /*11340*/  @!P1 ST.E.64 desc[UR8][R8.64], R38 ;  /* 0x0000002608009985 */ /* 0x0005e2000c101b08 */
[-C--:B0-----:R-:W-:Y:S02]  /*11350*/  @!P3 LEA R2, P6, R224, R15.reuse, 0x2 ;  /* 0x0000000fe002b211 */ /* 0x081fe400078c10ff */
[----:B------:R-:W-:Y:S01]  /*11360*/  ISETP.GE.AND P1, PT, R220, UR4, PT ;  /* 0x00000004dc007c0c */ /* 0x000fe2000bf26270 */
[----:B------:R0:W-:Y:S01]  /*11370*/  @!P0 ST.E.64 desc[UR8][R10.64], R42 ;  /* 0x0000002a0a008985 */ /* 0x0001e2000c101b08 */
[----:B------:R-:W-:Y:S02]  /*11380*/  ISETP.GE.AND P0, PT, R221, UR4, PT ;  /* 0x00000004dd007c0c */ /* 0x000fe4000bf06270 */
[----:B---3--:R-:W-:-:S02]  /*11390*/  @!P4 LEA R4, P2, R223, R15, 0x2 ;  /* 0x0000000fdf04c211 */ /* 0x008fc400078410ff */
[-C--:B------:R-:W-:Y:S02]  /*113a0*/  @!P3 LEA.HI.X R3, R224, R14.reuse, R168, 0x2, P6 ;  /* 0x0000000ee003b211 */ /* 0x080fe400030f14a8 */
[CC--:B------:R-:W-:Y:S02]  /*113b0*/  @!P5 LEA R12, P6, R222.reuse, R15.reuse, 0x2 ;  /* 0x0000000fde0cd211 */ /* 0x0c0fe400078c10ff */
[-C--:B------:R-:W-:Y:S01]  /*113c0*/  @!P4 LEA.HI.X R5, R223, R14.reuse, R167, 0x2, P2 ;  /* 0x0000000edf05c211 */ /* 0x080fe200010f14a7 */
[----:B------:R3:W-:Y:S01]  /*113d0*/  @!P3 ST.E.64 desc[UR8][R2.64], R46 ;  /* 0x0000002e0200b985 */ /* 0x0007e2000c101b08 */
[----:B------:R-:W-:Y:S02]  /*113e0*/  ISETP.GE.AND P2, PT, R219, UR4, PT ;  /* 0x00000004db007c0c */ /* 0x000fe4000bf46270 */
[----:B------:R-:W-:Y:S01]  /*113f0*/  @!P5 LEA.HI.X R13, R222, R14, R166, 0x2, P6 ;  /* 0x0000000ede0dd211 */ /* 0x000fe200030f14a6 */
[----:B------:R4:W-:Y:S01]  /*11400*/  @!P4 ST.E.64 desc[UR8][R4.64], R50 ;  /* 0x000000320400c985 */ /* 0x0009e2000c101b08 */
[----:B-1----:R-:W-:-:S02]  /*11410*/  @!P0 LEA R6, P4, R221, R15, 0x2 ;  /* 0x0000000fdd068211 */ /* 0x002fc400078810ff */
[----:B------:R-:W-:Y:S01]  /*11420*/  ISETP.GE.AND P3, PT, R218, UR4, PT ;  /* 0x00000004da007c0c */ /* 0x000fe2000bf66270 */
[----:B------:R1:W-:Y:S01]  /*11430*/  @!P5 ST.E.64 desc[UR8][R12.64], R54 ;  /* 0x000000360c00d985 */ /* 0x0003e2000c101b08 */
[C---:B--2---:R-:W-:Y:S02]  /*11440*/  @!P1 LEA R8, P5, R220.reuse, R15, 0x2 ;  /* 0x0000000fdc089211 */ /* 0x044fe400078a10ff */
[-C--:B------:R-:W-:Y:S02]  /*11450*/  @!P0 LEA.HI.X R7, R221, R14.reuse, R165, 0x2, P4 ;  /* 0x0000000edd078211 */ /* 0x080fe400020f14a5 */
[----:B------:R-:W-:Y:S02]  /*11460*/  ISETP.GE.AND P4, PT, R217, UR4, PT ;  /* 0x00000004d9007c0c */ /* 0x000fe4000bf86270 */
[----:B------:R-:W-:Y:S01]  /*11470*/  @!P1 LEA.HI.X R9, R220, R14, R164, 0x2, P5 ;  /* 0x0000000edc099211 */ /* 0x000fe200028f14a4 */
[----:B------:R-:W-:Y:S01]  /*11480*/  @!P0 ST.E.64 desc[UR8][R6.64], R58 ;  /* 0x0000003a06008985 */ /* 0x000fe2000c101b08 */
[----:B------:R-:W-:-:S02]  /*11490*/  ISETP.GE.AND P5, PT, R216, UR4, PT ;  /* 0x00000004d8007c0c */ /* 0x000fc4000bfa6270 */
[CC--:B0-----:R-:W-:Y:S01]  /*114a0*/  @!P2 LEA R10, P6, R219.reuse, R15.reuse, 0x2 ;  /* 0x0000000fdb0aa211 */ /* 0x0c1fe200078c10ff */
[----:B------:R0:W-:Y:S01]  /*114b0*/  @!P1 ST.E.64 desc[UR8][R8.64], R62 ;  /* 0x0000003e08009985 */ /* 0x0001e2000c101b08 */
[----:B------:R-:W-:Y:S02]  /*114c0*/  ISETP.GE.AND P1, PT, R214, UR4, PT ;  /* 0x00000004d6007c0c */ /* 0x000fe4000bf26270 */
[----:B------:R-:W-:Y:S02]  /*114d0*/  @!P2 LEA.HI.X R11, R219, R14, R163, 0x2, P6 ;  /* 0x0000000edb0ba211 */ /* 0x000fe400030f14a3 */
[-C--:B---3--:R-:W-:Y:S02]  /*114e0*/  @!P3 LEA R2, P6, R218, R15.reuse, 0x2 ;  /* 0x0000000fda02b211 */ /* 0x088fe400078c10ff */
[----:B----4-:R-:W-:Y:S01]  /*114f0*/  @!P4 LEA R4, P0, R217, R15, 0x2 ;  /* 0x0000000fd904c211 */ /* 0x010fe200078010ff */
[----:B------:R2:W-:Y:S01]  /*11500*/  @!P2 ST.E.64 desc[UR8][R10.64], R66 ;  /* 0x000000420a00a985 */ /* 0x0005e2000c101b08 */
[----:B------:R-:W-:-:S02]  /*11510*/  ISETP.GE.AND P2, PT, R215, UR4, PT ;  /* 0x00000004d7007c0c */ /* 0x000fc4000bf46270 */
[-C--:B------:R-:W-:Y:S02]  /*11520*/  @!P3 LEA.HI.X R3, R218, R14.reuse, R162, 0x2, P6 ;  /* 0x0000000eda03b211 */ /* 0x080fe400030f14a2 */
[CC--:B-1----:R-:W-:Y:S02]  /*11530*/  @!P5 LEA R12, P6, R216.reuse, R15.reuse, 0x2 ;  /* 0x0000000fd80cd211 */ /* 0x0c2fe400078c10ff */
[-C--:B------:R-:W-:Y:S01]  /*11540*/  @!P4 LEA.HI.X R5, R217, R14.reuse, R161, 0x2, P0 ;  /* 0x0000000ed905c211 */ /* 0x080fe200000f14a1 */
[----:B------:R1:W-:Y:S01]  /*11550*/  @!P3 ST.E.64 desc[UR8][R2.64], R70 ;  /* 0x000000460200b985 */ /* 0x0003e2000c101b08 */
[----:B------:R-:W-:Y:S02]  /*11560*/  ISETP.GE.AND P0, PT, R213, UR4, PT ;  /* 0x00000004d5007c0c */ /* 0x000fe4000bf06270 */
[----:B------:R-:W-:Y:S01]  /*11570*/  @!P5 LEA.HI.X R13, R216, R14, R160, 0x2, P6 ;  /* 0x0000000ed80dd211 */ /* 0x000fe200030f14a0 */
[----:B------:R3:W-:Y:S01]  /*11580*/  @!P4 ST.E.64 desc[UR8][R4.64], R74 ;  /* 0x0000004a0400c985 */ /* 0x0007e2000c101b08 */
[----:B0-----:R-:W-:-:S02]  /*11590*/  @!P1 LEA R8, P3, R214, R15, 0x2 ;  /* 0x0000000fd6089211 */ /* 0x001fc400078610ff */
[-C--:B------:R-:W-:Y:S01]  /*115a0*/  @!P2 LEA R6, P6, R215, R15.reuse, 0x2 ;  /* 0x0000000fd706a211 */ /* 0x080fe200078c10ff */
[----:B------:R0:W-:Y:S01]  /*115b0*/  @!P5 ST.E.64 desc[UR8][R12.64], R78 ;  /* 0x0000004e0c00d985 */ /* 0x0001e2000c101b08 */
[----:B------:R-:W-:Y:S02]  /*115c0*/  ISETP.GE.AND P5, PT, R212, UR4, PT ;  /* 0x00000004d4007c0c */ /* 0x000fe4000bfa6270 */
        /* <DEDUP_REMOVED lines=8> */
[CC--:B-1----:R-:W-:Y:S02]  /*11650*/  @!P5 LEA R2, P2, R212.reuse, R15.reuse, 0x2 ;  /* 0x0000000fd402d211 */ /* 0x0c2fe400078410ff */
[----:B---3--:R-:W-:Y:S01]  /*11660*/  @!P4 LEA R4, P1, R211, R15, 0x2 ;  /* 0x0000000fd304c211 */ /* 0x008fe200078210ff */
[----:B------:R1:W-:Y:S01]  /*11670*/  @!P0 ST.E.64 desc[UR8][R10.64], R90 ;  /* 0x0000005a0a008985 */ /* 0x0003e2000c101b08 */
[----:B------:R-:W-:Y:S02]  /*11680*/  ISETP.GE.AND P0, PT, R209, UR4, PT ;  /* 0x00000004d1007c0c */ /* 0x000fe4000bf06270 */
[----:B------:R-:W-:Y:S02]  /*11690*/  @!P5 LEA.HI.X R3, R212, R14, R156, 0x2, P2 ;  /* 0x0000000ed403d211 */ /* 0x000fe400010f149c */
[----:B------:R-:W-:-:S02]  /*116a0*/  ISETP.GE.AND P2, PT, R208, UR4, PT ;  /* 0x00000004d0007c0c */ /* 0x000fc4000bf46270 */
[-C--:B------:R-:W-:Y:S01]  /*116b0*/  @!P4 LEA.HI.X R5, R211, R14.reuse, R155, 0x2, P1 ;  /* 0x0000000ed305c211 */ /* 0x080fe200008f149b */
[----:B------:R3:W-:Y:S01]  /*116c0*/  @!P5 ST.E.64 desc[UR8][R2.64], R94 ;  /* 0x0000005e0200d985 */ /* 0x0007e2000c101b08 */
[CC--:B0-----:R-:W-:Y:S02]  /*116d0*/  @!P3 LEA R12, P6, R210.reuse, R15.reuse, 0x2 ;  /* 0x0000000fd20cb211 */ /* 0x0c1fe400078c10ff */
[----:B------:R-:W-:Y:S01]  /*116e0*/  ISETP.GE.AND P1, PT, R207, UR4, PT ;  /* 0x00000004cf007c0c */ /* 0x000fe2000bf26270 */
[----:B------:R-:W-:Y:S01]  /*116f0*/  @!P4 ST.E.64 desc[UR8][R4.64], R98 ;  /* 0x000000620400c985 */ /* 0x000fe2000c101b08 */
[----:B------:R-:W-:Y:S02]  /*11700*/  @!P3 LEA.HI.X R13, R210, R14, R154, 0x2, P6 ;  /* 0x0000000ed20db211 */ /* 0x000fe400030f149a */
[----:B------:R-:W-:Y:S02]  /*11710*/  ISETP.GE.AND P4, PT, R206, UR4, PT ;  /* 0x00000004ce007c0c */ /* 0x000fe4000bf86270 */
[-C--:B--2---:R-:W-:Y:S01]  /*11720*/  @!P0 LEA R6, P6, R209, R15.reuse, 0x2 ;  /* 0x0000000fd1068211 */ /* 0x084fe200078c10ff */
[----:B------:R0:W-:Y:S01]  /*11730*/  @!P3 ST.E.64 desc[UR8][R12.64], R102 ;  /* 0x000000660c00b985 */ /* 0x0001e2000c101b08 */
[----:B----4-:R-:W-:-:S02]  /*11740*/  @!P2 LEA R8, P3, R208, R15, 0x2 ;  /* 0x0000000fd008a211 */ /* 0x010fc400078610ff */
[-C--:B------:R-:W-:Y:S02]  /*11750*/  @!P0 LEA.HI.X R7, R209, R14.reuse, R153, 0x2, P6 ;  /* 0x0000000ed1078211 */ /* 0x080fe400030f1499 */
[----:B------:R-:W-:Y:S02]  /*11760*/  @!P2 LEA.HI.X R9, R208, R14, R152, 0x2, P3 ;  /* 0x0000000ed009a211 */ /* 0x000fe400018f1498 */
[----:B------:R-:W-:Y:S01]  /*11770*/  ISETP.GE.AND P3, PT, R204, UR4, PT ;  /* 0x00000004cc007c0c */ /* 0x000fe2000bf66270 */
[----:B------:R2:W-:Y:S01]  /*11780*/  @!P0 ST.E.64 desc[UR8][R6.64], R106 ;  /* 0x0000006a06008985 */ /* 0x0005e2000c101b08 */
[-C--:B-1----:R-:W-:Y:S02]  /*11790*/  @!P1 LEA R10, P6, R207, R15.reuse, 0x2 ;  /* 0x0000000fcf0a9211 */ /* 0x082fe400078c10ff */
[----:B------:R-:W-:Y:S01]  /*117a0*/  ISETP.GE.AND P5, PT, R205, UR4, PT ;  /* 0x00000004cd007c0c */ /* 0x000fe2000bfa6270 */
[----:B------:R1:W-:Y:S01]  /*117b0*/  @!P2 ST.E.64 desc[UR8][R8.64], R110 ;  /* 0x0000006e0800a985 */ /* 0x0003e2000c101b08 */
[----:B---3--:R-:W-:-:S02]  /*117c0*/  @!P4 LEA R2, P0, R206, R15, 0x2 ;  /* 0x0000000fce02c211 */ /* 0x008fc400078010ff */
[-C--:B------:R-:W-:Y:S02]  /*117d0*/  @!P1 LEA.HI.X R11, R207, R14.reuse, R22, 0x2, P6 ;  /* 0x0000000ecf0b9211 */ /* 0x080fe400030f1416 */
[----:B------:R-:W-:Y:S02]  /*117e0*/  @!P4 LEA.HI.X R3, R206, R14, R237, 0x2, P0 ;  /* 0x0000000ece03c211 */ /* 0x000fe400000f14ed */
[----:B------:R-:W-:Y:S01]  /*117f0*/  ISETP.GE.AND P0, PT, R203, UR4, PT ;  /* 0x00000004cb007c0c */ /* 0x000fe2000bf06270 */
[----:B------:R-:W-:Y:S01]  /*11800*/  @!P1 ST.E.64 desc[UR8][R10.64], R114 ;  /* 0x000000720a009985 */ /* 0x000fe2000c101b08 */
[----:B0-----:R-:W-:Y:S02]  /*11810*/  @!P3 LEA R12, P2, R204, R15, 0x2 ;  /* 0x0000000fcc0cb211 */ /* 0x001fe400078410ff */
[----:B------:R-:W-:Y:S01]  /*11820*/  ISETP.GE.AND P1, PT, R17, UR4, PT ;  /* 0x0000000411007c0c */ /* 0x000fe2000bf26270 */
[----:B------:R0:W-:Y:S01]  /*11830*/  @!P4 ST.E.64 desc[UR8][R2.64], R118 ;  /* 0x000000760200c985 */ /* 0x0001e2000c101b08 */
[----:B------:R-:W-:-:S02]  /*11840*/  ISETP.GE.AND P4, PT, R202, UR4, PT ;  /* 0x00000004ca007c0c */ /* 0x000fc4000bf86270 */
[CC--:B------:R-:W-:Y:S02]  /*11850*/  @!P5 LEA R4, P6, R205.reuse, R15.reuse, 0x2 ;  /* 0x0000000fcd04d211 */ /* 0x0c0fe400078c10ff */
[-C--:B------:R-:W-:Y:S02]  /*11860*/  @!P3 LEA.HI.X R13, R204, R14.reuse, R234, 0x2, P2 ;  /* 0x0000000ecc0db211 */ /* 0x080fe400010f14ea */
[----:B------:R-:W-:Y:S02]  /*11870*/  ISETP.GE.AND P2, PT, R0, UR4, PT ;  /* 0x0000000400007c0c */ /* 0x000fe4000bf46270 */
[-C--:B------:R-:W-:Y:S02]  /*11880*/  @!P5 LEA.HI.X R5, R205, R14.reuse, R235, 0x2, P6 ;  /* 0x0000000ecd05d211 */ /* 0x080fe400030f14eb */
[C---:B--2---:R-:W-:Y:S02]  /*11890*/  @!P0 LEA R6, P6, R203.reuse, R15, 0x2 ;  /* 0x0000000fcb068211 */ /* 0x044fe400078c10ff */
[----:B-1----:R-:W-:Y:S01]  /*118a0*/  SHF.R.S32.HI R9, RZ, 0x1f, R17 ;  /* 0x0000001fff097819 */ /* 0x002fe20000011411 */
[----:B------:R1:W-:Y:S01]  /*118b0*/  @!P5 ST.E.64 desc[UR8][R4.64], R122 ;  /* 0x0000007a0400d985 */ /* 0x0003e2000c101b08 */
[----:B------:R-:W-:-:S02]  /*118c0*/  @!P0 LEA.HI.X R7, R203, R14, R233, 0x2, P6 ;  /* 0x0000000ecb078211 */ /* 0x000fc400030f14e9 */
[CC--:B0-----:R-:W-:Y:S01]  /*118d0*/  @!P4 LEA R2, P6, R202.reuse, R15.reuse, 0x2 ;  /* 0x0000000fca02c211 */ /* 0x0c1fe200078c10ff */
[----:B------:R0:W-:Y:S01]  /*118e0*/  @!P3 ST.E.64 desc[UR8][R12.64], R126 ;  /* 0x0000007e0c00b985 */ /* 0x0001e2000c101b08 */
[----:B------:R-:W-:Y:S02]  /*118f0*/  ISETP.GE.AND P5, PT, R23, UR4, PT ;  /* 0x0000000417007c0c */ /* 0x000fe4000bfa6270 */
[----:B------:R-:W-:Y:S01]  /*11900*/  @!P4 LEA.HI.X R3, R202, R14, R232, 0x2, P6 ;  /* 0x0000000eca03c211 */ /* 0x000fe200030f14e8 */
[----:B------:R0:W-:Y:S01]  /*11910*/  @!P0 ST.E.64 desc[UR8][R6.64], R130 ;  /* 0x0000008206008985 */ /* 0x0001e2000c101b08 */
[-C--:B------:R-:W-:Y:S02]  /*11920*/  @!P2 LEA R10, P6, R0, R15.reuse, 0x2 ;  /* 0x0000000f000aa211 */ /* 0x080fe400078c10ff */
[----:B------:R-:W-:Y:S01]  /*11930*/  @!P1 LEA R8, P3, R17, R15, 0x2 ;  /* 0x0000000f11089211 */ /* 0x000fe200078610ff */
[----:B------:R0:W-:Y:S01]  /*11940*/  @!P4 ST.E.64 desc[UR8][R2.64], R134 ;  /* 0x000000860200c985 */ /* 0x0001e2000c101b08 */
[----:B-1----:R-:W-:-:S02]  /*11950*/  SHF.R.S32.HI R5, RZ, 0x1f, R0 ;  /* 0x0000001fff057819 */ /* 0x002fc40000011400 */
[-C--:B------:R-:W-:Y:S02]  /*11960*/  @!P1 LEA.HI.X R9, R17, R14.reuse, R9, 0x2, P3 ;  /* 0x0000000e11099211 */ /* 0x080fe400018f1409 */
[-C--:B------:R-:W-:Y:S01]  /*11970*/  @!P2 LEA.HI.X R11, R0, R14.reuse, R5, 0x2, P6 ;  /* 0x0000000e000ba211 */ /* 0x080fe200030f1405 */
[----:B------:R-:W-:Y:S01]  /*11980*/  VIADD R0, R16, 0xf8 ;  /* 0x000000f810007836 */ /* 0x000fe20000000000 */
[----:B------:R-:W-:Y:S02]  /*11990*/  SHF.R.S32.HI R17, RZ, 0x1f, R23 ;  /* 0x0000001fff117819 */ /* 0x000fe40000011417 */
[C---:B------:R-:W-:Y:S02]  /*119a0*/  @!P5 LEA R4, P3, R23.reuse, R15, 0x2 ;  /* 0x0000000f1704d211 */ /* 0x040fe400078610ff */
[----:B------:R-:W-:Y:S02]  /*119b0*/  ISETP.GE.AND P0, PT, R0, UR4, PT ;  /* 0x0000000400007c0c */ /* 0x000fe4000bf06270 */
[----:B------:R-:W-:-:S05]  /*119c0*/  @!P5 LEA.HI.X R5, R23, R14, R17, 0x2, P3 ;  /* 0x0000000e1705d211 */ /* 0x000fca00018f1411 */
[----:B------:R0:W-:Y:S04]  /*119d0*/  @!P5 ST.E.64 desc[UR8][R4.64], R138 ;  /* 0x0000008a0400d985 */ /* 0x0001e8000c101b08 */
[----:B------:R0:W-:Y:S04]  /*119e0*/  @!P1 ST.E.64 desc[UR8][R8.64], R142 ;  /* 0x0000008e08009985 */ /* 0x0001e8000c101b08 */
[----:B------:R0:W-:Y:S01]  /*119f0*/  @!P2 ST.E.64 desc[UR8][R10.64], R146 ;  /* 0x000000920a00a985 */ /* 0x0001e2000c101b08 */
[----:B------:R-:W-:Y:S05]  /*11a00*/  @P0 BRA `(.L_x_1288) ;  /* 0x00000010002c0947 */ /* 0x000fea0003800000 */
[----:B0-----:R-:W-:Y:S01]  /*11a10*/  LEA R2, P0, R0, R15, 0x2 ;  /* 0x0000000f00027211 */ /* 0x001fe200078010ff */
[----:B------:R-:W-:Y:S01]  /*11a20*/  ULDC.64 UR8, c[0x0][0x208] ;  /* 0x0000820000087ab9 */ /* 0x000fe20000000a00 */
[----:B------:R-:W-:-:S04]  /*11a30*/  SHF.R.S32.HI R3, RZ, 0x1f, R0 ;  /* 0x0000001fff037819 */ /* 0x000fc80000011400 */
[----:B------:R-:W-:-:S05]  /*11a40*/  LEA.HI.X R3, R0, R14, R3, 0x2, P0 ;  /* 0x0000000e00037211 */ /* 0x000fca00000f1403 */
[----:B------:R0:W-:Y:S01]  /*11a50*/  ST.E.64 desc[UR8][R2.64], R150 ;  /* 0x0000009602007985 */ /* 0x0001e2000c101b08 */
[----:B------:R-:W-:Y:S05]  /*11a60*/  BRA `(.L_x_1288) ;  /* 0x0000001000147947 */ /* 0x000fea0003800000 */
.L_x_1279:
[----:B------:R-:W-:Y:S01]  /*11a70*/  ULDC.64 UR8, c[0x0][0xc00] ;  /* 0x0003000000087ab9 */ /* 0x000fe20000000a00 */
[----:B------:R-:W-:Y:S01]  /*11a80*/  R2UR UR4, R229 ;  /* 0x00000000e50472ca */ /* 0x000fe200000e0000 */
[----:B------:R-:W-:Y:S01]  /*11a90*/  UISETP.NE.U32.AND UP0, UPT, UR8, URZ, UPT ;  /* 0x0000003f0800728c */ /* 0x000fe2000bf05070 */
[----:B------:R-:W-:Y:S01]  /*11aa0*/  R2UR UR10, R22 ;  /* 0x00000000160a72ca */ /* 0x000fe200000e0000 */
[----:B------:R-:W-:Y:S02]  /*11ab0*/  ULDC.64 UR12, c[0x0][0x208] ;  /* 0x00008200000c7ab9 */ /* 0x000fe40000000a00 */
[----:B------:R-:W-:-:S03]  /*11ac0*/  UISETP.NE.AND.EX UP0, UPT, UR9, URZ, UPT, UP0 ;  /* 0x0000003f0900728c */ /* 0x000fc6000bf05300 */
[----:B------:R-:W-:-:S03]  /*11ad0*/  ULDC.64 UR8, c[0x0][0xc00] ;  /* 0x0003000000087ab9 */ /* 0x000fc60000000a00 */
[----:B------:R-:W-:Y:S02]  /*11ae0*/  PLOP3.LUT P1, PT, PT, PT, UP0, 0x80, 0x0 ;  /* 0x000000000000781c */ /* 0x000fe40003f2f008 */
[----:B------:R-:W-:-:S06]  /*11af0*/  UIMAD.WIDE UR8, UR4, 0x4, UR8 ;  /* 0x00000004040878a5 */ /* 0x000fcc000f8e0208 */
[----:B------:R-:W-:Y:S02]  /*11b00*/  IMAD.U32 R2, RZ, RZ, UR8 ;  /* 0x00000008ff027e24 */ /* 0x000fe4000f8e00ff */
[----:B------:R-:W-:Y:S01]  /*11b10*/  IMAD.U32 R3, RZ, RZ, UR9 ;  /* 0x00000009ff037e24 */ /* 0x000fe2000f8e00ff */
[----:B------:R-:W0:Y:S01]  /*11b20*/  S2R R6, SR_TID.X ;  /* 0x0000000000067919 */ /* 0x000e220000002100 */
[----:B------:R-:W-:-:S03]  /*11b30*/  ULDC.64 UR8, c[0x0][0xc08] ;  /* 0x0003020000087ab9 */ /* 0x000fc60000000a00 */
[----:B------:R-:W2:Y:S01]  /*11b40*/  @P1 LDG.E R7, desc[UR12][R2.64] ;  /* 0x0000000c02071981 */ /* 0x000ea2000c1e1900 */
[----:B------:R-:W-:-:S04]  /*11b50*/  UISETP.NE.U32.AND UP1, UPT, UR8, URZ, UPT ;  /* 0x0000003f0800728c */ /* 0x000fc8000bf25070 */
[----:B------:R-:W-:-:S06]  /*11b60*/  UISETP.NE.AND.EX UP1, UPT, UR9, URZ, UPT, UP1 ;  /* 0x0000003f0900728c */ /* 0x000fcc000bf25310 */
[----:B------:R-:W-:-:S05]  /*11b70*/  PLOP3.LUT P2, PT, PT, PT, UP1, 0x80, 0x0 ;  /* 0x000000000000781c */ /* 0x000fca0003f4f018 */
[----:B------:R-:W-:Y:S02]  /*11b80*/  @UP1 ULDC.64 UR8, c[0x0][0xc08] ;  /* 0x0003020000081ab9 */ /* 0x000fe40000000a00 */
[----:B------:R-:W-:Y:S02]  /*11b90*/  @UP1 UIMAD.WIDE UR8, UR4, 0x4, UR8 ;  /* 0x00000004040818a5 */ /* 0x000fe4000f8e0208 */
[----:B------:R-:W-:Y:S01]  /*11ba0*/  UISETP.NE.AND UP1, UPT, UR10, URZ, UPT ;  /* 0x0000003f0a00728c */ /* 0x000fe2000bf25270 */
[----:B------:R-:W-:Y:S02]  /*11bb0*/  ULDC UR4, c[0x0][0xa88] ;  /* 0x0002a20000047ab9 */ /* 0x000fe40000000800 */
[----:B------:R-:W-:Y:S02]  /*11bc0*/  IMAD.U32 R0, RZ, RZ, UR4 ;  /* 0x00000004ff007e24 */ /* 0x000fe4000f8e00ff */
[----:B------:R-:W-:Y:S02]  /*11bd0*/  IMAD.U32 R4, RZ, RZ, UR8 ;  /* 0x00000008ff047e24 */ /* 0x000fe4000f8e00ff */
[----:B------:R-:W-:Y:S01]  /*11be0*/  IMAD.U32 R5, RZ, RZ, UR9 ;  /* 0x00000009ff057e24 */ /* 0x000fe2000f8e00ff */
[----:B------:R-:W-:Y:S01]  /*11bf0*/  UMOV UR4, URZ ;  /* 0x0000003f00047c82 */ /* 0x000fe20008000000 */
[----:B0-----:R-:W-:-:S02]  /*11c00*/  VIADD R6, R6, 0xffffff80 ;  /* 0xffffff8006067836 */ /* 0x001fc40000000000 */
[----:B------:R-:W-:Y:S01]  /*11c10*/  @!UP1 ULDC UR10, c[0x0][0xad4] ;  /* 0x0002b500000a9ab9 */ /* 0x000fe20000000800 */
[----:B------:R0:W5:Y:S01]  /*11c20*/  @P2 LDG.E R0, desc[UR12][R4.64] ;  /* 0x0000000c04002981 */ /* 0x000162000c1e1900 */
[----:B------:R-:W-:Y:S01]  /*11c30*/  IMAD.U32 R22, RZ, RZ, UR10 ;  /* 0x0000000aff167e24 */ /* 0x000fe2000f8e00ff */
[----:B------:R-:W-:Y:S02]  /*11c40*/  ISETP.GT.AND P0, PT, R6, 0x7f, PT ;  /* 0x0000007f0600780c */ /* 0x000fe40003f04270 */
[----:B--2---:R-:W-:Y:S01]  /*11c50*/  @P1 R2UR UR4, R7 ;  /* 0x00000000070412ca */ /* 0x004fe200000e0000 */
[----:B0-----:R-:W-:-:S14]  /*11c60*/  @P2 BRA `(.L_x_1291) ;  /* 0x0000000000142947 */ /* 0x001fdc0003800000 */
[----:B------:R-:W-:Y:S05]  /*11c70*/  @!P1 BRA `(.L_x_1291) ;  /* 0x0000000000109947 */ /* 0x000fea0003800000 */
[----:B------:R-:W-:Y:S02]  /*11c80*/  ULDC.64 UR8, c[0x0][0x208] ;  /* 0x0000820000087ab9 */ /* 0x000fe40000000a00 */
[----:B------:R-:W2:Y:S04]  /*11c90*/  LDG.E R5, desc[UR8][R2.64] ;  /* 0x0000000802057981 */ /* 0x000ea8000c1e1900 */
[----:B-----5:R-:W2:Y:S02]  /*11ca0*/  LDG.E R0, desc[UR8][R2.64+0x4] ;  /* 0x0000040802007981 */ /* 0x020ea4000c1e1900 */
[----:B--2---:R-:W-:-:S07]  /*11cb0*/  IMAD.IADD R0, R0, 0x1, -R5 ;  /* 0x0000000100007824 */ /* 0x004fce00078e0a05 */
.L_x_1291:
[----:B------:R-:W-:Y:S01]  /*11cc0*/  R2UR UR8, R229 ;  /* 0x00000000e50872ca */ /* 0x000fe200000e0000 */
[----:B------:R-:W-:Y:S01]  /*11cd0*/  USHF.R.S32.HI UR21, URZ, 0x1f, UR4 ;  /* 0x0000001f3f157899 */ /* 0x000fe20008011404 */
[----:B------:R-:W-:Y:S11]  /*11ce0*/  BSSY B1, `(.L_x_1292) ;  /* 0x000003e000017945 */ /* 0x000ff60003800000 */
[----:B------:R-:W-:-:S02]  /*11cf0*/  USHF.R.S32.HI UR13, URZ, 0x1f, UR8 ;  /* 0x0000001f3f0d7899 */ /* 0x000fc40008011408 */
[----:B------:R-:W-:Y:S02]  /*11d00*/  USEL UR12, UR8, URZ, !UP0 ;  /* 0x0000003f080c7287 */ /* 0x000fe4000c000000 */
[----:B------:R-:W-:Y:S01]  /*11d10*/  USEL UR13, UR13, URZ, !UP0 ;  /* 0x0000003f0d0d7287 */ /* 0x000fe2000c000000 */
[----:B------:R-:W-:Y:S11]  /*11d20*/  @P0 BRA `(.L_x_1293) ;  /* 0x0000000000e40947 */ /* 0x000ff60003800000 */
[----:B------:R-:W0:Y:S01]  /*11d30*/  S2R R4, SR_TID.X ;  /* 0x0000000000047919 */ /* 0x000e220000002100 */
[----:B------:R-:W1:Y:S01]  /*11d40*/  LDC R9, c[0x0][0xbe8] ;  /* 0x0002fa00ff097b82 */ /* 0x000e620000000800 */
[----:B------:R-:W-:Y:S02]  /*11d50*/  IMAD.U32 R3, RZ, RZ, UR61 ;  /* 0x0000003dff037e24 */ /* 0x000fe4000f8e00ff */
[----:B-1---5:R-:W-:-:S03]  /*11d60*/  IMAD R2, R0, R9, RZ ;  /* 0x0000000900027224 */ /* 0x022fc600078e02ff */
[----:B0-----:R-:W-:-:S04]  /*11d70*/  IADD3 R4, R3, -0x80, R4 ;  /* 0xffffff8003047810 */ /* 0x001fc80007ffe004 */
        /* <DEDUP_REMOVED lines=17> */
[----:B------:R-:W-:Y:S02]  /*11e90*/  UIMAD.WIDE.U32 UR10, UR8, UR20, URZ ;  /* 0x00000014080a72a5 */ /* 0x000fe4000f8e003f */
[----:B------:R-:W-:Y:S01]  /*11ea0*/  UIMAD UR20, UR9, UR20, URZ ;  /* 0x00000014091472a4 */ /* 0x000fe2000f8e023f */
        /* <DEDUP_REMOVED lines=14> */
[----:B------:R-:W-:Y:S01]  /*11f90*/  IADD3 R2, P0, P1, R5, UR10, R2 ;  /* 0x0000000a05027c10 */ /* 0x000fe2000f91e002 */
[----:B------:R-:W-:Y:S01]  /*11fa0*/  IMAD R7, R9, R7, R4 ;  /* 0x0000000709077224 */ /* 0x000fe200078e0204 */
[----:B------:R-:W-:Y:S01]  /*11fb0*/  SHF.R.S32.HI R5, RZ, 0x1f, R5 ;  /* 0x0000001fff057819 */ /* 0x000fe20000011405 */
[----:B------:R-:W-:Y:S01]  /*11fc0*/  UIADD3.X UR10, UR15, UR20, UR21, UP1, UP2 ;  /* 0x000000140f0a7290 */ /* 0x000fe20008fe4415 */
[----:B------:R-:W-:Y:S01]  /*11fd0*/  IMAD.U32 R8, RZ, RZ, UR16 ;  /* 0x00000010ff087e24 */ /* 0x000fe2000f8e00ff */
        /* <DEDUP_REMOVED lines=14> */
.L_x_1293:
[----:B------:R-:W-:Y:S05]  /*120c0*/  BSYNC B1 ;  /* 0x0000000000017941 */ /* 0x000fea0003800000 */
.L_x_1292:
[----:B------:R-:W-:-:S13]  /*120d0*/  R2UR UR8, R22 ;  /* 0x00000000160872ca */ /* 0x000fda00000e0000 */
[----:B------:R-:W-:-:S06]  /*120e0*/  UISETP.GT.AND UP0, UPT, UR8, 0x1, UPT ;  /* 0x000000010800788c */ /* 0x000fcc000bf04270 */
[----:B------:R-:W-:-:S13]  /*120f0*/  PLOP3.LUT P0, PT, PT, PT, UP0, 0x80, 0x0 ;  /* 0x000000000000781c */ /* 0x000fda0003f0f008 */
[----:B------:R-:W-:Y:S05]  /*12100*/  @P0 BRA `(.L_x_1288) ;  /* 0x00000008006c0947 */ /* 0x000fea0003800000 */
[----:B------:R-:W1:Y:S01]  /*12110*/  LDC R11, c[0x0][0xbe8] ;  /* 0x0002fa00ff0b7b82 */ /* 0x000e620000000800 */
[----:B0-----:R-:W-:Y:S01]  /*12120*/  SHF.R.S32.HI R3, RZ, 0x1f, R6 ;  /* 0x0000001fff037819 */ /* 0x001fe20000011406 */
[----:B------:R-:W-:Y:S01]  /*12130*/  ULDC.64 UR10, c[0x0][0xaa0] ;  /* 0x0002a800000a7ab9 */ /* 0x000fe20000000a00 */
[----:B------:R-:W-:Y:S01]  /*12140*/  R2UR UR14, R201 ;  /* 0x00000000c90e72ca */ /* 0x000fe200000e0000 */
[----:B------:R-:W-:Y:S01]  /*12150*/  UIMAD.WIDE.U32 UR8, UR4, UR10, URZ ;  /* 0x0000000a040872a5 */ /* 0x000fe2000f8e003f */
[----:B------:R-:W-:Y:S01]  /*12160*/  LEA.HI R2, R3, R6, RZ, 0x3 ;  /* 0x0000000603027211 */ /* 0x000fe200078f18ff */
[----:B------:R-:W-:Y:S01]  /*12170*/  UIMAD UR10, UR21, UR10, URZ ;  /* 0x0000000a150a72a4 */ /* 0x000fe2000f8e023f */
[----:B------:R-:W-:Y:S02]  /*12180*/  BSSY B1, `(.L_x_1294) ;  /* 0x000004e000017945 */ /* 0x000fe40003800000 */
[----:B------:R-:W-:Y:S01]  /*12190*/  LOP3.LUT R5, R2, 0xfffffff8, RZ, 0xc0, !PT ;  /* 0xfffffff802057812 */ /* 0x000fe200078ec0ff */
[----:B------:R-:W-:Y:S01]  /*121a0*/  UIMAD UR10, UR4, UR11, UR10 ;  /* 0x0000000b040a72a4 */ /* 0x000fe2000f8e020a */
[----:B------:R-:W-:-:S03]  /*121b0*/  SHF.R.S32.HI R13, RZ, 0x3, R2 ;  /* 0x00000003ff0d7819 */ /* 0x000fc60000011402 */
[----:B------:R-:W-:Y:S01]  /*121c0*/  IMAD.IADD R8, R6, 0x1, -R5 ;  /* 0x0000000106087824 */ /* 0x000fe200078e0a05 */
[----:B------:R-:W-:-:S03]  /*121d0*/  UIADD3 UR9, UR9, UR10, URZ ;  /* 0x0000000a09097290 */ /* 0x000fc6000fffe03f */
[----:B------:R-:W-:Y:S01]  /*121e0*/  IMAD R2, R8, 0x20, R13 ;  /* 0x0000002008027824 */ /* 0x000fe200078e020d */
[----:B------:R-:W-:Y:S02]  /*121f0*/  ULDC.64 UR10, c[0x0][0xae8] ;  /* 0x0002ba00000a7ab9 */ /* 0x000fe40000000a00 */
[----:B------:R-:W-:Y:S01]  /*12200*/  UIMAD.WIDE.U32 UR8, UR14, UR10, UR8 ;  /* 0x0000000a0e0872a5 */ /* 0x000fe2000f8e0008 */
[----:B------:R-:W-:Y:S01]  /*12210*/  VIADD R6, R2, UR61 ;  /* 0x0000003d02067c36 */ /* 0x000fe20008000000 */
[----:B-1----:R-:W-:Y:S02]  /*12220*/  ISETP.NE.AND P0, PT, R11, 0x1, PT ;  /* 0x000000010b00780c */ /* 0x002fe40003f05270 */
[----:B------:R-:W-:Y:S01]  /*12230*/  UIMAD UR9, UR14, UR11, UR9 ;  /* 0x0000000b0e0972a4 */ /* 0x000fe2000f8e0209 */
[----:B------:R-:W-:Y:S02]  /*12240*/  IMAD.MOV.U32 R5, RZ, RZ, R6 ;  /* 0x000000ffff057224 */ /* 0x000fe400078e0006 */
[----:B------:R-:W-:-:S02]  /*12250*/  ULDC.64 UR10, c[0x0][0xaf0] ;  /* 0x0002bc00000a7ab9 */ /* 0x000fc40000000a00 */
[----:B------:R-:W-:-:S04]  /*12260*/  UIMAD UR13, UR13, UR10, URZ ;  /* 0x0000000a0d0d72a4 */ /* 0x000fc8000f8e023f */
[----:B------:R-:W-:Y:S02]  /*12270*/  UIMAD UR4, UR12, UR11, UR13 ;  /* 0x0000000b0c0472a4 */ /* 0x000fe4000f8e020d */
[----:B------:R-:W-:Y:S01]  /*12280*/  UIMAD.WIDE.U32 UR12, UR12, UR10, UR8 ;  /* 0x0000000a0c0c72a5 */ /* 0x000fe2000f8e0008 */
[----:B------:R-:W0:Y:S02]  /*12290*/  @P0 LDC R3, c[0x0][0xbec] ;  /* 0x0002fb00ff030b82 */ /* 0x000e240000000800 */
[----:B------:R-:W-:Y:S01]  /*122a0*/  ULDC.64 UR8, c[0x0][0xae0] ;  /* 0x0002b80000087ab9 */ /* 0x000fe20000000a00 */
[----:B------:R-:W-:-:S05]  /*122b0*/  UIADD3 UR4, UR13, UR4, URZ ;  /* 0x000000040d047290 */ /* 0x000fca000fffe03f */
[----:B------:R-:W1:Y:S01]  /*122c0*/  @P0 LDC R7, c[0x0][0xbf0] ;  /* 0x0002fc00ff070b82 */ /* 0x000e620000000800 */
[----:B0-----:R-:W-:-:S04]  /*122d0*/  @P0 IMAD.HI.U32 R2, R6, R3, RZ ;  /* 0x0000000306020227 */ /* 0x001fc800078e00ff */
[----:B------:R-:W-:Y:S02]  /*122e0*/  IMAD.U32 R3, RZ, RZ, UR13 ;  /* 0x0000000dff037e24 */ /* 0x000fe4000f8e00ff */
[----:B------:R-:W-:Y:S01]  /*122f0*/  IMAD.U32 R3, RZ, RZ, UR4 ;  /* 0x00000004ff037e24 */ /* 0x000fe2000f8e00ff */
[----:B-1----:R-:W-:Y:S01]  /*12300*/  @P0 SHF.R.U32.HI R5, RZ, R7, R2 ;  /* 0x00000007ff050219 */ /* 0x002fe20000011602 */
[----:B------:R-:W-:-:S03]  /*12310*/  IMAD.U32 R2, RZ, RZ, UR12 ;  /* 0x0000000cff027e24 */ /* 0x000fc6000f8e00ff */
[--C-:B------:R-:W-:Y:S01]  /*12320*/  SHF.R.S32.HI R4, RZ, 0x1f, R5.reuse ;  /* 0x0000001fff047819 */ /* 0x100fe20000011405 */
[----:B------:R-:W-:Y:S02]  /*12330*/  IMAD.MOV R7, RZ, RZ, -R5 ;  /* 0x000000ffff077224 */ /* 0x000fe400078e0a05 */
[----:B------:R-:W-:-:S04]  /*12340*/  IMAD.WIDE.U32 R2, R5, UR8, R2 ;  /* 0x0000000805027c25 */ /* 0x000fc8000f8e0002 */
[----:B------:R-:W-:Y:S02]  /*12350*/  IMAD R7, R11, R7, R6 ;  /* 0x000000070b077224 */ /* 0x000fe400078e0206 */
[----:B------:R-:W-:Y:S02]  /*12360*/  IMAD R4, R4, UR8, RZ ;  /* 0x0000000804047c24 */ /* 0x000fe4000f8e02ff */
[----:B------:R-:W-:Y:S02]  /*12370*/  VIADD R6, R13, UR61 ;  /* 0x0000003d0d067c36 */ /* 0x000fe40008000000 */
[----:B------:R-:W-:Y:S01]  /*12380*/  IMAD R9, R5, UR9, R4 ;  /* 0x0000000905097c24 */ /* 0x000fe2000f8e0204 */
[----:B------:R-:W-:Y:S01]  /*12390*/  SHF.R.S32.HI R4, RZ, 0x1f, R7 ;  /* 0x0000001fff047819 */ /* 0x000fe20000011407 */
[----:B------:R-:W-:Y:S01]  /*123a0*/  ULDC.64 UR8, c[0x0][0xad8] ;  /* 0x0002b60000087ab9 */ /* 0x000fe20000000a00 */
[----:B-----5:R-:W-:Y:S02]  /*123b0*/  IMAD R11, R0, R11, RZ ;  /* 0x0000000b000b7224 */ /* 0x020fe400078e02ff */
[----:B------:R-:W-:-:S02]  /*123c0*/  IMAD.IADD R3, R3, 0x1, R9 ;  /* 0x0000000103037824 */ /* 0x000fc400078e0209 */
[----:B------:R-:W-:Y:S02]  /*123d0*/  IMAD R4, R4, UR8, RZ ;  /* 0x0000000804047c24 */ /* 0x000fe4000f8e02ff */
[----:B------:R-:W-:-:S04]  /*123e0*/  IMAD.WIDE.U32 R2, R7, UR8, R2 ;  /* 0x0000000807027c25 */ /* 0x000fc8000f8e0002 */
[----:B------:R-:W-:Y:S01]  /*123f0*/  IMAD R5, R7, UR9, R4 ;  /* 0x0000000907057c24 */ /* 0x000fe2000f8e0204 */
[----:B------:R-:W-:Y:S01]  /*12400*/  ULDC.64 UR8, c[0x0][0xa80] ;  /* 0x0002a00000087ab9 */ /* 0x000fe20000000a00 */
[----:B------:R-:W-:Y:S02]  /*12410*/  VIADD R4, R6, 0x40 ;  /* 0x0000004006047836 */ /* 0x000fe40000000000 */
[----:B------:R-:W-:Y:S01]  /*12420*/  IMAD.IADD R3, R3, 0x1, R5 ;  /* 0x0000000103037824 */ /* 0x000fe200078e0205 */
[----:B------:R-:W-:Y:S01]  /*12430*/  LEA R5, P2, R2, UR8, 0x1 ;  /* 0x0000000802057c11 */ /* 0x000fe2000f8408ff */
[----:B------:R-:W-:Y:S01]  /*12440*/  VIADD R0, R6, 0x20 ;  /* 0x0000002006007836 */ /* 0x000fe20000000000 */
[-C--:B------:R-:W-:Y:S01]  /*12450*/  ISETP.GE.AND P0, PT, R4, R11.reuse, PT ;  /* 0x0000000b0400720c */ /* 0x080fe20003f06270 */
[----:B------:R-:W-:Y:S01]  /*12460*/  IMAD.SHL.U32 R7, R8, 0x8, RZ ;  /* 0x0000000808077824 */ /* 0x000fe200078e00ff */
[----:B------:R-:W-:Y:S02]  /*12470*/  LEA.HI.X R4, R2, UR9, R3, 0x1, P2 ;  /* 0x0000000902047c11 */ /* 0x000fe400090f0c03 */
[-C--:B------:R-:W-:Y:S01]  /*12480*/  ISETP.GE.AND P2, PT, R6, R11.reuse, PT ;  /* 0x0000000b0600720c */ /* 0x080fe20003f46270 */
[C---:B------:R-:W-:Y:S01]  /*12490*/  VIADD R15, R7.reuse, 0x40 ;  /* 0x00000040070f7836 */ /* 0x040fe20000000000 */
[----:B------:R-:W-:Y:S01]  /*124a0*/  ISETP.GE.AND P1, PT, R0, R11, PT ;  /* 0x0000000b0000720c */ /* 0x000fe20003f26270 */
[C---:B------:R-:W-:Y:S01]  /*124b0*/  VIADD R9, R7.reuse, 0x80 ;  /* 0x0000008007097836 */ /* 0x040fe20000000000 */
[----:B------:R0:W1:Y:S01]  /*124c0*/  SHFL.IDX PT, R2, R5, RZ, 0x181f ;  /* 0x00181fff05027589 */ /* 0x00006200000e0000 */
[----:B------:R-:W-:Y:S01]  /*124d0*/  VIADD R13, R7, 0xc0 ;  /* 0x000000c0070d7836 */ /* 0x000fe20000000000 */
[----:B------:R-:W-:-:S02]  /*124e0*/  SHF.R.S32.HI R12, RZ, 0x1f, R7 ;  /* 0x0000001fff0c7819 */ /* 0x000fc40000011407 */
[----:B------:R0:W2:Y:S01]  /*124f0*/  SHFL.IDX PT, R0, R4, RZ, 0x181f ;  /* 0x00181fff04007589 */ /* 0x0000a200000e0000 */
[----:B------:R-:W-:Y:S02]  /*12500*/  SHF.R.S32.HI R8, RZ, 0x1f, R15 ;  /* 0x0000001fff087819 */ /* 0x000fe4000001140f */
[----:B------:R-:W-:Y:S02]  /*12510*/  SHF.R.S32.HI R10, RZ, 0x1f, R9 ;  /* 0x0000001fff0a7819 */ /* 0x000fe40000011409 */
        /* <DEDUP_REMOVED lines=20> */
.L_x_1295:
[----:B------:R-:W-:Y:S05]  /*12660*/  BSYNC B1 ;  /* 0x0000000000017941 */ /* 0x000fea0003800000 */
.L_x_1294:
        /* <DEDUP_REMOVED lines=22> */
.L_x_1297:
[----:B------:R-:W-:Y:S05]  /*127d0*/  BSYNC B1 ;  /* 0x0000000000017941 */ /* 0x000fea0003800000 */
.L_x_1296:
        /* <DEDUP_REMOVED lines=22> */
.L_x_1299:
[----:B------:R-:W-:Y:S05]  /*12940*/  BSYNC B1 ;  /* 0x0000000000017941 */ /* 0x000fea0003800000 */
.L_x_1298:
[----:B0-----:R-:W-:Y:S01]  /*12950*/  VIADD R0, R6, 0x60 ;  /* 0x0000006006007836 */ /* 0x001fe20000000000 */
[----:B--2-4-:R-:W2:Y:S04]  /*12960*/  SHFL.IDX PT, R4, R4, 0x3, 0x181f ;  /* 0x00781f0004047f89 */ /* 0x014ea800000e0000 */
[----:B------:R-:W-:Y:S01]  /*12970*/  ISETP.GE.AND P0, PT, R0, R11, PT ;  /* 0x0000000b0000720c */ /* 0x000fe20003f06270 */
[----:B-1-3--:R1:W3:-:S12]  /*12980*/  SHFL.IDX PT, R2, R5, 0x3, 0x181f ;  /* 0x00781f0005027f89 */ /* 0x00a2d800000e0000 */
[----:B-1----:R-:W-:Y:S05]  /*12990*/  @P0 BRA `(.L_x_1288) ;  /* 0x0000000000480947 */ /* 0x002fea0003800000 */
[----:B------:R-:W-:Y:S01]  /*129a0*/  ULDC UR4, c[0x0][0xac8] ;  /* 0x0002b20000047ab9 */ /* 0x000fe20000000800 */
[----:B------:R-:W-:Y:S01]  /*129b0*/  ULDC.64 UR8, c[0x0][0x208] ;  /* 0x0000820000087ab9 */ /* 0x000fe20000000a00 */
[----:B------:R-:W-:Y:S02]  /*129c0*/  ISETP.GE.AND P3, PT, R7, UR4, PT ;  /* 0x0000000407007c0c */ /* 0x000fe4000bf66270 */
[----:B------:R-:W-:Y:S02]  /*129d0*/  ISETP.GE.AND P2, PT, R15, UR4, PT ;  /* 0x000000040f007c0c */ /* 0x000fe4000bf46270 */
[----:B------:R-:W-:Y:S02]  /*129e0*/  ISETP.GE.AND P1, PT, R9, UR4, PT ;  /* 0x0000000409007c0c */ /* 0x000fe4000bf26270 */
[----:B------:R-:W-:-:S07]  /*129f0*/  ISETP.GE.AND P0, PT, R13, UR4, PT ;  /* 0x000000040d007c0c */ /* 0x000fce000bf06270 */
[----:B---3--:R-:W-:-:S04]  /*12a00*/  @!P3 LEA R6, P4, R7, R2, 0x1 ;  /* 0x000000020706b211 */ /* 0x008fc800078808ff */
[----:B--2---:R-:W-:Y:S02]  /*12a10*/  @!P3 LEA.HI.X R7, R7, R4, R12, 0x1, P4 ;  /* 0x000000040707b211 */ /* 0x004fe400020f0c0c */
        /* <DEDUP_REMOVED lines=10> */
.L_x_1288:
[----:B------:R-:W-:Y:S05]  /*12ac0*/  BSYNC B0 ;  /* 0x0000000000007941 */ /* 0x000fea0003800000 */
.L_x_1278:
[----:B------:R-:W-:Y:S02]  /*12ad0*/  ULDC UR4, c[0x0][0xc3c] ;  /* 0x00030f0000047ab9 */ /* 0x000fe40000000800 */
[----:B------:R-:W-:-:S06]  /*12ae0*/  UISETP.GE.AND UP0, UPT, UR6, UR4, UPT ;  /* 0x000000040600728c */ /* 0x000fcc000bf06270 */
[----:B------:R-:W-:-:S13]  /*12af0*/  PLOP3.LUT P0, PT, PT, PT, UP0, 0x80, 0x0 ;  /* 0x000000000000781c */ /* 0x000fda0003f0f008 */
[----:B------:R-:W-:Y:S05]  /*12b00*/  @!P0 BRA `(.L_x_1300) ;  /* 0xfffffee400948947 */ /* 0x000fea000383ffff */
[----:B------:R-:W-:Y:S05]  /*12b10*/  EXIT ;  /* 0x000000000000794d */ /* 0x000fea0003800000 */
.L_x_1195:
[----:B------:R-:W-:-:S08]  /*12b20*/  NOP ;  /* 0x0000000000007918 */ /* 0x000fd00000000000 */
[----:B0-----:R-:W0:-:S00]  /*12b30*/  USETMAXREG.DEALLOC.CTAPOOL 0x18 ;  /* 0x00000018000079c8 */ /* 0x001e0000080e0500 */
        /* <DEDUP_REMOVED lines=18> */
.L_x_1301:
        /* <DEDUP_REMOVED lines=44> */
.L_x_1305:
        /* <DEDUP_REMOVED lines=39> */
[----:B------:R-:W-:-:S07]  /*13190*/  IMAD.MOV.U32 R5, RZ, RZ, R2 ;  /* 0x000000ffff057224 */ /* 0x000fce00078e0002 */
.L_x_1303:
[----:B------:R-:W-:Y:S02]  /*131a0*/  IMAD.IADD R10, R9, 0x1, -R4 ;  /* 0x00000001090a7824 */ /* 0x000fe400078e0a04 */
[----:B------:R-:W-:Y:S02]  /*131b0*/  IMAD.MOV.U32 R3, RZ, RZ, RZ ;  /* 0x000000ffff037224 */ /* 0x000fe400078e00ff */
[----:B------:R-:W-:-:S05]  /*131c0*/  IMAD R2, R5, UR5, R10 ;  /* 0x0000000505027c24 */ /* 0x000fca000f8e020a */
[----:B------:R-:W-:-:S13]  /*131d0*/  ISETP.GT.AND P0, PT, R2, UR6, PT ;  /* 0x0000000602007c0c */ /* 0x000fda000bf04270 */
[----:B------:R-:W-:-:S04]  /*131e0*/  VOTE.ANY R2, PT, !P0 ;  /* 0x0000000000027806 */ /* 0x000fc800040e0100 */
[----:B------:R-:W0:Y:S01]  /*131f0*/  POPC R9, R2 ;  /* 0x0000000200097309 */ /* 0x000e220000000000 */
[----:B------:R-:W-:Y:S01]  /*13200*/  ISETP.NE.AND P0, PT, R2, RZ, PT ;  /* 0x000000ff0200720c */ /* 0x000fe20003f05270 */
[----:B0-----:R0:W1:Y:S04]  /*13210*/  SHFL.IDX PT, R8, R8, R9, 0x1f ;  /* 0x00001f0908087589 */ /* 0x00106800000e0000 */
[----:B------:R0:W2:Y:S08]  /*13220*/  SHFL.IDX PT, R4, R7, R9, 0x1f ;  /* 0x00001f0907047589 */ /* 0x0000b000000e0000 */
[----:B------:R-:W-:Y:S05]  /*13230*/  @!P0 BRA `(.L_x_1306) ;  /* 0x0000000000088947 */ /* 0x000fea0003800000 */
[----:B------:R-:W-:-:S05]  /*13240*/  VIADD R2, R9, 0xffffffff ;  /* 0xffffffff09027836 */ /* 0x000fca0000000000 */
[----:B------:R3:W4:Y:S02]  /*13250*/  SHFL.IDX PT, R3, R5, R2, 0x1f ;  /* 0x00001f0205037589 */ /* 0x00072400000e0000 */
.L_x_1306:
[----:B----4-:R-:W-:Y:S01]  /*13260*/  IMAD R3, R3, UR5, R10 ;  /* 0x0000000503037c24 */ /* 0x010fe2000f8e020a */
[----:B-1----:R-:W-:Y:S01]  /*13270*/  ISETP.NE.AND P0, PT, R8, 0x1, PT ;  /* 0x000000010800780c */ /* 0x002fe20003f05270 */
[----:B------:R-:W-:-:S03]  /*13280*/  VIADD R14, R9, UR4 ;  /* 0x00000004090e7c36 */ /* 0x000fc60008000000 */
[----:B------:R1:W-:Y:S01]  /*13290*/  STL [R1], R3 ;  /* 0x0000000301007387 */ /* 0x0003e20000100800 */
[----:B---3--:R-:W-:-:S03]  /*132a0*/  IADD3 R5, -R3, UR6, RZ ;  /* 0x0000000603057c10 */ /* 0x008fc6000fffe1ff */
[----:B------:R1:W-:Y:S05]  /*132b0*/  STL [R1+0xc], R14 ;  /* 0x00000c0e01007387 */ /* 0x0003ea0000100800 */
[----:B------:R-:W-:Y:S05]  /*132c0*/  @!P0 BRA `(.L_x_1307) ;  /* 0x0000000000e08947 */ /* 0x000fea0003800000 */
[----:B0-2---:R-:W-:Y:S02]  /*132d0*/  IABS R7, R4 ;  /* 0x0000000400077213 */ /* 0x005fe40000000000 */
[----:B------:R-:W-:Y:S02]  /*132e0*/  IABS R9, R8 ;  /* 0x0000000800097213 */ /* 0x000fe40000000000 */
[----:B------:R-:W0:Y:S01]  /*132f0*/  I2F.RP R10, R7 ;  /* 0x00000007000a7306 */ /* 0x000e220000209400 */
[----:B------:R-:W-:-:S07]  /*13300*/  IABS R12, R5 ;  /* 0x00000005000c7213 */ /* 0x000fce0000000000 */
[----:B------:R-:W-:Y:S08]  /*13310*/  I2F.RP R13, R9 ;  /* 0x00000009000d7306 */ /* 0x000ff00000209400 */
[----:B0-----:R-:W1:Y:S02]  /*13320*/  MUFU.RCP R10, R10 ;  /* 0x0000000a000a7308 */ /* 0x001e640000001000 */
[----:B-1----:R-:W-:-:S06]  /*13330*/  VIADD R3, R10, 0xffffffe ;  /* 0x0ffffffe0a037836 */ /* 0x002fcc0000000000 */
[----:B------:R-:W0:Y:S02]  /*13340*/  F2I.FTZ.U32.TRUNC.NTZ R3, R3 ;  /* 0x0000000300037305 */ /* 0x000e24000021f000 */
[----:B0-----:R-:W-:-:S04]  /*13350*/  IMAD.MOV R2, RZ, RZ, -R3 ;  /* 0x000000ffff027224 */ /* 0x001fc800078e0a03 */
[----:B------:R-:W-:Y:S02]  /*13360*/  IMAD R11, R2, R7, RZ ;  /* 0x00000007020b7224 */ /* 0x000fe400078e02ff */
[----:B------:R-:W-:-:S04]  /*13370*/  IMAD.MOV.U32 R2, RZ, RZ, RZ ;  /* 0x000000ffff027224 */ /* 0x000fc800078e00ff */
[----:B------:R-:W-:Y:S01]  /*13380*/  IMAD.HI.U32 R11, R3, R11, R2 ;  /* 0x0000000b030b7227 */ /* 0x000fe200078e0002 */
[----:B------:R-:W-:Y:S01]  /*13390*/  IABS R3, R4 ;  /* 0x0000000400037213 */ /* 0x000fe20000000000 */
[----:B------:R-:W0:Y:S04]  /*133a0*/  MUFU.RCP R2, R13 ;  /* 0x0000000d00027308 */ /* 0x000e280000001000 */
[----:B------:R-:W-:Y:S02]  /*133b0*/  IMAD.MOV R3, RZ, RZ, -R3 ;  /* 0x000000ffff037224 */ /* 0x000fe400078e0a03 */
[----:B------:R-:W-:-:S04]  /*133c0*/  IMAD.HI.U32 R10, R11, R12, RZ ;  /* 0x0000000c0b0a7227 */ /* 0x000fc800078e00ff */
[----:B------:R-:W-:-:S05]  /*133d0*/  IMAD R12, R10, R3, R12 ;  /* 0x000000030a0c7224 */ /* 0x000fca00078e020c */
[----:B------:R-:W-:Y:S01]  /*133e0*/  ISETP.GT.U32.AND P1, PT, R7, R12, PT ;  /* 0x0000000c0700720c */ /* 0x000fe20003f24070 */
[----:B0-----:R-:W-:-:S06]  /*133f0*/  VIADD R3, R2, 0xffffffe ;  /* 0x0ffffffe02037836 */ /* 0x001fcc0000000000 */
[----:B------:R-:W0:Y:S06]  /*13400*/  F2I.FTZ.U32.TRUNC.NTZ R3, R3 ;  /* 0x0000000300037305 */ /* 0x000e2c000021f000 */
[----:B------:R-:W-:Y:S02]  /*13410*/  @!P1 IMAD.IADD R12, R12, 0x1, -R7 ;  /* 0x000000010c0c9824 */ /* 0x000fe400078e0a07 */
[----:B------:R-:W-:Y:S01]  /*13420*/  @!P1 VIADD R10, R10, 0x1 ;  /* 0x000000010a0a9836 */ /* 0x000fe20000000000 */
[----:B------:R-:W-:Y:S02]  /*13430*/  ISETP.NE.AND P1, PT, R4, RZ, PT ;  /* 0x000000ff0400720c */ /* 0x000fe40003f25270 */
[----:B------:R-:W-:Y:S01]  /*13440*/  ISETP.GE.U32.AND P0, PT, R12, R7, PT ;  /* 0x000000070c00720c */ /* 0x000fe20003f06070 */
[----:B0-----:R-:W-:-:S04]  /*13450*/  IMAD.MOV R2, RZ, RZ, -R3 ;  /* 0x000000ffff027224 */ /* 0x001fc800078e0a03 */
[----:B------:R-:W-:Y:S02]  /*13460*/  IMAD R7, R2, R9, RZ ;  /* 0x0000000902077224 */ /* 0x000fe400078e02ff */
[----:B------:R-:W-:-:S06]  /*13470*/  IMAD.MOV.U32 R2, RZ, RZ, RZ ;  /* 0x000000ffff027224 */ /* 0x000fcc00078e00ff */
[----:B------:R-:W-:Y:S02]  /*13480*/  @P0 VIADD R10, R10, 0x1 ;  /* 0x000000010a0a0836 */ /* 0x000fe40000000000 */
[----:B------:R-:W-:Y:S01]  /*13490*/  IMAD.HI.U32 R7, R3, R7, R2 ;  /* 0x0000000703077227 */ /* 0x000fe200078e0002 */
[----:B------:R-:W-:Y:S02]  /*134a0*/  LOP3.LUT R2, R5, R4, RZ, 0x3c, !PT ;  /* 0x0000000405027212 */ /* 0x000fe400078e3cff */
[----:B------:R-:W-:Y:S02]  /*134b0*/  IABS R3, R8 ;  /* 0x0000000800037213 */ /* 0x000fe40000000000 */
[----:B------:R-:W-:-:S03]  /*134c0*/  ISETP.GE.AND P2, PT, R2, RZ, PT ;  /* 0x000000ff0200720c */ /* 0x000fc60003f46270 */
[----:B------:R-:W-:-:S10]  /*134d0*/  IMAD.MOV R3, RZ, RZ, -R3 ;  /* 0x000000ffff037224 */ /* 0x000fd400078e0a03 */
[----:B------:R-:W-:Y:S01]  /*134e0*/  @!P2 IMAD.MOV R10, RZ, RZ, -R10 ;  /* 0x000000ffff0aa224 */ /* 0x000fe200078e0a0a */
[----:B------:R-:W-:-:S04]  /*134f0*/  @!P1 LOP3.LUT R10, RZ, R4, RZ, 0x33, !PT ;  /* 0x00000004ff0a9212 */ /* 0x000fc800078e33ff */
        /* <DEDUP_REMOVED lines=8> */
[----:B------:R-:W-:-:S04]  /*13580*/  LOP3.LUT R2, R10, R8, RZ, 0x3c, !PT ;  /* 0x000000080a027212 */ /* 0x000fc800078e3cff */
[----:B------:R-:W-:Y:S01]  /*13590*/  ISETP.GE.AND P2, PT, R2, RZ, PT ;  /* 0x000000ff0200720c */ /* 0x000fe20003f46270 */
[----:B------:R-:W-:-:S04]  /*135a0*/  IMAD.MOV R2, RZ, RZ, -R10 ;  /* 0x000000ffff027224 */ /* 0x000fc800078e0a0a */
[----:B------:R-:W-:Y:S02]  /*135b0*/  IMAD R2, R4, R2, R5 ;  /* 0x0000000204027224 */ /* 0x000fe400078e0205 */
        /* <DEDUP_REMOVED lines=8> */
[----:B------:R-:W-:Y:S05]  /*13640*/  BRA `(.L_x_1308) ;  /* 0x0000000000f87947 */ /* 0x000fea0003800000 */
.L_x_1307:
[----:B-1----:R-:W1:Y:S01]  /*13650*/  LDC.64 R2, c[0x0][0xc90] ;  /* 0x00032400ff027b82 */ /* 0x002e620000000a00 */
[----:B------:R-:W-:Y:S01]  /*13660*/  ULDC.64 UR6, c[0x0][0x208] ;  /* 0x0000820000067ab9 */ /* 0x000fe20000000a00 */
[----:B-1----:R-:W-:-:S05]  /*13670*/  IMAD.WIDE R2, R14, 0x4, R2 ;  /* 0x000000040e027825 */ /* 0x002fca00078e0202 */
[----:B0-----:R0:W2:Y:S02]  /*13680*/  LDG.E R7, desc[UR6][R2.64] ;  /* 0x0000000602077981 */ /* 0x0010a4000c1e1900 */
[----:B0-----:R-:W-:Y:S02]  /*13690*/  IMAD.MOV.U32 R2, RZ, RZ, RZ ;  /* 0x000000ffff027224 */ /* 0x001fe400078e00ff */
[----:B--2---:R-:W-:-:S05]  /*136a0*/  IMAD R8, R4, R7, RZ ;  /* 0x0000000704087224 */ /* 0x004fca00078e02ff */
[----:B------:R-:W-:-:S04]  /*136b0*/  IABS R9, R8 ;  /* 0x0000000800097213 */ /* 0x000fc80000000000 */
[----:B------:R-:W0:Y:S08]  /*136c0*/  I2F.RP R10, R9 ;  /* 0x00000009000a7306 */ /* 0x000e300000209400 */
[----:B0-----:R-:W0:Y:S02]  /*136d0*/  MUFU.RCP R10, R10 ;  /* 0x0000000a000a7308 */ /* 0x001e240000001000 */
[----:B0-----:R-:W-:-:S06]  /*136e0*/  VIADD R11, R10, 0xffffffe ;  /* 0x0ffffffe0a0b7836 */ /* 0x001fcc0000000000 */
[----:B------:R-:W0:Y:S02]  /*136f0*/  F2I.FTZ.U32.TRUNC.NTZ R3, R11 ;  /* 0x0000000b00037305 */ /* 0x000e24000021f000 */
[----:B0-----:R-:W-:-:S04]  /*13700*/  IMAD.MOV R12, RZ, RZ, -R3 ;  /* 0x000000ffff0c7224 */ /* 0x001fc800078e0a03 */
[----:B------:R-:W-:-:S04]  /*13710*/  IMAD R13, R12, R9, RZ ;  /* 0x000000090c0d7224 */ /* 0x000fc800078e02ff */
[----:B------:R-:W-:Y:S01]  /*13720*/  IMAD.HI.U32 R2, R3, R13, R2 ;  /* 0x0000000d03027227 */ /* 0x000fe200078e0002 */
[----:B------:R-:W-:Y:S02]  /*13730*/  IABS R13, R5 ;  /* 0x00000005000d7213 */ /* 0x000fe40000000000 */
[----:B------:R-:W-:-:S03]  /*13740*/  IABS R3, R8 ;  /* 0x0000000800037213 */ /* 0x000fc60000000000 */
[----:B------:R-:W-:-:S04]  /*13750*/  IMAD.HI.U32 R2, R2, R13, RZ ;  /* 0x0000000d02027227 */ /* 0x000fc800078e00ff */
[----:B------:R-:W-:-:S04]  /*13760*/  IMAD.MOV R3, RZ, RZ, -R3 ;  /* 0x000000ffff037224 */ /* 0x000fc800078e0a03 */
        /* <DEDUP_REMOVED lines=11> */
[----:B------:R-:W-:Y:S02]  /*13820*/  IMAD R9, R7, R2, RZ ;  /* 0x0000000207097224 */ /* 0x000fe400078e02ff */
[----:B------:R-:W-:Y:S02]  /*13830*/  IMAD.MOV R2, RZ, RZ, -R2 ;  /* 0x000000ffff027224 */ /* 0x000fe400078e0a02 */
[----:B------:R-:W-:Y:S02]  /*13840*/  IMAD.MOV R10, RZ, RZ, -R9 ;  /* 0x000000ffff0a7224 */ /* 0x000fe400078e0a09 */
[----:B------:R-:W-:Y:S02]  /*13850*/  IMAD R8, R8, R2, R5 ;  /* 0x0000000208087224 */ /* 0x000fe400078e0205 */
[----:B------:R-:W-:Y:S01]  /*13860*/  IMAD.MOV.U32 R2, RZ, RZ, RZ ;  /* 0x000000ffff027224 */ /* 0x000fe200078e00ff */
[----:B------:R-:W-:Y:S02]  /*13870*/  VIADDMNMX R7, R10, UR5, R7, PT ;  /* 0x000000050a077c46 */ /* 0x000fe4000b800107 */
[----:B------:R-:W-:-:S02]  /*13880*/  IADD3 R9, R9, 0x1000000, R8 ;  /* 0x0100000009097810 */ /* 0x000fc40007ffe008 */
[----:B------:R-:W-:-:S04]  /*13890*/  IABS R10, R7 ;  /* 0x00000007000a7213 */ /* 0x000fc80000000000 */
[----:B------:R-:W0:Y:S08]  /*138a0*/  I2F.RP R11, R10 ;  /* 0x0000000a000b7306 */ /* 0x000e300000209400 */
[----:B0-----:R-:W0:Y:S02]  /*138b0*/  MUFU.RCP R11, R11 ;  /* 0x0000000b000b7308 */ /* 0x001e240000001000 */
[----:B0-----:R-:W-:Y:S01]  /*138c0*/  VIADD R3, R11, 0xffffffe ;  /* 0x0ffffffe0b037836 */ /* 0x001fe20000000000 */
[----:B------:R-:W-:-:S05]  /*138d0*/  IABS R11, R7 ;  /* 0x00000007000b7213 */ /* 0x000fca0000000000 */
[----:B------:R-:W0:Y:S02]  /*138e0*/  F2I.FTZ.U32.TRUNC.NTZ R3, R3 ;  /* 0x0000000300037305 */ /* 0x000e24000021f000 */
[----:B0-----:R-:W-:-:S04]  /*138f0*/  IMAD.MOV R5, RZ, RZ, -R3 ;  /* 0x000000ffff057224 */ /* 0x001fc800078e0a03 */
[----:B------:R-:W-:-:S04]  /*13900*/  IMAD R5, R5, R10, RZ ;  /* 0x0000000a05057224 */ /* 0x000fc800078e02ff */
[----:B------:R-:W-:Y:S01]  /*13910*/  IMAD.HI.U32 R2, R3, R5, R2 ;  /* 0x0000000503027227 */ /* 0x000fe200078e0002 */
[----:B------:R-:W-:-:S03]  /*13920*/  IABS R5, R8 ;  /* 0x0000000800057213 */ /* 0x000fc60000000000 */
[----:B------:R-:W-:Y:S02]  /*13930*/  IMAD.MOV R3, RZ, RZ, -R11 ;  /* 0x000000ffff037224 */ /* 0x000fe400078e0a0b */
        /* <DEDUP_REMOVED lines=11> */
[----:B------:R-:W-:Y:S01]  /*139f0*/  @!P1 LOP3.LUT R2, RZ, R7, RZ, 0x33, !PT ;  /* 0x00000007ff029212 */ /* 0x000fe200078e33ff */
[----:B------:R-:W-:-:S04]  /*13a00*/  IMAD.MOV R7, RZ, RZ, -R7 ;  /* 0x000000ffff077224 */ /* 0x000fc800078e0a07 */
[----:B------:R-:W-:-:S05]  /*13a10*/  IMAD R3, R2, R7, R9 ;  /* 0x0000000702037224 */ /* 0x000fca00078e0209 */
[----:B------:R1:W-:Y:S02]  /*13a20*/  STL [R1+0x8], R3 ;  /* 0x0000080301007387 */ /* 0x0003e40000100800 */
.L_x_1308:
[----:B01----:R-:W-:-:S05]  /*13a30*/  LOP3.LUT R3, RZ, R2, RZ, 0x33, !PT ;  /* 0x00000002ff037212 */ /* 0x003fca00078e33ff */
[----:B------:R-:W-:-:S05]  /*13a40*/  IMAD.IADD R2, R4, 0x1, R3 ;  /* 0x0000000104027824 */ /* 0x000fca00078e0203 */
[----:B------:R1:W-:Y:S01]  /*13a50*/  STL [R1+0x4], R2 ;  /* 0x0000040201007387 */ /* 0x0003e20000100800 */
[----:B------:R-:W-:Y:S05]  /*13a60*/  BRA `(.L_x_1309) ;  /* 0x0000000000107947 */ /* 0x000fea0003800000 */
.L_x_1304:
[----:B------:R-:W-:Y:S01]  /*13a70*/  IMAD.U32 R2, RZ, RZ, UR6 ;  /* 0x00000006ff027e24 */ /* 0x000fe2000f8e00ff */
[----:B------:R0:W-:Y:S04]  /*13a80*/  STL [R1+0x4], RZ ;  /* 0x000004ff01007387 */ /* 0x0001e80000100800 */
[----:B------:R0:W-:Y:S04]  /*13a90*/  STL [R1+0x8], RZ ;  /* 0x000008ff01007387 */ /* 0x0001e80000100800 */
[----:B------:R0:W-:Y:S02]  /*13aa0*/  STL [R1], R2 ;  /* 0x0000000201007387 */ /* 0x0001e40000100800 */
.L_x_1309:
[----:B------:R-:W2:Y:S04]  /*13ab0*/  LDL R8, [R1] ;  /* 0x0000000001087983 */ /* 0x000ea80000100800 */
[----:B------:R-:W2:Y:S04]  /*13ac0*/  LDL R9, [R1+0x4] ;  /* 0x0000040001097983 */ /* 0x000ea80000100800 */
[----:B------:R-:W2:Y:S04]  /*13ad0*/  LDL R10, [R1+0x8] ;  /* 0x00000800010a7983 */ /* 0x000ea80000100800 */
[----:B------:R-:W2:Y:S01]  /*13ae0*/  LDL R11, [R1+0xc] ;  /* 0x00000c00010b7983 */ /* 0x000ea20000100800 */
[----:B------:R-:W-:-:S13]  /*13af0*/  ISETP.NE.AND P0, PT, R0, RZ, PT ;  /* 0x000000ff0000720c */ /* 0x000fda0003f05270 */
[----:B------:R-:W3:Y:S01]  /*13b00*/  @!P0 S2R R3, SR_CgaCtaId ;  /* 0x0000000000038919 */ /* 0x000ee20000008800 */
[----:B------:R-:W-:-:S04]  /*13b10*/  @!P0 MOV R0, 0x400 ;  /* 0x0000040000008802 */ /* 0x000fc80000000f00 */
[----:B---3--:R-:W-:-:S05]  /*13b20*/  @!P0 LEA R0, R3, R0, 0x18 ;  /* 0x0000000003008211 */ /* 0x008fca00078ec0ff */
[----:B--2---:R2:W-:Y:S01]  /*13b30*/  @!P0 STS.128 [R0+0x308d0], R8 ;  /* 0x0308d00800008388 */ /* 0x0045e20000000c00 */
[----:B------:R-:W-:Y:S06]  /*13b40*/  BAR.ARV 0x5, 0x180 ;  /* 0x0146000000007b1d */ /* 0x000fec0000002000 */
.L_x_1302:
[----:B--2---:R-:W2:Y:S01]  /*13b50*/  LDL R0, [R1+0xc] ;  /* 0x00000c0001007983 */ /* 0x004ea20000100800 */
[----:B------:R-:W-:Y:S01]  /*13b60*/  ULDC UR4, c[0x0][0xc3c] ;  /* 0x00030f0000047ab9 */ /* 0x000fe20000000800 */
[----:B------:R-:W-:Y:S01]  /*13b70*/  IMAD.MOV.U32 R19, RZ, RZ, RZ ;  /* 0x000000ffff137224 */ /* 0x000fe200078e00ff */
[----:B--2---:R-:W-:Y:S01]  /*13b80*/  ISETP.GE.AND P0, PT, R0, UR4, PT ;  /* 0x0000000400007c0c */ /* 0x004fe2000bf06270 */
[----:B------:R-:W-:-:S05]  /*13b90*/  IMAD.MOV.U32 R0, RZ, RZ, 0x1 ;  /* 0x00000001ff007424 */ /* 0x000fca00078e00ff */
[----:B------:R2:W-:Y:S04]  /*13ba0*/  STL [R1+0x10], R0 ;  /* 0x0000100001007387 */ /* 0x0005e80000100800 */
[----:B------:R2:W-:Y:S03]  /*13bb0*/  STL [R1+0x50], RZ ;  /* 0x000050ff01007387 */ /* 0x0005e60000100800 */
[----:B------:R-:W-:Y:S05]  /*13bc0*/  @P0 BRA `(.L_x_1310) ;  /* 0x0000006c00240947 */ /* 0x000fea0003800000 */
[----:B------:R-:W4:Y:S01]  /*13bd0*/  S2UR UR5, SR_CgaCtaId ;  /* 0x00000000000579c3 */ /* 0x000f220000008800 */
[C---:B--2---:R-:W-:Y:S01]  /*13be0*/  IMAD.SHL.U32 R0, R6.reuse, 0x8, RZ ;  /* 0x0000000806007824 */ /* 0x044fe200078e00ff */
[----:B------:R-:W-:Y:S01]  /*13bf0*/  LOP3.LUT R4, R6, 0x7f, RZ, 0xc0, !PT ;  /* 0x0000007f06047812 */ /* 0x000fe200078ec0ff */
[----:B------:R-:W-:Y:S01]  /*13c00*/  UMOV UR4, 0x400 ;  /* 0x0000040000047882 */ /* 0x000fe20000000000 */
[----:B------:R-:W-:Y:S01]  /*13c10*/  BSSY B8, `(.L_x_1310) ;  /* 0x00006c4000087945 */ /* 0x000fe20003800000 */
[----:B------:R-:W-:Y:S01]  /*13c20*/  IMAD.MOV.U32 R19, RZ, RZ, RZ ;  /* 0x000000ffff137224 */ /* 0x000fe200078e00ff */
[----:B------:R-:W-:Y:S01]  /*13c30*/  LOP3.LUT R3, R0, 0x1f8, RZ, 0xc0, !PT ;  /* 0x000001f800037812 */ /* 0x000fe200078ec0ff */
[----:B01----:R-:W-:Y:S01]  /*13c40*/  IMAD.SHL.U32 R2, R4, 0x8, RZ ;  /* 0x0000000804027824 */ /* 0x003fe200078e00ff */
        /* <DEDUP_REMOVED lines=9> */
[----:B----4-:R-:W-:-:S06]  /*13ce0*/  ULEA UR4, UR5, UR4, 0x18 ;  /* 0x0000000405047291 */ /* 0x010fcc000f8ec03f */
[----:B------:R-:W-:-:S04]  /*13cf0*/  IMAD.U32 R18, RZ, RZ, UR4 ;  /* 0x00000004ff127e24 */ /* 0x000fc8000f8e00ff */
[----:B------:R-:W-:-:S05]  /*13d00*/  IMAD R3, R3, 0x2, R18 ;  /* 0x0000000203037824 */ /* 0x000fca00078e0212 */
[----:B------:R0:W-:Y:S04]  /*13d10*/  STL [R1+0x20], R3 ;  /* 0x0000200301007387 */ /* 0x0001e80000100800 */
[----:B------:R-:W-:Y:S04]  /*13d20*/  STL [R1+0x50], RZ ;  /* 0x000050ff01007387 */ /* 0x000fe80000100800 */
[----:B------:R1:W-:Y:S01]  /*13d30*/  STL [R1+0x10], R2 ;  /* 0x0000100201007387 */ /* 0x0003e20000100800 */
[C---:B0-----:R-:W-:Y:S02]  /*13d40*/  LOP3.LUT R3, R0.reuse, 0x40, RZ, 0xfc, !PT ;  /* 0x0000004000037812 */ /* 0x041fe400078efcff */
[----:B-1----:R-:W-:-:S02]  /*13d50*/  LOP3.LUT R2, R0, 0x80, RZ, 0xfc, !PT ;  /* 0x0000008000027812 */ /* 0x002fc400078efcff */
[----:B------:R-:W-:-:S07]  /*13d60*/  LOP3.LUT R0, R0, 0xc0, RZ, 0xfc, !PT ;  /* 0x000000c000007812 */ /* 0x000fce00078efcff */
.L_x_1433:
[----:B---3--:R-:W2:Y:S01]  /*13d70*/  LDL R9, [R1+0xc] ;  /* 0x00000c0001097983 */ /* 0x008ea20000100800 */
[----:B------:R-:W-:Y:S05]  /*13d80*/  YIELD ;  /* 0x0000000000007946 */ /* 0x000fea0003800000 */
[----:B------:R-:W-:Y:S01]  /*13d90*/  ULDC.64 UR4, c[0x0][0xa28] ;  /* 0x00028a0000047ab9 */ /* 0x000fe20000000a00 */
[----:B------:R-:W-:Y:S01]  /*13da0*/  IMAD.MOV.U32 R0, RZ, RZ, RZ ;  /* 0x000000ffff007224 */ /* 0x000fe200078e00ff */
[----:B------:R-:W-:Y:S01]  /*13db0*/  ISETP.NE.U32.AND P0, PT, RZ, UR4, PT ;  /* 0x00000004ff007c0c */ /* 0x000fe2000bf05070 */
[----:B01----:R-:W0:Y:S01]  /*13dc0*/  LDC.64 R4, c[0x0][0xa00] ;  /* 0x00028000ff047b82 */ /* 0x003e220000000a00 */
[----:B------:R-:W-:Y:S01]  /*13dd0*/  ULDC.64 UR8, c[0x0][0x208] ;  /* 0x0000820000087ab9 */ /* 0x000fe20000000a00 */
[----:B------:R-:W-:Y:S01]  /*13de0*/  IMAD.MOV.U32 R10, RZ, RZ, RZ ;  /* 0x000000ffff0a7224 */ /* 0x000fe200078e00ff */
[----:B------:R-:W-:Y:S01]  /*13df0*/  ISETP.NE.AND.EX P0, PT, RZ, UR5, PT, P0 ;  /* 0x00000005ff007c0c */ /* 0x000fe2000bf05300 */
[----:B------:R-:W-:Y:S01]  /*13e00*/  ULDC.64 UR4, c[0x0][0xa18] ;  /* 0x0002860000047ab9 */ /* 0x000fe20000000a00 */
[----:B------:R-:W-:-:S11]  /*13e10*/  ULDC.64 UR6, c[0x0][0xa08] ;  /* 0x0002820000067ab9 */ /* 0x000fd60000000a00 */
[----:B------:R-:W2:Y:S02]  /*13e20*/  @P0 LDC.64 R2, c[0x0][0xa28] ;  /* 0x00028a00ff020b82 */ /* 0x000ea40000000a00 */
[----:B--2---:R-:W-:-:S05]  /*13e30*/  @P0 IMAD.WIDE R2, R9, 0x4, R2 ;  /* 0x0000000409020825 */ /* 0x004fca00078e0202 */
[----:B------:R1:W5:Y:S01]  /*13e40*/  @P0 LDG.E R0, desc[UR8][R2.64] ;  /* 0x0000000802000981 */ /* 0x000362000c1e1900 */
[----:B------:R-:W-:Y:S01]  /*13e50*/  ISETP.NE.U32.AND P0, PT, RZ, UR4, PT ;  /* 0x00000004ff007c0c */ /* 0x000fe2000bf05070 */
[----:B0-----:R-:W-:Y:S01]  /*13e60*/  IMAD.WIDE R4, R9, 0x4, R4 ;  /* 0x0000000409047825 */ /* 0x001fe200078e0204 */
[----:B------:R-:W-:Y:S02]  /*13e70*/  ISETP.NE.U32.AND P1, PT, RZ, UR6, PT ;  /* 0x00000006ff007c0c */ /* 0x000fe4000bf25070 */
[----:B------:R-:W-:Y:S01]  /*13e80*/  ISETP.NE.AND.EX P2, PT, RZ, UR5, PT, P0 ;  /* 0x00000005ff007c0c */ /* 0x000fe2000bf45300 */
[----:B------:R-:W-:Y:S01]  /*13e90*/  ULDC.64 UR4, c[0x0][0xa00] ;  /* 0x0002800000047ab9 */ /* 0x000fe20000000a00 */
[----:B------:R-:W-:Y:S01]  /*13ea0*/  ISETP.NE.AND.EX P1, PT, RZ, UR7, PT, P1 ;  /* 0x00000007ff007c0c */ /* 0x000fe2000bf25310 */
[----:B------:R-:W-:Y:S01]  /*13eb0*/  IMAD.MOV.U32 R8, RZ, RZ, RZ ;  /* 0x000000ffff087224 */ /* 0x000fe200078e00ff */
[----:B------:R-:W-:Y:S01]  /*13ec0*/  ISETP.NE.U32.AND P0, PT, RZ, UR4, PT ;  /* 0x00000004ff007c0c */ /* 0x000fe2000bf05070 */
[----:B-1----:R-:W0:Y:S03]  /*13ed0*/  LDC.64 R2, c[0x0][0xa08] ;  /* 0x00028200ff027b82 */ /* 0x002e260000000a00 */
[----:B------:R-:W-:-:S05]  /*13ee0*/  ISETP.NE.AND.EX P0, PT, RZ, UR5, PT, P0 ;  /* 0x00000005ff007c0c */ /* 0x000fca000bf05300 */
[----:B------:R-:W1:Y:S08]  /*13ef0*/  @P2 LDC.64 R6, c[0x0][0xa18] ;  /* 0x00028600ff062b82 */ /* 0x000e700000000a00 */
[----:B------:R-:W2:Y:S01]  /*13f00*/  @P0 LDG.E R10, desc[UR8][R4.64] ;  /* 0x00000008040a0981 */ /* 0x000ea2000c1e1900 */
[----:B------:R-:W-:Y:S01]  /*13f10*/  ULDC UR4, c[0x0][0x288] ;  /* 0x0000a20000047ab9 */ /* 0x000fe20000000800 */
[----:B0-----:R-:W-:-:S05]  /*13f20*/  IMAD.WIDE R2, R9, 0x4, R2 ;  /* 0x0000000409027825 */ /* 0x001fca00078e0202 */
[----:B------:R-:W5:Y:S01]  /*13f30*/  @P1 LDG.E R8, desc[UR8][R2.64] ;  /* 0x0000000802081981 */ /* 0x000f62000c1e1900 */
[----:B-1----:R-:W-:-:S03]  /*13f40*/  @P2 IMAD.WIDE R6, R9, 0x4, R6 ;  /* 0x0000000409062825 */ /* 0x002fc600078e0206 */
[----:B--2---:R0:W-:Y:S02]  /*13f50*/  STL [R1+0x30], R10 ;  /* 0x0000300a01007387 */ /* 0x0041e40000100800 */
[----:B0-----:R-:W-:Y:S01]  /*13f60*/  IMAD.U32 R10, RZ, RZ, UR4 ;  /* 0x00000004ff0a7e24 */ /* 0x001fe2000f8e00ff */
[----:B------:R-:W-:-:S05]  /*13f70*/  ULDC.64 UR4, c[0x0][0x418] ;  /* 0x0001060000047ab9 */ /* 0x000fca0000000a00 */
        /* <DEDUP_REMOVED lines=12> */
[----:B------:R-:W0:Y:S04]  /*14040*/  LDG.E R7, desc[UR4][R4.64] ;  /* 0x0000000404077981 */ /* 0x000e28000c1e1900 */
[----:B------:R-:W0:Y:S02]  /*14050*/  LDG.E R4, desc[UR4][R4.64+0x4] ;  /* 0x0000040404047981 */ /* 0x000e24000c1e1900 */
[----:B0-----:R-:W-:-:S05]  /*14060*/  IMAD.IADD R10, R4, 0x1, -R7 ;  /* 0x00000001040a7824 */ /* 0x001fca00078e0a07 */
[----:B------:R1:W-:Y:S02]  /*14070*/  STL [R1+0x2c], R10 ;  /* 0x00002c0a01007387 */ /* 0x0003e40000100800 */
.L_x_1311:
[----:B------:R-:W2:Y:S01]  /*14080*/  LDL.LU R5, [R1+0x8] ;  /* 0x0000080001057983 */ /* 0x000ea20000300800 */
[----:B------:R-:W-:Y:S02]  /*14090*/  ULDC.64 UR4, c[0x0][0xa20] ;  /* 0x0002880000047ab9 */ /* 0x000fe40000000a00 */
[----:B------:R-:W-:-:S04]  /*140a0*/  ISETP.NE.U32.AND P0, PT, RZ, UR4, PT ;  /* 0x00000004ff007c0c */ /* 0x000fc8000bf05070 */
[----:B------:R-:W-:Y:S02]  /*140b0*/  ISETP.NE.AND.EX P0, PT, RZ, UR5, PT, P0 ;  /* 0x00000005ff007c0c */ /* 0x000fe4000bf05300 */
[C---:B--2---:R-:W-:Y:S02]  /*140c0*/  LOP3.LUT R7, R5.reuse, 0xff000000, RZ, 0xc0, !PT ;  /* 0xff00000005077812 */ /* 0x044fe400078ec0ff */
[C---:B------:R-:W-:Y:S02]  /*140d0*/  LOP3.LUT R4, R5.reuse, 0xff0000, RZ, 0xc0, !PT ;  /* 0x00ff000005047812 */ /* 0x040fe400078ec0ff */
[----:B------:R-:W-:Y:S02]  /*140e0*/  SHF.R.U32.HI R7, RZ, 0x8, R7 ;  /* 0x00000008ff077819 */ /* 0x000fe40000011607 */
[----:B------:R-:W-:Y:S02]  /*140f0*/  LOP3.LUT R16, R5, 0xffff, RZ, 0xc0, !PT ;  /* 0x0000ffff05107812 */ /* 0x000fe400078ec0ff */
[----:B------:R-:W-:Y:S01]  /*14100*/  LEA.HI R7, R4, R7, RZ, 0x10 ;  /* 0x0000000704077211 */ /* 0x000fe200078f80ff */
[----:B-----5:R-:W-:-:S05]  /*14110*/  IMAD.IADD R4, R8, 0x1, R0 ;  /* 0x0000000108047824 */ /* 0x020fca00078e0200 */
[----:B------:R2:W-:Y:S01]  /*14120*/  STL [R1+0x14], R4 ;  /* 0x0000140401007387 */ /* 0x0005e20000100800 */
[----:B------:R-:W-:Y:S05]  /*14130*/  @!P0 BRA `(.L_x_1312) ;  /* 0x0000000000148947 */ /* 0x000fea0003800000 */
[----:B------:R-:W3:Y:S01]  /*14140*/  LDC.64 R2, c[0x0][0xa20] ;  /* 0x00028800ff027b82 */ /* 0x000ee20000000a00 */
[----:B------:R-:W-:Y:S01]  /*14150*/  ULDC.64 UR4, c[0x0][0x208] ;  /* 0x0000820000047ab9 */ /* 0x000fe20000000a00 */
[----:B---3--:R-:W-:-:S05]  /*14160*/  IMAD.WIDE R2, R9, 0x4, R2 ;  /* 0x0000000409027825 */ /* 0x008fca00078e0202 */
[----:B------:R3:W5:Y:S01]  /*14170*/  LDG.E R6, desc[UR4][R2.64] ;  /* 0x0000000402067981 */ /* 0x000762000c1e1900 */
[----:B------:R-:W-:Y:S05]  /*14180*/  BRA `(.L_x_1313) ;  /* 0x0000000000147947 */ /* 0x000fea0003800000 */
.L_x_1312:
[----:B------:R-:W-:Y:S05]  /*14190*/  @!P1 BRA `(.L_x_1313) ;  /* 0x0000000000109947 */ /* 0x000fea0003800000 */
[----:B------:R-:W-:Y:S02]  /*141a0*/  ULDC.64 UR4, c[0x0][0x208] ;  /* 0x0000820000047ab9 */ /* 0x000fe40000000a00 */
[----:B------:R-:W3:Y:S04]  /*141b0*/  LDG.E R6, desc[UR4][R2.64] ;  /* 0x0000000402067981 */ /* 0x000ee8000c1e1900 */
[----:B------:R-:W3:Y:S02]  /*141c0*/  LDG.E R2, desc[UR4][R2.64+0x4] ;  /* 0x0000040402027981 */ /* 0x000ee4000c1e1900 */
[----:B---3--:R-:W-:-:S07]  /*141d0*/  IMAD.IADD R6, R2, 0x1, -R6 ;  /* 0x0000000102067824 */ /* 0x008fce00078e0a06 */
.L_x_1313:
[----:B--2---:R-:W2:Y:S01]  /*141e0*/  LDL.LU R4, [R1+0x4] ;  /* 0x0000040001047983 */ /* 0x004ea20000300800 */
[----:B---3--:R-:W3:Y:S01]  /*141f0*/  LDC R2, c[0x0][0x448] ;  /* 0x00011200ff027b82 */ /* 0x008ee20000000800 */
[----:B-----5:R-:W-:Y:S01]  /*14200*/  IMAD.IADD R0, R6, 0x1, -R0 ;  /* 0x0000000106007824 */ /* 0x020fe200078e0a00 */
[----:B---3--:R-:W-:-:S13]  /*14210*/  ISETP.NE.AND P1, PT, R2, 0x1, PT ;  /* 0x000000010200780c */ /* 0x008fda0003f25270 */
[----:B------:R-:W3:Y:S08]  /*14220*/  @P1 LDC R3, c[0x0][0x44c] ;  /* 0x00011300ff031b82 */ /* 0x000ef00000000800 */
[----:B------:R-:W4:Y:S01]  /*14230*/  @P1 LDC R2, c[0x0][0x450] ;  /* 0x00011400ff021b82 */ /* 0x000f220000000800 */
[----:B--2---:R-:W-:-:S04]  /*14240*/  IMAD.SHL.U32 R11, R4, 0x80, RZ ;  /* 0x00000080040b7824 */ /* 0x004fc800078e00ff */
[----:B------:R-:W-:Y:S01]  /*14250*/  VIADD R4, R11, 0x7f ;  /* 0x0000007f0b047836 */ /* 0x000fe20000000000 */
[----:B------:R2:W-:Y:S03]  /*14260*/  STL [R1+0x28], R11 ;  /* 0x0000280b01007387 */ /* 0x0005e60000100800 */
[----:B---3--:R-:W-:-:S04]  /*14270*/  @P1 IMAD.HI.U32 R3, R4, R3, RZ ;  /* 0x0000000304031227 */ /* 0x008fc800078e00ff */
[----:B------:R-:W-:Y:S01]  /*14280*/  IMAD.MOV.U32 R6, RZ, RZ, R4 ;  /* 0x000000ffff067224 */ /* 0x000fe200078e0004 */
[----:B----4-:R-:W-:Y:S01]  /*14290*/  @P1 SHF.R.U32.HI R6, RZ, R2, R3 ;  /* 0x00000002ff061219 */ /* 0x010fe20000011603 */
[----:B------:R-:W-:-:S05]  /*142a0*/  VIADD R4, R0, 0x3f ;  /* 0x0000003f00047836 */ /* 0x000fca0000000000 */
[----:B------:R-:W-:-:S04]  /*142b0*/  SHF.R.S32.HI R2, RZ, 0x1f, R4 ;  /* 0x0000001fff027819 */ /* 0x000fc80000011404 */
[----:B------:R-:W-:Y:S02]  /*142c0*/  LEA.HI R4, R2, R4, RZ, 0x6 ;  /* 0x0000000402047211 */ /* 0x000fe400078f30ff */
[----:B------:R-:W-:Y:S02]  /*142d0*/  IADD3 R2, R0, 0x1, -R10 ;  /* 0x0000000100027810 */ /* 0x000fe40007ffe80a */
[----:B------:R-:W-:-:S03]  /*142e0*/  SHF.R.S32.HI R9, RZ, 0x6, R4 ;  /* 0x00000006ff097819 */ /* 0x000fc60000011404 */
[----:B------:R-:W-:Y:S02]  /*142f0*/  IMAD.IADD R6, R2, 0x1, R6 ;  /* 0x0000000102067824 */ /* 0x000fe400078e0206 */
[----:B------:R-:W3:Y:S01]  /*14300*/  LDC.64 R2, c[0x0][0x9e0] ;  /* 0x00027800ff027b82 */ /* 0x000ee20000000a00 */
[----:B------:R2:W-:Y:S01]  /*14310*/  STL [R1+0x58], R9 ;  /* 0x0000580901007387 */ /* 0x0005e20000100800 */
[----:B---3--:R-:W-:Y:S01]  /*14320*/  ISETP.GE.AND P2, PT, R3, 0x1, PT ;  /* 0x000000010300780c */ /* 0x008fe20003f46270 */
[----:B------:R-:W-:-:S12]  /*14330*/  IMAD.IADD R2, R6, 0x1, R2 ;  /* 0x0000000106027824 */ /* 0x000fd800078e0202 */
[----:B--2---:R-:W-:Y:S05]  /*14340*/  @!P2 BRA `(.L_x_1314) ;  /* 0x000000000048a947 */ /* 0x004fea0003800000 */
[C---:B------:R-:W-:Y:S01]  /*14350*/  ISETP.GT.AND P0, PT, R6.reuse, RZ, PT ;  /* 0x000000ff0600720c */ /* 0x040fe20003f04270 */
[----:B------:R-:W-:Y:S01]  /*14360*/  BSSY B0, `(.L_x_1315) ;  /* 0x000000e000007945 */ /* 0x000fe20003800000 */
[----:B------:R-:W-:-:S11]  /*14370*/  VIADD R8, R6, 0xffffffff ;  /* 0xffffffff06087836 */ /* 0x000fd60000000000 */
[----:B------:R-:W-:Y:S05]  /*14380*/  @P0 BRA `(.L_x_1316) ;  /* 0x00000000001c0947 */ /* 0x000fea0003800000 */
[----:B------:R-:W-:Y:S01]  /*14390*/  ISETP.NE.AND P0, PT, R3, 0x1, PT ;  /* 0x000000010300780c */ /* 0x000fe20003f05270 */
[----:B------:R-:W-:-:S12]  /*143a0*/  IMAD.MOV R6, RZ, RZ, -R6 ;  /* 0x000000ffff067224 */ /* 0x000fd800078e0a06 */
[----:B------:R-:W2:Y:S02]  /*143b0*/  @P0 LDC.64 R4, c[0x0][0x9e8] ;  /* 0x00027a00ff040b82 */ /* 0x000ea40000000a00 */
[----:B--2---:R-:W-:-:S05]  /*143c0*/  @P0 IMAD.HI.U32 R4, R6, R4, RZ ;  /* 0x0000000406040227 */ /* 0x004fca00078e00ff */
[----:B------:R-:W-:-:S04]  /*143d0*/  @P0 SHF.R.U32.HI R6, RZ, R5, R4 ;  /* 0x00000005ff060219 */ /* 0x000fc80000011604 */
[----:B------:R-:W-:Y:S01]  /*143e0*/  LOP3.LUT R8, RZ, R6, RZ, 0x33, !PT ;  /* 0x00000006ff087212 */ /* 0x000fe200078e33ff */
[----:B------:R-:W-:Y:S06]  /*143f0*/  BRA `(.L_x_1317) ;  /* 0x0000000000107947 */ /* 0x000fec0003800000 */
.L_x_1316:
[----:B------:R-:W-:-:S13]  /*14400*/  ISETP.NE.AND P0, PT, R3, 0x1, PT ;  /* 0x000000010300780c */ /* 0x000fda0003f05270 */
[----:B------:R-:W2:Y:S02]  /*14410*/  @P0 LDC.64 R4, c[0x0][0x9e8] ;  /* 0x00027a00ff040b82 */ /* 0x000ea40000000a00 */
[----:B--2---:R-:W-:-:S05]  /*14420*/  @P0 IMAD.HI.U32 R4, R8, R4, RZ ;  /* 0x0000000408040227 */ /* 0x004fca00078e00ff */
[----:B------:R-:W-:-:S07]  /*14430*/  @P0 SHF.R.U32.HI R8, RZ, R5, R4 ;  /* 0x00000005ff080219 */ /* 0x000fce0000011604 */
.L_x_1317:
[----:B------:R-:W-:Y:S05]  /*14440*/  BSYNC B0 ;  /* 0x0000000000007941 */ /* 0x000fea0003800000 */
.L_x_1315:
[----:B------:R-:W-:-:S05]  /*14450*/  IMAD R8, R8, R3, R3 ;  /* 0x0000000308087224 */ /* 0x000fca00078e0203 */
[----:B------:R-:W-:-:S07]  /*14460*/  VIMNMX R2, R2, R8, PT ;  /* 0x0000000802027248 */ /* 0x000fce0003fe0100 */
.L_x_1314:
[----:B------:R-:W2:Y:S01]  /*14470*/  @P1 LDC R4, c[0x0][0x44c] ;  /* 0x00011300ff041b82 */ /* 0x000ea20000000800 */
[----:B------:R-:W-:Y:S01]  /*14480*/  IMAD.MOV.U32 R5, RZ, RZ, R11 ;  /* 0x000000ffff057224 */ /* 0x000fe200078e000b */
[----:B------:R-:W-:Y:S01]  /*14490*/  ULDC UR4, c[0x0][0x9dc] ;  /* 0x0002770000047ab9 */ /* 0x000fe20000000800 */
[----:B------:R-:W-:-:S05]  /*144a0*/  VIADD R2, R2, 0x3f ;  /* 0x0000003f02027836 */ /* 0x000fca0000000000 */
[----:B------:R-:W3:Y:S01]  /*144b0*/  @P1 LDC R6, c[0x0][0x450] ;  /* 0x00011400ff061b82 */ /* 0x000ee20000000800 */
[----:B--2---:R-:W-:-:S05]  /*144c0*/  @P1 IMAD.HI.U32 R4, R11, R4, RZ ;  /* 0x000000040b041227 */ /* 0x004fca00078e00ff */
[----:B---3--:R-:W-:-:S04]  /*144d0*/  @P1 SHF.R.U32.HI R5, RZ, R6, R4 ;  /* 0x00000006ff051219 */ /* 0x008fc80000011604 */
[----:B------:R-:W-:Y:S02]  /*144e0*/  IADD3 R6, R5, R0, -R10 ;  /* 0x0000000005067210 */ /* 0x000fe40007ffe80a */
[----:B------:R-:W-:-:S04]  /*144f0*/  SHF.R.S32.HI R0, RZ, 0x1f, R2 ;  /* 0x0000001fff007819 */ /* 0x000fc80000011402 */
[----:B------:R-:W-:Y:S01]  /*14500*/  LEA.HI R0, R0, R2, RZ, 0x6 ;  /* 0x0000000200007211 */ /* 0x000fe200078f30ff */
[----:B------:R-:W-:-:S03]  /*14510*/  VIADD R2, R6, -UR4 ;  /* 0x8000000406027c36 */ /* 0x000fc60008000000 */
[----:B------:R-:W-:-:S04]  /*14520*/  SHF.R.S32.HI R4, RZ, 0x6, R0 ;  /* 0x00000006ff047819 */ /* 0x000fc80000011400 */
[----:B------:R-:W-:Y:S01]  /*14530*/  VIMNMX R0, R9, R4, PT ;  /* 0x0000000409007248 */ /* 0x000fe20003fe0100 */
[----:B------:R2:W-:Y:S01]  /*14540*/  STL [R1+0x54], R4 ;  /* 0x0000540401007387 */ /* 0x0005e20000100800 */
[----:B------:R-:W-:Y:S05]  /*14550*/  @!P2 BRA `(.L_x_1318) ;  /* 0x000000000044a947 */ /* 0x000fea0003800000 */
[----:B------:R-:W-:Y:S01]  /*14560*/  ISETP.GT.AND P0, PT, R6, -0x1, PT ;  /* 0xffffffff0600780c */ /* 0x000fe20003f04270 */
[----:B------:R-:W-:-:S12]  /*14570*/  BSSY B0, `(.L_x_1319) ;  /* 0x000000d000007945 */ /* 0x000fd80003800000 */
[----:B------:R-:W-:Y:S05]  /*14580*/  @P0 BRA `(.L_x_1320) ;  /* 0x00000000001c0947 */ /* 0x000fea0003800000 */
[----:B------:R-:W-:Y:S02]  /*14590*/  ISETP.NE.AND P0, PT, R3, 0x1, PT ;  /* 0x000000010300780c */ /* 0x000fe40003f05270 */
[----:B------:R-:W-:-:S11]  /*145a0*/  LOP3.LUT R6, RZ, R6, RZ, 0x33, !PT ;  /* 0x00000006ff067212 */ /* 0x000fd600078e33ff */
[----:B--2---:R-:W2:Y:S02]  /*145b0*/  @P0 LDC.64 R4, c[0x0][0x9e8] ;  /* 0x00027a00ff040b82 */ /* 0x004ea40000000a00 */
[----:B--2---:R-:W-:-:S05]  /*145c0*/  @P0 IMAD.HI.U32 R4, R6, R4, RZ ;  /* 0x0000000406040227 */ /* 0x004fca00078e00ff */
[----:B------:R-:W-:-:S04]  /*145d0*/  @P0 SHF.R.U32.HI R6, RZ, R5, R4 ;  /* 0x00000005ff060219 */ /* 0x000fc80000011604 */
[----:B------:R-:W-:Y:S01]  /*145e0*/  LOP3.LUT R6, RZ, R6, RZ, 0x33, !PT ;  /* 0x00000006ff067212 */ /* 0x000fe200078e33ff */
[----:B------:R-:W-:Y:S06]  /*145f0*/  BRA `(.L_x_1321) ;  /* 0x0000000000107947 */ /* 0x000fec0003800000 */
.L_x_1320:
[----:B------:R-:W-:-:S13]  /*14600*/  ISETP.NE.AND P0, PT, R3, 0x1, PT ;  /* 0x000000010300780c */ /* 0x000fda0003f05270 */
[----:B--2---:R-:W2:Y:S02]  /*14610*/  @P0 LDC.64 R4, c[0x0][0x9e8] ;  /* 0x00027a00ff040b82 */ /* 0x004ea40000000a00 */
[----:B--2---:R-:W-:-:S05]  /*14620*/  @P0 IMAD.HI.U32 R4, R6, R4, RZ ;  /* 0x0000000406040227 */ /* 0x004fca00078e00ff */
[----:B------:R-:W-:-:S07]  /*14630*/  @P0 SHF.R.U32.HI R6, RZ, R5, R4 ;  /* 0x00000005ff060219 */ /* 0x000fce0000011604 */
.L_x_1321:
[----:B------:R-:W-:Y:S05]  /*14640*/  BSYNC B0 ;  /* 0x0000000000007941 */ /* 0x000fea0003800000 */
.L_x_1319:
[----:B------:R-:W-:-:S05]  /*14650*/  IMAD R3, R6, R3, RZ ;  /* 0x0000000306037224 */ /* 0x000fca00078e02ff */
[----:B------:R-:W-:-:S07]  /*14660*/  VIMNMX R2, R2, R3, !PT ;  /* 0x0000000302027248 */ /* 0x000fce0007fe0100 */
.L_x_1318:
[----:B------:R-:W-:Y:S01]  /*14670*/  SHF.R.S32.HI R3, RZ, 0x1f, R2 ;  /* 0x0000001fff037819 */ /* 0x000fe20000011402 */
[----:B------:R-:W-:Y:S01]  /*14680*/  IMAD.MOV.U32 R5, RZ, RZ, RZ ;  /* 0x000000ffff057224 */ /* 0x000fe200078e00ff */
[----:B--2---:R-:W-:Y:S01]  /*14690*/  SHF.R.U32.HI R4, RZ, 0x10, R7 ;  /* 0x00000010ff047819 */ /* 0x004fe20000011607 */
[----:B------:R-:W-:Y:S01]  /*146a0*/  BSSY B0, `(.L_x_1322) ;  /* 0x0000029000007945 */ /* 0x000fe20003800000 */
[----:B------:R-:W-:Y:S01]  /*146b0*/  LEA.HI R3, R3, R2, RZ, 0x6 ;  /* 0x0000000203037211 */ /* 0x000fe200078f30ff */
[----:B01----:R-:W-:Y:S01]  /*146c0*/  IMAD.MOV.U32 R10, RZ, RZ, R5 ;  /* 0x000000ffff0a7224 */ /* 0x003fe200078e0005 */
[----:B------:R-:W-:Y:S02]  /*146d0*/  ISETP.NE.AND P0, PT, R4, RZ, PT ;  /* 0x000000ff0400720c */ /* 0x000fe40003f05270 */
[----:B------:R-:W-:Y:S02]  /*146e0*/  SHF.R.S32.HI R3, RZ, 0x6, R3 ;  /* 0x00000006ff037819 */ /* 0x000fe40000011403 */
[----:B------:R-:W-:-:S02]  /*146f0*/  LOP3.LUT R8, R7, 0xff, RZ, 0xc0, !PT ;  /* 0x000000ff07087812 */ /* 0x000fc400078ec0ff */
[----:B------:R-:W-:-:S04]  /*14700*/  VIMNMX R9, RZ, R3, !PT ;  /* 0x00000003ff097248 */ /* 0x000fc80007fe0100 */
[----:B------:R-:W-:Y:S01]  /*14710*/  ISETP.GT.AND P1, PT, R0, R9, PT ;  /* 0x000000090000720c */ /* 0x000fe20003f24270 */
[----:B------:R0:W-:Y:S02]  /*14720*/  STL [R1+0x34], R9 ;  /* 0x0000340901007387 */ /* 0x0001e40000100800 */
[----:B------:R-:W1:Y:S02]  /*14730*/  @!P0 LDC R4, c[0x0][0x9f0] ;  /* 0x00027c00ff048b82 */ /* 0x000e640000000800 */
[----:B------:R0:W-:Y:S04]  /*14740*/  STL [R1+0x38], R5 ;  /* 0x0000380501007387 */ /* 0x0001e80000100800 */
[----:B------:R0:W-:Y:S04]  /*14750*/  STL [R1+0x40], R8 ;  /* 0x0000400801007387 */ /* 0x0001e80000100800 */
[----:B------:R-:W-:Y:S05]  /*14760*/  @!P1 BRA `(.L_x_1323) ;  /* 0x0000000000709947 */ /* 0x000fea0003800000 */
[-C--:B01----:R-:W-:Y:S02]  /*14770*/  IABS R5, R4.reuse ;  /* 0x0000000400057213 */ /* 0x083fe40000000000 */
[----:B------:R-:W-:Y:S02]  /*14780*/  IABS R7, R4 ;  /* 0x0000000400077213 */ /* 0x000fe40000000000 */
[----:B------:R-:W0:Y:S03]  /*14790*/  I2F.RP R2, R5 ;  /* 0x0000000500027306 */ /* 0x000e260000209400 */
[----:B------:R-:W-:-:S05]  /*147a0*/  IMAD.MOV R7, RZ, RZ, -R7 ;  /* 0x000000ffff077224 */ /* 0x000fca00078e0a07 */
[----:B0-----:R-:W0:Y:S02]  /*147b0*/  MUFU.RCP R2, R2 ;  /* 0x0000000200027308 */ /* 0x001e240000001000 */
[----:B0-----:R-:W-:-:S06]  /*147c0*/  VIADD R2, R2, 0xffffffe ;  /* 0x0ffffffe02027836 */ /* 0x001fcc0000000000 */
[----:B------:R-:W0:Y:S02]  /*147d0*/  F2I.FTZ.U32.TRUNC.NTZ R3, R2 ;  /* 0x0000000200037305 */ /* 0x000e24000021f000 */
[----:B0-----:R-:W-:-:S04]  /*147e0*/  IMAD.MOV R2, RZ, RZ, -R3 ;  /* 0x000000ffff027224 */ /* 0x001fc800078e0a03 */
[----:B------:R-:W-:Y:S02]  /*147f0*/  IMAD R6, R2, R5, RZ ;  /* 0x0000000502067224 */ /* 0x000fe400078e02ff */
[----:B------:R-:W-:-:S04]  /*14800*/  IMAD.MOV.U32 R2, RZ, RZ, RZ ;  /* 0x000000ffff027224 */ /* 0x000fc800078e00ff */
[----:B------:R-:W-:Y:S01]  /*14810*/  IMAD.HI.U32 R6, R3, R6, R2 ;  /* 0x0000000603067227 */ /* 0x000fe200078e0002 */
[----:B------:R-:W-:-:S05]  /*14820*/  IADD3 R3, R4, -0x1, R0 ;  /* 0xffffffff04037810 */ /* 0x000fca0007ffe000 */
[----:B------:R-:W-:-:S05]  /*14830*/  IMAD.IADD R3, R3, 0x1, -R9 ;  /* 0x0000000103037824 */ /* 0x000fca00078e0a09 */
[----:B------:R-:W-:Y:S02]  /*14840*/  IABS R2, R3 ;  /* 0x0000000300027213 */ /* 0x000fe40000000000 */
[----:B------:R-:W-:-:S03]  /*14850*/  LOP3.LUT R3, R3, R4, RZ, 0x3c, !PT ;  /* 0x0000000403037212 */ /* 0x000fc600078e3cff */
        /* <DEDUP_REMOVED lines=13> */
.L_x_1323:
[----:B------:R-:W-:Y:S05]  /*14930*/  BSYNC B0 ;  /* 0x0000000000007941 */ /* 0x000fea0003800000 */
.L_x_1322:
[----:B------:R-:W-:Y:S01]  /*14940*/  IMAD.MOV.U32 R3, RZ, RZ, R10 ;  /* 0x000000ffff037224 */ /* 0x000fe200078e000a */
[----:B------:R-:W-:Y:S03]  /*14950*/  BSSY B7, `(.L_x_1324) ;  /* 0x00004ce000077945 */ /* 0x000fe60003800000 */
[----:B------:R-:W-:-:S05]  /*14960*/  IMAD R2, R8, R3, R9 ;  /* 0x0000000308027224 */ /* 0x000fca00078e0209 */
[----:B------:R-:W-:Y:S01]  /*14970*/  VIADDMNMX R0, R2, R3, R0, PT ;  /* 0x0000000302007246 */ /* 0x000fe20003800100 */
[----:B------:R3:W-:Y:S03]  /*14980*/  STL [R1+0x24], R2 ;  /* 0x0000240201007387 */ /* 0x0007e60000100800 */
[----:B------:R-:W-:Y:S01]  /*14990*/  ISETP.GT.AND P0, PT, R0, R2, PT ;  /* 0x000000020000720c */ /* 0x000fe20003f04270 */
[----:B------:R3:W-:-:S12]  /*149a0*/  STL [R1+0x3c], R0 ;  /* 0x00003c0001007387 */ /* 0x0007d80000100800 */
[----:B---3--:R-:W-:Y:S05]  /*149b0*/  @P0 BRA `(.L_x_1325) ;  /* 0x00000000004c0947 */ /* 0x008fea0003800000 */
[----:B------:R-:W3:Y:S02]  /*149c0*/  S2R R2, SR_TID.X ;  /* 0x0000000000027919 */ /* 0x000ee40000002100 */
[----:B---3--:R-:W-:-:S04]  /*149d0*/  LOP3.LUT R2, R2, 0x7f, RZ, 0xc0, !PT ;  /* 0x0000007f02027812 */ /* 0x008fc800078ec0ff */
[----:B------:R-:W-:-:S13]  /*149e0*/  ISETP.NE.AND P0, PT, R2, RZ, PT ;  /* 0x000000ff0200720c */ /* 0x000fda0003f05270 */
[----:B------:R-:W-:Y:S05]  /*149f0*/  @P0 BRA `(.L_x_1326) ;  /* 0x0000004c000c0947 */ /* 0x000fea0003800000 */
[----:B------:R-:W3:Y:S01]  /*14a00*/  S2R R3, SR_LANEID ;  /* 0x0000000000037919 */ /* 0x000ee20000000000 */
[----:B------:R-:W-:Y:S01]  /*14a10*/  VOTEU.ANY UR4, UPT, PT ;  /* 0x0000000000047886 */ /* 0x000fe200038e0100 */
[----:B------:R-:W-:Y:S01]  /*14a20*/  ULDC.64 UR6, c[0x0][0x208] ;  /* 0x0000820000067ab9 */ /* 0x000fe20000000a00 */
[----:B------:R-:W3:Y:S08]  /*14a30*/  FLO.U32 R0, UR4 ;  /* 0x0000000400007d00 */ /* 0x000ef000080e0000 */
[----:B0-----:R-:W0:Y:S01]  /*14a40*/  POPC R5, UR4 ;  /* 0x0000000400057d09 */ /* 0x001e220008000000 */
[----:B---3--:R-:W-:-:S02]  /*14a50*/  ISETP.EQ.U32.AND P0, PT, R0, R3, PT ;  /* 0x000000030000720c */ /* 0x008fc40003f02070 */
[----:B------:R-:W0:Y:S11]  /*14a60*/  LDC.64 R2, c[0x0][0xc60] ;  /* 0x00031800ff027b82 */ /* 0x000e360000000a00 */
[----:B0-----:R-:W3:Y:S01]  /*14a70*/  @P0 ATOMG.E.ADD.STRONG.GPU PT, R3, desc[UR6][R2.64], R5 ;  /* 0x00000005020309a8 */ /* 0x001ee200081ee1c6 */
[----:B-1----:R-:W0:Y:S02]  /*14a80*/  S2R R4, SR_LTMASK ;  /* 0x0000000000047919 */ /* 0x002e240000003900 */
[----:B0-----:R-:W-:-:S04]  /*14a90*/  LOP3.LUT R4, R4, UR4, RZ, 0xc0, !PT ;  /* 0x0000000404047c12 */ /* 0x001fc8000f8ec0ff */
[----:B------:R-:W0:Y:S01]  /*14aa0*/  POPC R7, R4 ;  /* 0x0000000400077309 */ /* 0x000e220000000000 */
[----:B---3--:R-:W0:Y:S02]  /*14ab0*/  SHFL.IDX PT, R0, R3, R0, 0x1f ;  /* 0x00001f0003007589 */ /* 0x008e2400000e0000 */
[----:B0-----:R-:W-:-:S05]  /*14ac0*/  IADD3 R0, R0, UR38, R7 ;  /* 0x0000002600007c10 */ /* 0x001fca000fffe007 */
[----:B------:R3:W-:Y:S01]  /*14ad0*/  STL [R1], R0 ;  /* 0x0000000001007387 */ /* 0x0007e20000100800 */
[----:B------:R-:W-:Y:S05]  /*14ae0*/  BRA `(.L_x_1326) ;  /* 0x0000004800d07947 */ /* 0x000fea0003800000 */
.L_x_1325:
        /* <DEDUP_REMOVED lines=8> */
[----:B-1----:R-:W-:Y:S02]  /*14b70*/  IMAD.U32 R4, RZ, RZ, UR6 ;  /* 0x00000006ff047e24 */ /* 0x002fe4000f8e00ff */
[----:B------:R-:W1:Y:S01]  /*14b80*/  LDC.64 R2, c[0x4][R2] ;  /* 0x0100000002027b82 */ /* 0x000e620000000a00 */
[----:B0-----:R-:W-:Y:S02]  /*14b90*/  IMAD.U32 R5, RZ, RZ, UR7 ;  /* 0x00000007ff057e24 */ /* 0x001fe4000f8e00ff */
[----:B------:R-:W-:Y:S02]  /*14ba0*/  IMAD.U32 R6, RZ, RZ, UR8 ;  /* 0x00000008ff067e24 */ /* 0x000fe4000f8e00ff */
[----:B------:R-:W-:-:S02]  /*14bb0*/  IMAD.U32 R7, RZ, RZ, UR9 ;  /* 0x00000009ff077e24 */ /* 0x000fc4000f8e00ff */
[----:B--2---:R-:W-:Y:S02]  /*14bc0*/  IMAD.U32 R10, RZ, RZ, UR4 ;  /* 0x00000004ff0a7e24 */ /* 0x004fe4000f8e00ff */
[----:B------:R-:W-:Y:S02]  /*14bd0*/  IMAD.U32 R11, RZ, RZ, UR5 ;  /* 0x00000005ff0b7e24 */ /* 0x000fe4000f8e00ff */
[----:B------:R-:W-:Y:S02]  /*14be0*/  IMAD.MOV.U32 R8, RZ, RZ, 0x70 ;  /* 0x00000070ff087424 */ /* 0x000fe400078e00ff */
[----:B------:R-:W-:Y:S02]  /*14bf0*/  IMAD.MOV.U32 R12, RZ, RZ, 0x1 ;  /* 0x00000001ff0c7424 */ /* 0x000fe400078e00ff */
[----:B------:R-:W-:-:S07]  /*14c00*/  IMAD.MOV.U32 R13, RZ, RZ, RZ ;  /* 0x000000ffff0d7224 */ /* 0x000fce00078e00ff */
[----:B------:R-:W-:-:S07]  /*14c10*/  LEPC R20, `(.L_x_1328) ;  /* 0x000000001014794e */ /* 0x000fce0000000000 */
[----:B-1----:R-:W-:Y:S05]  /*14c20*/  CALL.ABS.NOINC R2 ;  /* 0x0000000002007343 */ /* 0x002fea0003c00000 */
.L_x_1328:
[----:B------:R-:W-:Y:S05]  /*14c30*/  BSYNC B6 ;  /* 0x0000000000067941 */ /* 0x000fea0003800000 */
.L_x_1327:
        /* <DEDUP_REMOVED lines=9> */
[----:B-1----:R-:W-:Y:S02]  /*14cd0*/  IMAD.U32 R4, RZ, RZ, UR6 ;  /* 0x00000006ff047e24 */ /* 0x002fe4000f8e00ff */
[----:B0-----:R-:W-:Y:S02]  /*14ce0*/  IMAD.U32 R5, RZ, RZ, UR7 ;  /* 0x00000007ff057e24 */ /* 0x001fe4000f8e00ff */
[----:B------:R-:W-:Y:S02]  /*14cf0*/  IMAD.U32 R6, RZ, RZ, UR8 ;  /* 0x00000008ff067e24 */ /* 0x000fe4000f8e00ff */
[----:B------:R-:W-:-:S02]  /*14d00*/  IMAD.U32 R7, RZ, RZ, UR9 ;  /* 0x00000009ff077e24 */ /* 0x000fc4000f8e00ff */
[----:B--2---:R-:W-:Y:S02]  /*14d10*/  IMAD.U32 R10, RZ, RZ, UR4 ;  /* 0x00000004ff0a7e24 */ /* 0x004fe4000f8e00ff */
[----:B------:R-:W-:Y:S02]  /*14d20*/  IMAD.U32 R11, RZ, RZ, UR5 ;  /* 0x00000005ff0b7e24 */ /* 0x000fe4000f8e00ff */
[----:B------:R-:W-:Y:S02]  /*14d30*/  IMAD.MOV.U32 R8, RZ, RZ, 0x70 ;  /* 0x00000070ff087424 */ /* 0x000fe400078e00ff */
[----:B------:R-:W-:Y:S02]  /*14d40*/  IMAD.MOV.U32 R12, RZ, RZ, 0x1 ;  /* 0x00000001ff0c7424 */ /* 0x000fe400078e00ff */
[----:B---3--:R-:W-:-:S07]  /*14d50*/  IMAD.MOV.U32 R13, RZ, RZ, RZ ;  /* 0x000000ffff0d7224 */ /* 0x008fce00078e00ff */
[----:B------:R-:W-:-:S07]  /*14d60*/  LEPC R20, `(.L_x_1331) ;  /* 0x000000001014794e */ /* 0x000fce0000000000 */
[----:B----4-:R-:W-:Y:S05]  /*14d70*/  CALL.ABS.NOINC R2 ;  /* 0x0000000002007343 */ /* 0x010fea0003c00000 */
.L_x_1331:
        /* <DEDUP_REMOVED lines=15> */
.L_x_1330:
[----:B------:R-:W-:Y:S05]  /*14e70*/  BSYNC B6 ;  /* 0x0000000000067941 */ /* 0x000fea0003800000 */
.L_x_1329:
[----:B------:R-:W3:Y:S01]  /*14e80*/  LDL R0, [R1+0xc] ;  /* 0x00000c0001007983 */ /* 0x000ee20000100800 */
[----:B------:R-:W-:Y:S02]  /*14e90*/  ULDC.64 UR4, c[0x0][0x9f8] ;  /* 0x00027e0000047ab9 */ /* 0x000fe40000000a00 */
[----:B------:R-:W-:Y:S01]  /*14ea0*/  ISETP.NE.U32.AND P0, PT, RZ, UR4, PT ;  /* 0x00000004ff007c0c */ /* 0x000fe2000bf05070 */
[----:B------:R-:W4:Y:S01]  /*14eb0*/  LDL R17, [R1+0x3c] ;  /* 0x00003c0001117983 */ /* 0x000f220000100800 */
[----:B------:R-:W-:Y:S02]  /*14ec0*/  ULDC.64 UR6, c[0x0][0x208] ;  /* 0x0000820000067ab9 */ /* 0x000fe40000000a00 */
[----:B------:R-:W-:Y:S01]  /*14ed0*/  ISETP.NE.AND.EX P0, PT, RZ, UR5, PT, P0 ;  /* 0x00000005ff007c0c */ /* 0x000fe2000bf05300 */
[----:B------:R-:W-:-:S12]  /*14ee0*/  ULDC.64 UR4, c[0x0][0xa08] ;  /* 0x0002820000047ab9 */ /* 0x000fd80000000a00 */
[----:B------:R-:W5:Y:S01]  /*14ef0*/  @P0 LDC.64 R2, c[0x0][0x9f8] ;  /* 0x00027e00ff020b82 */ /* 0x000f620000000a00 */
[----:B---3--:R-:W-:Y:S02]  /*14f00*/  IMAD.MOV.U32 R7, RZ, RZ, R0 ;  /* 0x000000ffff077224 */ /* 0x008fe400078e0000 */
[----:B-----5:R-:W-:-:S05]  /*14f10*/  @P0 IMAD.WIDE R2, R0, 0x4, R2 ;  /* 0x0000000400020825 */ /* 0x020fca00078e0202 */
[----:B------:R3:W0:Y:S01]  /*14f20*/  @P0 LDG.E R7, desc[UR6][R2.64] ;  /* 0x0000000602070981 */ /* 0x000622000c1e1900 */
[----:B----4-:R-:W-:Y:S01]  /*14f30*/  VIADD R0, R17, 0xffffffff ;  /* 0xffffffff11007836 */ /* 0x010fe20000000000 */
[----:B---3--:R-:W3:Y:S02]  /*14f40*/  LDC.64 R2, c[0x0][0x418] ;  /* 0x00010600ff027b82 */ /* 0x008ee40000000a00 */
[----:B---3--:R-:W-:Y:S01]  /*14f50*/  LOP3.LUT P0, RZ, R2, UR4, RZ, 0xfc, !PT ;  /* 0x0000000402ff7c12 */ /* 0x008fe2000f80fcff */
[----:B------:R-:W-:-:S03]  /*14f60*/  UMOV UR4, 0xffffffff ;  /* 0xffffffff00047882 */ /* 0x000fc60000000000 */
[----:B------:R-:W-:Y:S02]  /*14f70*/  LOP3.LUT P0, RZ, R3, UR5, RZ, 0xfc, P0 ;  /* 0x0000000503ff7c12 */ /* 0x000fe4000800fcff */
[----:B0-----:R-:W-:Y:S01]  /*14f80*/  SHF.R.S32.HI R8, RZ, 0x1f, R7 ;  /* 0x0000001fff087819 */ /* 0x001fe20000011407 */
[----:B------:R0:W-:Y:S01]  /*14f90*/  STL [R1+0x8], R7 ;  /* 0x0000080701007387 */ /* 0x0001e20000100800 */
[----:B------:R-:W-:-:S03]  /*14fa0*/  SEL R17, R7, RZ, !P0 ;  /* 0x000000ff07117207 */ /* 0x000fc60004000000 */
[----:B------:R0:W-:Y:S01]  /*14fb0*/  STL [R1+0x1c], R8 ;  /* 0x00001c0801007387 */ /* 0x0001e20000100800 */
[----:B------:R-:W-:Y:S05]  /*14fc0*/  BRA.DIV UR4, `(.L_x_1332) ;  /* 0x0000005e04ec7947 */ /* 0x000fea000b800000 */
[----:B-1----:R-:W1:Y:S02]  /*14fd0*/  S2R R4, SR_TID.X ;  /* 0x0000000000047919 */ /* 0x002e640000002100 */
[----:B-1----:R-:W-:-:S04]  /*14fe0*/  SHF.R.U32.HI R4, RZ, 0x5, R4 ;  /* 0x00000005ff047819 */ /* 0x002fc80000011604 */
[----:B------:R-:W-:-:S05]  /*14ff0*/  LOP3.LUT R4, R4, 0x3, RZ, 0xc0, !PT ;  /* 0x0000000304047812 */ /* 0x000fca00078ec0ff */
[----:B------:R1:W3:Y:S02]  /*15000*/  SHFL.IDX PT, R14, R4, RZ, 0x1f ;  /* 0x00001fff040e7589 */ /* 0x0002e400000e0000 */
.L_x_1449:
[----:B-1----:R-:W4:Y:S01]  /*15010*/  LDL.LU R4, [R1+0x18] ;  /* 0x0000180001047983 */ /* 0x002f220000300800 */
[----:B------:R-:W-:Y:S02]  /*15020*/  PLOP3.LUT P1, PT, PT, PT, PT, 0x8, 0x0 ;  /* 0x000000000000781c */ /* 0x000fe40003f2e170 */
[----:B---3--:R-:W-:Y:S01]  /*15030*/  ISETP.NE.AND P0, PT, R14, RZ, PT ;  /* 0x000000ff0e00720c */ /* 0x008fe20003f05270 */
[----:B------:R1:W-:Y:S01]  /*15040*/  STL [R1+0x4], R0 ;  /* 0x0000040001007387 */ /* 0x0003e20000100800 */
[----:B----4-:R-:W-:-:S09]  /*15050*/  LOP3.LUT R4, R4, 0xfffffffe, RZ, 0xc0, !PT ;  /* 0xfffffffe04047812 */ /* 0x010fd200078ec0ff */
[----:B------:R-:W-:-:S05]  /*15060*/  @P1 LOP3.LUT R4, R4, 0x1, RZ, 0xfc, !PT ;  /* 0x0000000104041812 */ /* 0x000fca00078efcff */
[----:B------:R1:W-:Y:S01]  /*15070*/  STL [R1+0x18], R4 ;  /* 0x0000180401007387 */ /* 0x0003e20000100800 */
[----:B------:R-:W-:Y:S05]  /*15080*/  @P0 BRA `(.L_x_1333) ;  /* 0x00000004004c0947 */ /* 0x000fea0003800000 */
[----:B------:R-:W-:-:S03]  /*15090*/  UMOV UR4, 0xffffffff ;  /* 0xffffffff00047882 */ /* 0x000fc60000000000 */
[----:B------:R-:W-:Y:S05]  /*150a0*/  BRA.DIV UR4, `(.L_x_1334) ;  /* 0x0000005e04e87947 */ /* 0x000fea000b800000 */
[----:B------:R-:W-:-:S13]  /*150b0*/  ELECT P6, URZ, PT ;  /* 0x00000000003f782f */ /* 0x000fda00038c0000 */
.L_x_1452:
[----:B------:R-:W-:Y:S05]  /*150c0*/  @!P6 BRA `(.L_x_1333) ;  /* 0x00000004003ce947 */ /* 0x000fea0003800000 */
[----:B------:R-:W-:-:S04]  /*150d0*/  ISETP.NE.U32.AND P0, PT, R2, RZ, PT ;  /* 0x000000ff0200720c */ /* 0x000fc80003f05070 */
[----:B------:R-:W-:-:S13]  /*150e0*/  ISETP.NE.AND.EX P0, PT, R3, RZ, PT, P0 ;  /* 0x000000ff0300720c */ /* 0x000fda0003f05300 */
[----:B------:R-:W-:Y:S05]  /*150f0*/  @!P0 BRA `(.L_x_1335) ;  /* 0x0000000000548947 */ /* 0x000fea0003800000 */
[----:B------:R-:W3:Y:S01]  /*15100*/  LDC R6, c[0x0][0x43c] ;  /* 0x00010f00ff067b82 */ /* 0x000ee20000000800 */
[----:B------:R-:W-:Y:S01]  /*15110*/  IMAD.MOV.U32 R9, RZ, RZ, R0 ;  /* 0x000000ffff097224 */ /* 0x000fe200078e0000 */
[----:B------:R-:W-:Y:S01]  /*15120*/  ULDC.64 UR4, c[0x0][0x428] ;  /* 0x00010a0000047ab9 */ /* 0x000fe20000000a00 */
[----:B------:R-:W-:Y:S02]  /*15130*/  ULDC.64 UR6, c[0x0][0x208] ;  /* 0x0000820000067ab9 */ /* 0x000fe40000000a00 */
[----:B-1----:R-:W-:Y:S01]  /*15140*/  IMAD.MOV.U32 R0, RZ, RZ, R9 ;  /* 0x000000ffff007224 */ /* 0x002fe200078e0009 */
[----:B---3--:R-:W-:-:S13]  /*15150*/  ISETP.NE.AND P0, PT, R6, 0x1, PT ;  /* 0x000000010600780c */ /* 0x008fda0003f05270 */
        /* <DEDUP_REMOVED lines=15> */
.L_x_1335:
[----:B---3--:R-:W3:Y:S01]  /*15250*/  LDL R2, [R1+0x10] ;  /* 0x0000100001027983 */ /* 0x008ee20000100800 */
[----:B-1----:R-:W-:Y:S01]  /*15260*/  IMAD R0, R19, 0x8, R18 ;  /* 0x0000000813007824 */ /* 0x002fe200078e0212 */
[----:B---3--:R-:W-:-:S04]  /*15270*/  SHF.L.U32 R2, R2, 0x1f, RZ ;  /* 0x0000001f02027819 */ /* 0x008fc800000006ff */
[----:B------:R-:W1:Y:S02]  /*15280*/  SYNCS.PHASECHK.TRANS64.TRYWAIT P0, [R0+URZ+0x30840], R2 ;  /* 0x03084002000075a7 */ /* 0x000e64000800017f */
[----:B-1----:R-:W-:Y:S05]  /*15290*/  @!P0 BRA `(.L_x_1336) ;  /* 0x0000005c008c8947 */ /* 0x002fea0003800000 */
.L_x_1453:
[----:B------:R-:W3:Y:S02]  /*152a0*/  S2R R3, SR_TID.X ;  /* 0x0000000000037919 */ /* 0x000ee40000002100 */
[----:B---3--:R-:W-:-:S04]  /*152b0*/  LOP3.LUT R3, R3, 0x7f, RZ, 0xc0, !PT ;  /* 0x0000007f03037812 */ /* 0x008fc800078ec0ff */
[----:B------:R-:W-:-:S13]  /*152c0*/  ISETP.NE.AND P0, PT, R3, RZ, PT ;  /* 0x000000ff0300720c */ /* 0x000fda0003f05270 */
        /* <DEDUP_REMOVED lines=8> */
.L_x_1337:
[----:B-1----:R-:W3:Y:S04]  /*15350*/  LDL R2, [R1+0x14] ;  /* 0x0000140001027983 */ /* 0x002ee80000100800 */
[----:B------:R-:W4:Y:S01]  /*15360*/  LDL R3, [R1+0x4] ;  /* 0x0000040001037983 */ /* 0x000f220000100800 */
[----:B------:R-:W-:Y:S01]  /*15370*/  R2UR UR9, R0 ;  /* 0x00000000000972ca */ /* 0x000fe200000e0000 */
[----:B------:R-:W-:-:S05]  /*15380*/  IMAD R0, R19, 0x8000, R18 ;  /* 0x0000800013007824 */ /* 0x000fca00078e0212 */
[----:B------:R-:W-:Y:S01]  /*15390*/  R2UR UR14, R0 ;  /* 0x00000000000e72ca */ /* 0x000fe200000e0000 */
[----:B------:R-:W-:Y:S01]  /*153a0*/  UIADD3 UR4, UP0, UR36, 0x370, URZ ;  /* 0x0000037024047890 */ /* 0x000fe2000ff1e03f */
[----:B---3--:R-:W-:Y:S02]  /*153b0*/  R2UR UR5, R2 ;  /* 0x00000000020572ca */ /* 0x008fe400000e0000 */
[----:B------:R-:W3:Y:S01]  /*153c0*/  LDL.LU R2, [R1+0x18] ;  /* 0x0000180001027983 */ /* 0x000ee20000300800 */
[----:B----4-:R-:W-:Y:S02]  /*153d0*/  R2UR UR11, R3 ;  /* 0x00000000030b72ca */ /* 0x010fe400000e0000 */
[----:B------:R-:W-:Y:S02]  /*153e0*/  R2UR UR12, R16 ;  /* 0x00000000100c72ca */ /* 0x000fe400000e0000 */
[----:B-----5:R-:W-:Y:S01]  /*153f0*/  R2UR UR13, R17 ;  /* 0x00000000110d72ca */ /* 0x020fe200000e0000 */
[----:B------:R-:W-:Y:S01]  /*15400*/  UIADD3 UR9, UR9, 0x30830, URZ ;  /* 0x0003083009097890 */ /* 0x000fe2000fffe03f */
[----:B------:R-:W-:-:S02]  /*15410*/  PLOP3.LUT P0, PT, PT, PT, PT, 0x80, 0x0 ;  /* 0x000000000000781c */ /* 0x000fc40003f0f070 */
[----:B------:R-:W-:Y:S02]  /*15420*/  UIADD3 UR8, UR14, 0x20400, URZ ;  /* 0x000204000e087890 */ /* 0x000fe4000fffe03f */
[----:B------:R-:W-:-:S03]  /*15430*/  UIADD3 UR15, UR14, 0x22400, URZ ;  /* 0x000224000e0f7890 */ /* 0x000fc6000fffe03f */
[----:B------:R-:W-:Y:S02]  /*15440*/  ULEA UR11, UR11, UR5, 0x6 ;  /* 0x000000050b0b7291 */ /* 0x000fe4000f8e303f */
[----:B------:R-:W-:Y:S02]  /*15450*/  UIADD3.X UR5, URZ, UR37, URZ, UP0, !UPT ;  /* 0x000000253f057290 */ /* 0x000fe400087fe43f */
[----:B------:R-:W-:Y:S01]  /*15460*/  UIADD3 UR17, UR14, 0x24400, URZ ;  /* 0x000244000e117890 */ /* 0x000fe2000fffe03f */
[----:B------:R-:W-:Y:S01]  /*15470*/  UMOV UR10, URZ ;  /* 0x0000003f000a7c82 */ /* 0x000fe20008000000 */
[----:B------:R-:W-:Y:S01]  /*15480*/  UMOV UR6, 0x0 ;  /* 0x0000000000067882 */ /* 0x000fe20000000000 */
[----:B------:R-:W-:Y:S01]  /*15490*/  UMOV UR7, 0x14f00000 ;  /* 0x14f0000000077882 */ /* 0x000fe20000000000 */
[----:B------:R-:W-:Y:S01]  /*154a0*/  UMOV UR16, 0x40 ;  /* 0x0000004000107882 */ /* 0x000fe20000000000 */
[----:B------:R-:W-:Y:S02]  /*154b0*/  UIADD3 UR18, UR14, 0x26400, URZ ;  /* 0x000264000e127890 */ /* 0x000fe4000fffe03f */
[----:B------:R1:W-:Y:S01]  /*154c0*/  UTMALDG.4D [UR8], [UR4], desc[UR6] ;  /* 0x00000608040075b4 */ /* 0x0003e20008019000 */
[----:B------:R-:W-:Y:S01]  /*154d0*/  UMOV UR14, 0x80 ;  /* 0x00000080000e7882 */ /* 0x000fe20000000000 */
[----:B-1----:R-:W-:Y:S01]  /*154e0*/  UMOV UR8, UR15 ;  /* 0x0000000f00087c82 */ /* 0x002fe20008000000 */
[----:B------:R-:W-:-:S02]  /*154f0*/  UMOV UR10, UR16 ;  /* 0x00000010000a7c82 */ /* 0x000fc40008000000 */
[----:B------:R1:W-:Y:S02]  /*15500*/  UTMALDG.4D [UR8], [UR4], desc[UR6] ;  /* 0x00000608040075b4 */ /* 0x0003e40008019000 */
[----:B-1----:R-:W-:Y:S01]  /*15510*/  UMOV UR8, UR17 ;  /* 0x0000001100087c82 */ /* 0x002fe20008000000 */
[----:B------:R-:W-:Y:S01]  /*15520*/  UMOV UR10, UR14 ;  /* 0x0000000e000a7c82 */ /* 0x000fe20008000000 */
[----:B------:R-:W-:Y:S01]  /*15530*/  UMOV UR14, 0xc0 ;  /* 0x000000c0000e7882 */ /* 0x000fe20000000000 */
[----:B------:R1:W-:Y:S02]  /*15540*/  UTMALDG.4D [UR8], [UR4], desc[UR6] ;  /* 0x00000608040075b4 */ /* 0x0003e40008019000 */
[----:B-1----:R-:W-:Y:S01]  /*15550*/  UMOV UR8, UR18 ;  /* 0x0000001200087c82 */ /* 0x002fe20008000000 */
[----:B------:R-:W-:Y:S02]  /*15560*/  UMOV UR10, UR14 ;  /* 0x0000000e000a7c82 */ /* 0x000fe40008000000 */
[----:B------:R4:W-:Y:S01]  /*15570*/  UTMALDG.4D [UR8], [UR4], desc[UR6] ;  /* 0x00000608040075b4 */ /* 0x0009e20008019000 */
[----:B---3--:R-:W-:-:S04]  /*15580*/  LOP3.LUT R2, R2, 0xfffffffe, RZ, 0xc0, !PT ;  /* 0xfffffffe02027812 */ /* 0x008fc800078ec0ff */
[----:B------:R-:W-:-:S05]  /*15590*/  @P0 LOP3.LUT R2, R2, 0x1, RZ, 0xfc, !PT ;  /* 0x0000000102020812 */ /* 0x000fca00078efcff */
[----:B------:R4:W-:Y:S01]  /*155a0*/  STL [R1+0x18], R2 ;  /* 0x0000180201007387 */ /* 0x0009e20000100800 */
[----:B------:R-:W-:Y:S01]  /*155b0*/  NOP ;  /* 0x0000000000007918 */ /* 0x000fe20000000000 */
.L_x_1333:
[----:B------:R-:W1:Y:S01]  /*155c0*/  LDL.LU R3, [R1+0x30] ;  /* 0x0000300001037983 */ /* 0x000e620000300800 */
[----:B------:R-:W-:Y:S05]  /*155d0*/  WARPSYNC.ALL ;  /* 0x0000000000007948 */ /* 0x000fea0003800000 */
[----:B----4-:R-:W-:Y:S01]  /*155e0*/  ULDC.64 UR4, c[0x0][0x298] ;  /* 0x0000a60000047ab9 */ /* 0x010fe20000000a00 */
[----:B------:R-:W-:Y:S01]  /*155f0*/  BSSY B6, `(.L_x_1338) ;  /* 0x000001c000067945 */ /* 0x000fe20003800000 */
[----:B------:R-:W-:Y:S01]  /*15600*/  BAR.SYNC.DEFER_BLOCKING 0x8, 0x180 ;  /* 0x0206000000007b1d */ /* 0x000fe20000010000 */
[----:B-1----:R-:W-:Y:S01]  /*15610*/  SHF.R.S32.HI R0, RZ, 0x1f, R3 ;  /* 0x0000001fff007819 */ /* 0x002fe20000011403 */
[----:B------:R-:W-:-:S04]  /*15620*/  IMAD.WIDE.U32 R4, R3, UR4, RZ ;  /* 0x0000000403047c25 */ /* 0x000fc8000f8e00ff */
[----:B------:R-:W-:Y:S01]  /*15630*/  IMAD R2, R0, UR4, RZ ;  /* 0x0000000400027c24 */ /* 0x000fe2000f8e02ff */
[----:B------:R1:W-:Y:S01]  /*15640*/  STL.64 [R1+0x48], R4 ;  /* 0x0000480401007387 */ /* 0x0003e20000100a00 */
[----:B------:R-:W-:Y:S02]  /*15650*/  VIADD R0, R18, 0x10400 ;  /* 0x0001040012007836 */ /* 0x000fe40000000000 */
[----:B------:R-:W-:-:S03]  /*15660*/  IMAD R2, R3, UR5, R2 ;  /* 0x0000000503027c24 */ /* 0x000fc6000f8e0202 */
[----:B------:R-:W-:Y:S01]  /*15670*/  LOP3.LUT P0, RZ, R0, 0x3ff, RZ, 0xc0, !PT ;  /* 0x000003ff00ff7812 */ /* 0x000fe2000780c0ff */
[----:B------:R-:W-:-:S05]  /*15680*/  IMAD.IADD R0, R5, 0x1, R2 ;  /* 0x0000000105007824 */ /* 0x000fca00078e0202 */
[----:B------:R1:W-:Y:S07]  /*15690*/  STL [R1+0x30], R0 ;  /* 0x0000300001007387 */ /* 0x0003ee0000100800 */
[----:B------:R-:W-:Y:S05]  /*156a0*/  @!P0 BRA `(.L_x_1339) ;  /* 0x0000000000408947 */ /* 0x000fea0003800000 */
[----:B------:R-:W-:Y:S01]  /*156b0*/  MOV R2, 0x0 ;  /* 0x0000000000027802 */ /* 0x000fe20000000f00 */
[----:B------:R-:W-:Y:S01]  /*156c0*/  ULDC.64 UR6, c[0x4][0xa8] ;  /* 0x01002a0000067ab9 */ /* 0x000fe20000000a00 */
[----:B------:R-:W-:Y:S01]  /*156d0*/  ULDC.64 UR8, c[0x4][0xb0] ;  /* 0x01002c0000087ab9 */ /* 0x000fe20000000a00 */
[----:B------:R-:W-:Y:S01]  /*156e0*/  ULDC.64 UR4, c[0x4][0x20] ;  /* 0x0100080000047ab9 */ /* 0x000fe20000000a00 */
[----:B-1----:R-:W-:Y:S02]  /*156f0*/  IMAD.U32 R4, RZ, RZ, UR6 ;  /* 0x00000006ff047e24 */ /* 0x002fe4000f8e00ff */
[----:B------:R-:W1:Y:S01]  /*15700*/  LDC.64 R2, c[0x4][R2] ;  /* 0x0100000002027b82 */ /* 0x000e620000000a00 */
[----:B------:R-:W-:Y:S02]  /*15710*/  IMAD.U32 R5, RZ, RZ, UR7 ;  /* 0x00000007ff057e24 */ /* 0x000fe4000f8e00ff */
[----:B------:R-:W-:Y:S02]  /*15720*/  IMAD.U32 R6, RZ, RZ, UR8 ;  /* 0x00000008ff067e24 */ /* 0x000fe4000f8e00ff */
[----:B0-----:R-:W-:-:S02]  /*15730*/  IMAD.U32 R7, RZ, RZ, UR9 ;  /* 0x00000009ff077e24 */ /* 0x001fc4000f8e00ff */
[----:B--2---:R-:W-:Y:S02]  /*15740*/  IMAD.U32 R10, RZ, RZ, UR4 ;  /* 0x00000004ff0a7e24 */ /* 0x004fe4000f8e00ff */
[----:B------:R-:W-:Y:S02]  /*15750*/  IMAD.U32 R11, RZ, RZ, UR5 ;  /* 0x00000005ff0b7e24 */ /* 0x000fe4000f8e00ff */
[----:B------:R-:W-:Y:S02]  /*15760*/  IMAD.MOV.U32 R8, RZ, RZ, 0x70 ;  /* 0x00000070ff087424 */ /* 0x000fe400078e00ff */
[----:B------:R-:W-:Y:S02]  /*15770*/  IMAD.MOV.U32 R12, RZ, RZ, 0x1 ;  /* 0x00000001ff0c7424 */ /* 0x000fe400078e00ff */
[----:B------:R-:W-:-:S07]  /*15780*/  IMAD.MOV.U32 R13, RZ, RZ, RZ ;  /* 0x000000ffff0d7224 */ /* 0x000fce00078e00ff */
[----:B------:R-:W-:-:S07]  /*15790*/  LEPC R20, `(.L_x_1339) ;  /* 0x000000001014794e */ /* 0x000fce0000000000 */
[----:B-1----:R-:W-:Y:S05]  /*157a0*/  CALL.ABS.NOINC R2 ;  /* 0x0000000002007343 */ /* 0x002fea0003c00000 */
.L_x_1339:
[----:B------:R-:W-:Y:S05]  /*157b0*/  BSYNC B6 ;  /* 0x0000000000067941 */ /* 0x000fea0003800000 */
.L_x_1338:
[----:B-1----:R-:W3:Y:S01]  /*157c0*/  LDL.LU R0, [R1+0x30] ;  /* 0x0000300001007983 */ /* 0x002ee20000300800 */
[----:B------:R-:W-:Y:S01]  /*157d0*/  ULDC.64 UR6, c[0x0][0xa00] ;  /* 0x0002800000067ab9 */ /* 0x000fe20000000a00 */
[----:B0-----:R-:W0:Y:S01]  /*157e0*/  LDC R7, c[0x0][0x448] ;  /* 0x00011200ff077b82 */ /* 0x001e220000000800 */
[----:B------:R-:W-:Y:S01]  /*157f0*/  ULDC.64 UR4, c[0x0][0x2d8] ;  /* 0x0000b60000047ab9 */ /* 0x000fe20000000a00 */
[----:B------:R-:W3:Y:S04]  /*15800*/  LDL.LU.64 R2, [R1+0x48] ;  /* 0x0000480001027983 */ /* 0x000ee80000300a00 */
[----:B------:R-:W4:Y:S04]  /*15810*/  LDL R5, [R1+0xc] ;  /* 0x00000c0001057983 */ /* 0x000f280000100800 */
[----:B------:R-:W2:Y:S01]  /*15820*/  LDL R8, [R1+0x28] ;  /* 0x0000280001087983 */ /* 0x000ea20000100800 */
[----:B------:R-:W-:-:S04]  /*15830*/  ISETP.NE.U32.AND P0, PT, RZ, UR6, PT ;  /* 0x00000006ff007c0c */ /* 0x000fc8000bf05070 */
[----:B------:R-:W-:Y:S01]  /*15840*/  ISETP.NE.AND.EX P0, PT, RZ, UR7, PT, P0 ;  /* 0x00000007ff007c0c */ /* 0x000fe2000bf05300 */
[----:B------:R-:W1:Y:S02]  /*15850*/  S2R R9, SR_TID.X ;  /* 0x0000000000097919 */ /* 0x000e640000002100 */
[----:B-1----:R-:W-:Y:S02]  /*15860*/  IMAD.SHL.U32 R9, R9, 0x10, RZ ;  /* 0x0000001009097824 */ /* 0x002fe400078e00ff */
[----:B---3--:R-:W-:Y:S01]  /*15870*/  IMAD.MOV.U32 R3, RZ, RZ, R0 ;  /* 0x000000ffff037224 */ /* 0x008fe200078e0000 */
[----:B----4-:R-:W-:-:S04]  /*15880*/  SHF.R.S32.HI R0, RZ, 0x1f, R5 ;  /* 0x0000001fff007819 */ /* 0x010fc80000011405 */
[----:B------:R-:W-:Y:S02]  /*15890*/  SEL R4, R0, RZ, !P0 ;  /* 0x000000ff00047207 */ /* 0x000fe40004000000 */
[----:B------:R-:W-:Y:S02]  /*158a0*/  SEL R0, R5, RZ, !P0 ;  /* 0x000000ff05007207 */ /* 0x000fe40004000000 */
[----:B------:R-:W1:Y:S01]  /*158b0*/  S2R R5, SR_TID.X ;  /* 0x0000000000057919 */ /* 0x000e620000002100 */
[----:B0-----:R-:W-:Y:S01]  /*158c0*/  ISETP.NE.AND P0, PT, R7, 0x1, PT ;  /* 0x000000010700780c */ /* 0x001fe20003f05270 */
[----:B------:R-:W-:-:S04]  /*158d0*/  IMAD.WIDE.U32 R2, R16, UR4, R2 ;  /* 0x0000000410027c25 */ /* 0x000fc8000f8e0002 */
[----:B------:R-:W-:Y:S01]  /*158e0*/  IMAD R3, R16, UR5, R3 ;  /* 0x0000000510037c24 */ /* 0x000fe2000f8e0203 */
[----:B------:R-:W-:-:S07]  /*158f0*/  ULDC.64 UR4, c[0x0][0x2e0] ;  /* 0x0000b80000047ab9 */ /* 0x000fce0000000a00 */
[----:B------:R-:W0:Y:S01]  /*15900*/  @P0 LDC R6, c[0x0][0x450] ;  /* 0x00011400ff060b82 */ /* 0x000e220000000800 */
[----:B-1----:R-:W-:-:S04]  /*15910*/  LOP3.LUT R5, R5, 0x7f, RZ, 0xc0, !PT ;  /* 0x0000007f05057812 */ /* 0x002fc800078ec0ff */
[----:B------:R-:W-:-:S04]  /*15920*/  SHF.R.U32.HI R5, RZ, 0x3, R5 ;  /* 0x00000003ff057819 */ /* 0x000fc80000011605 */
[----:B------:R-:W-:Y:S02]  /*15930*/  LOP3.LUT R9, R5, 0x70, R9, 0xf8, !PT ;  /* 0x0000007005097812 */ /* 0x000fe400078ef809 */
[----:B------:R-:W1:Y:S01]  /*15940*/  @P0 LDC R5, c[0x0][0x44c] ;  /* 0x00011300ff050b82 */ /* 0x000e620000000800 */
[----:B------:R-:W-:Y:S02]  /*15950*/  IMAD R4, R4, UR4, RZ ;  /* 0x0000000404047c24 */ /* 0x000fe4000f8e02ff */
[----:B------:R-:W-:-:S04]  /*15960*/  IMAD.WIDE.U32 R2, R0, UR4, R2 ;  /* 0x0000000400027c25 */ /* 0x000fc8000f8e0002 */
[----:B------:R-:W-:Y:S01]  /*15970*/  IMAD R0, R0, UR5, R4 ;  /* 0x0000000500007c24 */ /* 0x000fe2000f8e0204 */
[----:B------:R-:W-:Y:S01]  /*15980*/  ULDC.64 UR4, c[0x0][0x2d0] ;  /* 0x0000b40000047ab9 */ /* 0x000fe20000000a00 */
[----:B--2---:R-:W-:Y:S02]  /*15990*/  IMAD.IADD R4, R9, 0x1, R8 ;  /* 0x0000000109047824 */ /* 0x004fe400078e0208 */
[----:B------:R-:W2:Y:S01]  /*159a0*/  S2R R9, SR_TID.X ;  /* 0x0000000000097919 */ /* 0x000ea20000002100 */
[----:B------:R-:W-:Y:S02]  /*159b0*/  IMAD.IADD R3, R3, 0x1, R0 ;  /* 0x0000000103037824 */ /* 0x000fe400078e0200 */
[----:B------:R-:W-:Y:S02]  /*159c0*/  IMAD.MOV.U32 R0, RZ, RZ, R4 ;  /* 0x000000ffff007224 */ /* 0x000fe400078e0004 */
[----:B-1----:R-:W-:-:S05]  /*159d0*/  @P0 IMAD.HI.U32 R5, R4, R5, RZ ;  /* 0x0000000504050227 */ /* 0x002fca00078e00ff */
[----:B0-----:R-:W-:-:S05]  /*159e0*/  @P0 SHF.R.U32.HI R0, RZ, R6, R5 ;  /* 0x00000006ff000219 */ /* 0x001fca0000011605 */
[----:B------:R-:W-:-:S04]  /*159f0*/  IMAD.MOV R5, RZ, RZ, -R0 ;  /* 0x000000ffff057224 */ /* 0x000fc800078e0a00 */
[----:B------:R-:W-:Y:S01]  /*15a00*/  IMAD R4, R7, R5, R4 ;  /* 0x0000000507047224 */ /* 0x000fe200078e0204 */
[----:B------:R-:W-:Y:S01]  /*15a10*/  SHF.R.S32.HI R5, RZ, 0x1f, R0 ;  /* 0x0000001fff057819 */ /* 0x000fe20000011400 */
[----:B------:R-:W-:-:S04]  /*15a20*/  IMAD.WIDE.U32 R2, R0, UR4, R2 ;  /* 0x0000000400027c25 */ /* 0x000fc8000f8e0002 */
[----:B------:R-:W-:-:S04]  /*15a30*/  IMAD R5, R5, UR4, RZ ;  /* 0x0000000405057c24 */ /* 0x000fc8000f8e02ff */
[----:B------:R-:W-:Y:S01]  /*15a40*/  IMAD R0, R0, UR5, R5 ;  /* 0x0000000500007c24 */ /* 0x000fe2000f8e0205 */
[----:B------:R-:W-:-:S03]  /*15a50*/  ULDC.64 UR4, c[0x0][0x2c8] ;  /* 0x0000b20000047ab9 */ /* 0x000fc60000000a00 */
[----:B------:R-:W-:Y:S01]  /*15a60*/  IMAD.IADD R3, R3, 0x1, R0 ;  /* 0x0000000103037824 */ /* 0x000fe200078e0200 */
[----:B------:R-:W-:Y:S01]  /*15a70*/  SHF.R.S32.HI R0, RZ, 0x1f, R4 ;  /* 0x0000001fff007819 */ /* 0x000fe20000011404 */
[----:B--2---:R-:W-:-:S04]  /*15a80*/  IMAD.SHL.U32 R9, R9, 0x8, RZ ;  /* 0x0000000809097824 */ /* 0x004fc800078e00ff */
[----:B------:R-:W-:Y:S01]  /*15a90*/  IMAD R0, R0, UR4, RZ ;  /* 0x0000000400007c24 */ /* 0x000fe2000f8e02ff */
[----:B------:R-:W-:Y:S01]  /*15aa0*/  LOP3.LUT R9, R9, 0x38, RZ, 0xc0, !PT ;  /* 0x0000003809097812 */ /* 0x000fe200078ec0ff */
[----:B------:R-:W-:-:S04]  /*15ab0*/  IMAD.WIDE.U32 R2, R4, UR4, R2 ;  /* 0x0000000404027c25 */ /* 0x000fc8000f8e0002 */
[----:B------:R-:W-:Y:S01]  /*15ac0*/  IMAD R4, R4, UR5, R0 ;  /* 0x0000000504047c24 */ /* 0x000fe2000f8e0200 */
[C---:B------:R-:W-:Y:S01]  /*15ad0*/  LOP3.LUT R12, R9.reuse, 0x40, RZ, 0xfc, !PT ;  /* 0x00000040090c7812 */ /* 0x040fe200078efcff */
[----:B------:R-:W-:Y:S01]  /*15ae0*/  ULDC.64 UR4, c[0x0][0x280] ;  /* 0x0000a00000047ab9 */ /* 0x000fe20000000a00 */
[----:B------:R-:W-:Y:S01]  /*15af0*/  LOP3.LUT R11, R9, 0x80, RZ, 0xfc, !PT ;  /* 0x00000080090b7812 */ /* 0x000fe200078efcff */
[----:B------:R-:W-:Y:S01]  /*15b00*/  IMAD.IADD R3, R3, 0x1, R4 ;  /* 0x0000000103037824 */ /* 0x000fe200078e0204 */
[----:B------:R-:W-:Y:S02]  /*15b10*/  LOP3.LUT R9, R9, 0xc0, RZ, 0xfc, !PT ;  /* 0x000000c009097812 */ /* 0x000fe400078efcff */
[----:B------:R-:W-:Y:S01]  /*15b20*/  LEA R4, P0, R2, UR4, 0x1 ;  /* 0x0000000402047c11 */ /* 0x000fe2000f8008ff */
[----:B------:R-:W-:Y:S02]  /*15b30*/  ULDC UR4, c[0x0][0x2b8] ;  /* 0x0000ae0000047ab9 */ /* 0x000fe40000000800 */
[----:B------:R-:W-:-:S02]  /*15b40*/  ISETP.GE.AND P3, PT, R9, UR4, PT ;  /* 0x0000000409007c0c */ /* 0x000fc4000bf66270 */
[----:B------:R0:W5:Y:S01]  /*15b50*/  LDL R9, [R1+0x20] ;  /* 0x0000200001097983 */ /* 0x0001620000100800 */
[----:B------:R-:W1:Y:S01]  /*15b60*/  S2R R10, SR_TID.X ;  /* 0x00000000000a7919 */ /* 0x000e620000002100 */
[----:B------:R-:W-:Y:S02]  /*15b70*/  LEA.HI.X R3, R2, UR5, R3, 0x1, P0 ;  /* 0x0000000502037c11 */ /* 0x000fe400080f0c03 */
[----:B------:R-:W-:Y:S02]  /*15b80*/  ISETP.GE.AND P1, PT, R12, UR4, PT ;  /* 0x000000040c007c0c */ /* 0x000fe4000bf26270 */
[----:B------:R-:W-:Y:S01]  /*15b90*/  ISETP.GE.AND P2, PT, R11, UR4, PT ;  /* 0x000000040b007c0c */ /* 0x000fe2000bf46270 */
[----:B-1----:R-:W-:-:S05]  /*15ba0*/  IMAD.SHL.U32 R10, R10, 0x8, RZ ;  /* 0x000000080a0a7824 */ /* 0x002fca00078e00ff */
[----:B------:R-:W-:-:S04]  /*15bb0*/  LOP3.LUT R10, R10, 0x38, RZ, 0xc0, !PT ;  /* 0x000000380a0a7812 */ /* 0x000fc800078ec0ff */
[----:B------:R-:W-:Y:S01]  /*15bc0*/  ISETP.GE.AND P0, PT, R10, UR4, PT ;  /* 0x000000040a007c0c */ /* 0x000fe2000bf06270 */
[----:B------:R-:W-:-:S03]  /*15bd0*/  UMOV UR4, 0xffffffff ;  /* 0xffffffff00047882 */ /* 0x000fc60000000000 */
[----:B0-----:R-:W-:Y:S09]  /*15be0*/  BRA.DIV UR4, `(.L_x_1340) ;  /* 0x00000056044c7947 */ /* 0x001ff2000b800000 */
[----:B------:R-:W2:Y:S04]  /*15bf0*/  LDL.LU R6, [R1+0x2c] ;  /* 0x00002c0001067983 */ /* 0x000ea80000300800 */
[----:B------:R-:W3:Y:S01]  /*15c00*/  LDL.LU R11, [R1+0x28] ;  /* 0x00002800010b7983 */ /* 0x000ee20000300800 */
[----:B------:R-:W0:Y:S02]  /*15c10*/  S2R R8, SR_TID.X ;  /* 0x0000000000087919 */ /* 0x000e240000002100 */
[----:B0-----:R-:W-:-:S04]  /*15c20*/  LOP3.LUT R8, R8, 0x7f, RZ, 0xc0, !PT ;  /* 0x0000007f08087812 */ /* 0x001fc800078ec0ff */
[----:B------:R-:W-:Y:S01]  /*15c30*/  SHF.R.U32.HI R8, RZ, 0x3, R8 ;  /* 0x00000003ff087819 */ /* 0x000fe20000011608 */
[----:B------:R-:W-:Y:S01]  /*15c40*/  ULDC.64 UR4, c[0x0][0x208] ;  /* 0x0000820000047ab9 */ /* 0x000fe20000000a00 */
[----:B--2---:R-:W-:Y:S02]  /*15c50*/  IMAD R2, R6, R7, RZ ;  /* 0x0000000706027224 */ /* 0x004fe400078e02ff */
[----:B------:R-:W0:Y:S01]  /*15c60*/  SHFL.IDX PT, R7, R4, RZ, 0x181f ;  /* 0x00181fff04077589 */ /* 0x000e2200000e0000 */
[----:B---3--:R-:W-:-:S03]  /*15c70*/  IMAD.IADD R0, R8, 0x1, R11 ;  /* 0x0000000108007824 */ /* 0x008fc600078e020b */
[----:B------:R-:W1:Y:S02]  /*15c80*/  SHFL.IDX PT, R6, R3, RZ, 0x181f ;  /* 0x00181fff03067589 */ /* 0x000e6400000e0000 */
[----:B------:R-:W-:-:S13]  /*15c90*/  ISETP.GE.AND P5, PT, R0, R2, PT ;  /* 0x000000020000720c */ /* 0x000fda0003fa6270 */
[----:B0-----:R-:W-:-:S05]  /*15ca0*/  @!P5 LEA R7, P4, R10, R7, 0x1 ;  /* 0x000000070a07d211 */ /* 0x001fca00078808ff */
[----:B-1----:R-:W-:-:S05]  /*15cb0*/  @!P5 IMAD.X R6, RZ, RZ, R6, P4 ;  /* 0x000000ffff06d224 */ /* 0x002fca00020e0606 */
[----:B------:R-:W-:-:S04]  /*15cc0*/  @!P5 LOP3.LUT R7, R7, R6, RZ, 0x3c, !PT ;  /* 0x000000060707d212 */ /* 0x000fc800078e3cff */
[----:B------:R-:W-:-:S04]  /*15cd0*/  @!P5 LOP3.LUT R6, R7, R6, RZ, 0x3c, !PT ;  /* 0x000000060706d212 */ /* 0x000fc800078e3cff */
[----:B------:R-:W-:Y:S01]  /*15ce0*/  @!P5 LOP3.LUT R7, R7, R6, RZ, 0x3c, !PT ;  /* 0x000000060707d212 */ /* 0x000fe200078e3cff */
[----:B------:R-:W-:-:S04]  /*15cf0*/  VIADD R5, R0, 0x10 ;  /* 0x0000001000057836 */ /* 0x000fc80000000000 */
        /* <DEDUP_REMOVED lines=78> */
.L_x_1470:
        /* <DEDUP_REMOVED lines=14> */
.L_x_1342:
[----:B------:R-:W-:Y:S05]  /*162c0*/  BSYNC B0 ;  /* 0x0000000000007941 */ /* 0x000fea0003800000 */
.L_x_1341:
[----:B------:R-:W-:Y:S01]  /*162d0*/  NOP ;  /* 0x0000000000007918 */ /* 0x000fe20000000000 */
[----:B------:R-:W-:Y:S01]  /*162e0*/  PLOP3.LUT P0, PT, PT, PT, PT, 0x80, 0x0 ;  /* 0x000000000000781c */ /* 0x000fe20003f0f070 */
[----:B0-----:R-:W-:-:S12]  /*162f0*/  VIADD R6, R18, 0x30800 ;  /* 0x0003080012067836 */ /* 0x001fd80000000000 */
.L_x_1343:
        /* <DEDUP_REMOVED lines=18> */
.L_x_1471:
[----:B------:R-:W-:Y:S05]  /*16420*/  BSYNC B0 ;  /* 0x0000000000007941 */ /* 0x000fea0003800000 */
.L_x_1344:
[----:B------:R-:W0:Y:S04]  /*16430*/  LDL R2, [R1+0x3c] ;  /* 0x00003c0001027983 */ /* 0x000e280000100800 */
[----:B------:R-:W3:Y:S01]  /*16440*/  LDL R4, [R1+0x24] ;  /* 0x0000240001047983 */ /* 0x000ee20000100800 */
[----:B------:R-:W-:Y:S01]  /*16450*/  BSSY B0, `(.L_x_1346) ;  /* 0x00002a8000007945 */ /* 0x000fe20003800000 */
[----:B0-----:R-:W-:-:S05]  /*16460*/  VIADD R0, R2, 0xfffffffe ;  /* 0xfffffffe02007836 */ /* 0x001fca0000000000 */
[----:B---3--:R-:W-:-:S13]  /*16470*/  ISETP.GE.AND P0, PT, R0, R4, PT ;  /* 0x000000040000720c */ /* 0x008fda0003f06270 */
[----:B------:R-:W-:Y:S05]  /*16480*/  @!P0 BRA `(.L_x_1347) ;  /* 0x0000002800908947 */ /* 0x000fea0003800000 */
[----:B------:R-:W3:Y:S04]  /*16490*/  LDL.LU R2, [R1+0x40] ;  /* 0x0000400001027983 */ /* 0x000ee80000300800 */
[----:B------:R-:W4:Y:S04]  /*164a0*/  LDL.LU R8, [R1+0x38] ;  /* 0x0000380001087983 */ /* 0x000f280000300800 */
[----:B--2---:R-:W2:Y:S04]  /*164b0*/  LDL.LU R3, [R1+0x54] ;  /* 0x0000540001037983 */ /* 0x004ea80000300800 */
[----:B------:R-:W5:Y:S04]  /*164c0*/  LDL.LU R7, [R1+0x34] ;  /* 0x0000340001077983 */ /* 0x000f680000300800 */
[----:B-1----:R-:W5:Y:S01]  /*164d0*/  LDL.LU R5, [R1+0x58] ;  /* 0x0000580001057983 */ /* 0x002f620000300800 */
[----:B------:R-:W-:Y:S01]  /*164e0*/  LOP3.LUT R11, RZ, R4, RZ, 0x33, !PT ;  /* 0x00000004ff0b7212 */ /* 0x000fe200078e33ff */
[----:B------:R-:W-:Y:S01]  /*164f0*/  BSSY B2, `(.L_x_1348) ;  /* 0x00000e9000027945 */ /* 0x000fe20003800000 */
[----:B---3--:R-:W-:-:S04]  /*16500*/  VIADD R2, R2, 0x1 ;  /* 0x0000000102027836 */ /* 0x008fc80000000000 */
[----:B----4-:R-:W-:Y:S01]  /*16510*/  IMAD R2, R2, R8, RZ ;  /* 0x0000000802027224 */ /* 0x010fe200078e02ff */
[----:B--2---:R-:W-:-:S04]  /*16520*/  LOP3.LUT R3, RZ, R3, RZ, 0x33, !PT ;  /* 0x00000003ff037212 */ /* 0x004fc800078e33ff */
[----:B------:R-:W-:-:S04]  /*16530*/  LOP3.LUT R2, RZ, R2, RZ, 0x33, !PT ;  /* 0x00000002ff027212 */ /* 0x000fc800078e33ff */
[----:B-----5:R-:W-:Y:S02]  /*16540*/  VIADDMNMX R2, R2, -R7, R3, !PT ;  /* 0x8000000702027246 */ /* 0x020fe40007800103 */
[----:B------:R-:W-:-:S04]  /*16550*/  LOP3.LUT R8, RZ, R5, RZ, 0x33, !PT ;  /* 0x00000005ff087212 */ /* 0x000fc800078e33ff */
[----:B------:R-:W-:-:S04]  /*16560*/  VIMNMX R8, R2, R8, !PT ;  /* 0x0000000802087248 */ /* 0x000fc80007fe0100 */
[----:B------:R-:W-:Y:S02]  /*16570*/  VIADDMNMX R11, R8, 0x2, R11, !PT ;  /* 0x00000002080b7846 */ /* 0x000fe4000780010b */
[----:B------:R-:W-:-:S05]  /*16580*/  LOP3.LUT R2, RZ, R8, RZ, 0x33, !PT ;  /* 0x00000008ff027212 */ /* 0x000fca00078e33ff */
        /* <DEDUP_REMOVED lines=39> */
.L_x_1352:
[----:B------:R-:W-:Y:S01]  /*16800*/  IMAD R3, R9, 0x8, R18 ;  /* 0x0000000809037824 */ /* 0x000fe200078e0212 */
[----:B------:R-:W-:Y:S01]  /*16810*/  SHF.L.U32 R2, R10, 0x1f, RZ ;  /* 0x0000001f0a027819 */ /* 0x000fe200000006ff */
[----:B------:R-:W-:Y:S03]  /*16820*/  BSSY B3, `(.L_x_1353) ;  /* 0x0000003000037945 */ /* 0x000fe60003800000 */
[----:B------:R-:W1:Y:S02]  /*16830*/  SYNCS.PHASECHK.TRANS64.TRYWAIT P0, [R3+URZ+0x30840], R2 ;  /* 0x03084002030075a7 */ /* 0x000e64000800017f */
[----:B-1----:R-:W-:Y:S05]  /*16840*/  @!P0 BRA `(.L_x_1354) ;  /* 0x0000005400548947 */ /* 0x002fea0003800000 */
.L_x_1472:
[----:B------:R-:W-:Y:S05]  /*16850*/  BSYNC B3 ;  /* 0x0000000000037941 */ /* 0x000fea0003800000 */
.L_x_1353:
        /* <DEDUP_REMOVED lines=12> */
.L_x_1356:
[----:B------:R-:W-:Y:S05]  /*16920*/  BSYNC B3 ;  /* 0x0000000000037941 */ /* 0x000fea0003800000 */
.L_x_1355:
        /* <DEDUP_REMOVED lines=12> */
.L_x_1357:
        /* <DEDUP_REMOVED lines=16> */
.L_x_1358:
        /* <DEDUP_REMOVED lines=16> */
.L_x_1359:
        /* <DEDUP_REMOVED lines=16> */
.L_x_1360:
        /* <DEDUP_REMOVED lines=16> */
.L_x_1473:
[----:B------:R-:W-:Y:S05]  /*16df0*/  BSYNC B3 ;  /* 0x0000000000037941 */ /* 0x000fea0003800000 */
.L_x_1361:
        /* <DEDUP_REMOVED lines=12> */
.L_x_1364:
[----:B------:R-:W-:Y:S05]  /*16ec0*/  BSYNC B3 ;  /* 0x0000000000037941 */ /* 0x000fea0003800000 */
.L_x_1363:
        /* <DEDUP_REMOVED lines=13> */
.L_x_1365:
        /* <DEDUP_REMOVED lines=15> */
.L_x_1366:
        /* <DEDUP_REMOVED lines=15> */
.L_x_1367:
        /* <DEDUP_REMOVED lines=15> */
.L_x_1368:
        /* <DEDUP_REMOVED lines=12> */
.L_x_1351:
[----:B------:R-:W-:Y:S05]  /*17330*/  BSYNC B1 ;  /* 0x0000000000017941 */ /* 0x000fea0003800000 */
.L_x_1350:
[----:B0-----:R-:W2:Y:S01]  /*17340*/  LDL.LU R0, [R1+0x3c] ;  /* 0x00003c0001007983 */ /* 0x001ea20000300800 */
[----:B------:R-:W-:-:S03]  /*17350*/  IMAD.MOV.U32 R19, RZ, RZ, R9 ;  /* 0x000000ffff137224 */ /* 0x000fc600078e0009 */
[----:B------:R0:W-:Y:S02]  /*17360*/  STL [R1+0x10], R10 ;  /* 0x0000100a01007387 */ /* 0x0001e40000100800 */
[----:B0-2---:R-:W-:-:S07]  /*17370*/  VIADD R0, R0, 0xfffffffd ;  /* 0xfffffffd00007836 */ /* 0x005fce0000000000 */
.L_x_1349:
[----:B------:R-:W-:Y:S05]  /*17380*/  BSYNC B2 ;  /* 0x0000000000027941 */ /* 0x000fea0003800000 */
.L_x_1348:
[----:B------:R-:W-:-:S05]  /*17390*/  VIADD R11, R11, 0xfffffffe ;  /* 0xfffffffe0b0b7836 */ /* 0x000fca0000000000 */
[----:B------:R-:W-:-:S13]  /*173a0*/  ISETP.NE.AND P0, PT, R11, R8, PT ;  /* 0x000000080b00720c */ /* 0x000fda0003f05270 */
[----:B------:R-:W-:Y:S05]  /*173b0*/  @!P0 BRA `(.L_x_1347) ;  /* 0x0000001800c48947 */ /* 0x000fea0003800000 */
[----:B------:R-:W-:-:S07]  /*173c0*/  IMAD.MOV.U32 R9, RZ, RZ, R17 ;  /* 0x000000ffff097224 */ /* 0x000fce00078e0011 */
.L_x_1407:
        /* <DEDUP_REMOVED lines=36> */
.L_x_1371:
[----:B------:R-:W-:Y:S01]  /*17610*/  IMAD R3, R4, 0x8, R18 ;  /* 0x0000000804037824 */ /* 0x000fe200078e0212 */
[----:B------:R-:W-:Y:S01]  /*17620*/  SHF.L.U32 R2, R5, 0x1f, RZ ;  /* 0x0000001f05027819 */ /* 0x000fe200000006ff */
[----:B------:R-:W-:Y:S03]  /*17630*/  BSSY B2, `(.L_x_1372) ;  /* 0x0000003000027945 */ /* 0x000fe60003800000 */
[----:B------:R-:W1:Y:S02]  /*17640*/  SYNCS.PHASECHK.TRANS64.TRYWAIT P0, [R3+URZ+0x30840], R2 ;  /* 0x03084002030075a7 */ /* 0x000e64000800017f */
[----:B-1----:R-:W-:Y:S05]  /*17650*/  @!P0 BRA `(.L_x_1373) ;  /* 0x0000004400f88947 */ /* 0x002fea0003800000 */
.L_x_1474:
[----:B------:R-:W-:Y:S05]  /*17660*/  BSYNC B2 ;  /* 0x0000000000027941 */ /* 0x000fea0003800000 */
.L_x_1372:
        /* <DEDUP_REMOVED lines=12> */
.L_x_1375:
[----:B------:R-:W-:Y:S05]  /*17730*/  BSYNC B2 ;  /* 0x0000000000027941 */ /* 0x000fea0003800000 */
.L_x_1374:
        /* <DEDUP_REMOVED lines=12> */
.L_x_1376:
        /* <DEDUP_REMOVED lines=16> */
.L_x_1377:
        /* <DEDUP_REMOVED lines=16> */
.L_x_1378:
        /* <DEDUP_REMOVED lines=16> */
.L_x_1379:
        /* <DEDUP_REMOVED lines=16> */
.L_x_1475:
[----:B------:R-:W-:Y:S05]  /*17c00*/  BSYNC B2 ;  /* 0x0000000000027941 */ /* 0x000fea0003800000 */
.L_x_1380:
        /* <DEDUP_REMOVED lines=11> */
.L_x_1383:
[----:B------:R-:W-:Y:S05]  /*17cc0*/  BSYNC B2 ;  /* 0x0000000000027941 */ /* 0x000fea0003800000 */
.L_x_1382:
        /* <DEDUP_REMOVED lines=12> */
.L_x_1384:
        /* <DEDUP_REMOVED lines=15> */
.L_x_1385:
        /* <DEDUP_REMOVED lines=15> */
.L_x_1386:
        /* <DEDUP_REMOVED lines=15> */
.L_x_1387:
        /* <DEDUP_REMOVED lines=12> */
.L_x_1370:
[----:B------:R-:W-:Y:S05]  /*18120*/  BSYNC B1 ;  /* 0x0000000000017941 */ /* 0x000fea0003800000 */
.L_x_1369:
        /* <DEDUP_REMOVED lines=36> */
.L_x_1390:
[----:B------:R-:W-:Y:S01]  /*18370*/  IMAD R2, R19, 0x8, R18 ;  /* 0x0000000813027824 */ /* 0x000fe200078e0212 */
[----:B------:R-:W-:Y:S01]  /*18380*/  SHF.L.U32 R3, R12, 0x1f, RZ ;  /* 0x0000001f0c037819 */ /* 0x000fe200000006ff */
[----:B------:R-:W-:Y:S03]  /*18390*/  BSSY B2, `(.L_x_1391) ;  /* 0x0000003000027945 */ /* 0x000fe60003800000 */
[----:B------:R-:W2:Y:S02]  /*183a0*/  SYNCS.PHASECHK.TRANS64.TRYWAIT P0, [R2+URZ+0x30840], R3 ;  /* 0x03084003020075a7 */ /* 0x000ea4000800017f */
[----:B--2---:R-:W-:Y:S05]  /*183b0*/  @!P0 BRA `(.L_x_1392) ;  /* 0x0000003800c88947 */ /* 0x004fea0003800000 */
.L_x_1476:
[----:B------:R-:W-:Y:S05]  /*183c0*/  BSYNC B2 ;  /* 0x0000000000027941 */ /* 0x000fea0003800000 */
.L_x_1391:
        /* <DEDUP_REMOVED lines=12> */
.L_x_1394:
[----:B------:R-:W-:Y:S05]  /*18490*/  BSYNC B2 ;  /* 0x0000000000027941 */ /* 0x000fea0003800000 */
.L_x_1393:
        /* <DEDUP_REMOVED lines=13> */
.L_x_1395:
        /* <DEDUP_REMOVED lines=16> */
.L_x_1396:
        /* <DEDUP_REMOVED lines=16> */
.L_x_1397:
        /* <DEDUP_REMOVED lines=16> */
.L_x_1398:
        /* <DEDUP_REMOVED lines=15> */
.L_x_1477:
[----:B------:R-:W-:Y:S05]  /*18960*/  BSYNC B2 ;  /* 0x0000000000027941 */ /* 0x000fea0003800000 */
.L_x_1399:
        /* <DEDUP_REMOVED lines=11> */
.L_x_1402:
[----:B------:R-:W-:Y:S05]  /*18a20*/  BSYNC B2 ;  /* 0x0000000000027941 */ /* 0x000fea0003800000 */
.L_x_1401:
        /* <DEDUP_REMOVED lines=12> */
.L_x_1403:
        /* <DEDUP_REMOVED lines=15> */
.L_x_1404:
        /* <DEDUP_REMOVED lines=15> */
.L_x_1405:
        /* <DEDUP_REMOVED lines=15> */
.L_x_1406:
        /* <DEDUP_REMOVED lines=12> */
.L_x_1389:
[----:B------:R-:W-:Y:S05]  /*18e80*/  BSYNC B1 ;  /* 0x0000000000017941 */ /* 0x000fea0003800000 */
.L_x_1388:
[----:B------:R-:W2:Y:S01]  /*18e90*/  LDL R2, [R1+0x24] ;  /* 0x0000240001027983 */ /* 0x000ea20000100800 */
[----:B------:R-:W-:Y:S01]  /*18ea0*/  VIADD R0, R0, 0xfffffffe ;  /* 0xfffffffe00007836 */ /* 0x000fe20000000000 */
[----:B--2---:R-:W-:-:S13]  /*18eb0*/  ISETP.GT.AND P0, PT, R7, R2, PT ;  /* 0x000000020700720c */ /* 0x004fda0003f04270 */
[----:B------:R-:W-:Y:S05]  /*18ec0*/  @P0 BRA `(.L_x_1407) ;  /* 0xffffffe400400947 */ /* 0x000fea000383ffff */
.L_x_1347:
[----:B------:R-:W-:Y:S05]  /*18ed0*/  BSYNC B0 ;  /* 0x0000000000007941 */ /* 0x000fea0003800000 */
.L_x_1346:
[----:B--2---:R-:W2:Y:S01]  /*18ee0*/  S2R R3, SR_TID.X ;  /* 0x0000000000037919 */ /* 0x004ea20000002100 */
        /* <DEDUP_REMOVED lines=18> */
.L_x_1409:
[----:B------:R-:W-:Y:S05]  /*19010*/  BSYNC B0 ;  /* 0x0000000000007941 */ /* 0x000fea0003800000 */
.L_x_1408:
        /* <DEDUP_REMOVED lines=11> */
.L_x_1478:
[----:B------:R-:W-:Y:S05]  /*190d0*/  BSYNC B1 ;  /* 0x0000000000017941 */ /* 0x000fea0003800000 */
.L_x_1412:
        /* <DEDUP_REMOVED lines=9> */
.L_x_1415:
[----:B------:R-:W-:Y:S05]  /*19170*/  BSYNC B1 ;  /* 0x0000000000017941 */ /* 0x000fea0003800000 */
.L_x_1414:
        /* <DEDUP_REMOVED lines=12> */
.L_x_1416:
        /* <DEDUP_REMOVED lines=15> */
.L_x_1417:
        /* <DEDUP_REMOVED lines=15> */
.L_x_1418:
        /* <DEDUP_REMOVED lines=15> */
.L_x_1419:
        /* <DEDUP_REMOVED lines=10> */
.L_x_1411:
[----:B------:R-:W-:Y:S05]  /*195b0*/  BSYNC B0 ;  /* 0x0000000000007941 */ /* 0x000fea0003800000 */
.L_x_1410:
[----:B------:R-:W2:Y:S01]  /*195c0*/  LDL.LU R4, [R1+0x10] ;  /* 0x0000100001047983 */ /* 0x000ea20000300800 */
[----:B------:R-:W-:-:S05]  /*195d0*/  VIADD R19, R19, 0x1 ;  /* 0x0000000113137836 */ /* 0x000fca0000000000 */
[----:B------:R-:W-:-:S04]  /*195e0*/  ISETP.NE.AND P0, PT, R19, 0x2, PT ;  /* 0x000000021300780c */ /* 0x000fc80003f05270 */
[----:B------:R-:W-:Y:S02]  /*195f0*/  SEL R0, RZ, 0x1, P0 ;  /* 0x00000001ff007807 */ /* 0x000fe40000000000 */
[----:B------:R-:W-:Y:S02]  /*19600*/  SEL R19, R19, RZ, P0 ;  /* 0x000000ff13137207 */ /* 0x000fe40000000000 */
[----:B--2---:R-:W-:-:S05]  /*19610*/  LOP3.LUT R4, R4, R0, RZ, 0x3c, !PT ;  /* 0x0000000004047212 */ /* 0x004fca00078e3cff */
[----:B------:R2:W-:Y:S02]  /*19620*/  STL [R1+0x10], R4 ;  /* 0x0000100401007387 */ /* 0x0005e40000100800 */
.L_x_1326:
[----:B------:R-:W-:Y:S05]  /*19630*/  BSYNC B7 ;  /* 0x0000000000077941 */ /* 0x000fea0003800000 */
.L_x_1324:
[----:B---3--:R-:W3:Y:S02]  /*19640*/  LDL R0, [R1+0x18] ;  /* 0x0000180001007983 */ /* 0x008ee40000100800 */
[----:B---3--:R-:W-:-:S13]  /*19650*/  LOP3.LUT P0, RZ, R0, 0x2, RZ, 0xc0, !PT ;  /* 0x0000000200ff7812 */ /* 0x008fda000780c0ff */
[----:B------:R-:W-:Y:S05]  /*19660*/  @!P0 BRA `(.L_x_1420) ;  /* 0x00000000002c8947 */ /* 0x000fea0003800000 */
[----:B------:R-:W-:Y:S05]  /*19670*/  WARPSYNC.ALL ;  /* 0x0000000000007948 */ /* 0x000fea0003800000 */
[----:B------:R-:W3:Y:S08]  /*19680*/  S2UR UR5, SR_CgaCtaId ;  /* 0x00000000000579c3 */ /* 0x000ef00000008800 */
[----:B------:R-:W-:Y:S06]  /*19690*/  BAR.SYNC.DEFER_BLOCKING 0x5, 0x180 ;  /* 0x0146000000007b1d */ /* 0x000fec0000010000 */
[----:B------:R-:W-:-:S02]  /*196a0*/  UMOV UR4, 0x400 ;  /* 0x0000040000047882 */ /* 0x000fc40000000000 */
[----:B---3--:R-:W-:-:S06]  /*196b0*/  ULEA UR4, UR5, UR4, 0x18 ;  /* 0x0000000405047291 */ /* 0x008fcc000f8ec03f */
[----:B------:R-:W-:-:S05]  /*196c0*/  IMAD.U32 R18, RZ, RZ, UR4 ;  /* 0x00000004ff127e24 */ /* 0x000fca000f8e00ff */
[----:B012---:R-:W0:Y:S04]  /*196d0*/  LDS.128 R4, [R18+0x308d0] ;  /* 0x0308d00012047984 */ /* 0x007e280000000c00 */
[----:B0-----:R1:W-:Y:S04]  /*196e0*/  STL.64 [R1], R4 ;  /* 0x0000000401007387 */ /* 0x0013e80000100a00 */
[----:B------:R1:W-:Y:S01]  /*196f0*/  STL.64 [R1+0x8], R6 ;  /* 0x0000080601007387 */ /* 0x0003e20000100a00 */
[----:B------:R-:W-:Y:S06]  /*19700*/  BAR.ARV 0x4, 0x180 ;  /* 0x0106000000007b1d */ /* 0x000fec0000002000 */
[----:B------:R-:W-:Y:S05]  /*19710*/  BRA `(.L_x_1421) ;  /* 0x00000010003c7947 */ /* 0x000fea0003800000 */
.L_x_1420:
[----:B------:R-:W3:Y:S01]  /*19720*/  S2R R16, SR_TID.X ;  /* 0x0000000000107919 */ /* 0x000ee20000002100 */
[----:B------:R-:W-:Y:S01]  /*19730*/  UMOV UR4, 0xffffffff ;  /* 0xffffffff00047882 */ /* 0x000fe20000000000 */
[----:B---3--:R-:W-:-:S04]  /*19740*/  LOP3.LUT R16, R16, 0x1f, RZ, 0xc0, !PT ;  /* 0x0000001f10107812 */ /* 0x008fc800078ec0ff */
[----:B------:R-:W-:Y:S01]  /*19750*/  ISETP.NE.AND P0, PT, R16, 0x1f, PT ;  /* 0x0000001f1000780c */ /* 0x000fe20003f05270 */
[----:B------:R-:W-:-:S12]  /*19760*/  BRA.DIV UR4, `(.L_x_1422) ;  /* 0x0000002a04187947 */ /* 0x000fd8000b800000 */
[----:B------:R-:W0:Y:S01]  /*19770*/  LDL.LU R3, [R1] ;  /* 0x0000000001037983 */ /* 0x000e220000300800 */
[----:B------:R-:W-:-:S03]  /*19780*/  ULDC UR4, c[0x0][0xc3c] ;  /* 0x00030f0000047ab9 */ /* 0x000fc60000000800 */
[----:B-12---:R-:W2:Y:S01]  /*19790*/  LDL R4, [R1+0xc] ;  /* 0x00000c0001047983 */ /* 0x006ea20000100800 */
[----:B------:R-:W-:Y:S01]  /*197a0*/  ULDC.64 UR6, c[0x0][0x208] ;  /* 0x0000820000067ab9 */ /* 0x000fe20000000a00 */
[----:B0-----:R-:W-:Y:S02]  /*197b0*/  IMAD.MOV.U32 R8, RZ, RZ, R3 ;  /* 0x000000ffff087224 */ /* 0x001fe400078e0003 */
[----:B--2---:R-:W-:-:S05]  /*197c0*/  IMAD.IADD R0, R4, 0x1, R16 ;  /* 0x0000000104007824 */ /* 0x004fca00078e0210 */
        /* <DEDUP_REMOVED lines=8> */
[C---:B------:R-:W-:Y:S02]  /*19850*/  ISETP.GE.U32.AND P2, PT, R16.reuse, 0x2, PT ;  /* 0x000000021000780c */ /* 0x040fe40003f46070 */
[C---:B------:R-:W-:Y:S01]  /*19860*/  ISETP.GE.U32.AND P3, PT, R16.reuse, 0x4, PT ;  /* 0x000000041000780c */ /* 0x040fe20003f66070 */
[----:B------:R-:W-:Y:S01]  /*19870*/  SHFL.IDX PT, R0, R8, RZ, 0x1f ;  /* 0x00001fff08007589 */ /* 0x000fe200000e0000 */
[C---:B------:R-:W-:Y:S02]  /*19880*/  ISETP.GE.U32.AND P4, PT, R16.reuse, 0x8, PT ;  /* 0x000000081000780c */ /* 0x040fe40003f86070 */
[----:B------:R-:W-:Y:S01]  /*19890*/  ISETP.GE.U32.AND P5, PT, R16, 0x10, PT ;  /* 0x000000101000780c */ /* 0x000fe20003fa6070 */
[----:B------:R-:W-:Y:S01]  /*198a0*/  SHFL.IDX PT, R9, R8, 0x1, 0x1f ;  /* 0x00201f0008097f89 */ /* 0x000fe200000e0000 */
[----:B--2---:R-:W-:Y:S01]  /*198b0*/  @!P1 IMAD.MOV.U32 R5, RZ, RZ, R6 ;  /* 0x000000ffff059224 */ /* 0x004fe200078e0006 */
[----:B------:R-:W-:-:S02]  /*198c0*/  CS2R R6, SRZ ;  /* 0x0000000000067805 */ /* 0x000fc4000001ff00 */
[----:B---3--:R-:W-:Y:S01]  /*198d0*/  @!P1 IMAD.MOV.U32 R7, RZ, RZ, R2 ;  /* 0x000000ffff079224 */ /* 0x008fe200078e0002 */
        /* <DEDUP_REMOVED lines=18> */
.L_x_1488:
[----:B------:R-:W-:Y:S02]  /*19a00*/  ULDC UR4, c[0x0][0xc38] ;  /* 0x00030e0000047ab9 */ /* 0x000fe40000000800 */
[----:B------:R-:W-:-:S04]  /*19a10*/  IMAD.U32 R8, RZ, RZ, UR4 ;  /* 0x00000004ff087e24 */ /* 0x000fc8000f8e00ff */
[----:B-1----:R-:W-:-:S04]  /*19a20*/  IMAD R10, R10, R8, RZ ;  /* 0x000000080a0a7224 */ /* 0x002fc800078e02ff */
[----:B------:R-:W-:-:S05]  /*19a30*/  IMAD.IADD R4, R9, 0x1, R10 ;  /* 0x0000000109047824 */ /* 0x000fca00078e020a */
[----:B------:R-:W-:-:S13]  /*19a40*/  ISETP.GT.AND P6, PT, R4, R0, PT ;  /* 0x000000000400720c */ /* 0x000fda0003fc4270 */
[----:B------:R-:W-:Y:S05]  /*19a50*/  @P6 BRA `(.L_x_1423) ;  /* 0x0000000000b06947 */ /* 0x000fea0003800000 */
.L_x_1426:
[----:B------:R-:W2:Y:S01]  /*19a60*/  LDL.LU R3, [R1+0xc] ;  /* 0x00000c0001037983 */ /* 0x000ea20000300800 */
[----:B0-----:R-:W0:Y:S01]  /*19a70*/  LDC R2, c[0x0][0xc3c] ;  /* 0x00030f00ff027b82 */ /* 0x001e220000000800 */
[----:B--2---:R-:W-:-:S05]  /*19a80*/  VIADD R3, R3, 0x1f ;  /* 0x0000001f03037836 */ /* 0x004fca0000000000 */
[----:B0-----:R-:W-:-:S13]  /*19a90*/  ISETP.GE.AND P6, PT, R3, R2, PT ;  /* 0x000000020300720c */ /* 0x001fda0003fc6270 */
[----:B------:R-:W-:Y:S05]  /*19aa0*/  @P6 BRA `(.L_x_1424) ;  /* 0x0000000800f06947 */ /* 0x000fea0003800000 */
[----:B------:R-:W0:Y:S01]  /*19ab0*/  S2R R5, SR_TID.X ;  /* 0x0000000000057919 */ /* 0x000e220000002100 */
[----:B------:R-:W-:Y:S01]  /*19ac0*/  ULDC.64 UR4, c[0x0][0x208] ;  /* 0x0000820000047ab9 */ /* 0x000fe20000000a00 */
[----:B------:R1:W-:Y:S01]  /*19ad0*/  STL [R1+0xc], R3 ;  /* 0x00000c0301007387 */ /* 0x0003e20000100800 */
[----:B0-----:R-:W-:-:S05]  /*19ae0*/  LOP3.LUT R5, R5, 0x1f, RZ, 0xc0, !PT ;  /* 0x0000001f05057812 */ /* 0x001fca00078ec0ff */
[----:B------:R-:W-:Y:S02]  /*19af0*/  IMAD.IADD R7, R3, 0x1, R5 ;  /* 0x0000000103077824 */ /* 0x000fe400078e0205 */
[----:B------:R-:W-:-:S03]  /*19b00*/  IMAD.MOV.U32 R5, RZ, RZ, RZ ;  /* 0x000000ffff057224 */ /* 0x000fc600078e00ff */
[----:B------:R-:W-:-:S13]  /*19b10*/  ISETP.GE.OR P6, PT, R7, R2, !P0 ;  /* 0x000000020700720c */ /* 0x000fda00047c6670 */
[----:B-1----:R-:W0:Y:S02]  /*19b20*/  @!P6 LDC.64 R2, c[0x0][0xc80] ;  /* 0x00032000ff02eb82 */ /* 0x002e240000000a00 */
[----:B0-----:R-:W-:-:S05]  /*19b30*/  @!P6 IMAD.WIDE R2, R7, 0x4, R2 ;  /* 0x000000040702e825 */ /* 0x001fca00078e0202 */
[----:B------:R0:W2:Y:S02]  /*19b40*/  @!P6 LDG.E R5, desc[UR4][R2.64] ;  /* 0x000000040205e981 */ /* 0x0000a4000c1e1900 */
[----:B0-----:R-:W0:Y:S02]  /*19b50*/  @!P6 LDC.64 R2, c[0x0][0xc78] ;  /* 0x00031e00ff02eb82 */ /* 0x001e240000000a00 */
[----:B0-----:R-:W-:-:S04]  /*19b60*/  @!P6 IMAD.WIDE R2, R7, 0x4, R2 ;  /* 0x000000040702e825 */ /* 0x001fc800078e0202 */
[----:B------:R-:W-:-:S06]  /*19b70*/  IMAD.MOV.U32 R7, RZ, RZ, RZ ;  /* 0x000000ffff077224 */ /* 0x000fcc00078e00ff */
[----:B------:R-:W2:Y:S01]  /*19b80*/  @!P6 LDG.E R7, desc[UR4][R2.64] ;  /* 0x000000040207e981 */ /* 0x000ea2000c1e1900 */
[----:B------:R-:W-:Y:S01]  /*19b90*/  UMOV UR4, 0xffffffff ;  /* 0xffffffff00047882 */ /* 0x000fe20000000000 */
[----:B--2---:R-:W-:Y:S02]  /*19ba0*/  IMAD R2, R7, R5, RZ ;  /* 0x0000000507027224 */ /* 0x004fe400078e02ff */
[----:B------:R-:W-:Y:S05]  /*19bb0*/  BRA.DIV UR4, `(.L_x_1425) ;  /* 0x0000002a04647947 */ /* 0x000fea000b800000 */
        /* <DEDUP_REMOVED lines=16> */
.L_x_1496:
[----:B------:R-:W-:Y:S02]  /*19cc0*/  ULDC UR4, c[0x0][0xc38] ;  /* 0x00030e0000047ab9 */ /* 0x000fe40000000800 */
[----:B------:R-:W-:-:S04]  /*19cd0*/  IMAD.U32 R8, RZ, RZ, UR4 ;  /* 0x00000004ff087e24 */ /* 0x000fc8000f8e00ff */
[----:B-1----:R-:W-:-:S04]  /*19ce0*/  IMAD R10, R10, R8, RZ ;  /* 0x000000080a0a7224 */ /* 0x002fc800078e02ff */
[----:B------:R-:W-:-:S05]  /*19cf0*/  IMAD.IADD R4, R10, 0x1, R4 ;  /* 0x000000010a047824 */ /* 0x000fca00078e0204 */
[----:B------:R-:W-:-:S13]  /*19d00*/  ISETP.GT.AND P6, PT, R4, R0, PT ;  /* 0x000000000400720c */ /* 0x000fda0003fc4270 */
[----:B------:R-:W-:Y:S05]  /*19d10*/  @!P6 BRA `(.L_x_1426) ;  /* 0xfffffffc0050e947 */ /* 0x000fea000383ffff */
.L_x_1423:
[----:B------:R-:W-:Y:S01]  /*19d20*/  IMAD.IADD R10, R4, 0x1, -R10 ;  /* 0x00000001040a7824 */ /* 0x000fe200078e0a0a */
[----:B------:R-:W-:-:S03]  /*19d30*/  UMOV UR4, 0xffffffff ;  /* 0xffffffff00047882 */ /* 0x000fc60000000000 */
[----:B------:R-:W-:-:S05]  /*19d40*/  IMAD R3, R2, R8, R10 ;  /* 0x0000000802037224 */ /* 0x000fca00078e020a */
[----:B------:R-:W-:Y:S01]  /*19d50*/  ISETP.GT.AND P6, PT, R3, R0, PT ;  /* 0x000000000300720c */ /* 0x000fe20003fc4270 */
[----:B------:R-:W-:-:S12]  /*19d60*/  BRA.DIV UR4, `(.L_x_1427) ;  /* 0x0000002a04d07947 */ /* 0x000fd8000b800000 */
[----:B------:R-:W2:Y:S01]  /*19d70*/  LDL.LU R11, [R1+0xc] ;  /* 0x00000c00010b7983 */ /* 0x000ea20000300800 */
[----:B------:R-:W-:-:S04]  /*19d80*/  VOTE.ANY R3, PT, !P6 ;  /* 0x0000000000037806 */ /* 0x000fc800070e0100 */
[----:B------:R-:W1:Y:S02]  /*19d90*/  POPC R9, R3 ;  /* 0x0000000300097309 */ /* 0x000e640000000000 */
[----:B-1----:R2:W1:Y:S04]  /*19da0*/  SHFL.IDX PT, R4, R5, R9, 0x1f ;  /* 0x00001f0905047589 */ /* 0x00246800000e0000 */
[----:B------:R3:W4:Y:S01]  /*19db0*/  SHFL.IDX PT, R7, R7, R9, 0x1f ;  /* 0x00001f0907077589 */ /* 0x00072200000e0000 */
[----:B--2---:R-:W-:-:S05]  /*19dc0*/  IMAD.IADD R5, R9, 0x1, R11 ;  /* 0x0000000109057824 */ /* 0x004fca00078e020b */
[----:B-1--4-:R3:W-:Y:S02]  /*19dd0*/  STL [R1+0xc], R5 ;  /* 0x00000c0501007387 */ /* 0x0127e40000100800 */
.L_x_1501:
[----:B------:R-:W-:-:S13]  /*19de0*/  ISETP.NE.AND P0, PT, R3, RZ, PT ;  /* 0x000000ff0300720c */ /* 0x000fda0003f05270 */
[----:B------:R-:W-:Y:S05]  /*19df0*/  @!P0 BRA `(.L_x_1428) ;  /* 0x0000000000148947 */ /* 0x000fea0003800000 */
[----:B------:R-:W-:Y:S01]  /*19e00*/  UMOV UR4, 0xffffffff ;  /* 0xffffffff00047882 */ /* 0x000fe20000000000 */
[----:B---3--:R-:W-:Y:S02]  /*19e10*/  VIADD R9, R9, 0xffffffff ;  /* 0xffffffff09097836 */ /* 0x008fe40000000000 */
[----:B------:R-:W-:Y:S05]  /*19e20*/  BRA.DIV UR4, `(.L_x_1429) ;  /* 0x0000002e04087947 */ /* 0x000fea000b800000 */
[----:B0-----:R0:W2:Y:S02]  /*19e30*/  SHFL.IDX PT, R2, R2, R9, 0x1f ;  /* 0x00001f0902027589 */ /* 0x0010a400000e0000 */
.L_x_1504:
[----:B--2---:R-:W-:-:S07]  /*19e40*/  IMAD.MOV.U32 R6, RZ, RZ, R2 ;  /* 0x000000ffff067224 */ /* 0x004fce00078e0002 */
.L_x_1428:
[----:B0-----:R-:W-:Y:S01]  /*19e50*/  IMAD R2, R6, R8, R10 ;  /* 0x0000000806027224 */ /* 0x001fe200078e020a */
[----:B------:R-:W-:-:S03]  /*19e60*/  ISETP.NE.AND P0, PT, R7, 0x1, PT ;  /* 0x000000010700780c */ /* 0x000fc60003f05270 */
[----:B------:R-:W-:Y:S01]  /*19e70*/  IMAD.IADD R0, R0, 0x1, -R2 ;  /* 0x0000000100007824 */ /* 0x000fe200078e0a02 */
[----:B------:R0:W-:Y:S09]  /*19e80*/  STL [R1], R2 ;  /* 0x0000000201007387 */ /* 0x0001f20000100800 */
[----:B------:R-:W-:Y:S05]  /*19e90*/  @!P0 BRA `(.L_x_1430) ;  /* 0x0000000000e48947 */ /* 0x000fea0003800000 */
[----:B-1-3--:R-:W-:-:S04]  /*19ea0*/  IABS R5, R4 ;  /* 0x0000000400057213 */ /* 0x00afc80000000000 */
[----:B0-----:R-:W0:Y:S08]  /*19eb0*/  I2F.RP R2, R5 ;  /* 0x0000000500027306 */ /* 0x001e300000209400 */
[----:B0-----:R-:W0:Y:S02]  /*19ec0*/  MUFU.RCP R2, R2 ;  /* 0x0000000200027308 */ /* 0x001e240000001000 */
[----:B0-----:R-:W-:-:S06]  /*19ed0*/  VIADD R2, R2, 0xffffffe ;  /* 0x0ffffffe02027836 */ /* 0x001fcc0000000000 */
[----:B------:R-:W0:Y:S02]  /*19ee0*/  F2I.FTZ.U32.TRUNC.NTZ R3, R2 ;  /* 0x0000000200037305 */ /* 0x000e24000021f000 */
[----:B0-----:R-:W-:-:S04]  /*19ef0*/  IMAD.MOV R2, RZ, RZ, -R3 ;  /* 0x000000ffff027224 */ /* 0x001fc800078e0a03 */
[----:B------:R-:W-:Y:S02]  /*19f00*/  IMAD R8, R2, R5, RZ ;  /* 0x0000000502087224 */ /* 0x000fe400078e02ff */
[----:B------:R-:W-:-:S04]  /*19f10*/  IMAD.MOV.U32 R2, RZ, RZ, RZ ;  /* 0x000000ffff027224 */ /* 0x000fc800078e00ff */
[----:B------:R-:W-:Y:S01]  /*19f20*/  IMAD.HI.U32 R8, R3, R8, R2 ;  /* 0x0000000803087227 */ /* 0x000fe200078e0002 */
[----:B------:R-:W-:Y:S02]  /*19f30*/  IABS R2, R0 ;  /* 0x0000000000027213 */ /* 0x000fe40000000000 */
[----:B------:R-:W-:-:S03]  /*19f40*/  IABS R3, R4 ;  /* 0x0000000400037213 */ /* 0x000fc60000000000 */
[----:B------:R-:W-:-:S04]  /*19f50*/  IMAD.HI.U32 R8, R8, R2, RZ ;  /* 0x0000000208087227 */ /* 0x000fc800078e00ff */
[----:B------:R-:W-:-:S04]  /*19f60*/  IMAD.MOV R3, RZ, RZ, -R3 ;  /* 0x000000ffff037224 */ /* 0x000fc800078e0a03 */
[----:B------:R-:W-:-:S05]  /*19f70*/  IMAD R2, R8, R3, R2 ;  /* 0x0000000308027224 */ /* 0x000fca00078e0202 */
[----:B------:R-:W-:-:S13]  /*19f80*/  ISETP.GT.U32.AND P1, PT, R5, R2, PT ;  /* 0x000000020500720c */ /* 0x000fda0003f24070 */
[----:B------:R-:W-:Y:S02]  /*19f90*/  @!P1 IMAD.IADD R2, R2, 0x1, -R5 ;  /* 0x0000000102029824 */ /* 0x000fe400078e0a05 */
[----:B------:R-:W-:Y:S01]  /*19fa0*/  @!P1 VIADD R8, R8, 0x1 ;  /* 0x0000000108089836 */ /* 0x000fe20000000000 */
[----:B------:R-:W-:Y:S02]  /*19fb0*/  ISETP.NE.AND P1, PT, R4, RZ, PT ;  /* 0x000000ff0400720c */ /* 0x000fe40003f25270 */
[----:B------:R-:W-:Y:S02]  /*19fc0*/  ISETP.GE.U32.AND P0, PT, R2, R5, PT ;  /* 0x000000050200720c */ /* 0x000fe40003f06070 */
[----:B------:R-:W-:-:S04]  /*19fd0*/  IABS R5, R7 ;  /* 0x0000000700057213 */ /* 0x000fc80000000000 */
        /* <DEDUP_REMOVED lines=9> */
[----:B------:R-:W-:-:S03]  /*1a070*/  LOP3.LUT R2, R0, R4, RZ, 0x3c, !PT ;  /* 0x0000000400027212 */ /* 0x000fc600078e3cff */
[----:B------:R-:W-:Y:S01]  /*1a080*/  IMAD.MOV.U32 R3, RZ, RZ, R8 ;  /* 0x000000ffff037224 */ /* 0x000fe200078e0008 */
[----:B------:R-:W-:Y:S02]  /*1a090*/  ISETP.GE.AND P2, PT, R2, RZ, PT ;  /* 0x000000ff0200720c */ /* 0x000fe40003f46270 */
[----:B------:R-:W-:-:S05]  /*1a0a0*/  IABS R8, R7 ;  /* 0x0000000700087213 */ /* 0x000fca0000000000 */
[----:B------:R-:W-:-:S06]  /*1a0b0*/  IMAD.MOV R8, RZ, RZ, -R8 ;  /* 0x000000ffff087224 */ /* 0x000fcc00078e0a08 */
        /* <DEDUP_REMOVED lines=9> */
[----:B------:R-:W-:Y:S01]  /*1a150*/  ISETP.GE.U32.AND P0, PT, R2, R5, PT ;  /* 0x000000050200720c */ /* 0x000fe20003f06070 */
[----:B------:R-:W-:-:S04]  /*1a160*/  IMAD.MOV R2, RZ, RZ, -R3 ;  /* 0x000000ffff027224 */ /* 0x000fc800078e0a03 */
[----:B------:R-:W-:Y:S01]  /*1a170*/  IMAD R0, R4, R2, R0 ;  /* 0x0000000204007224 */ /* 0x000fe200078e0200 */
[----:B------:R-:W-:-:S04]  /*1a180*/  LOP3.LUT R2, R3, R7, RZ, 0x3c, !PT ;  /* 0x0000000703027212 */ /* 0x000fc800078e3cff */
[----:B------:R-:W-:-:S03]  /*1a190*/  ISETP.GE.AND P2, PT, R2, RZ, PT ;  /* 0x000000ff0200720c */ /* 0x000fc60003f46270 */
[----:B------:R-:W-:-:S10]  /*1a1a0*/  @P0 VIADD R6, R6, 0x1 ;  /* 0x0000000106060836 */ /* 0x000fd40000000000 */
        /* <DEDUP_REMOVED lines=8> */
.L_x_1430:
[----:B-1-3--:R-:W2:Y:S01]  /*1a230*/  LDL R5, [R1+0xc] ;  /* 0x00000c0001057983 */ /* 0x00aea20000100800 */
[----:B0-----:R-:W2:Y:S01]  /*1a240*/  LDC.64 R2, c[0x0][0xc90] ;  /* 0x00032400ff027b82 */ /* 0x001ea20000000a00 */
[----:B------:R-:W-:Y:S01]  /*1a250*/  ULDC.64 UR4, c[0x0][0x208] ;  /* 0x0000820000047ab9 */ /* 0x000fe20000000a00 */
[----:B--2---:R-:W-:-:S05]  /*1a260*/  IMAD.WIDE R2, R5, 0x4, R2 ;  /* 0x0000000405027825 */ /* 0x004fca00078e0202 */
[----:B------:R-:W2:Y:S02]  /*1a270*/  LDG.E R6, desc[UR4][R2.64] ;  /* 0x0000000402067981 */ /* 0x000ea4000c1e1900 */
[----:B--2---:R-:W-:-:S05]  /*1a280*/  IMAD R5, R4, R6, RZ ;  /* 0x0000000604057224 */ /* 0x004fca00078e02ff */
[----:B------:R-:W-:-:S04]  /*1a290*/  IABS R7, R5 ;  /* 0x0000000500077213 */ /* 0x000fc80000000000 */
[----:B------:R-:W0:Y:S08]  /*1a2a0*/  I2F.RP R2, R7 ;  /* 0x0000000700027306 */ /* 0x000e300000209400 */
        /* <DEDUP_REMOVED lines=22> */
[----:B------:R-:W-:Y:S02]  /*1a410*/  IMAD R7, R6, R2, RZ ;  /* 0x0000000206077224 */ /* 0x000fe400078e02ff */
[----:B------:R-:W-:Y:S02]  /*1a420*/  IMAD.MOV R2, RZ, RZ, -R2 ;  /* 0x000000ffff027224 */ /* 0x000fe400078e0a02 */
[----:B------:R-:W-:Y:S02]  /*1a430*/  IMAD.MOV R3, RZ, RZ, -R7 ;  /* 0x000000ffff037224 */ /* 0x000fe400078e0a07 */
[----:B------:R-:W-:-:S03]  /*1a440*/  IMAD R0, R5, R2, R0 ;  /* 0x0000000205007224 */ /* 0x000fc600078e0200 */
[----:B------:R-:W-:-:S04]  /*1a450*/  VIADDMNMX R6, R3, R8, R6, PT ;  /* 0x0000000803067246 */ /* 0x000fc80003800106 */
        /* <DEDUP_REMOVED lines=19> */
[----:B------:R-:W-:Y:S02]  /*1a590*/  LOP3.LUT R3, R0, R6, RZ, 0x3c, !PT ;  /* 0x0000000600037212 */ /* 0x000fe400078e3cff */
[----:B------:R-:W-:Y:S02]  /*1a5a0*/  IADD3 R0, R7, 0x1000000, R0 ;  /* 0x0100000007007810 */ /* 0x000fe40007ffe000 */
[----:B------:R-:W-:-:S07]  /*1a5b0*/  ISETP.GE.AND P2, PT, R3, RZ, PT ;  /* 0x000000ff0300720c */ /* 0x000fce0003f46270 */
[----:B------:R-:W-:-:S06]  /*1a5c0*/  @P0 VIADD R2, R2, 0x1 ;  /* 0x0000000102020836 */ /* 0x000fcc0000000000 */
[----:B------:R-:W-:Y:S01]  /*1a5d0*/  @!P2 IMAD.MOV R2, RZ, RZ, -R2 ;  /* 0x000000ffff02a224 */ /* 0x000fe200078e0a02 */
[----:B------:R-:W-:Y:S01]  /*1a5e0*/  @!P1 LOP3.LUT R2, RZ, R6, RZ, 0x33, !PT ;  /* 0x00000006ff029212 */ /* 0x000fe200078e33ff */
[----:B------:R-:W-:-:S04]  /*1a5f0*/  IMAD.MOV R6, RZ, RZ, -R6 ;  /* 0x000000ffff067224 */ /* 0x000fc800078e0a06 */
[----:B------:R-:W-:Y:S02]  /*1a600*/  IMAD R3, R2, R6, R0 ;  /* 0x0000000602037224 */ /* 0x000fe400078e0200 */
[----:B------:R-:W-:-:S03]  /*1a610*/  IMAD.MOV.U32 R0, RZ, RZ, R2 ;  /* 0x000000ffff007224 */ /* 0x000fc600078e0002 */
[----:B------:R1:W-:Y:S04]  /*1a620*/  STL [R1+0x8], R3 ;  /* 0x0000080301007387 */ /* 0x0003e80000100800 */
.L_x_1431:
[----:B-1----:R-:W-:-:S05]  /*1a630*/  LOP3.LUT R3, RZ, R0, RZ, 0x33, !PT ;  /* 0x00000000ff037212 */ /* 0x002fca00078e33ff */
[----:B------:R-:W-:-:S05]  /*1a640*/  IMAD.IADD R0, R4, 0x1, R3 ;  /* 0x0000000104007824 */ /* 0x000fca00078e0203 */
[----:B------:R2:W-:Y:S01]  /*1a650*/  STL [R1+0x4], R0 ;  /* 0x0000040001007387 */ /* 0x0005e20000100800 */
[----:B------:R-:W-:Y:S05]  /*1a660*/  BRA `(.L_x_1432) ;  /* 0x0000000000287947 */ /* 0x000fea0003800000 */
.L_x_1424:
[----:B------:R-:W-:Y:S01]  /*1a670*/  UMOV UR4, URZ ;  /* 0x0000003f00047c82 */ /* 0x000fe20008000000 */
[----:B------:R-:W-:Y:S01]  /*1a680*/  ULDC UR6, c[0x0][0xc3c] ;  /* 0x00030f0000067ab9 */ /* 0x000fe20000000800 */
[----:B------:R-:W-:Y:S01]  /*1a690*/  UMOV UR5, URZ ;  /* 0x0000003f00057c82 */ /* 0x000fe20008000000 */
[----:B------:R0:W-:Y:S01]  /*1a6a0*/  STL [R1], R0 ;  /* 0x0000000001007387 */ /* 0x0001e20000100800 */
[----:B------:R-:W-:Y:S02]  /*1a6b0*/  IMAD.U32 R3, RZ, RZ, UR4 ;  /* 0x00000004ff037e24 */ /* 0x000fe4000f8e00ff */
[----:B------:R-:W-:-:S03]  /*1a6c0*/  IMAD.U32 R2, RZ, RZ, UR5 ;  /* 0x00000005ff027e24 */ /* 0x000fc6000f8e00ff */
[----:B------:R1:W-:Y:S01]  /*1a6d0*/  STL [R1+0x4], R3 ;  /* 0x0000040301007387 */ /* 0x0003e20000100800 */
[----:B0-----:R-:W-:-:S05]  /*1a6e0*/  IMAD.U32 R0, RZ, RZ, UR6 ;  /* 0x00000006ff007e24 */ /* 0x001fca000f8e00ff */
[----:B------:R1:W-:Y:S04]  /*1a6f0*/  STL [R1+0xc], R0 ;  /* 0x00000c0001007387 */ /* 0x0003e80000100800 */
[----:B------:R1:W-:Y:S02]  /*1a700*/  STL [R1+0x8], R2 ;  /* 0x0000080201007387 */ /* 0x0003e40000100800 */
.L_x_1432:
[----:B01----:R-:W3:Y:S04]  /*1a710*/  LDL R2, [R1+0xc] ;  /* 0x00000c0001027983 */ /* 0x003ee80000100800 */
[----:B------:R-:W4:Y:S04]  /*1a720*/  LDL R3, [R1+0x8] ;  /* 0x0000080001037983 */ /* 0x000f280000100800 */
[----:B------:R-:W5:Y:S04]  /*1a730*/  LDL R5, [R1+0x4] ;  /* 0x0000040001057983 */ /* 0x000f680000100800 */
[----:B------:R-:W5:Y:S01]  /*1a740*/  LDL R4, [R1] ;  /* 0x0000000001047983 */ /* 0x000f620000100800 */
[----:B--2---:R-:W0:Y:S01]  /*1a750*/  S2R R0, SR_TID.X ;  /* 0x0000000000007919 */ /* 0x004e220000002100 */
[----:B------:R-:W-:Y:S05]  /*1a760*/  WARPSYNC.ALL ;  /* 0x0000000000007948 */ /* 0x000fea0003800000 */
[----:B0-----:R-:W-:Y:S01]  /*1a770*/  LOP3.LUT R0, R0, 0x1f, RZ, 0xc0, !PT ;  /* 0x0000001f00007812 */ /* 0x001fe200078ec0ff */
[----:B------:R-:W-:Y:S03]  /*1a780*/  BAR.SYNC.DEFER_BLOCKING 0x4, 0x180 ;  /* 0x0106000000007b1d */ /* 0x000fe60000010000 */
[----:B------:R-:W-:-:S13]  /*1a790*/  ISETP.NE.AND P0, PT, R0, RZ, PT ;  /* 0x000000ff0000720c */ /* 0x000fda0003f05270 */
[----:B------:R-:W0:Y:S01]  /*1a7a0*/  @!P0 S2R R0, SR_CgaCtaId ;  /* 0x0000000000008919 */ /* 0x000e220000008800 */
[----:B---3--:R-:W-:Y:S01]  /*1a7b0*/  IMAD.MOV.U32 R7, RZ, RZ, R2 ;  /* 0x000000ffff077224 */ /* 0x008fe200078e0002 */
[----:B------:R-:W-:Y:S01]  /*1a7c0*/  @!P0 MOV R2, 0x400 ;  /* 0x0000040000028802 */ /* 0x000fe20000000f00 */
[----:B----4-:R-:W-:-:S03]  /*1a7d0*/  IMAD.MOV.U32 R6, RZ, RZ, R3 ;  /* 0x000000ffff067224 */ /* 0x010fc600078e0003 */
[----:B0-----:R-:W-:-:S05]  /*1a7e0*/  @!P0 LEA R18, R0, R2, 0x18 ;  /* 0x0000000200128211 */ /* 0x001fca00078ec0ff */
[----:B-----5:R0:W-:Y:S01]  /*1a7f0*/  @!P0 STS.128 [R18+0x308d0], R4 ;  /* 0x0308d00412008388 */ /* 0x0201e20000000c00 */
[----:B------:R-:W-:Y:S06]  /*1a800*/  BAR.ARV 0x5, 0x180 ;  /* 0x0146000000007b1d */ /* 0x000fec0000002000 */
.L_x_1421:
[----:B------:R-:W2:Y:S01]  /*1a810*/  LDL R0, [R1+0xc] ;  /* 0x00000c0001007983 */ /* 0x000ea20000100800 */
[----:B------:R-:W-:Y:S02]  /*1a820*/  ULDC UR4, c[0x0][0xc3c] ;  /* 0x00030f0000047ab9 */ /* 0x000fe40000000800 */
[----:B--2---:R-:W-:-:S13]  /*1a830*/  ISETP.GE.AND P0, PT, R0, UR4, PT ;  /* 0x0000000400007c0c */ /* 0x004fda000bf06270 */
[----:B------:R-:W-:Y:S05]  /*1a840*/  @!P0 BRA `(.L_x_1433) ;  /* 0xffffff9400488947 */ /* 0x000fea000383ffff */
[----:B------:R-:W-:Y:S05]  /*1a850*/  BSYNC B8 ;  /* 0x0000000000087941 */ /* 0x000fea0003800000 */
.L_x_1310:
[----:B--2---:R-:W2:Y:S01]  /*1a860*/  LDL.LU R0, [R1+0x50] ;  /* 0x0000500001007983 */ /* 0x004ea20000300800 */
[----:B------:R-:W-:Y:S01]  /*1a870*/  BSSY B0, `(.L_x_1434) ;  /* 0x000000b000007945 */ /* 0x000fe20003800000 */
[----:B01----:R-:W0:Y:S01]  /*1a880*/  S2R R5, SR_CgaCtaId ;  /* 0x0000000000057919 */ /* 0x003e220000008800 */
[----:B--2---:R-:W-:-:S05]  /*1a890*/  VIADD R0, R0, 0x1 ;  /* 0x0000000100007836 */ /* 0x004fca0000000000 */
        /* <DEDUP_REMOVED lines=8> */
.L_x_1505:
[----:B------:R-:W-:Y:S05]  /*1a920*/  BSYNC B0 ;  /* 0x0000000000007941 */ /* 0x000fea0003800000 */
.L_x_1434:
[----:B------:R-:W-:-:S03]  /*1a930*/  UMOV UR4, 0xffffffff ;  /* 0xffffffff00047882 */ /* 0x000fc60000000000 */
[----:B------:R-:W-:Y:S05]  /*1a940*/  BRA.DIV UR4, `(.L_x_1436) ;  /* 0x0000002204807947 */ /* 0x000fea000b800000 */
[----:B------:R-:W1:Y:S02]  /*1a950*/  S2R R2, SR_TID.X ;  /* 0x0000000000027919 */ /* 0x000e640000002100 */
[----:B-1----:R-:W-:-:S04]  /*1a960*/  SHF.R.U32.HI R2, RZ, 0x5, R2 ;  /* 0x00000005ff027819 */ /* 0x002fc80000011602 */
[----:B------:R-:W-:-:S05]  /*1a970*/  LOP3.LUT R2, R2, 0x3, RZ, 0xc0, !PT ;  /* 0x0000000302027812 */ /* 0x000fca00078ec0ff */
[----:B------:R1:W2:Y:S02]  /*1a980*/  SHFL.IDX PT, R14, R2, RZ, 0x1f ;  /* 0x00001fff020e7589 */ /* 0x0002a400000e0000 */
.L_x_1508:
[----:B--2---:R-:W-:Y:S01]  /*1a990*/  ISETP.NE.AND P0, PT, R14, RZ, PT ;  /* 0x000000ff0e00720c */ /* 0x004fe20003f05270 */
[----:B------:R-:W-:-:S12]  /*1a9a0*/  BSSY B0, `(.L_x_1437) ;  /* 0x0000027000007945 */ /* 0x000fd80003800000 */
[----:B------:R-:W-:Y:S05]  /*1a9b0*/  @P0 BRA `(.L_x_1438) ;  /* 0x0000000000940947 */ /* 0x000fea0003800000 */
[----:B------:R-:W-:-:S03]  /*1a9c0*/  UMOV UR4, 0xffffffff ;  /* 0xffffffff00047882 */ /* 0x000fc60000000000 */
[----:B------:R-:W-:Y:S05]  /*1a9d0*/  BRA.DIV UR4, `(.L_x_1439) ;  /* 0x0000002204907947 */ /* 0x000fea000b800000 */
[----:B------:R-:W-:-:S13]  /*1a9e0*/  ELECT P6, URZ, PT ;  /* 0x00000000003f782f */ /* 0x000fda00038c0000 */
.L_x_1511:
        /* <DEDUP_REMOVED lines=8> */
.L_x_1440:
        /* <DEDUP_REMOVED lines=13> */
.L_x_1512:
[----:B------:R-:W1:Y:S02]  /*1ab40*/  SYNCS.PHASECHK.TRANS64.TRYWAIT P0, [R7+URZ], R2 ;  /* 0x00000002070075a7 */ /* 0x000e64000800017f */
[----:B-1----:R-:W-:Y:S05]  /*1ab50*/  @!P0 BRA `(.L_x_1442) ;  /* 0x0000002000648947 */ /* 0x002fea0003800000 */
.L_x_1513:
[----:B------:R-:W-:Y:S05]  /*1ab60*/  @!P2 BRA `(.L_x_1443) ;  /* 0x000000000004a947 */ /* 0x000fea0003800000 */
[----:B------:R-:W-:Y:S01]  /*1ab70*/  BPT.TRAP 0x1 ;  /* 0x000000040000795c */ /* 0x000fe20000300000 */
.L_x_1443:
[----:B------:R-:W-:-:S04]  /*1ab80*/  VIADD R0, R0, 0x30860 ;  /* 0x0003086000007836 */ /* 0x000fc80000000000 */
[----:B------:R-:W-:-:S04]  /*1ab90*/  IMAD R4, R19, 0x8, R0 ;  /* 0x0000000813047824 */ /* 0x000fc800078e0200 */
[----:B------:R-:W2:Y:S02]  /*1aba0*/  SYNCS.PHASECHK.TRANS64.TRYWAIT P0, [R4+URZ], R5 ;  /* 0x00000005040075a7 */ /* 0x000ea4000800017f */
[----:B--2---:R-:W-:Y:S05]  /*1abb0*/  @!P0 BRA `(.L_x_1444) ;  /* 0x0000002000608947 */ /* 0x004fea0003800000 */
.L_x_1514:
[----:B------:R-:W-:-:S07]  /*1abc0*/  IMAD R3, R3, 0x8, R0 ;  /* 0x0000000803037824 */ /* 0x000fce00078e0200 */
.L_x_1445:
[----:B----4-:R4:W0:Y:S02]  /*1abd0*/  SYNCS.PHASECHK.TRANS64.TRYWAIT P0, [R3+URZ], R2 ;  /* 0x00000002030075a7 */ /* 0x010824000800017f */
[----:B0-----:R-:W-:Y:S05]  /*1abe0*/  @!P0 NANOSLEEP.SYNCS 0x989680 ;  /* 0x009896800000895d */ /* 0x001fea0003900000 */
[----:B------:R-:W0:Y:S02]  /*1abf0*/  @!P0 SYNCS.PHASECHK.TRANS64 P0, [R3+URZ], R2 ;  /* 0x00000002030085a7 */ /* 0x000e24000800007f */
[----:B0-----:R-:W-:Y:S05]  /*1ac00*/  @!P0 BRA `(.L_x_1445) ;  /* 0xfffffffc00f08947 */ /* 0x001fea000383ffff */
.L_x_1438:
[----:B------:R-:W-:Y:S05]  /*1ac10*/  BSYNC B0 ;  /* 0x0000000000007941 */ /* 0x000fea0003800000 */
.L_x_1437:
[----:B------:R-:W-:Y:S05]  /*1ac20*/  EXIT ;  /* 0x000000000000794d */ /* 0x000fea0003800000 */
.L_x_1209:
[----:B0-----:R-:W-:-:S04]  /*1ac30*/  IMAD.U32 R3, RZ, RZ, UR37 ;  /* 0x00000025ff037e24 */ /* 0x001fc8000f8e00ff */
[----:B------:R0:W1:Y:S03]  /*1ac40*/  SYNCS.PHASECHK.TRANS64.TRYWAIT P1, [R3+URZ+0x30800], R0 ;  /* 0x03080000030075a7 */ /* 0x000066000802017f */
[----:B-1----:R-:W-:Y:S05]  /*1ac50*/  @!P1 NANOSLEEP.SYNCS 0x989680 ;  /* 0x009896800000995d */ /* 0x002fea0003900000 */
[----:B------:R-:W1:Y:S02]  /*1ac60*/  @!P1 SYNCS.PHASECHK.TRANS64 P1, [R3+URZ+0x30800], R0 ;  /* 0x03080000030095a7 */ /* 0x000e64000802007f */
[----:B-1----:R-:W-:Y:S05]  /*1ac70*/  @!P1 BRA `(.L_x_1209) ;  /* 0xfffffffc00ec9947 */ /* 0x002fea000383ffff */
[----:B------:R-:W-:Y:S05]  /*1ac80*/  BRA `(.L_x_1446) ;  /* 0xfffffe78003c7947 */ /* 0x000fea000383ffff */
.L_x_1213:
[----:B-1----:R1:W2:Y:S02]  /*1ac90*/  SYNCS.PHASECHK.TRANS64.TRYWAIT P2, [R15+URZ+0x30830], R0 ;  /* 0x030830000f0075a7 */ /* 0x0022a4000804017f */
[----:B--2---:R-:W-:Y:S05]  /*1aca0*/  @!P2 NANOSLEEP.SYNCS 0x989680 ;  /* 0x009896800000a95d */ /* 0x004fea0003900000 */
[----:B------:R-:W2:Y:S02]  /*1acb0*/  @!P2 SYNCS.PHASECHK.TRANS64 P2, [R15+URZ+0x30830], R0 ;  /* 0x030830000f00a5a7 */ /* 0x000ea4000804007f */
[----:B--2---:R-:W-:Y:S05]  /*1acc0*/  @!P2 BRA `(.L_x_1213) ;  /* 0xfffffffc00f0a947 */ /* 0x004fea000383ffff */
[----:B------:R-:W-:Y:S05]  /*1acd0*/  BRA `(.L_x_1212) ;  /* 0xfffffe7800647947 */ /* 0x000fea000383ffff */
.L_x_1229:
[----:B-1----:R-:W-:-:S04]  /*1ace0*/  IMAD.U32 R154, RZ, RZ, UR5 ;  /* 0x00000005ff9a7e24 */ /* 0x002fc8000f8e00ff */
[----:B------:R1:W2:Y:S03]  /*1acf0*/  SYNCS.PHASECHK.TRANS64.TRYWAIT P2, [R154+URZ+0x30830], R21 ;  /* 0x030830159a0075a7 */ /* 0x0002a6000804017f */
[----:B--2---:R-:W-:Y:S05]  /*1ad00*/  @!P2 NANOSLEEP.SYNCS 0x989680 ;  /* 0x009896800000a95d */ /* 0x004fea0003900000 */
[----:B------:R-:W2:Y:S02]  /*1ad10*/  @!P2 SYNCS.PHASECHK.TRANS64 P2, [R154+URZ+0x30830], R21 ;  /* 0x030830159a00a5a7 */ /* 0x000ea4000804007f */
[----:B--2---:R-:W-:Y:S05]  /*1ad20*/  @!P2 BRA `(.L_x_1229) ;  /* 0xfffffffc00eca947 */ /* 0x004fea000383ffff */
[----:B------:R-:W-:Y:S05]  /*1ad30*/  BRA `(.L_x_1228) ;  /* 0xfffffea4003c7947 */ /* 0x000fea000383ffff */
.L_x_1233:
[----:B0-----:R-:W-:-:S04]  /*1ad40*/  IMAD.U32 R21, RZ, RZ, UR14 ;  /* 0x0000000eff157e24 */ /* 0x001fc8000f8e00ff */
[----:B------:R0:W2:Y:S03]  /*1ad50*/  SYNCS.PHASECHK.TRANS64.TRYWAIT P2, [R21+URZ+0x30850], R0 ;  /* 0x03085000150075a7 */ /* 0x0000a6000804017f */
[----:B--2---:R-:W-:Y:S05]  /*1ad60*/  @!P2 NANOSLEEP.SYNCS 0x989680 ;  /* 0x009896800000a95d */ /* 0x004fea0003900000 */
[----:B------:R-:W2:Y:S02]  /*1ad70*/  @!P2 SYNCS.PHASECHK.TRANS64 P2, [R21+URZ+0x30850], R0 ;  /* 0x030850001500a5a7 */ /* 0x000ea4000804007f */
[----:B--2---:R-:W-:Y:S05]  /*1ad80*/  @!P2 BRA `(.L_x_1233) ;  /* 0xfffffffc00eca947 */ /* 0x004fea000383ffff */
[----:B------:R-:W-:Y:S05]  /*1ad90*/  BRA `(.L_x_1232) ;  /* 0xfffffeb000c87947 */ /* 0x000fea000383ffff */
.L_x_1250:
[----:B-1----:R-:W-:-:S04]  /*1ada0*/  IMAD.U32 R3, RZ, RZ, UR6 ;  /* 0x00000006ff037e24 */ /* 0x002fc8000f8e00ff */
[----:B------:R1:W2:Y:S03]  /*1adb0*/  SYNCS.PHASECHK.TRANS64.TRYWAIT P2, [R3+URZ+0x30830], R2 ;  /* 0x03083002030075a7 */ /* 0x0002a6000804017f */
[----:B--2---:R-:W-:Y:S05]  /*1adc0*/  @!P2 NANOSLEEP.SYNCS 0x989680 ;  /* 0x009896800000a95d */ /* 0x004fea0003900000 */
[----:B------:R-:W2:Y:S02]  /*1add0*/  @!P2 SYNCS.PHASECHK.TRANS64 P2, [R3+URZ+0x30830], R2 ;  /* 0x030830020300a5a7 */ /* 0x000ea4000804007f */
[----:B--2---:R-:W-:Y:S05]  /*1ade0*/  @!P2 BRA `(.L_x_1250) ;  /* 0xfffffffc00eca947 */ /* 0x004fea000383ffff */
[----:B------:R-:W-:Y:S05]  /*1adf0*/  BRA `(.L_x_1249) ;  /* 0xfffffed000a47947 */ /* 0x000fea000383ffff */
.L_x_1254:
[----:B01----:R-:W-:-:S04]  /*1ae00*/  IMAD.U32 R2, RZ, RZ, UR10 ;  /* 0x0000000aff027e24 */ /* 0x003fc8000f8e00ff */
[----:B------:R0:W1:Y:S03]  /*1ae10*/  SYNCS.PHASECHK.TRANS64.TRYWAIT P2, [R2+URZ+0x30850], R0 ;  /* 0x03085000020075a7 */ /* 0x000066000804017f */
[----:B-1----:R-:W-:Y:S05]  /*1ae20*/  @!P2 NANOSLEEP.SYNCS 0x989680 ;  /* 0x009896800000a95d */ /* 0x002fea0003900000 */
[----:B------:R-:W1:Y:S02]  /*1ae30*/  @!P2 SYNCS.PHASECHK.TRANS64 P2, [R2+URZ+0x30850], R0 ;  /* 0x030850000200a5a7 */ /* 0x000e64000804007f */
[----:B-1----:R-:W-:Y:S05]  /*1ae40*/  @!P2 BRA `(.L_x_1254) ;  /* 0xfffffffc00eca947 */ /* 0x002fea000383ffff */
[----:B------:R-:W-:Y:S05]  /*1ae50*/  BRA `(.L_x_1253) ;  /* 0xfffffee000307947 */ /* 0x000fea000383ffff */
.L_x_1260:
[----:B-1----:R-:W-:-:S04]  /*1ae60*/  IMAD.U32 R3, RZ, RZ, UR6 ;  /* 0x00000006ff037e24 */ /* 0x002fc8000f8e00ff */
[----:B------:R1:W2:Y:S03]  /*1ae70*/  SYNCS.PHASECHK.TRANS64.TRYWAIT P2, [R3+URZ+0x30830], R2 ;  /* 0x03083002030075a7 */ /* 0x0002a6000804017f */
[----:B--2---:R-:W-:Y:S05]  /*1ae80*/  @!P2 NANOSLEEP.SYNCS 0x989680 ;  /* 0x009896800000a95d */ /* 0x004fea0003900000 */
[----:B------:R-:W2:Y:S02]  /*1ae90*/  @!P2 SYNCS.PHASECHK.TRANS64 P2, [R3+URZ+0x30830], R2 ;  /* 0x030830020300a5a7 */ /* 0x000ea4000804007f */
[----:B--2---:R-:W-:Y:S05]  /*1aea0*/  @!P2 BRA `(.L_x_1260) ;  /* 0xfffffffc00eca947 */ /* 0x004fea000383ffff */
[----:B------:R-:W-:Y:S05]  /*1aeb0*/  BRA `(.L_x_1259) ;  /* 0xfffffef000b47947 */ /* 0x000fea000383ffff */
.L_x_1264:
[----:B01----:R-:W-:-:S04]  /*1aec0*/  IMAD.U32 R2, RZ, RZ, UR10 ;  /* 0x0000000aff027e24 */ /* 0x003fc8000f8e00ff */
[----:B------:R0:W1:Y:S03]  /*1aed0*/  SYNCS.PHASECHK.TRANS64.TRYWAIT P2, [R2+URZ+0x30850], R0 ;  /* 0x03085000020075a7 */ /* 0x000066000804017f */
[----:B-1----:R-:W-:Y:S05]  /*1aee0*/  @!P2 NANOSLEEP.SYNCS 0x989680 ;  /* 0x009896800000a95d */ /* 0x002fea0003900000 */
[----:B------:R-:W1:Y:S02]  /*1aef0*/  @!P2 SYNCS.PHASECHK.TRANS64 P2, [R2+URZ+0x30850], R0 ;  /* 0x030850000200a5a7 */ /* 0x000e64000804007f */
[----:B-1----:R-:W-:Y:S05]  /*1af00*/  @!P2 BRA `(.L_x_1264) ;  /* 0xfffffffc00eca947 */ /* 0x002fea000383ffff */
[----:B------:R-:W-:Y:S05]  /*1af10*/  BRA `(.L_x_1263) ;  /* 0xffffff0000407947 */ /* 0x000fea000383ffff */
.L_x_1277:
[----:B-1----:R-:W-:-:S04]  /*1af20*/  IMAD.U32 R5, RZ, RZ, UR5 ;  /* 0x00000005ff057e24 */ /* 0x002fc8000f8e00ff */
[----:B------:R1:W2:Y:S03]  /*1af30*/  SYNCS.PHASECHK.TRANS64.TRYWAIT P0, [R5+URZ+0x30850], R0 ;  /* 0x03085000050075a7 */ /* 0x0002a6000800017f */
[----:B--2---:R-:W-:Y:S05]  /*1af40*/  @!P0 NANOSLEEP.SYNCS 0x989680 ;  /* 0x009896800000895d */ /* 0x004fea0003900000 */
[----:B------:R-:W2:Y:S02]  /*1af50*/  @!P0 SYNCS.PHASECHK.TRANS64 P0, [R5+URZ+0x30850], R0 ;  /* 0x03085000050085a7 */ /* 0x000ea4000800007f */
[----:B--2---:R-:W-:Y:S05]  /*1af60*/  @!P0 BRA `(.L_x_1277) ;  /* 0xfffffffc00ec8947 */ /* 0x004fea000383ffff */
[----:B------:R-:W-:Y:S05]  /*1af70*/  BRA `(.L_x_1276) ;  /* 0xffffff2400347947 */ /* 0x000fea000383ffff */
.L_x_1332:
[----:B-1----:R-:W1:Y:S01]  /*1af80*/  S2R R4, SR_TID.X ;  /* 0x0000000000047919 */ /* 0x002e620000002100 */
[----:B------:R-:W-:Y:S01]  /*1af90*/  BSSY B0, `(.L_x_1447) ;  /* 0x000000a000007945 */ /* 0x000fe20003800000 */
[----:B------:R-:W-:Y:S02]  /*1afa0*/  IMAD.MOV.U32 R12, RZ, RZ, RZ ;  /* 0x000000ffff0c7224 */ /* 0x000fe400078e00ff */
[----:B------:R-:W-:Y:S02]  /*1afb0*/  IMAD.MOV.U32 R11, RZ, RZ, 0x1f ;  /* 0x0000001fff0b7424 */ /* 0x000fe400078e00ff */
[----:B------:R-:W-:Y:S01]  /*1afc0*/  IMAD.MOV.U32 R15, RZ, RZ, -0x1 ;  /* 0xffffffffff0f7424 */ /* 0x000fe200078e00ff */
[----:B-1----:R-:W-:-:S04]  /*1afd0*/  SHF.R.U32.HI R4, RZ, 0x5, R4 ;  /* 0x00000005ff047819 */ /* 0x002fc80000011604 */
[----:B------:R-:W-:-:S05]  /*1afe0*/  LOP3.LUT R4, R4, 0x3, RZ, 0xc0, !PT ;  /* 0x0000000304047812 */ /* 0x000fca00078ec0ff */
[----:B------:R-:W-:-:S07]  /*1aff0*/  IMAD.MOV.U32 R13, RZ, RZ, R4 ;  /* 0x000000ffff0d7224 */ /* 0x000fce00078e0004 */
[----:B0-2---:R-:W-:Y:S05]  /*1b000*/  WARPSYNC.COLLECTIVE R15, `(.L_x_1448) ;  /* 0x000000000f087348 */ /* 0x005fea0003c00000 */
[----:B------:R1:W3:Y:S02]  /*1b010*/  SHFL.IDX P6, R14, R13, R12, R11 ;  /* 0x0000000c0d0e7389 */ /* 0x0002e400000c000b */
[----:B0123--:R-:W-:Y:S01]  /*1b020*/  ENDCOLLECTIVE ;  /* 0x000000000000791b */ /* 0x00ffe20003800000 */
.L_x_1448:
[----:B------:R-:W-:Y:S05]  /*1b030*/  BSYNC B0 ;  /* 0x0000000000007941 */ /* 0x000fea0003800000 */
.L_x_1447:
[----:B------:R-:W-:Y:S05]  /*1b040*/  BRA `(.L_x_1449) ;  /* 0xffffff9c00f07947 */ /* 0x000fea000383ffff */
.L_x_1334:
[----:B------:R-:W-:Y:S01]  /*1b050*/  BSSY B0, `(.L_x_1450) ;  /* 0x0000006000007945 */ /* 0x000fe20003800000 */
[----:B------:R-:W-:-:S07]  /*1b060*/  IMAD.MOV.U32 R15, RZ, RZ, -0x1 ;  /* 0xffffffffff0f7424 */ /* 0x000fce00078e00ff */
[----:B012---:R-:W-:Y:S05]  /*1b070*/  WARPSYNC.COLLECTIVE R15, `(.L_x_1451) ;  /* 0x000000000f0c7348 */ /* 0x007fea0003c00000 */
[----:B------:R-:W-:Y:S02]  /*1b080*/  ELECT P6, UR62, PT ;  /* 0x00000000003e782f */ /* 0x000fe400038c0000 */
[----:B------:R-:W-:Y:S01]  /*1b090*/  MOV R14, UR62 ;  /* 0x0000003e000e7c02 */ /* 0x000fe20008000f00 */
[----:B012---:R-:W-:Y:S10]  /*1b0a0*/  ENDCOLLECTIVE ;  /* 0x000000000000791b */ /* 0x007ff40003800000 */
.L_x_1451:
[----:B------:R-:W-:Y:S05]  /*1b0b0*/  BSYNC B0 ;  /* 0x0000000000007941 */ /* 0x000fea0003800000 */
.L_x_1450:
[----:B------:R-:W-:Y:S05]  /*1b0c0*/  BRA `(.L_x_1452) ;  /* 0xffffff9c00fc7947 */ /* 0x000fea000383ffff */
.L_x_1336:
[----:B-1----:R1:W3:Y:S02]  /*1b0d0*/  SYNCS.PHASECHK.TRANS64.TRYWAIT P0, [R0+URZ+0x30840], R2 ;  /* 0x03084002000075a7 */ /* 0x0022e4000800017f */
[----:B---3--:R-:W-:Y:S05]  /*1b0e0*/  @!P0 NANOSLEEP.SYNCS 0x989680 ;  /* 0x009896800000895d */ /* 0x008fea0003900000 */
[----:B------:R-:W3:Y:S02]  /*1b0f0*/  @!P0 SYNCS.PHASECHK.TRANS64 P0, [R0+URZ+0x30840], R2 ;  /* 0x03084002000085a7 */ /* 0x000ee4000800007f */
[----:B---3--:R-:W-:Y:S05]  /*1b100*/  @!P0 BRA `(.L_x_1336) ;  /* 0xfffffffc00f08947 */ /* 0x008fea000383ffff */
[----:B------:R-:W-:Y:S05]  /*1b110*/  BRA `(.L_x_1453) ;  /* 0xffffffa000607947 */ /* 0x000fea000383ffff */
.L_x_1340:
        /* <DEDUP_REMOVED lines=15> */
.L_x_1454:
[----:B------:R-:W-:Y:S02]  /*1b210*/  IMAD.MOV.U32 R13, RZ, RZ, R4 ;  /* 0x000000ffff0d7224 */ /* 0x000fe400078e0004 */
[----:B------:R-:W-:-:S07]  /*1b220*/  IMAD.MOV.U32 R6, RZ, RZ, R14 ;  /* 0x000000ffff067224 */ /* 0x000fce00078e000e */
[----:B------:R-:W-:Y:S05]  /*1b230*/  WARPSYNC.COLLECTIVE R15, `(.L_x_1455) ;  /* 0x000000000f087348 */ /* 0x000fea0003c00000 */
[----:B------:R0:W1:Y:S02]  /*1b240*/  SHFL.IDX P6, R14, R13, R12, R11 ;  /* 0x0000000c0d0e7389 */ /* 0x00006400000c000b */
[----:B01----:R-:W-:Y:S01]  /*1b250*/  ENDCOLLECTIVE ;  /* 0x000000000000791b */ /* 0x003fe20003800000 */
.L_x_1455:
        /* <DEDUP_REMOVED lines=20> */
.L_x_1456:
[----:B------:R-:W-:Y:S02]  /*1b3a0*/  IMAD.MOV.U32 R13, RZ, RZ, R4 ;  /* 0x000000ffff0d7224 */ /* 0x000fe400078e0004 */
[----:B------:R-:W-:-:S07]  /*1b3b0*/  IMAD.MOV.U32 R6, RZ, RZ, R14 ;  /* 0x000000ffff067224 */ /* 0x000fce00078e000e */
[----:B------:R-:W-:Y:S05]  /*1b3c0*/  WARPSYNC.COLLECTIVE R15, `(.L_x_1457) ;  /* 0x000000000f087348 */ /* 0x000fea0003c00000 */
[----:B------:R0:W1:Y:S02]  /*1b3d0*/  SHFL.IDX P6, R14, R13, R12, R11 ;  /* 0x0000000c0d0e7389 */ /* 0x00006400000c000b */
[----:B01----:R-:W-:Y:S01]  /*1b3e0*/  ENDCOLLECTIVE ;  /* 0x000000000000791b */ /* 0x003fe20003800000 */
.L_x_1457:
        /* <DEDUP_REMOVED lines=20> */
.L_x_1458:
[----:B------:R-:W-:Y:S02]  /*1b530*/  IMAD.MOV.U32 R13, RZ, RZ, R4 ;  /* 0x000000ffff0d7224 */ /* 0x000fe400078e0004 */
[----:B------:R-:W-:-:S07]  /*1b540*/  IMAD.MOV.U32 R6, RZ, RZ, R14 ;  /* 0x000000ffff067224 */ /* 0x000fce00078e000e */
[----:B------:R-:W-:Y:S05]  /*1b550*/  WARPSYNC.COLLECTIVE R15, `(.L_x_1459) ;  /* 0x000000000f087348 */ /* 0x000fea0003c00000 */
[----:B------:R0:W1:Y:S02]  /*1b560*/  SHFL.IDX P6, R14, R13, R12, R11 ;  /* 0x0000000c0d0e7389 */ /* 0x00006400000c000b */
[----:B01----:R-:W-:Y:S01]  /*1b570*/  ENDCOLLECTIVE ;  /* 0x000000000000791b */ /* 0x003fe20003800000 */
.L_x_1459:
        /* <DEDUP_REMOVED lines=20> */
.L_x_1460:
[----:B------:R-:W-:Y:S02]  /*1b6c0*/  IMAD.MOV.U32 R13, RZ, RZ, R4 ;  /* 0x000000ffff0d7224 */ /* 0x000fe400078e0004 */
[----:B------:R-:W-:-:S07]  /*1b6d0*/  IMAD.MOV.U32 R6, RZ, RZ, R14 ;  /* 0x000000ffff067224 */ /* 0x000fce00078e000e */
[----:B------:R-:W-:Y:S05]  /*1b6e0*/  WARPSYNC.COLLECTIVE R15, `(.L_x_1461) ;  /* 0x000000000f087348 */ /* 0x000fea0003c00000 */
[----:B------:R0:W1:Y:S02]  /*1b6f0*/  SHFL.IDX P6, R14, R13, R12, R11 ;  /* 0x0000000c0d0e7389 */ /* 0x00006400000c000b */
[----:B01----:R-:W-:Y:S01]  /*1b700*/  ENDCOLLECTIVE ;  /* 0x000000000000791b */ /* 0x003fe20003800000 */
.L_x_1461:
        /* <DEDUP_REMOVED lines=20> */
.L_x_1462:
[----:B------:R-:W-:Y:S02]  /*1b850*/  IMAD.MOV.U32 R13, RZ, RZ, R4 ;  /* 0x000000ffff0d7224 */ /* 0x000fe400078e0004 */
[----:B------:R-:W-:-:S07]  /*1b860*/  IMAD.MOV.U32 R6, RZ, RZ, R14 ;  /* 0x000000ffff067224 */ /* 0x000fce00078e000e */
[----:B------:R-:W-:Y:S05]  /*1b870*/  WARPSYNC.COLLECTIVE R15, `(.L_x_1463) ;  /* 0x000000000f087348 */ /* 0x000fea0003c00000 */
[----:B------:R0:W1:Y:S02]  /*1b880*/  SHFL.IDX P6, R14, R13, R12, R11 ;  /* 0x0000000c0d0e7389 */ /* 0x00006400000c000b */
[----:B01----:R-:W-:Y:S01]  /*1b890*/  ENDCOLLECTIVE ;  /* 0x000000000000791b */ /* 0x003fe20003800000 */
.L_x_1463:
        /* <DEDUP_REMOVED lines=20> */
.L_x_1464:
[----:B------:R-:W-:Y:S02]  /*1b9e0*/  IMAD.MOV.U32 R13, RZ, RZ, R4 ;  /* 0x000000ffff0d7224 */ /* 0x000fe400078e0004 */
[----:B------:R-:W-:-:S07]  /*1b9f0*/  IMAD.MOV.U32 R6, RZ, RZ, R14 ;  /* 0x000000ffff067224 */ /* 0x000fce00078e000e */
[----:B------:R-:W-:Y:S05]  /*1ba00*/  WARPSYNC.COLLECTIVE R15, `(.L_x_1465) ;  /* 0x000000000f087348 */ /* 0x000fea0003c00000 */
[----:B------:R0:W1:Y:S02]  /*1ba10*/  SHFL.IDX P6, R14, R13, R12, R11 ;  /* 0x0000000c0d0e7389 */ /* 0x00006400000c000b */
[----:B01----:R-:W-:Y:S01]  /*1ba20*/  ENDCOLLECTIVE ;  /* 0x000000000000791b */ /* 0x003fe20003800000 */
.L_x_1465:
        /* <DEDUP_REMOVED lines=18> */
.L_x_1466:
[----:B------:R-:W-:-:S05]  /*1bb50*/  VIADD R7, R0, 0x60 ;  /* 0x0000006000077836 */ /* 0x000fca0000000000 */
[----:B------:R-:W-:Y:S01]  /*1bb60*/  ISETP.GE.AND P5, PT, R7, R2, PT ;  /* 0x000000020700720c */ /* 0x000fe20003fa6270 */
[----:B------:R-:W-:Y:S02]  /*1bb70*/  IMAD.MOV.U32 R13, RZ, RZ, R4 ;  /* 0x000000ffff0d7224 */ /* 0x000fe400078e0004 */
[----:B------:R-:W-:-:S10]  /*1bb80*/  IMAD.MOV.U32 R8, RZ, RZ, R14 ;  /* 0x000000ffff087224 */ /* 0x000fd400078e000e */
[----:B------:R-:W-:Y:S05]  /*1bb90*/  WARPSYNC.COLLECTIVE R15, `(.L_x_1467) ;  /* 0x000000000f087348 */ /* 0x000fea0003c00000 */
[----:B------:R0:W1:Y:S02]  /*1bba0*/  SHFL.IDX P6, R14, R13, R12, R11 ;  /* 0x0000000c0d0e7389 */ /* 0x00006400000c000b */
[----:B01----:R-:W-:Y:S01]  /*1bbb0*/  ENDCOLLECTIVE ;  /* 0x000000000000791b */ /* 0x003fe20003800000 */
.L_x_1467:
        /* <DEDUP_REMOVED lines=18> */
.L_x_1468:
[----:B------:R-:W-:Y:S02]  /*1bce0*/  IMAD.MOV.U32 R13, RZ, RZ, R4 ;  /* 0x000000ffff0d7224 */ /* 0x000fe400078e0004 */
[----:B------:R-:W-:-:S07]  /*1bcf0*/  IMAD.MOV.U32 R5, RZ, RZ, R14 ;  /* 0x000000ffff057224 */ /* 0x000fce00078e000e */
[----:B------:R-:W-:Y:S05]  /*1bd00*/  WARPSYNC.COLLECTIVE R15, `(.L_x_1469) ;  /* 0x000000000f087348 */ /* 0x000fea0003c00000 */
[----:B------:R0:W1:Y:S02]  /*1bd10*/  SHFL.IDX P6, R14, R13, R12, R11 ;  /* 0x0000000c0d0e7389 */ /* 0x00006400000c000b */
[----:B01----:R-:W-:Y:S01]  /*1bd20*/  ENDCOLLECTIVE ;  /* 0x000000000000791b */ /* 0x003fe20003800000 */
.L_x_1469:
[----:B------:R-:W-:Y:S01]  /*1bd30*/  IMAD.MOV.U32 R3, RZ, RZ, R14 ;  /* 0x000000ffff037224 */ /* 0x000fe200078e000e */
[----:B------:R-:W-:Y:S06]  /*1bd40*/  BRA `(.L_x_1470) ;  /* 0xffffffa400247947 */ /* 0x000fec000383ffff */
.L_x_1345:
[----:B0-----:R0:W3:Y:S02]  /*1bd50*/  SYNCS.PHASECHK.TRANS64.TRYWAIT P0, [R18+URZ+0x30820], R0 ;  /* 0x03082000120075a7 */ /* 0x0010e4000800017f */
[----:B---3--:R-:W-:Y:S05]  /*1bd60*/  @!P0 NANOSLEEP.SYNCS 0x989680 ;  /* 0x009896800000895d */ /* 0x008fea0003900000 */
[----:B------:R-:W3:Y:S02]  /*1bd70*/  @!P0 SYNCS.PHASECHK.TRANS64 P0, [R18+URZ+0x30820], R0 ;  /* 0x03082000120085a7 */ /* 0x000ee4000800007f */
[----:B---3--:R-:W-:Y:S05]  /*1bd80*/  @!P0 BRA `(.L_x_1345) ;  /* 0xfffffffc00f08947 */ /* 0x008fea000383ffff */
[----:B------:R-:W-:Y:S05]  /*1bd90*/  BRA `(.L_x_1471) ;  /* 0xffffffa400a07947 */ /* 0x000fea000383ffff */
.L_x_1354:
[----:B-1----:R1:W2:Y:S02]  /*1bda0*/  SYNCS.PHASECHK.TRANS64.TRYWAIT P0, [R3+URZ+0x30840], R2 ;  /* 0x03084002030075a7 */ /* 0x0022a4000800017f */
[----:B--2---:R-:W-:Y:S05]  /*1bdb0*/  @!P0 NANOSLEEP.SYNCS 0x989680 ;  /* 0x009896800000895d */ /* 0x004fea0003900000 */
[----:B------:R-:W2:Y:S02]  /*1bdc0*/  @!P0 SYNCS.PHASECHK.TRANS64 P0, [R3+URZ+0x30840], R2 ;  /* 0x03084002030085a7 */ /* 0x000ea4000800007f */
[----:B--2---:R-:W-:Y:S05]  /*1bdd0*/  @!P0 BRA `(.L_x_1354) ;  /* 0xfffffffc00f08947 */ /* 0x004fea000383ffff */
[----:B------:R-:W-:Y:S05]  /*1bde0*/  BRA `(.L_x_1472) ;  /* 0xffffffa800987947 */ /* 0x000fea000383ffff */
.L_x_1362:
[----:B0-----:R0:W1:Y:S02]  /*1bdf0*/  SYNCS.PHASECHK.TRANS64.TRYWAIT P0, [R3+URZ+0x60], R2 ;  /* 0x00006002030075a7 */ /* 0x001064000800017f */
[----:B-1----:R-:W-:Y:S05]  /*1be00*/  @!P0 NANOSLEEP.SYNCS 0x989680 ;  /* 0x009896800000895d */ /* 0x002fea0003900000 */
[----:B------:R-:W1:Y:S02]  /*1be10*/  @!P0 SYNCS.PHASECHK.TRANS64 P0, [R3+URZ+0x60], R2 ;  /* 0x00006002030085a7 */ /* 0x000e64000800007f */
[----:B-1----:R-:W-:Y:S05]  /*1be20*/  @!P0 BRA `(.L_x_1362) ;  /* 0xfffffffc00f08947 */ /* 0x002fea000383ffff */
[----:B------:R-:W-:Y:S05]  /*1be30*/  BRA `(.L_x_1473) ;  /* 0xffffffac00ec7947 */ /* 0x000fea000383ffff */
.L_x_1373:
[----:B-1----:R1:W2:Y:S02]  /*1be40*/  SYNCS.PHASECHK.TRANS64.TRYWAIT P0, [R3+URZ+0x30840], R2 ;  /* 0x03084002030075a7 */ /* 0x0022a4000800017f */
[----:B--2---:R-:W-:Y:S05]  /*1be50*/  @!P0 NANOSLEEP.SYNCS 0x989680 ;  /* 0x009896800000895d */ /* 0x004fea0003900000 */
[----:B------:R-:W2:Y:S02]  /*1be60*/  @!P0 SYNCS.PHASECHK.TRANS64 P0, [R3+URZ+0x30840], R2 ;  /* 0x03084002030085a7 */ /* 0x000ea4000800007f */
[----:B--2---:R-:W-:Y:S05]  /*1be70*/  @!P0 BRA `(.L_x_1373) ;  /* 0xfffffffc00f08947 */ /* 0x004fea000383ffff */
[----:B------:R-:W-:Y:S05]  /*1be80*/  BRA `(.L_x_1474) ;  /* 0xffffffb400f47947 */ /* 0x000fea000383ffff */
.L_x_1381:
[----:B0-----:R0:W1:Y:S02]  /*1be90*/  SYNCS.PHASECHK.TRANS64.TRYWAIT P0, [R2+URZ+0x60], R3 ;  /* 0x00006003020075a7 */ /* 0x001064000800017f */
[----:B-1----:R-:W-:Y:S05]  /*1bea0*/  @!P0 NANOSLEEP.SYNCS 0x989680 ;  /* 0x009896800000895d */ /* 0x002fea0003900000 */
[----:B------:R-:W1:Y:S02]  /*1beb0*/  @!P0 SYNCS.PHASECHK.TRANS64 P0, [R2+URZ+0x60], R3 ;  /* 0x00006003020085a7 */ /* 0x000e64000800007f */
[----:B-1----:R-:W-:Y:S05]  /*1bec0*/  @!P0 BRA `(.L_x_1381) ;  /* 0xfffffffc00f08947 */ /* 0x002fea000383ffff */
[----:B------:R-:W-:Y:S05]  /*1bed0*/  BRA `(.L_x_1475) ;  /* 0xffffffbc00487947 */ /* 0x000fea000383ffff */
.L_x_1392:
[----:B--2---:R2:W3:Y:S02]  /*1bee0*/  SYNCS.PHASECHK.TRANS64.TRYWAIT P0, [R2+URZ+0x30840], R3 ;  /* 0x03084003020075a7 */ /* 0x0044e4000800017f */
[----:B---3--:R-:W-:Y:S05]  /*1bef0*/  @!P0 NANOSLEEP.SYNCS 0x989680 ;  /* 0x009896800000895d */ /* 0x008fea0003900000 */
[----:B------:R-:W3:Y:S02]  /*1bf00*/  @!P0 SYNCS.PHASECHK.TRANS64 P0, [R2+URZ+0x30840], R3 ;  /* 0x03084003020085a7 */ /* 0x000ee4000800007f */
[----:B---3--:R-:W-:Y:S05]  /*1bf10*/  @!P0 BRA `(.L_x_1392) ;  /* 0xfffffffc00f08947 */ /* 0x008fea000383ffff */
[----:B------:R-:W-:Y:S05]  /*1bf20*/  BRA `(.L_x_1476) ;  /* 0xffffffc400247947 */ /* 0x000fea000383ffff */
.L_x_1400:
[----:B0-----:R0:W1:Y:S02]  /*1bf30*/  SYNCS.PHASECHK.TRANS64.TRYWAIT P0, [R2+URZ+0x60], R5 ;  /* 0x00006005020075a7 */ /* 0x001064000800017f */
[----:B-1----:R-:W-:Y:S05]  /*1bf40*/  @!P0 NANOSLEEP.SYNCS 0x989680 ;  /* 0x009896800000895d */ /* 0x002fea0003900000 */
[----:B------:R-:W1:Y:S02]  /*1bf50*/  @!P0 SYNCS.PHASECHK.TRANS64 P0, [R2+URZ+0x60], R5 ;  /* 0x00006005020085a7 */ /* 0x000e64000800007f */
[----:B-1----:R-:W-:Y:S05]  /*1bf60*/  @!P0 BRA `(.L_x_1400) ;  /* 0xfffffffc00f08947 */ /* 0x002fea000383ffff */
[----:B------:R-:W-:Y:S05]  /*1bf70*/  BRA `(.L_x_1477) ;  /* 0xffffffc800787947 */ /* 0x000fea000383ffff */
.L_x_1413:
[----:B--2---:R2:W3:Y:S02]  /*1bf80*/  SYNCS.PHASECHK.TRANS64.TRYWAIT P0, [R0+URZ+0x30860], R2 ;  /* 0x03086002000075a7 */ /* 0x0044e4000800017f */
[----:B---3--:R-:W-:Y:S05]  /*1bf90*/  @!P0 NANOSLEEP.SYNCS 0x989680 ;  /* 0x009896800000895d */ /* 0x008fea0003900000 */
[----:B------:R-:W3:Y:S02]  /*1bfa0*/  @!P0 SYNCS.PHASECHK.TRANS64 P0, [R0+URZ+0x30860], R2 ;  /* 0x03086002000085a7 */ /* 0x000ee4000800007f */
[----:B---3--:R-:W-:Y:S05]  /*1bfb0*/  @!P0 BRA `(.L_x_1413) ;  /* 0xfffffffc00f08947 */ /* 0x008fea000383ffff */
[----:B------:R-:W-:Y:S05]  /*1bfc0*/  BRA `(.L_x_1478) ;  /* 0xffffffd000407947 */ /* 0x000fea000383ffff */
.L_x_1422:
[----:B------:R-:W3:Y:S01]  /*1bfd0*/  LDL R3, [R1] ;  /* 0x0000000001037983 */ /* 0x000ee20000100800 */
[----:B------:R-:W-:Y:S01]  /*1bfe0*/  BSSY B0, `(.L_x_1479) ;  /* 0x0000008000007945 */ /* 0x000fe20003800000 */
[----:B0-----:R-:W-:Y:S02]  /*1bff0*/  IMAD.MOV.U32 R12, RZ, RZ, RZ ;  /* 0x000000ffff0c7224 */ /* 0x001fe400078e00ff */
[----:B------:R-:W-:Y:S02]  /*1c000*/  IMAD.MOV.U32 R11, RZ, RZ, 0x1f ;  /* 0x0000001fff0b7424 */ /* 0x000fe400078e00ff */
[----:B------:R-:W-:Y:S02]  /*1c010*/  IMAD.MOV.U32 R15, RZ, RZ, -0x1 ;  /* 0xffffffffff0f7424 */ /* 0x000fe400078e00ff */
[----:B---3--:R-:W-:-:S07]  /*1c020*/  IMAD.MOV.U32 R13, RZ, RZ, R3 ;  /* 0x000000ffff0d7224 */ /* 0x008fce00078e0003 */
[----:B-12---:R-:W-:Y:S05]  /*1c030*/  WARPSYNC.COLLECTIVE R15, `(.L_x_1480) ;  /* 0x000000000f087348 */ /* 0x006fea0003c00000 */
[----:B------:R0:W3:Y:S02]  /*1c040*/  SHFL.IDX P6, R14, R13, R12, R11 ;  /* 0x0000000c0d0e7389 */ /* 0x0000e400000c000b */
[----:B0123--:R-:W-:Y:S01]  /*1c050*/  ENDCOLLECTIVE ;  /* 0x000000000000791b */ /* 0x00ffe20003800000 */
.L_x_1480:
[----:B------:R-:W-:Y:S05]  /*1c060*/  BSYNC B0 ;  /* 0x0000000000007941 */ /* 0x000fea0003800000 */
.L_x_1479:
        /* <DEDUP_REMOVED lines=9> */
.L_x_1481:
        /* <DEDUP_REMOVED lines=14> */
[C---:B------:R-:W-:Y:S02]  /*1c1e0*/  ISETP.GE.U32.AND P3, PT, R16.reuse, 0x4, PT ;  /* 0x000000041000780c */ /* 0x040fe40003f66070 */
[C---:B------:R-:W-:Y:S02]  /*1c1f0*/  ISETP.GE.U32.AND P4, PT, R16.reuse, 0x8, PT ;  /* 0x000000081000780c */ /* 0x040fe40003f86070 */
[----:B------:R-:W-:Y:S01]  /*1c200*/  ISETP.GE.U32.AND P5, PT, R16, 0x10, PT ;  /* 0x000000101000780c */ /* 0x000fe20003fa6070 */
[----:B--2---:R-:W-:Y:S01]  /*1c210*/  @!P1 IMAD.MOV.U32 R5, RZ, RZ, R6 ;  /* 0x000000ffff059224 */ /* 0x004fe200078e0006 */
[----:B------:R-:W-:-:S02]  /*1c220*/  CS2R R6, SRZ ;  /* 0x0000000000067805 */ /* 0x000fc4000001ff00 */
[----:B---3--:R-:W-:Y:S01]  /*1c230*/  @!P1 IMAD.MOV.U32 R7, RZ, RZ, R2 ;  /* 0x000000ffff079224 */ /* 0x008fe200078e0002 */
[----:B------:R-:W-:-:S03]  /*1c240*/  ISETP.NE.AND P1, PT, R16, RZ, PT ;  /* 0x000000ff1000720c */ /* 0x000fc60003f25270 */
[----:B------:R-:W-:-:S04]  /*1c250*/  IMAD R2, R7, R5, RZ ;  /* 0x0000000507027224 */ /* 0x000fc800078e02ff */
[----:B------:R-:W-:-:S07]  /*1c260*/  IMAD.MOV.U32 R13, RZ, RZ, R2 ;  /* 0x000000ffff0d7224 */ /* 0x000fce00078e0002 */
[----:B------:R-:W-:Y:S05]  /*1c270*/  WARPSYNC.COLLECTIVE R15, `(.L_x_1482) ;  /* 0x000000000f087348 */ /* 0x000fea0003c00000 */
[----:B------:R0:W1:Y:S02]  /*1c280*/  SHFL.UP P6, R14, R13, R12, R11 ;  /* 0x0400000c0d0e7389 */ /* 0x00006400000c000b */
[----:B01----:R-:W-:Y:S01]  /*1c290*/  ENDCOLLECTIVE ;  /* 0x000000000000791b */ /* 0x003fe20003800000 */
.L_x_1482:
        /* <DEDUP_REMOVED lines=8> */
.L_x_1483:
        /* <DEDUP_REMOVED lines=8> */
.L_x_1484:
        /* <DEDUP_REMOVED lines=8> */
.L_x_1485:
        /* <DEDUP_REMOVED lines=8> */
.L_x_1486:
        /* <DEDUP_REMOVED lines=9> */
.L_x_1487:
[----:B------:R-:W-:Y:S01]  /*1c530*/  IMAD.MOV.U32 R10, RZ, RZ, R14 ;  /* 0x000000ffff0a7224 */ /* 0x000fe200078e000e */
[----:B------:R-:W-:Y:S06]  /*1c540*/  BRA `(.L_x_1488) ;  /* 0xffffffd4002c7947 */ /* 0x000fec000383ffff */
.L_x_1425:
[----:B------:R-:W-:Y:S01]  /*1c550*/  BSSY B0, `(.L_x_1489) ;  /* 0x0000008000007945 */ /* 0x000fe20003800000 */
[----:B------:R-:W-:Y:S02]  /*1c560*/  IMAD.MOV.U32 R13, RZ, RZ, R2 ;  /* 0x000000ffff0d7224 */ /* 0x000fe400078e0002 */
[----:B------:R-:W-:Y:S02]  /*1c570*/  IMAD.MOV.U32 R12, RZ, RZ, 0x1 ;  /* 0x00000001ff0c7424 */ /* 0x000fe400078e00ff */
[----:B------:R-:W-:Y:S02]  /*1c580*/  IMAD.MOV.U32 R11, RZ, RZ, RZ ;  /* 0x000000ffff0b7224 */ /* 0x000fe400078e00ff */
[----:B------:R-:W-:-:S07]  /*1c590*/  IMAD.MOV.U32 R15, RZ, RZ, -0x1 ;  /* 0xffffffffff0f7424 */ /* 0x000fce00078e00ff */
[----:B------:R-:W-:Y:S05]  /*1c5a0*/  WARPSYNC.COLLECTIVE R15, `(.L_x_1490) ;  /* 0x000000000f087348 */ /* 0x000fea0003c00000 */
[----:B------:R0:W1:Y:S02]  /*1c5b0*/  SHFL.UP P6, R14, R13, R12, R11 ;  /* 0x0400000c0d0e7389 */ /* 0x00006400000c000b */
[----:B01----:R-:W-:Y:S01]  /*1c5c0*/  ENDCOLLECTIVE ;  /* 0x000000000000791b */ /* 0x003fe20003800000 */
.L_x_1490:
[----:B------:R-:W-:Y:S05]  /*1c5d0*/  BSYNC B0 ;  /* 0x0000000000007941 */ /* 0x000fea0003800000 */
.L_x_1489:
        /* <DEDUP_REMOVED lines=10> */
.L_x_1491:
        /* <DEDUP_REMOVED lines=8> */
.L_x_1492:
        /* <DEDUP_REMOVED lines=8> */
.L_x_1493:
        /* <DEDUP_REMOVED lines=8> */
.L_x_1494:
        /* <DEDUP_REMOVED lines=9> */
.L_x_1495:
[----:B------:R-:W-:Y:S01]  /*1c890*/  IMAD.MOV.U32 R10, RZ, RZ, R14 ;  /* 0x000000ffff0a7224 */ /* 0x000fe200078e000e */
[----:B------:R-:W-:Y:S06]  /*1c8a0*/  BRA `(.L_x_1496) ;  /* 0xffffffd400047947 */ /* 0x000fec000383ffff */
.L_x_1427:
[----:B------:R-:W-:Y:S01]  /*1c8b0*/  BSSY B0, `(.L_x_1497) ;  /* 0x0000006000007945 */ /* 0x000fe20003800000 */
[----:B------:R-:W-:Y:S01]  /*1c8c0*/  PLOP3.LUT P6, PT, P6, PT, PT, 0x8, 0x0 ;  /* 0x000000000000781c */ /* 0x000fe200037ce170 */
[----:B------:R-:W-:-:S12]  /*1c8d0*/  IMAD.MOV.U32 R15, RZ, RZ, -0x1 ;  /* 0xffffffffff0f7424 */ /* 0x000fd800078e00ff */
[----:B0-----:R-:W-:Y:S05]  /*1c8e0*/  WARPSYNC.COLLECTIVE R15, `(.L_x_1498) ;  /* 0x000000000f087348 */ /* 0x001fea0003c00000 */
[----:B------:R-:W-:Y:S01]  /*1c8f0*/  VOTE.ANY R14, PT, P6 ;  /* 0x00000000000e7806 */ /* 0x000fe200030e0100 */
[----:B0-----:R-:W-:Y:S06]  /*1c900*/  ENDCOLLECTIVE ;  /* 0x000000000000791b */ /* 0x001fec0003800000 */
.L_x_1498:
[----:B------:R-:W-:Y:S05]  /*1c910*/  BSYNC B0 ;  /* 0x0000000000007941 */ /* 0x000fea0003800000 */
.L_x_1497:
[----:B------:R0:W5:Y:S01]  /*1c920*/  LDL.LU R16, [R1+0xc] ;  /* 0x00000c0001107983 */ /* 0x0001620000300800 */
[----:B------:R-:W-:Y:S02]  /*1c930*/  IMAD.MOV.U32 R3, RZ, RZ, R14 ;  /* 0x000000ffff037224 */ /* 0x000fe400078e000e */
[----:B------:R-:W-:Y:S02]  /*1c940*/  IMAD.MOV.U32 R13, RZ, RZ, R5 ;  /* 0x000000ffff0d7224 */ /* 0x000fe400078e0005 */
[----:B------:R-:W1:Y:S01]  /*1c950*/  POPC R9, R3 ;  /* 0x0000000300097309 */ /* 0x000e620000000000 */
[----:B------:R-:W-:Y:S02]  /*1c960*/  IMAD.MOV.U32 R11, RZ, RZ, 0x1f ;  /* 0x0000001fff0b7424 */ /* 0x000fe400078e00ff */
[----:B------:R-:W-:Y:S02]  /*1c970*/  IMAD.MOV.U32 R15, RZ, RZ, -0x1 ;  /* 0xffffffffff0f7424 */ /* 0x000fe400078e00ff */
[----:B01----:R-:W-:-:S07]  /*1c980*/  IMAD.MOV.U32 R12, RZ, RZ, R9 ;  /* 0x000000ffff0c7224 */ /* 0x003fce00078e0009 */
[----:B-----5:R-:W-:Y:S05]  /*1c990*/  WARPSYNC.COLLECTIVE R15, `(.L_x_1499) ;  /* 0x000000000f087348 */ /* 0x020fea0003c00000 */
[----:B------:R0:W1:Y:S02]  /*1c9a0*/  SHFL.IDX P6, R14, R13, R12, R11 ;  /* 0x0000000c0d0e7389 */ /* 0x00006400000c000b */
[----:B01---5:R-:W-:Y:S01]  /*1c9b0*/  ENDCOLLECTIVE ;  /* 0x000000000000791b */ /* 0x023fe20003800000 */
.L_x_1499:
[----:B------:R-:W-:Y:S02]  /*1c9c0*/  IMAD.MOV.U32 R13, RZ, RZ, R7 ;  /* 0x000000ffff0d7224 */ /* 0x000fe400078e0007 */
[----:B------:R-:W-:-:S07]  /*1c9d0*/  IMAD.MOV.U32 R4, RZ, RZ, R14 ;  /* 0x000000ffff047224 */ /* 0x000fce00078e000e */
[----:B------:R-:W-:Y:S05]  /*1c9e0*/  WARPSYNC.COLLECTIVE R15, `(.L_x_1500) ;  /* 0x000000000f087348 */ /* 0x000fea0003c00000 */
[----:B------:R0:W1:Y:S02]  /*1c9f0*/  SHFL.IDX P6, R14, R13, R12, R11 ;  /* 0x0000000c0d0e7389 */ /* 0x00006400000c000b */
[----:B01----:R-:W-:Y:S01]  /*1ca00*/  ENDCOLLECTIVE ;  /* 0x000000000000791b */ /* 0x003fe20003800000 */
.L_x_1500:
[----:B------:R-:W-:Y:S02]  /*1ca10*/  IMAD.MOV.U32 R7, RZ, RZ, R14 ;  /* 0x000000ffff077224 */ /* 0x000fe400078e000e */
[----:B------:R-:W-:-:S05]  /*1ca20*/  IMAD.IADD R5, R9, 0x1, R16 ;  /* 0x0000000109057824 */ /* 0x000fca00078e0210 */
[----:B------:R1:W-:Y:S01]  /*1ca30*/  STL [R1+0xc], R5 ;  /* 0x00000c0501007387 */ /* 0x0003e20000100800 */
[----:B------:R-:W-:Y:S05]  /*1ca40*/  BRA `(.L_x_1501) ;  /* 0xffffffd000e47947 */ /* 0x000fea000383ffff */
.L_x_1429:
[----:B------:R-:W-:Y:S01]  /*1ca50*/  BSSY B0, `(.L_x_1502) ;  /* 0x0000008000007945 */ /* 0x000fe20003800000 */
[----:B------:R-:W-:Y:S02]  /*1ca60*/  IMAD.MOV.U32 R13, RZ, RZ, R2 ;  /* 0x000000ffff0d7224 */ /* 0x000fe400078e0002 */
[----:B------:R-:W-:Y:S02]  /*1ca70*/  IMAD.MOV.U32 R12, RZ, RZ, R9 ;  /* 0x000000ffff0c7224 */ /* 0x000fe400078e0009 */
[----:B------:R-:W-:Y:S02]  /*1ca80*/  IMAD.MOV.U32 R11, RZ, RZ, 0x1f ;  /* 0x0000001fff0b7424 */ /* 0x000fe400078e00ff */
[----:B------:R-:W-:-:S07]  /*1ca90*/  IMAD.MOV.U32 R15, RZ, RZ, -0x1 ;  /* 0xffffffffff0f7424 */ /* 0x000fce00078e00ff */
[----:B01----:R-:W-:Y:S05]  /*1caa0*/  WARPSYNC.COLLECTIVE R15, `(.L_x_1503) ;  /* 0x000000000f087348 */ /* 0x003fea0003c00000 */
[----:B------:R2:W3:Y:S02]  /*1cab0*/  SHFL.IDX P6, R14, R13, R12, R11 ;  /* 0x0000000c0d0e7389 */ /* 0x0004e400000c000b */
[----:B0123--:R-:W-:Y:S01]  /*1cac0*/  ENDCOLLECTIVE ;  /* 0x000000000000791b */ /* 0x00ffe20003800000 */
.L_x_1503:
[----:B------:R-:W-:Y:S05]  /*1cad0*/  BSYNC B0 ;  /* 0x0000000000007941 */ /* 0x000fea0003800000 */
.L_x_1502:
[----:B------:R-:W-:Y:S01]  /*1cae0*/  IMAD.MOV.U32 R2, RZ, RZ, R14 ;  /* 0x000000ffff027224 */ /* 0x000fe200078e000e */
[----:B------:R-:W-:Y:S06]  /*1caf0*/  BRA `(.L_x_1504) ;  /* 0xffffffd000d07947 */ /* 0x000fec000383ffff */
.L_x_1435:
[----:B0-----:R0:W1:Y:S02]  /*1cb00*/  SYNCS.PHASECHK.TRANS64.TRYWAIT P0, [R0+URZ+0x30820], R3 ;  /* 0x03082003000075a7 */ /* 0x001064000800017f */
[----:B-1----:R-:W-:Y:S05]  /*1cb10*/  @!P0 NANOSLEEP.SYNCS 0x989680 ;  /* 0x009896800000895d */ /* 0x002fea0003900000 */
[----:B------:R-:W1:Y:S02]  /*1cb20*/  @!P0 SYNCS.PHASECHK.TRANS64 P0, [R0+URZ+0x30820], R3 ;  /* 0x03082003000085a7 */ /* 0x000e64000800007f */
[----:B-1----:R-:W-:Y:S05]  /*1cb30*/  @!P0 BRA `(.L_x_1435) ;  /* 0xfffffffc00f08947 */ /* 0x002fea000383ffff */
[----:B------:R-:W-:Y:S05]  /*1cb40*/  BRA `(.L_x_1505) ;  /* 0xffffffdc00747947 */ /* 0x000fea000383ffff */
.L_x_1436:
[----:B------:R-:W1:Y:S01]  /*1cb50*/  S2R R2, SR_TID.X ;  /* 0x0000000000027919 */ /* 0x000e620000002100 */
[----:B------:R-:W-:Y:S01]  /*1cb60*/  BSSY B0, `(.L_x_1506) ;  /* 0x000000a000007945 */ /* 0x000fe20003800000 */
[----:B------:R-:W-:Y:S02]  /*1cb70*/  IMAD.MOV.U32 R12, RZ, RZ, RZ ;  /* 0x000000ffff0c7224 */ /* 0x000fe400078e00ff */
[----:B---3--:R-:W-:Y:S02]  /*1cb80*/  IMAD.MOV.U32 R11, RZ, RZ, 0x1f ;  /* 0x0000001fff0b7424 */ /* 0x008fe400078e00ff */
[----:B------:R-:W-:Y:S01]  /*1cb90*/  IMAD.MOV.U32 R15, RZ, RZ, -0x1 ;  /* 0xffffffffff0f7424 */ /* 0x000fe200078e00ff */
[----:B-1----:R-:W-:-:S04]  /*1cba0*/  SHF.R.U32.HI R2, RZ, 0x5, R2 ;  /* 0x00000005ff027819 */ /* 0x002fc80000011602 */
[----:B------:R-:W-:-:S05]  /*1cbb0*/  LOP3.LUT R2, R2, 0x3, RZ, 0xc0, !PT ;  /* 0x0000000302027812 */ /* 0x000fca00078ec0ff */
[----:B------:R-:W-:-:S07]  /*1cbc0*/  IMAD.MOV.U32 R13, RZ, RZ, R2 ;  /* 0x000000ffff0d7224 */ /* 0x000fce00078e0002 */
[----:B0-----:R-:W-:Y:S05]  /*1cbd0*/  WARPSYNC.COLLECTIVE R15, `(.L_x_1507) ;  /* 0x000000000f087348 */ /* 0x001fea0003c00000 */
[----:B------:R1:W2:Y:S02]  /*1cbe0*/  SHFL.IDX P6, R14, R13, R12, R11 ;  /* 0x0000000c0d0e7389 */ /* 0x0002a400000c000b */
[----:B012---:R-:W-:Y:S01]  /*1cbf0*/  ENDCOLLECTIVE ;  /* 0x000000000000791b */ /* 0x007fe20003800000 */
.L_x_1507:
[----:B------:R-:W-:Y:S05]  /*1cc00*/  BSYNC B0 ;  /* 0x0000000000007941 */ /* 0x000fea0003800000 */
.L_x_1506:
[----:B------:R-:W-:Y:S05]  /*1cc10*/  BRA `(.L_x_1508) ;  /* 0xffffffdc005c7947 */ /* 0x000fea000383ffff */
.L_x_1439:
[----:B------:R-:W-:Y:S01]  /*1cc20*/  BSSY B1, `(.L_x_1509) ;  /* 0x0000006000017945 */ /* 0x000fe20003800000 */
[----:B------:R-:W-:-:S07]  /*1cc30*/  IMAD.MOV.U32 R15, RZ, RZ, -0x1 ;  /* 0xffffffffff0f7424 */ /* 0x000fce00078e00ff */
[----:B01-3--:R-:W-:Y:S05]  /*1cc40*/  WARPSYNC.COLLECTIVE R15, `(.L_x_1510) ;  /* 0x000000000f0c7348 */ /* 0x00bfea0003c00000 */
[----:B------:R-:W-:Y:S02]  /*1cc50*/  ELECT P6, UR62, PT ;  /* 0x00000000003e782f */ /* 0x000fe400038c0000 */
[----:B------:R-:W-:Y:S01]  /*1cc60*/  MOV R14, UR62 ;  /* 0x0000003e000e7c02 */ /* 0x000fe20008000f00 */
[----:B01-3--:R-:W-:Y:S10]  /*1cc70*/  ENDCOLLECTIVE ;  /* 0x000000000000791b */ /* 0x00bff40003800000 */
.L_x_1510:
[----:B------:R-:W-:Y:S05]  /*1cc80*/  BSYNC B1 ;  /* 0x0000000000017941 */ /* 0x000fea0003800000 */
.L_x_1509:
[----:B------:R-:W-:Y:S05]  /*1cc90*/  BRA `(.L_x_1511) ;  /* 0xffffffdc00547947 */ /* 0x000fea000383ffff */
.L_x_1441:
[----:B0-----:R0:W1:Y:S02]  /*1cca0*/  SYNCS.PHASECHK.TRANS64.TRYWAIT P0, [R6+URZ], R5 ;  /* 0x00000005060075a7 */ /* 0x001064000800017f */
[----:B-1----:R-:W-:Y:S05]  /*1ccb0*/  @!P0 NANOSLEEP.SYNCS 0x989680 ;  /* 0x009896800000895d */ /* 0x002fea0003900000 */
[----:B------:R-:W1:Y:S02]  /*1ccc0*/  @!P0 SYNCS.PHASECHK.TRANS64 P0, [R6+URZ], R5 ;  /* 0x00000005060085a7 */ /* 0x000e64000800007f */
[----:B-1----:R-:W-:Y:S05]  /*1ccd0*/  @!P0 BRA `(.L_x_1441) ;  /* 0xfffffffc00f08947 */ /* 0x002fea000383ffff */
[----:B------:R-:W-:Y:S05]  /*1cce0*/  BRA `(.L_x_1512) ;  /* 0xffffffdc00947947 */ /* 0x000fea000383ffff */
.L_x_1442:
[----:B-1----:R1:W2:Y:S02]  /*1ccf0*/  SYNCS.PHASECHK.TRANS64.TRYWAIT P0, [R7+URZ], R2 ;  /* 0x00000002070075a7 */ /* 0x0022a4000800017f */
[----:B--2---:R-:W-:Y:S05]  /*1cd00*/  @!P0 NANOSLEEP.SYNCS 0x989680 ;  /* 0x009896800000895d */ /* 0x004fea0003900000 */
[----:B------:R-:W2:Y:S02]  /*1cd10*/  @!P0 SYNCS.PHASECHK.TRANS64 P0, [R7+URZ], R2 ;  /* 0x00000002070085a7 */ /* 0x000ea4000800007f */
[----:B--2---:R-:W-:Y:S05]  /*1cd20*/  @!P0 BRA `(.L_x_1442) ;  /* 0xfffffffc00f08947 */ /* 0x004fea000383ffff */
[----:B------:R-:W-:Y:S05]  /*1cd30*/  BRA `(.L_x_1513) ;  /* 0xffffffdc00887947 */ /* 0x000fea000383ffff */
.L_x_1444:
[----:B--2---:R2:W4:Y:S02]  /*1cd40*/  SYNCS.PHASECHK.TRANS64.TRYWAIT P0, [R4+URZ], R5 ;  /* 0x00000005040075a7 */ /* 0x004524000800017f */
[----:B----4-:R-:W-:Y:S05]  /*1cd50*/  @!P0 NANOSLEEP.SYNCS 0x989680 ;  /* 0x009896800000895d */ /* 0x010fea0003900000 */
[----:B------:R-:W4:Y:S02]  /*1cd60*/  @!P0 SYNCS.PHASECHK.TRANS64 P0, [R4+URZ], R5 ;  /* 0x00000005040085a7 */ /* 0x000f24000800007f */
[----:B----4-:R-:W-:Y:S05]  /*1cd70*/  @!P0 BRA `(.L_x_1444) ;  /* 0xfffffffc00f08947 */ /* 0x010fea000383ffff */
[----:B------:R-:W-:Y:S05]  /*1cd80*/  BRA `(.L_x_1514) ;  /* 0xffffffdc008c7947 */ /* 0x000fea000383ffff */
.L_x_1515:
        /* <DEDUP_REMOVED lines=15> */
.L_x_3204:


//--------------------- .text._ZN7cutlass13device_kernelIN5flash11enable_sm90INS1_16FlashAttnFwdSm90INS1_25CollectiveMainloopFwdSm90ILi2EN4cute5tupleIJNS5_1CILi1EEES8_S8_EEENS6_IJNS7_ILi128EEENS7_ILi64EEENS7_ILi256EEEEEELi256ENS_10bfloat16_tEfNS_4arch4Sm90ELb0ELb1ELb1ELb1ELb0ELb1ELb0ELb1ELb1ELb1ELb1ELb0EEENS1_21CollectiveEpilogueFwdINS6_IJSA_SC_SB_EEES9_SE_SG_Li256ELb1ELb1ELb1ELb0EEENS1_36VarlenDynamicPersistentTileSchedulerILi128ELi64ELi256ELi128ELb1ELb1ELb1ELb1ELb0ELb1EEEEEEEEEvNT_6ParamsE --------------------------
	.section	.text._ZN7cutlass13device_kernelIN5flash11enable_sm90INS1_16FlashAttnFwdSm90INS1_25CollectiveMainloopFwdSm90ILi2EN4cute5tupleIJNS5_1CILi1EEES8_S8_EEENS6_IJNS7_ILi128EEENS7_ILi64EEENS7_ILi256EEEEEELi256ENS_10bfloat16_tEfNS_4arch4Sm90ELb0ELb1ELb1ELb1ELb0ELb1ELb0ELb1ELb1ELb1ELb1ELb0EEENS1_21CollectiveEpilogueFwdINS6_IJSA_SC_SB_EEES9_SE_SG_Li256ELb1ELb1ELb1ELb0EEENS1_36VarlenDynamicPersistentTileSchedulerILi128ELi64ELi256ELi128ELb1ELb1ELb1ELb1ELb0ELb1EEEEEEEEEvNT_6ParamsE,"ax",@progbits
	.align	128
.text._ZN7cutlass13device_kernelIN5flash11enable_sm90INS1_16FlashAttnFwdSm90INS1_25CollectiveMainloopFwdSm90ILi2EN4cute5tupleIJNS5_1CILi1EEES8_S8_EEENS6_IJNS7_ILi128EEENS7_ILi64EEENS7_ILi256EEEEEELi256ENS_10bfloat16_tEfNS_4arch4Sm90ELb0ELb1ELb1ELb1ELb0ELb1ELb0ELb1ELb1ELb1ELb1ELb0EEENS1_21CollectiveEpilogueFwdINS6_IJSA_SC_SB_EEES9_SE_SG_Li256ELb1ELb1ELb1ELb0EEENS1_36VarlenDynamicPersistentTileSchedulerILi128ELi64ELi256ELi128ELb1ELb1ELb1ELb1ELb0ELb1EEEEEEEEEvNT_6ParamsE:
        .type           _ZN7cutlass13device_kernelIN5flash11enable_sm90INS1_16FlashAttnFwdSm90INS1_25CollectiveMainloopFwdSm90ILi2EN4cute5tupleIJNS5_1CILi1EEES8_S8_EEENS6_IJNS7_ILi128EEENS7_ILi64EEENS7_ILi256EEEEEELi256ENS_10bfloat16_tEfNS_4arch4Sm90ELb0ELb1ELb1ELb1ELb0ELb1ELb0ELb1ELb1ELb1ELb1ELb0EEENS1_21CollectiveEpilogueFwdINS6_IJSA_SC_SB_EEES9_SE_SG_Li256ELb1ELb1ELb1ELb0EEENS1_36VarlenDynamicPersistentTileSchedulerILi128ELi64ELi256ELi128ELb1ELb1ELb1ELb1ELb0ELb1EEEEEEEEEvNT_6ParamsE,@function
        .size           _ZN7cutlass13device_kernelIN5flash11enable_sm90INS1_16FlashAttnFwdSm90INS1_25CollectiveMainloopFwdSm90ILi2EN4cute5tupleIJNS5_1CILi1EEES8_S8_EEENS6_IJNS7_ILi128EEENS7_ILi64EEENS7_ILi256EEEEEELi256ENS_10bfloat16_tEfNS_4arch4Sm90ELb0ELb1ELb1ELb1ELb0ELb1ELb0ELb1ELb1ELb1ELb1ELb0EEENS1_21CollectiveEpilogueFwdINS6_IJSA_SC_SB_EEES9_SE_SG_Li256ELb1ELb1ELb1ELb0EEENS1_36VarlenDynamicPersistentTileSchedulerILi128ELi64ELi256ELi128ELb1ELb1ELb1ELb1ELb0ELb1EEEEEEEEEvNT_6ParamsE,(.L_x_3205 - _ZN7cutlass13device_kernelIN5flash11enable_sm90INS1_16FlashAttnFwdSm90INS1_25CollectiveMainloopFwdSm90ILi2EN4cute5tupleIJNS5_1CILi1EEES8_S8_EEENS6_IJNS7_ILi128EEENS7_ILi64EEENS7_ILi256EEEEEELi256ENS_10bfloat16_tEfNS_4arch4Sm90ELb0ELb1ELb1ELb1ELb0ELb1ELb0ELb1ELb1ELb1ELb1ELb0EEENS1_21CollectiveEpilogueFwdINS6_IJSA_SC_SB_EEES9_SE_SG_Li256ELb1ELb1ELb1ELb0EEENS1_36VarlenDynamicPersistentTileSchedulerILi128ELi64ELi256ELi128ELb1ELb1ELb1ELb1ELb0ELb1EEEEEEEEEvNT_6ParamsE)
        .other          _ZN7cutlass13device_kernelIN5flash11enable_sm90INS1_16FlashAttnFwdSm90INS1_25CollectiveMainloopFwdSm90ILi2EN4cute5tupleIJNS5_1CILi1EEES8_S8_EEENS6_IJNS7_ILi128EEENS7_ILi64EEENS7_ILi256EEEEEELi256ENS_10bfloat16_tEfNS_4arch4Sm90ELb0ELb1ELb1ELb1ELb0ELb1ELb0ELb1ELb1ELb1ELb1ELb0EEENS1_21CollectiveEpilogueFwdINS6_IJSA_SC_SB_EEES9_SE_SG_Li256ELb1ELb1ELb1ELb0EEENS1_36VarlenDynamicPersistentTileSchedulerILi128ELi64ELi256ELi128ELb1ELb1ELb1ELb1ELb0ELb1EEEEEEEEEvNT_6ParamsE,@"STO_CUDA_ENTRY STV_DEFAULT"
_ZN7cutlass13device_kernelIN5flash11enable_sm90INS1_16FlashAttnFwdSm90INS1_25CollectiveMainloopFwdSm90ILi2EN4cute5tupleIJNS5_1CILi1EEES8_S8_EEENS6_IJNS7_ILi128EEENS7_ILi64EEENS7_ILi256EEEEEELi256ENS_10bfloat16_tEfNS_4arch4Sm90ELb0ELb1ELb1ELb1ELb0ELb1ELb0ELb1ELb1ELb1ELb1ELb0EEENS1_21CollectiveEpilogueFwdINS6_IJSA_SC_SB_EEES9_SE_SG_Li256ELb1ELb1ELb1ELb0EEENS1_36VarlenDynamicPersistentTileSchedulerILi128ELi64ELi256ELi128ELb1ELb1ELb1ELb1ELb0ELb1EEEEEEEEEvNT_6ParamsE:
        /* <DEDUP_REMOVED lines=24> */
.L_x_1517:
[----:B------:R-:W-:Y:S05]  /*0180*/  BSYNC B0 ;  /* 0x0000000000007941 */ /* 0x000fea0003800000 */
.L_x_1516:
        /* <DEDUP_REMOVED lines=41> */
.L_x_1518:
        /* <DEDUP_REMOVED lines=22> */
.L_x_1519:
        /* <DEDUP_REMOVED lines=18> */
.L_x_1520:
        /* <DEDUP_REMOVED lines=22> */
.L_x_1521:
        /* <DEDUP_REMOVED lines=22> */
.L_x_1522:
        /* <DEDUP_REMOVED lines=9> */
.L_x_1525:
        /* <DEDUP_REMOVED lines=8> */
[----:B-1----:R-:W-:-:S06]  /*0a70*/  ULEA UR4, UR5, UR4, 0x18 ;  /* 0x0000000405047291 */ /* 0x002fcc000f8ec03f */
[----:B------:R-:W-:Y:S01]  /*0a80*/  IMAD.U32 R16, RZ, RZ, UR4 ;  /* 0x00000004ff107e24 */ /* 0x000fe2000f8e00ff */
[----:B------:R-:W-:-:S04]  /*0a90*/  ULDC UR4, c[0x0][0xc3c] ;  /* 0x00030f0000047ab9 */ /* 0x000fc80000000800 */
[----:B------:R-:W1:Y:S01]  /*0aa0*/  LDS.128 R24, [R16+0x308d0] ;  /* 0x0308d00010187984 */ /* 0x000e620000000c00 */
[----:B------:R-:W-:Y:S06]  /*0ab0*/  BAR.ARV 0x4, 0x180 ;  /* 0x0106000000007b1d */ /* 0x000fec0000002000 */
[----:B-1----:R-:W-:-:S13]  /*0ac0*/  ISETP.GE.AND P0, PT, R27, UR4, PT ;  /* 0x000000041b007c0c */ /* 0x002fda000bf06270 */
[----:B------:R-:W-:Y:S05]  /*0ad0*/  @P0 BRA `(.L_x_1526) ;  /* 0x000002e800600947 */ /* 0x000fea0003800000 */
[----:B------:R-:W2:Y:S01]  /*0ae0*/  LDL R0, [R1+0xa4] ;  /* 0x0000a40001007983 */ /* 0x000ea20000100800 */
[----:B------:R-:W-:Y:S02]  /*0af0*/  VIADD R6, R6, 0xffffff80 ;  /* 0xffffff8006067836 */ /* 0x000fe40000000000 */
[----:B------:R-:W-:Y:S02]  /*0b00*/  IMAD.MOV.U32 R236, RZ, RZ, RZ ;  /* 0x000000ffffec7224 */ /* 0x000fe400078e00ff */
[----:B------:R-:W-:Y:S01]  /*0b10*/  IMAD.MOV.U32 R218, RZ, RZ, RZ ;  /* 0x000000ffffda7224 */ /* 0x000fe200078e00ff */
[----:B------:R-:W-:-:S04]  /*0b20*/  SHF.R.S32.HI R3, RZ, 0x1f, R6 ;  /* 0x0000001fff037819 */ /* 0x000fc80000011406 */
[CC--:B0-----:R-:W-:Y:S02]  /*0b30*/  LEA.HI R2, R3.reuse, R6.reuse, RZ, 0x4 ;  /* 0x0000000603027211 */ /* 0x0c1fe400078f20ff */
[CC--:B------:R-:W-:Y:S02]  /*0b40*/  LEA.HI R4, R3.reuse, R6.reuse, RZ, 0x5 ;  /* 0x0000000603047211 */ /* 0x0c0fe400078f28ff */
[----:B------:R-:W-:Y:S02]  /*0b50*/  SHF.R.S32.HI R7, RZ, 0x4, R2 ;  /* 0x00000004ff077819 */ /* 0x000fe40000011402 */
[----:B------:R-:W-:Y:S01]  /*0b60*/  LOP3.LUT R5, R2, 0x3fffff0, RZ, 0xc0, !PT ;  /* 0x03fffff002057812 */ /* 0x000fe200078ec0ff */
[----:B------:R-:W-:Y:S01]  /*0b70*/  IMAD.SHL.U32 R4, R4, 0x20, RZ ;  /* 0x0000002004047824 */ /* 0x000fe200078e00ff */
[----:B------:R-:W-:Y:S02]  /*0b80*/  LEA.HI R2, R2, R7, RZ, 0x1 ;  /* 0x0000000702027211 */ /* 0x000fe400078f08ff */
[----:B------:R-:W-:Y:S01]  /*0b90*/  LEA.HI R23, R3, R6, RZ, 0x3 ;  /* 0x0000000603177211 */ /* 0x000fe200078f18ff */
[----:B------:R-:W-:Y:S01]  /*0ba0*/  IMAD.IADD R5, R6, 0x1, -R5 ;  /* 0x0000000106057824 */ /* 0x000fe200078e0a05 */
[----:B------:R-:W-:-:S02]  /*0bb0*/  LOP3.LUT R2, R2, 0x1ffffffe, RZ, 0xc0, !PT ;  /* 0x1ffffffe02027812 */ /* 0x000fc400078ec0ff */
[----:B------:R-:W-:Y:S02]  /*0bc0*/  LOP3.LUT R4, R4, 0xfffffc00, RZ, 0xc0, !PT ;  /* 0xfffffc0004047812 */ /* 0x000fe400078ec0ff */
[----:B------:R-:W-:Y:S01]  /*0bd0*/  LEA.HI R10, R3, R6, RZ, 0x2 ;  /* 0x00000006030a7211 */ /* 0x000fe200078f10ff */
[----:B------:R-:W-:-:S03]  /*0be0*/  IMAD.IADD R2, R7, 0x1, -R2 ;  /* 0x0000000107027824 */ /* 0x000fc600078e0a02 */
[----:B------:R-:W-:-:S05]  /*0bf0*/  LOP3.LUT R13, R10, 0xfffffffc, RZ, 0xc0, !PT ;  /* 0xfffffffc0a0d7812 */ /* 0x000fca00078ec0ff */
[----:B------:R-:W-:Y:S01]  /*0c00*/  IMAD.IADD R13, R6, 0x1, -R13 ;  /* 0x00000001060d7824 */ /* 0x000fe200078e0a0d */
[----:B--2---:R-:W-:Y:S02]  /*0c10*/  R2UR UR4, R0 ;  /* 0x00000000000472ca */ /* 0x004fe400000e0000 */
[----:B------:R-:W-:-:S04]  /*0c20*/  LEA.HI R0, R3, R6, RZ, 0x7 ;  /* 0x0000000603007211 */ /* 0x000fc800078f38ff */
[----:B------:R-:W-:-:S05]  /*0c30*/  LOP3.LUT R9, R0, 0xffffff80, RZ, 0xc0, !PT ;  /* 0xffffff8000097812 */ /* 0x000fca00078ec0ff */
[----:B------:R-:W-:Y:S02]  /*0c40*/  IMAD.IADD R28, R6, 0x1, -R9 ;  /* 0x00000001061c7824 */ /* 0x000fe400078e0a09 */
[----:B------:R-:W-:Y:S01]  /*0c50*/  IMAD R9, R5, 0x40, R4 ;  /* 0x0000004005097824 */ /* 0x000fe200078e0204 */
[----:B------:R-:W-:Y:S01]  /*0c60*/  LEA.HI R4, R3, R6, RZ, 0x6 ;  /* 0x0000000603047211 */ /* 0x000fe200078f30ff */
[----:B------:R-:W-:Y:S01]  /*0c70*/  ULOP3.LUT UR4, UR4, 0x1, URZ, 0xfc, !UPT ;  /* 0x0000000104047892 */ /* 0x000fe2000f8efc3f */
[----:B------:R-:W-:Y:S01]  /*0c80*/  SHF.R.S32.HI R7, RZ, 0x1f, R28 ;  /* 0x0000001fff077819 */ /* 0x000fe2000001141c */
[----:B------:R-:W-:Y:S01]  /*0c90*/  STL [R1+0x7c], R28 ;  /* 0x00007c1c01007387 */ /* 0x000fe20000100800 */
[----:B------:R-:W-:Y:S01]  /*0ca0*/  LOP3.LUT R3, R23, 0xfffffff8, RZ, 0xc0, !PT ;  /* 0xfffffff817037812 */ /* 0x000fe200078ec0ff */
[----:B------:R-:W-:Y:S01]  /*0cb0*/  IMAD.SHL.U32 R4, R4, 0x8, RZ ;  /* 0x0000000804047824 */ /* 0x000fe200078e00ff */
[----:B------:R-:W-:Y:S02]  /*0cc0*/  LEA.HI R8, R7, R28, RZ, 0x2 ;  /* 0x0000001c07087211 */ /* 0x000fe400078f10ff */
[----:B------:R-:W-:Y:S01]  /*0cd0*/  SHF.R.S32.HI R5, RZ, 0x7, R0 ;  /* 0x00000007ff057819 */ /* 0x000fe20000011400 */
[----:B------:R-:W-:Y:S01]  /*0ce0*/  IMAD.IADD R12, R6, 0x1, -R3 ;  /* 0x00000001060c7824 */ /* 0x000fe200078e0a03 */
[--C-:B------:R-:W-:Y:S01]  /*0cf0*/  SHF.R.S32.HI R10, RZ, 0x2, R8.reuse ;  /* 0x00000002ff0a7819 */ /* 0x100fe20000011408 */
[----:B------:R-:W-:Y:S01]  /*0d00*/  IMAD R3, R2, 0x8, R9 ;  /* 0x0000000802037824 */ /* 0x000fe200078e0209 */
[----:B------:R-:W-:Y:S01]  /*0d10*/  SHF.R.S32.HI R11, RZ, 0x1f, R8 ;  /* 0x0000001fff0b7819 */ /* 0x000fe20000011408 */
[----:B------:R-:W-:Y:S01]  /*0d20*/  IMAD.SHL.U32 R200, R12, 0x4, RZ ;  /* 0x000000040cc87824 */ /* 0x000fe200078e00ff */
[----:B------:R-:W-:Y:S01]  /*0d30*/  LEA.HI R0, R0, R5, RZ, 0x1 ;  /* 0x0000000500007211 */ /* 0x000fe200078f08ff */
[----:B------:R-:W-:Y:S01]  /*0d40*/  STL [R1+0x44], R12 ;  /* 0x0000440c01007387 */ /* 0x000fe20000100800 */
[----:B------:R-:W-:Y:S01]  /*0d50*/  LEA.HI R11, R11, R10, RZ, 0x3 ;  /* 0x0000000a0b0b7211 */ /* 0x000fe200078f18ff */
[----:B------:R-:W-:Y:S01]  /*0d60*/  VIADD R233, R200, 0x40 ;  /* 0x00000040c8e97836 */ /* 0x000fe20000000000 */
[----:B------:R-:W-:Y:S01]  /*0d70*/  SHF.R.S32.HI R23, RZ, 0x3, R23 ;  /* 0x00000003ff177819 */ /* 0x000fe20000011417 */
[----:B------:R0:W-:Y:S01]  /*0d80*/  STL [R1+0xa0], R3 ;  /* 0x0000a00301007387 */ /* 0x0001e20000100800 */
[----:B------:R-:W-:Y:S01]  /*0d90*/  LOP3.LUT R0, R0, 0x3fffffe, RZ, 0xc0, !PT ;  /* 0x03fffffe00007812 */ /* 0x000fe200078ec0ff */
[----:B------:R-:W-:Y:S01]  /*0da0*/  IMAD.IADD R221, R200, 0x1, R233 ;  /* 0x00000001c8dd7824 */ /* 0x000fe200078e02e9 */
[----:B------:R-:W-:Y:S01]  /*0db0*/  LOP3.LUT R11, R11, 0xfffffff8, RZ, 0xc0, !PT ;  /* 0xfffffff80b0b7812 */ /* 0x000fe200078ec0ff */
[----:B------:R-:W-:Y:S01]  /*0dc0*/  IMAD.SHL.U32 R18, R12, 0x8, RZ ;  /* 0x000000080c127824 */ /* 0x000fe200078e00ff */
[----:B------:R-:W-:Y:S01]  /*0dd0*/  LEA.HI R7, R7, R28, RZ, 0x5 ;  /* 0x0000001c07077211 */ /* 0x000fe200078f28ff */
[----:B------:R-:W-:Y:S01]  /*0de0*/  IMAD.IADD R0, R5, 0x1, -R0 ;  /* 0x0000000105007824 */ /* 0x000fe200078e0a00 */
[----:B------:R-:W-:Y:S01]  /*0df0*/  LEA.HI R2, R13, R13, RZ, 0x1 ;  /* 0x0000000d0d027211 */ /* 0x000fe200078f08ff */
[----:B------:R-:W-:Y:S01]  /*0e00*/  IMAD.IADD R10, R10, 0x1, -R11 ;  /* 0x000000010a0a7824 */ /* 0x000fe200078e0a0b */
[----:B------:R-:W-:Y:S01]  /*0e10*/  SHF.R.S32.HI R7, RZ, 0x5, R7 ;  /* 0x00000005ff077819 */ /* 0x000fe20000011407 */
[C---:B0-----:R-:W-:Y:S01]  /*0e20*/  VIADD R3, R23.reuse, 0x40 ;  /* 0x0000004017037836 */ /* 0x041fe20000000000 */
[----:B------:R-:W-:Y:S01]  /*0e30*/  LOP3.LUT R2, R2, 0x1ffffffe, RZ, 0xc0, !PT ;  /* 0x1ffffffe02027812 */ /* 0x000fe200078ec0ff */
[----:B------:R-:W-:Y:S01]  /*0e40*/  VIADD R5, R23, 0x60 ;  /* 0x0000006017057836 */ /* 0x000fe20000000000 */
[----:B------:R-:W-:Y:S01]  /*0e50*/  LOP3.LUT R30, R4, 0xfffffe00, RZ, 0xc0, !PT ;  /* 0xfffffe00041e7812 */ /* 0x000fe200078ec0ff */
[----:B------:R-:W-:Y:S01]  /*0e60*/  IMAD R7, R7, 0x10, R10 ;  /* 0x0000001007077824 */ /* 0x000fe200078e020a */
[----:B------:R-:W-:Y:S01]  /*0e70*/  SHF.R.S32.HI R6, RZ, 0x1f, R3 ;  /* 0x0000001fff067819 */ /* 0x000fe20000011403 */
[----:B------:R-:W-:Y:S01]  /*0e80*/  IMAD.IADD R2, R13, 0x1, -R2 ;  /* 0x000000010d027824 */ /* 0x000fe200078e0a02 */
[----:B------:R-:W-:Y:S01]  /*0e90*/  SHF.R.S32.HI R10, RZ, 0x1f, R5 ;  /* 0x0000001fff0a7819 */ /* 0x000fe20000011405 */
[----:B------:R-:W-:Y:S01]  /*0ea0*/  VIADD R29, R23, 0x20 ;  /* 0x00000020171d7836 */ /* 0x000fe20000000000 */
[----:B------:R-:W-:Y:S01]  /*0eb0*/  LEA.HI R6, R6, R3, RZ, 0x3 ;  /* 0x0000000306067211 */ /* 0x000fe200078f18ff */
[----:B------:R-:W-:Y:S01]  /*0ec0*/  IMAD.SHL.U32 R3, R3, 0x40, RZ ;  /* 0x0000004003037824 */ /* 0x000fe200078e00ff */
[----:B------:R-:W-:Y:S01]  /*0ed0*/  LEA.HI R9, R10, R5, RZ, 0x3 ;  /* 0x000000050a097211 */ /* 0x000fe200078f18ff */
[----:B------:R-:W-:Y:S01]  /*0ee0*/  IMAD.SHL.U32 R5, R5, 0x40, RZ ;  /* 0x0000004005057824 */ /* 0x000fe200078e00ff */
[----:B------:R-:W-:Y:S01]  /*0ef0*/  LOP3.LUT R8, R8, 0x7ffffffc, RZ, 0xc0, !PT ;  /* 0x7ffffffc08087812 */ /* 0x000fe200078ec0ff */
[----:B------:R-:W-:Y:S01]  /*0f00*/  IMAD.SHL.U32 R10, R6, 0x40, RZ ;  /* 0x00000040060a7824 */ /* 0x000fe200078e00ff */
[----:B------:R-:W-:Y:S01]  /*0f10*/  SHF.R.S32.HI R6, RZ, 0x1f, R221 ;  /* 0x0000001fff067819 */ /* 0x000fe200000114dd */
[----:B------:R-:W-:Y:S01]  /*0f20*/  IMAD.SHL.U32 R15, R9, 0x40, RZ ;  /* 0x00000040090f7824 */ /* 0x000fe200078e00ff */
[----:B------:R-:W-:Y:S01]  /*0f30*/  LOP3.LUT R3, R3, 0x1c0, RZ, 0xc0, !PT ;  /* 0x000001c003037812 */ /* 0x000fe200078ec0ff */
[----:B------:R-:W-:Y:S01]  /*0f40*/  IMAD R24, R0, 0x40, R7 ;  /* 0x0000004000187824 */ /* 0x000fe200078e0207 */
[----:B------:R-:W-:Y:S01]  /*0f50*/  LOP3.LUT R13, R5, 0x1c0, RZ, 0xc0, !PT ;  /* 0x000001c0050d7812 */ /* 0x000fe200078ec0ff */
[----:B------:R-:W-:Y:S01]  /*0f60*/  IMAD.SHL.U32 R0, R29, 0x40, RZ ;  /* 0x000000401d007824 */ /* 0x000fe200078e00ff */
[----:B------:R-:W-:Y:S01]  /*0f70*/  LEA.HI R9, R6, R221, RZ, 0x3 ;  /* 0x000000dd06097211 */ /* 0x000fe200078f18ff */
[----:B------:R-:W-:Y:S01]  /*0f80*/  IMAD.SHL.U32 R22, R23, 0x40, RZ ;  /* 0x0000004017167824 */ /* 0x000fe200078e00ff */
[--C-:B------:R-:W-:Y:S01]  /*0f90*/  LOP3.LUT R5, R3, 0x38, R18.reuse, 0xf8, !PT ;  /* 0x0000003803057812 */ /* 0x100fe200078ef812 */
[----:B------:R-:W-:Y:S01]  /*0fa0*/  STL [R1+0x9c], R24 ;  /* 0x00009c1801007387 */ /* 0x000fe20000100800 */
[----:B------:R-:W-:Y:S01]  /*0fb0*/  SHF.R.U32.HI R11, RZ, 0x3, R3 ;  /* 0x00000003ff0b7819 */ /* 0x000fe20000011603 */
[----:B------:R-:W-:Y:S01]  /*0fc0*/  VIADD R234, R200, 0x20 ;  /* 0x00000020c8ea7836 */ /* 0x000fe20000000000 */
[----:B------:R-:W-:Y:S01]  /*0fd0*/  LOP3.LUT R10, R10, 0xfffffe00, RZ, 0xc0, !PT ;  /* 0xfffffe000a0a7812 */ /* 0x000fe200078ec0ff */
[----:B------:R-:W-:Y:S01]  /*0fe0*/  STL [R1+0x28], R30 ;  /* 0x0000281e01007387 */ /* 0x000fe20000100800 */
[C---:B------:R-:W-:Y:S01]  /*0ff0*/  LOP3.LUT R14, R13.reuse, 0x38, R18, 0xf8, !PT ;  /* 0x000000380d0e7812 */ /* 0x040fe200078ef812 */
[----:B------:R-:W-:Y:S01]  /*1000*/  VIADD R235, R200, 0x60 ;  /* 0x00000060c8eb7836 */ /* 0x000fe20000000000 */
[----:B------:R-:W-:Y:S01]  /*1010*/  SHF.R.U32.HI R17, RZ, 0x3, R13 ;  /* 0x00000003ff117819 */ /* 0x000fe2000001160d */
[----:B------:R-:W-:Y:S01]  /*1020*/  IMAD.IADD R8, R28, 0x1, -R8 ;  /* 0x000000011c087824 */ /* 0x000fe200078e0a08 */
[----:B------:R-:W-:-:S02]  /*1030*/  LOP3.LUT R20, R13, 0x38, R9, 0xf8, !PT ;  /* 0x000000380d147812 */ /* 0x000fc400078ef809 */
[----:B------:R-:W-:Y:S01]  /*1040*/  LOP3.LUT R13, R10, R5, R11, 0xf6, !PT ;  /* 0x000000050a0d7212 */ /* 0x000fe200078ef60b */
[----:B------:R-:W-:Y:S01]  /*1050*/  IMAD.SHL.U32 R230, R8, 0x2, RZ ;  /* 0x0000000208e67824 */ /* 0x000fe200078e00ff */
[----:B------:R-:W-:Y:S02]  /*1060*/  SHF.R.S32.HI R5, RZ, 0x1f, R29 ;  /* 0x0000001fff057819 */ /* 0x000fe4000001141d */
[----:B------:R-:W-:Y:S01]  /*1070*/  LOP3.LUT R15, R15, 0xfffffe00, RZ, 0xc0, !PT ;  /* 0xfffffe000f0f7812 */ /* 0x000fe200078ec0ff */
[C---:B------:R-:W-:Y:S01]  /*1080*/  VIADD R42, R230.reuse, 0x8 ;  /* 0x00000008e62a7836 */ /* 0x040fe20000000000 */
[----:B------:R-:W-:Y:S01]  /*1090*/  LEA.HI R5, R5, R29, RZ, 0x3 ;  /* 0x0000001d05057211 */ /* 0x000fe200078f18ff */
[----:B------:R-:W-:Y:S01]  /*10a0*/  VIADD R41, R230, 0x10 ;  /* 0x00000010e6297836 */ /* 0x000fe20000000000 */
[----:B------:R-:W-:Y:S01]  /*10b0*/  LEA.HI R6, R6, R221, RZ, 0x6 ;  /* 0x000000dd06067211 */ /* 0x000fe200078f30ff */
[----:B------:R-:W-:Y:S01]  /*10c0*/  VIADD R40, R230, 0x18 ;  /* 0x00000018e6287836 */ /* 0x000fe20000000000 */
[----:B------:R-:W-:Y:S01]  /*10d0*/  LOP3.LUT R29, R0, 0x1c0, RZ, 0xc0, !PT ;  /* 0x000001c0001d7812 */ /* 0x000fe200078ec0ff */
[----:B------:R-:W-:Y:S01]  /*10e0*/  IMAD.SHL.U32 R5, R5, 0x40, RZ ;  /* 0x0000004005057824 */ /* 0x000fe200078e00ff */
[----:B------:R-:W-:Y:S01]  /*10f0*/  LOP3.LUT R12, R3, 0x38, R9, 0xf8, !PT ;  /* 0x00000038030c7812 */ /* 0x000fe200078ef809 */
[----:B------:R-:W-:Y:S01]  /*1100*/  IMAD.SHL.U32 R6, R6, 0x80, RZ ;  /* 0x0000008006067824 */ /* 0x000fe200078e00ff */
[----:B------:R-:W-:Y:S01]  /*1110*/  LOP3.LUT R3, R22, 0x1c0, RZ, 0xc0, !PT ;  /* 0x000001c016037812 */ /* 0x000fe200078ec0ff */
[C---:B------:R-:W-:Y:S01]  /*1120*/  VIADD R39, R230.reuse, 0x20 ;  /* 0x00000020e6277836 */ /* 0x040fe20000000000 */
[----:B------:R-:W-:Y:S01]  /*1130*/  LOP3.LUT R0, R9, 0x38, RZ, 0xc0, !PT ;  /* 0x0000003809007812 */ /* 0x000fe200078ec0ff */
[C---:B------:R-:W-:Y:S01]  /*1140*/  VIADD R38, R230.reuse, 0x28 ;  /* 0x00000028e6267836 */ /* 0x040fe20000000000 */
[----:B------:R-:W-:Y:S01]  /*1150*/  LOP3.LUT R21, R15, R14, R17, 0xf6, !PT ;  /* 0x0000000e0f157212 */ /* 0x000fe200078ef611 */
[C---:B------:R-:W-:Y:S01]  /*1160*/  VIADD R37, R230.reuse, 0x30 ;  /* 0x00000030e6257836 */ /* 0x040fe20000000000 */
[----:B------:R-:W-:Y:S01]  /*1170*/  SHF.R.U32.HI R14, RZ, 0x3, R29 ;  /* 0x00000003ff0e7819 */ /* 0x000fe2000001161d */
[C---:B------:R-:W-:Y:S01]  /*1180*/  VIADD R36, R230.reuse, 0x38 ;  /* 0x00000038e6247836 */ /* 0x040fe20000000000 */
[----:B------:R-:W-:Y:S01]  /*1190*/  LOP3.LUT R4, R29, 0x38, R9, 0xf8, !PT ;  /* 0x000000381d047812 */ /* 0x000fe200078ef809 */
[----:B------:R-:W-:Y:S01]  /*11a0*/  VIADD R35, R230, 0x40 ;  /* 0x00000040e6237836 */ /* 0x000fe20000000000 */
[----:B------:R-:W-:Y:S01]  /*11b0*/  LOP3.LUT R11, R12, R11, RZ, 0x3c, !PT ;  /* 0x0000000b0c0b7212 */ /* 0x000fe200078e3cff */
[C---:B------:R-:W-:Y:S01]  /*11c0*/  VIADD R34, R230.reuse, 0x48 ;  /* 0x00000048e6227836 */ /* 0x040fe20000000000 */
[----:B------:R-:W-:Y:S01]  /*11d0*/  SHF.R.U32.HI R31, RZ, 0x3, R3 ;  /* 0x00000003ff1f7819 */ /* 0x000fe20000011603 */
[----:B------:R-:W-:Y:S01]  /*11e0*/  VIADD R33, R230, 0x50 ;  /* 0x00000050e6217836 */ /* 0x000fe20000000000 */
[----:B------:R-:W-:Y:S01]  /*11f0*/  LOP3.LUT R0, R0, 0x1c0, R22, 0xf8, !PT ;  /* 0x000001c000007812 */ /* 0x000fe200078ef816 */
[C---:B------:R-:W-:Y:S01]  /*1200*/  VIADD R32, R230.reuse, 0x58 ;  /* 0x00000058e6207836 */ /* 0x040fe20000000000 */
[----:B------:R-:W-:Y:S01]  /*1210*/  LOP3.LUT R12, R5, 0xfffffe00, RZ, 0xc0, !PT ;  /* 0xfffffe00050c7812 */ /* 0x000fe200078ec0ff */
[----:B------:R-:W-:Y:S01]  /*1220*/  VIADD R28, R230, 0x78 ;  /* 0x00000078e61c7836 */ /* 0x000fe20000000000 */
[----:B------:R-:W-:Y:S01]  /*1230*/  LOP3.LUT R7, R4, R14, RZ, 0x3c, !PT ;  /* 0x0000000e04077212 */ /* 0x000fe200078e3cff */
[----:B------:R-:W-:Y:S01]  /*1240*/  IMAD.U32 R4, RZ, RZ, UR4 ;  /* 0x00000004ff047e24 */ /* 0x000fe2000f8e00ff */
[----:B------:R-:W-:Y:S01]  /*1250*/  LOP3.LUT R6, R6, 0xffffe000, RZ, 0xc0, !PT ;  /* 0xffffe00006067812 */ /* 0x000fe200078ec0ff */
[----:B------:R-:W-:Y:S01]  /*1260*/  STL [R1+0x24], R12 ;  /* 0x0000240c01007387 */ /* 0x000fe20000100800 */
[----:B------:R-:W-:Y:S01]  /*1270*/  LOP3.LUT R20, R20, R17, RZ, 0x3c, !PT ;  /* 0x0000001114147212 */ /* 0x000fe200078e3cff */
[----:B------:R-:W-:Y:S01]  /*1280*/  IMAD.MOV.U32 R17, RZ, RZ, RZ ;  /* 0x000000ffff117224 */ /* 0x000fe200078e00ff */
[----:B------:R-:W-:Y:S01]  /*1290*/  LOP3.LUT R5, R0, R31, RZ, 0x3c, !PT ;  /* 0x0000001f00057212 */ /* 0x000fe200078e3cff */
[----:B------:R-:W-:Y:S01]  /*12a0*/  STL [R1+0x54], RZ ;  /* 0x000054ff01007387 */ /* 0x000fe20000100800 */
[----:B------:R-:W-:Y:S01]  /*12b0*/  LOP3.LUT R3, R3, 0x38, R18, 0xf8, !PT ;  /* 0x0000003803037812 */ /* 0x000fe200078ef812 */
[----:B------:R-:W-:Y:S01]  /*12c0*/  VIADD R0, R16, 0x10400 ;  /* 0x0001040010007836 */ /* 0x000fe20000000000 */
[-C--:B------:R-:W-:Y:S01]  /*12d0*/  IADD3 R11, R11, R6.reuse, R10 ;  /* 0x000000060b0b7210 */ /* 0x080fe20007ffe00a */
[----:B------:R0:W-:Y:S01]  /*12e0*/  STL [R1+0x20], R4 ;  /* 0x0000200401007387 */ /* 0x0001e20000100800 */
[-C--:B------:R-:W-:Y:S01]  /*12f0*/  IADD3 R15, R20, R6.reuse, R15 ;  /* 0x00000006140f7210 */ /* 0x080fe20007ffe00f */
[C---:B------:R-:W-:Y:S01]  /*1300*/  VIADD R10, R18.reuse, 0x80 ;  /* 0x00000080120a7836 */ /* 0x040fe20000000000 */
[-C--:B------:R-:W-:Y:S01]  /*1310*/  IADD3 R7, R7, R6.reuse, R12 ;  /* 0x0000000607077210 */ /* 0x080fe20007ffe00c */
[----:B------:R-:W-:Y:S01]  /*1320*/  IMAD R8, R13, 0x2, R0 ;  /* 0x000000020d087824 */ /* 0x000fe200078e0200 */
[----:B------:R-:W-:Y:S01]  /*1330*/  IADD3 R5, R5, R6, R30 ;  /* 0x0000000605057210 */ /* 0x000fe20007ffe01e */
[----:B------:R-:W-:Y:S01]  /*1340*/  VIADD R6, R18, 0xc0 ;  /* 0x000000c012067836 */ /* 0x000fe20000000000 */
[----:B------:R-:W-:Y:S01]  /*1350*/  SHF.R.S32.HI R20, RZ, 0x1f, R234 ;  /* 0x0000001fff147819 */ /* 0x000fe200000114ea */
[----:B------:R1:W-:Y:S01]  /*1360*/  STL [R1+0xc], R10 ;  /* 0x00000c0a01007387 */ /* 0x0003e20000100800 */
[--C-:B------:R-:W-:Y:S01]  /*1370*/  IMAD R7, R7, 0x2, R0.reuse ;  /* 0x0000000207077824 */ /* 0x100fe200078e0200 */
[----:B0-----:R-:W-:Y:S01]  /*1380*/  SHF.R.S32.HI R4, RZ, 0x1f, R23 ;  /* 0x0000001fff047819 */ /* 0x001fe20000011417 */
[----:B------:R-:W-:Y:S01]  /*1390*/  IMAD R5, R5, 0x2, R0 ;  /* 0x0000000205057824 */ /* 0x000fe200078e0200 */
[----:B------:R-:W-:Y:S01]  /*13a0*/  LOP3.LUT R4, R30, R3, R31, 0xf6, !PT ;  /* 0x000000031e047212 */ /* 0x000fe200078ef61f */
[----:B------:R0:W-:Y:S01]  /*13b0*/  STL [R1+0x10], R6 ;  /* 0x0000100601007387 */ /* 0x0001e20000100800 */
[----:B------:R-:W-:Y:S01]  /*13c0*/  LOP3.LUT R3, R29, 0x38, R18, 0xf8, !PT ;  /* 0x000000381d037812 */ /* 0x000fe200078ef812 */
[C---:B------:R-:W-:Y:S01]  /*13d0*/  VIADD R31, R230.reuse, 0x60 ;  /* 0x00000060e61f7836 */ /* 0x040fe20000000000 */
[----:B------:R-:W-:Y:S01]  /*13e0*/  SHF.R.S32.HI R29, RZ, 0x1f, R233 ;  /* 0x0000001fff1d7819 */ /* 0x000fe200000114e9 */
[----:B------:R-:W-:Y:S01]  /*13f0*/  STL [R1+0x3c], R4 ;  /* 0x00003c0401007387 */ /* 0x000fe20000100800 */
[----:B-1----:R-:W-:Y:S01]  /*1400*/  SHF.R.S32.HI R10, RZ, 0x1f, R10 ;  /* 0x0000001fff0a7819 */ /* 0x002fe2000001140a */
[----:B------:R-:W-:Y:S01]  /*1410*/  VIADD R30, R230, 0x68 ;  /* 0x00000068e61e7836 */ /* 0x000fe20000000000 */
[----:B------:R-:W-:Y:S01]  /*1420*/  LOP3.LUT R3, R12, R3, R14, 0xf6, !PT ;  /* 0x000000030c037212 */ /* 0x000fe200078ef60e */
[----:B------:R1:W-:Y:S01]  /*1430*/  STL [R1+0x74], R20 ;  /* 0x0000741401007387 */ /* 0x0003e20000100800 */
[----:B------:R-:W-:Y:S01]  /*1440*/  LOP3.LUT R43, R9, 0xfffffff8, RZ, 0xc0, !PT ;  /* 0xfffffff8092b7812 */ /* 0x000fe200078ec0ff */
[C---:B------:R-:W-:Y:S01]  /*1450*/  VIADD R14, R230.reuse, 0x98 ;  /* 0x00000098e60e7836 */ /* 0x040fe20000000000 */
[----:B0-----:R-:W-:Y:S01]  /*1460*/  SHF.R.S32.HI R6, RZ, 0x1f, R6 ;  /* 0x0000001fff067819 */ /* 0x001fe20000011406 */
[----:B------:R0:W-:Y:S01]  /*1470*/  STL [R1+0x70], R29 ;  /* 0x0000701d01007387 */ /* 0x0001e20000100800 */
[----:B------:R-:W-:Y:S01]  /*1480*/  IMAD R3, R3, 0x2, R0 ;  /* 0x0000000203037824 */ /* 0x000fe200078e0200 */
[----:B------:R-:W-:Y:S01]  /*1490*/  SHF.R.S32.HI R44, RZ, 0x1f, R43 ;  /* 0x0000001fff2c7819 */ /* 0x000fe2000001142b */
[C---:B------:R-:W-:Y:S01]  /*14a0*/  VIADD R13, R230.reuse, 0xa0 ;  /* 0x000000a0e60d7836 */ /* 0x040fe20000000000 */
[----:B------:R-:W-:Y:S01]  /*14b0*/  SHF.R.S32.HI R19, RZ, 0x1f, R18 ;  /* 0x0000001fff137819 */ /* 0x000fe20000011412 */
[----:B------:R-:W-:Y:S01]  /*14c0*/  VIADD R12, R230, 0xa8 ;  /* 0x000000a8e60c7836 */ /* 0x000fe20000000000 */
[----:B-1----:R-:W-:Y:S01]  /*14d0*/  SHF.R.S32.HI R20, RZ, 0x1f, R235 ;  /* 0x0000001fff147819 */ /* 0x002fe200000114eb */
[----:B------:R-:W-:-:S02]  /*14e0*/  IMAD.MOV.U32 R22, RZ, RZ, RZ ;  /* 0x000000ffff167224 */ /* 0x000fc400078e00ff */
[C---:B0-----:R-:W-:Y:S02]  /*14f0*/  VIADD R29, R230.reuse, 0x70 ;  /* 0x00000070e61d7836 */ /* 0x041fe40000000000 */
[----:B------:R0:W-:Y:S04]  /*1500*/  STL [R1+0x6c], R20 ;  /* 0x00006c1401007387 */ /* 0x0001e80000100800 */
[----:B------:R1:W-:Y:S04]  /*1510*/  STL [R1+0x64], R10 ;  /* 0x0000640a01007387 */ /* 0x0003e80000100800 */
[----:B------:R2:W-:Y:S01]  /*1520*/  STL [R1+0x60], R6 ;  /* 0x0000600601007387 */ /* 0x0005e20000100800 */
[----:B0-----:R-:W-:-:S03]  /*1530*/  VIADD R20, R230, 0x88 ;  /* 0x00000088e6147836 */ /* 0x001fc60000000000 */
[----:B------:R0:W-:Y:S01]  /*1540*/  STL [R1+0x8c], R8 ;  /* 0x00008c0801007387 */ /* 0x0001e20000100800 */
[C---:B-1----:R-:W-:Y:S02]  /*1550*/  VIADD R10, R230.reuse, 0xb8 ;  /* 0x000000b8e60a7836 */ /* 0x042fe40000000000 */
[--C-:B--2---:R-:W-:Y:S02]  /*1560*/  IMAD R6, R21, 0x2, R0.reuse ;  /* 0x0000000215067824 */ /* 0x104fe400078e0200 */
[C---:B------:R-:W-:Y:S02]  /*1570*/  VIADD R21, R230.reuse, 0x80 ;  /* 0x00000080e6157836 */ /* 0x040fe40000000000 */
[----:B0-----:R-:W-:Y:S01]  /*1580*/  VIADD R8, R230, 0xc8 ;  /* 0x000000c8e6087836 */ /* 0x001fe20000000000 */
[----:B------:R0:W-:Y:S04]  /*1590*/  STL [R1+0x84], R6 ;  /* 0x0000840601007387 */ /* 0x0001e80000100800 */
[----:B------:R1:W-:Y:S04]  /*15a0*/  STL [R1+0x94], R3 ;  /* 0x0000940301007387 */ /* 0x0003e80000100800 */
[----:B------:R2:W-:Y:S01]  /*15b0*/  STL [R1+0x90], R7 ;  /* 0x0000900701007387 */ /* 0x0005e20000100800 */
[----:B0-----:R-:W-:-:S02]  /*15c0*/  IMAD R6, R11, 0x2, R0 ;  /* 0x000000020b067824 */ /* 0x001fc400078e0200 */
[----:B------:R-:W-:Y:S02]  /*15d0*/  VIADD R11, R230, 0xb0 ;  /* 0x000000b0e60b7836 */ /* 0x000fe40000000000 */
[--C-:B-1----:R-:W-:Y:S01]  /*15e0*/  IMAD R3, R15, 0x2, R0.reuse ;  /* 0x000000020f037824 */ /* 0x102fe200078e0200 */
[----:B------:R0:W-:Y:S01]  /*15f0*/  STL [R1+0x88], R6 ;  /* 0x0000880601007387 */ /* 0x0001e20000100800 */
[----:B------:R-:W-:Y:S02]  /*1600*/  IMAD R0, R4, 0x2, R0 ;  /* 0x0000000204007824 */ /* 0x000fe400078e0200 */
[C---:B------:R-:W-:Y:S01]  /*1610*/  VIADD R15, R230.reuse, 0x90 ;  /* 0x00000090e60f7836 */ /* 0x040fe20000000000 */
[----:B------:R1:W-:Y:S01]  /*1620*/  STL [R1+0x80], R3 ;  /* 0x0000800301007387 */ /* 0x0003e20000100800 */
[C---:B--2---:R-:W-:Y:S02]  /*1630*/  VIADD R7, R230.reuse, 0xd0 ;  /* 0x000000d0e6077836 */ /* 0x044fe40000000000 */
[C---:B------:R-:W-:Y:S01]  /*1640*/  VIADD R4, R230.reuse, 0xe8 ;  /* 0x000000e8e6047836 */ /* 0x040fe20000000000 */
[----:B------:R2:W-:Y:S01]  /*1650*/  STL [R1+0x98], R5 ;  /* 0x0000980501007387 */ /* 0x0005e20000100800 */
[----:B0-----:R-:W-:-:S03]  /*1660*/  VIADD R6, R230, 0xd8 ;  /* 0x000000d8e6067836 */ /* 0x001fc60000000000 */
[----:B------:R0:W-:Y:S01]  /*1670*/  STL [R1+0x30], R0 ;  /* 0x0000300001007387 */ /* 0x0001e20000100800 */
[----:B-1----:R-:W-:Y:S01]  /*1680*/  SHF.R.S32.HI R3, RZ, 0x3, R9 ;  /* 0x00000003ff037819 */ /* 0x002fe20000011409 */
[C---:B------:R-:W-:Y:S02]  /*1690*/  VIADD R9, R230.reuse, 0xc0 ;  /* 0x000000c0e6097836 */ /* 0x040fe40000000000 */
[----:B--2---:R-:W-:Y:S02]  /*16a0*/  VIADD R5, R230, 0xe0 ;  /* 0x000000e0e6057836 */ /* 0x004fe40000000000 */
[----:B------:R1:W-:Y:S01]  /*16b0*/  STL [R1+0x48], R3 ;  /* 0x0000480301007387 */ /* 0x0003e20000100800 */
[----:B0-----:R-:W-:-:S03]  /*16c0*/  SHF.R.S32.HI R0, RZ, 0x1f, R230 ;  /* 0x0000001fff007819 */ /* 0x001fc600000114e6 */
[----:B------:R0:W-:Y:S01]  /*16d0*/  STL [R1+0x5c], R43 ;  /* 0x00005c2b01007387 */ /* 0x0001e20000100800 */
[----:B------:R-:W-:-:S03]  /*16e0*/  VIADD R0, R230, 0xf8 ;  /* 0x000000f8e6007836 */ /* 0x000fc60000000000 */
[----:B------:R2:W-:Y:S01]  /*16f0*/  STL [R1+0x78], R44 ;  /* 0x0000782c01007387 */ /* 0x0005e20000100800 */
[----:B-1----:R-:W-:Y:S01]  /*1700*/  VIADD R3, R230, 0xf0 ;  /* 0x000000f0e6037836 */ /* 0x002fe20000000000 */
[----:B0-----:R-:W-:Y:S02]  /*1710*/  SHF.R.S32.HI R43, RZ, 0x1f, R42 ;  /* 0x0000001fff2b7819 */ /* 0x001fe4000001142a */
[----:B------:R-:W-:Y:S02]  /*1720*/  SHF.R.S32.HI R42, RZ, 0x1f, R41 ;  /* 0x0000001fff2a7819 */ /* 0x000fe40000011429 */
[----:B------:R-:W-:Y:S02]  /*1730*/  SHF.R.S32.HI R41, RZ, 0x1f, R40 ;  /* 0x0000001fff297819 */ /* 0x000fe40000011428 */
[----:B------:R-:W-:Y:S02]  /*1740*/  SHF.R.S32.HI R40, RZ, 0x1f, R39 ;  /* 0x0000001fff287819 */ /* 0x000fe40000011427 */
        /* <DEDUP_REMOVED lines=26> */
[----:B------:R-:W-:Y:S01]  /*18f0*/  SHF.R.S32.HI R3, RZ, 0x1f, R0 ;  /* 0x0000001fff037819 */ /* 0x000fe20000011400 */
[----:B------:R-:W-:-:S05]  /*1900*/  IMAD R0, R2, 0x8, R24 ;  /* 0x0000000802007824 */ /* 0x000fca00078e0218 */
[----:B------:R2:W-:Y:S02]  /*1910*/  STL [R1+0x34], R0 ;  /* 0x0000340001007387 */ /* 0x0005e40000100800 */
.L_x_1822:
[----:B------:R-:W-:Y:S01]  /*1920*/  ULDC.64 UR4, c[0x0][0xa28] ;  /* 0x00028a0000047ab9 */ /* 0x000fe20000000a00 */
[----:B0--3--:R-:W0:Y:S01]  /*1930*/  LDC.64 R4, c[0x0][0xa08] ;  /* 0x00028200ff047b82 */ /* 0x009e220000000a00 */
[----:B------:R-:W-:Y:S01]  /*1940*/  ISETP.NE.U32.AND P0, PT, RZ, UR4, PT ;  /* 0x00000004ff007c0c */ /* 0x000fe2000bf05070 */
[----:B-1----:R-:W-:Y:S01]  /*1950*/  IMAD.MOV.U32 R8, RZ, RZ, RZ ;  /* 0x000000ffff087224 */ /* 0x002fe200078e00ff */
[----:B------:R-:W-:Y:S01]  /*1960*/  ULDC.64 UR6, c[0x0][0x208] ;  /* 0x0000820000067ab9 */ /* 0x000fe20000000a00 */
[----:B------:R-:W-:Y:S01]  /*1970*/  IMAD.MOV.U32 R28, RZ, RZ, RZ ;  /* 0x000000ffff1c7224 */ /* 0x000fe200078e00ff */
[----:B------:R-:W-:Y:S01]  /*1980*/  ISETP.NE.AND.EX P0, PT, RZ, UR5, PT, P0 ;  /* 0x00000005ff007c0c */ /* 0x000fe2000bf05300 */
[----:B------:R-:W-:Y:S02]  /*1990*/  ULDC.64 UR4, c[0x0][0xa18] ;  /* 0x0002860000047ab9 */ /* 0x000fe40000000a00 */
[----:B------:R-:W-:-:S04]  /*19a0*/  ISETP.NE.U32.AND P1, PT, RZ, UR4, PT ;  /* 0x00000004ff007c0c */ /* 0x000fc8000bf25070 */
[----:B------:R-:W-:Y:S01]  /*19b0*/  ISETP.NE.AND.EX P1, PT, RZ, UR5, PT, P1 ;  /* 0x00000005ff007c0c */ /* 0x000fe2000bf25310 */
[----:B------:R-:W-:Y:S02]  /*19c0*/  ULDC.64 UR4, c[0x0][0xa08] ;  /* 0x0002820000047ab9 */ /* 0x000fe40000000a00 */
[----:B------:R-:W-:-:S03]  /*19d0*/  ISETP.NE.U32.AND P3, PT, RZ, UR4, PT ;  /* 0x00000004ff007c0c */ /* 0x000fc6000bf65070 */
[----:B------:R-:W1:Y:S01]  /*19e0*/  @P0 LDC.64 R6, c[0x0][0xa28] ;  /* 0x00028a00ff060b82 */ /* 0x000e620000000a00 */
[----:B------:R-:W-:Y:S02]  /*19f0*/  LOP3.LUT R30, R26, 0xffff, RZ, 0xc0, !PT ;  /* 0x0000ffff1a1e7812 */ /* 0x000fe400078ec0ff */
[----:B------:R-:W-:Y:S01]  /*1a00*/  ISETP.NE.AND.EX P3, PT, RZ, UR5, PT, P3 ;  /* 0x00000005ff007c0c */ /* 0x000fe2000bf65330 */
[----:B------:R3:W-:Y:S01]  /*1a10*/  STL [R1+0x50], R27 ;  /* 0x0000501b01007387 */ /* 0x0007e20000100800 */
[----:B0-----:R-:W-:-:S03]  /*1a20*/  IMAD.WIDE R4, R27, 0x4, R4 ;  /* 0x000000041b047825 */ /* 0x001fc600078e0204 */
[----:B----4-:R-:W0:Y:S01]  /*1a30*/  @P1 LDC.64 R2, c[0x0][0xa18] ;  /* 0x00028600ff021b82 */ /* 0x010e220000000a00 */
[----:B------:R-:W-:Y:S01]  /*1a40*/  ULDC UR4, c[0x0][0x288] ;  /* 0x0000a20000047ab9 */ /* 0x000fe20000000800 */
[----:B------:R3:W-:Y:S01]  /*1a50*/  STL [R1+0x40], R30 ;  /* 0x0000401e01007387 */ /* 0x0007e20000100800 */
[----:B------:R-:W-:Y:S01]  /*1a60*/  IMAD.U32 R219, RZ, RZ, UR4 ;  /* 0x00000004ffdb7e24 */ /* 0x000fe2000f8e00ff */
[----:B------:R-:W-:Y:S02]  /*1a70*/  ULDC.64 UR4, c[0x0][0x418] ;  /* 0x0001060000047ab9 */ /* 0x000fe40000000a00 */
[----:B------:R-:W-:Y:S02]  /*1a80*/  UISETP.NE.U32.AND UP0, UPT, UR4, URZ, UPT ;  /* 0x0000003f0400728c */ /* 0x000fe4000bf05070 */
[----:B-----5:R-:W5:Y:S01]  /*1a90*/  @P3 LDG.E R28, desc[UR6][R4.64] ;  /* 0x00000006041c3981 */ /* 0x020f62000c1e1900 */
[----:B------:R-:W-:Y:S01]  /*1aa0*/  ULDC UR4, c[0x0][0x424] ;  /* 0x0001090000047ab9 */ /* 0x000fe20000000800 */
[----:B------:R-:W-:Y:S01]  /*1ab0*/  UISETP.NE.AND.EX UP0, UPT, UR5, URZ, UPT, UP0 ;  /* 0x0000003f0500728c */ /* 0x000fe2000bf05300 */
[----:B--2---:R-:W-:-:S02]  /*1ac0*/  LOP3.LUT R0, R26, 0xff0000, RZ, 0xc0, !PT ;  /* 0x00ff00001a007812 */ /* 0x004fc400078ec0ff */
[----:B------:R-:W-:Y:S01]  /*1ad0*/  ULDC UR5, c[0x0][0x2f0] ;  /* 0x0000bc0000057ab9 */ /* 0x000fe20000000800 */
[----:B-1----:R-:W-:Y:S01]  /*1ae0*/  @P0 IMAD.WIDE R6, R27, 0x4, R6 ;  /* 0x000000041b060825 */ /* 0x002fe200078e0206 */
[----:B------:R-:W-:-:S04]  /*1af0*/  USEL UR4, UR4, 0x1, UP0 ;  /* 0x0000000104047887 */ /* 0x000fc80008000000 */
[----:B------:R1:W5:Y:S01]  /*1b00*/  @P0 LDG.E R8, desc[UR6][R6.64] ;  /* 0x0000000606080981 */ /* 0x000362000c1e1900 */
[----:B0-----:R-:W-:-:S05]  /*1b10*/  @P1 IMAD.WIDE R2, R27, 0x4, R2 ;  /* 0x000000041b021825 */ /* 0x001fca00078e0202 */
[----:B------:R0:W5:Y:S01]  /*1b20*/  @P1 LDG.E R219, desc[UR6][R2.64] ;  /* 0x0000000602db1981 */ /* 0x000162000c1e1900 */
[----:B------:R-:W-:Y:S01]  /*1b30*/  ULDC.64 UR6, c[0x0][0xa20] ;  /* 0x0002880000067ab9 */ /* 0x000fe20000000a00 */
[----:B-1----:R-:W-:Y:S02]  /*1b40*/  LOP3.LUT R6, R26, 0xff000000, RZ, 0xc0, !PT ;  /* 0xff0000001a067812 */ /* 0x002fe400078ec0ff */
[----:B------:R-:W-:Y:S01]  /*1b50*/  ISETP.NE.U32.AND P2, PT, RZ, UR6, PT ;  /* 0x00000006ff007c0c */ /* 0x000fe2000bf45070 */
[----:B------:R-:W-:-:S03]  /*1b60*/  UIMAD UR4, UR4, UR5, URZ ;  /* 0x00000005040472a4 */ /* 0x000fc6000f8e023f */
[----:B------:R-:W-:Y:S01]  /*1b70*/  ISETP.NE.AND.EX P2, PT, RZ, UR7, PT, P2 ;  /* 0x00000007ff007c0c */ /* 0x000fe2000bf45320 */
[----:B------:R-:W-:Y:S01]  /*1b80*/  ULDC UR5, c[0x0][0x348] ;  /* 0x0000d20000057ab9 */ /* 0x000fe20000000800 */
[----:B0-----:R-:W-:-:S04]  /*1b90*/  SHF.R.U32.HI R3, RZ, 0x8, R6 ;  /* 0x00000008ff037819 */ /* 0x001fc80000011606 */
[----:B------:R-:W-:Y:S01]  /*1ba0*/  LEA.HI R11, R0, R3, RZ, 0x10 ;  /* 0x00000003000b7211 */ /* 0x000fe200078f80ff */
[----:B---3--:R-:W-:Y:S06]  /*1bb0*/  @P1 BRA `(.L_x_1527) ;  /* 0x0000000000281947 */ /* 0x008fec0003800000 */
        /* <DEDUP_REMOVED lines=10> */
.L_x_1527:
[----:B------:R-:W-:Y:S02]  /*1c60*/  IMAD.U32 R2, RZ, RZ, UR5 ;  /* 0x00000005ff027e24 */ /* 0x000fe4000f8e00ff */
[----:B------:R-:W-:Y:S01]  /*1c70*/  IMAD.U32 R29, RZ, RZ, UR4 ;  /* 0x00000004ff1d7e24 */ /* 0x000fe2000f8e00ff */
[----:B------:R-:W-:Y:S06]  /*1c80*/  @!P2 BRA `(.L_x_1528) ;  /* 0x000000000014a947 */ /* 0x000fec0003800000 */
[----:B------:R-:W0:Y:S01]  /*1c90*/  LDC.64 R4, c[0x0][0xa20] ;  /* 0x00028800ff047b82 */ /* 0x000e220000000a00 */
[----:B------:R-:W-:Y:S01]  /*1ca0*/  ULDC.64 UR4, c[0x0][0x208] ;  /* 0x0000820000047ab9 */ /* 0x000fe20000000a00 */
[----:B0-----:R-:W-:-:S05]  /*1cb0*/  IMAD.WIDE R4, R27, 0x4, R4 ;  /* 0x000000041b047825 */ /* 0x001fca00078e0204 */
[----:B------:R0:W5:Y:S01]  /*1cc0*/  LDG.E R29, desc[UR4][R4.64] ;  /* 0x00000004041d7981 */ /* 0x000162000c1e1900 */
[----:B------:R-:W-:Y:S05]  /*1cd0*/  BRA `(.L_x_1529) ;  /* 0x0000000000147947 */ /* 0x000fea0003800000 */
.L_x_1528:
[----:B------:R-:W-:Y:S05]  /*1ce0*/  @!P3 BRA `(.L_x_1529) ;  /* 0x000000000010b947 */ /* 0x000fea0003800000 */
[----:B------:R-:W-:Y:S02]  /*1cf0*/  ULDC.64 UR4, c[0x0][0x208] ;  /* 0x0000820000047ab9 */ /* 0x000fe40000000a00 */
[----:B------:R-:W2:Y:S04]  /*1d00*/  LDG.E R0, desc[UR4][R4.64] ;  /* 0x0000000404007981 */ /* 0x000ea8000c1e1900 */
[----:B------:R-:W2:Y:S02]  /*1d10*/  LDG.E R29, desc[UR4][R4.64+0x4] ;  /* 0x00000404041d7981 */ /* 0x000ea4000c1e1900 */
[----:B--2---:R-:W-:-:S07]  /*1d20*/  IMAD.IADD R29, R29, 0x1, -R0 ;  /* 0x000000011d1d7824 */ /* 0x004fce00078e0a00 */
.L_x_1529:
[----:B------:R-:W-:Y:S01]  /*1d30*/  ULDC.64 UR4, c[0x0][0xa10] ;  /* 0x0002840000047ab9 */ /* 0x000fe20000000a00 */
[----:B------:R-:W-:Y:S01]  /*1d40*/  ULDC.64 UR6, c[0x0][0x208] ;  /* 0x0000820000067ab9 */ /* 0x000fe20000000a00 */
[----:B------:R-:W-:Y:S01]  /*1d50*/  ISETP.NE.U32.AND P0, PT, RZ, UR4, PT ;  /* 0x00000004ff007c0c */ /* 0x000fe2000bf05070 */
[----:B------:R-:W1:Y:S03]  /*1d60*/  LDC R9, c[0x0][0x448] ;  /* 0x00011200ff097b82 */ /* 0x000e660000000800 */
[----:B------:R-:W-:Y:S01]  /*1d70*/  ISETP.NE.AND.EX P0, PT, RZ, UR5, PT, P0 ;  /* 0x00000005ff007c0c */ /* 0x000fe2000bf05300 */
[----:B------:R-:W-:Y:S02]  /*1d80*/  ULDC.64 UR4, c[0x0][0xa30] ;  /* 0x00028c0000047ab9 */ /* 0x000fe40000000a00 */
[----:B------:R-:W-:-:S04]  /*1d90*/  ISETP.NE.U32.AND P1, PT, RZ, UR4, PT ;  /* 0x00000004ff007c0c */ /* 0x000fc8000bf25070 */
[----:B------:R-:W-:-:S06]  /*1da0*/  ISETP.NE.AND.EX P1, PT, RZ, UR5, PT, P1 ;  /* 0x00000005ff007c0c */ /* 0x000fcc000bf25310 */
[----:B------:R-:W2:Y:S08]  /*1db0*/  @P0 LDC.64 R6, c[0x0][0xa10] ;  /* 0x00028400ff060b82 */ /* 0x000eb00000000a00 */
[----:B0-----:R-:W0:Y:S01]  /*1dc0*/  @P1 LDC.64 R4, c[0x0][0xa30] ;  /* 0x00028c00ff041b82 */ /* 0x001e220000000a00 */
[----:B--2---:R-:W-:-:S05]  /*1dd0*/  @P0 IMAD.WIDE R6, R27, 0x4, R6 ;  /* 0x000000041b060825 */ /* 0x004fca00078e0206 */
[----:B------:R-:W2:Y:S04]  /*1de0*/  @P0 LDG.E R0, desc[UR6][R6.64] ;  /* 0x0000000606000981 */ /* 0x000ea8000c1e1900 */
[----:B------:R-:W2:Y:S01]  /*1df0*/  @P0 LDG.E R3, desc[UR6][R6.64+0x4] ;  /* 0x0000040606030981 */ /* 0x000ea2000c1e1900 */
[----:B-----5:R-:W-:Y:S02]  /*1e00*/  IMAD.MOV.U32 R101, RZ, RZ, R29 ;  /* 0x000000ffff657224 */ /* 0x020fe400078e001d */
[----:B0-----:R-:W-:-:S05]  /*1e10*/  @P1 IMAD.WIDE R4, R27, 0x4, R4 ;  /* 0x000000041b041825 */ /* 0x001fca00078e0204 */
[----:B------:R0:W5:Y:S01]  /*1e20*/  @P1 LDG.E R101, desc[UR6][R4.64] ;  /* 0x0000000604651981 */ /* 0x000162000c1e1900 */
[----:B-1----:R-:W-:Y:S01]  /*1e30*/  ISETP.NE.AND P1, PT, R9, 0x1, PT ;  /* 0x000000010900780c */ /* 0x002fe20003f25270 */
[----:B------:R-:W-:Y:S02]  /*1e40*/  IMAD.SHL.U32 R12, R25, 0x80, RZ ;  /* 0x00000080190c7824 */ /* 0x000fe400078e00ff */
[----:B------:R-:W-:-:S03]  /*1e50*/  IMAD.IADD R13, R29, 0x1, -R8 ;  /* 0x000000011d0d7824 */ /* 0x000fc600078e0a08 */
[----:B------:R1:W-:Y:S01]  /*1e60*/  STL [R1+0x14], R12 ;  /* 0x0000140c01007387 */ /* 0x0003e20000100800 */
[----:B0-----:R-:W0:Y:S08]  /*1e70*/  LDC.64 R4, c[0x0][0x9e0] ;  /* 0x00027800ff047b82 */ /* 0x001e300000000a00 */
[----:B------:R-:W3:Y:S08]  /*1e80*/  @P1 LDC R9, c[0x0][0x44c] ;  /* 0x00011300ff091b82 */ /* 0x000ef00000000800 */
[----:B------:R-:W4:Y:S01]  /*1e90*/  @P1 LDC R10, c[0x0][0x450] ;  /* 0x00011400ff0a1b82 */ /* 0x000f220000000800 */
[----:B0-----:R-:W-:Y:S01]  /*1ea0*/  ISETP.GE.AND P2, PT, R5, 0x1, PT ;  /* 0x000000010500780c */ /* 0x001fe20003f46270 */
[----:B--2---:R-:W-:-:S02]  /*1eb0*/  @P0 IMAD.IADD R2, R3, 0x1, -R0 ;  /* 0x0000000103020824 */ /* 0x004fc400078e0a00 */
[----:B------:R-:W-:Y:S02]  /*1ec0*/  VIADD R0, R12, 0x7f ;  /* 0x0000007f0c007836 */ /* 0x000fe40000000000 */
[----:B------:R-:W-:Y:S02]  /*1ed0*/  IMAD.IADD R220, R13, 0x1, R2 ;  /* 0x000000010ddc7824 */ /* 0x000fe400078e0202 */
[----:B---3--:R-:W-:-:S03]  /*1ee0*/  @P1 IMAD.HI.U32 R3, R0, R9, RZ ;  /* 0x0000000900031227 */ /* 0x008fc600078e00ff */
[C---:B------:R-:W-:Y:S01]  /*1ef0*/  IADD3 R7, R220.reuse, 0x1, -R219 ;  /* 0x00000001dc077810 */ /* 0x040fe20007ffe8db */
[----:B------:R-:W-:Y:S01]  /*1f00*/  IMAD.MOV.U32 R6, RZ, RZ, R0 ;  /* 0x000000ffff067224 */ /* 0x000fe200078e0000 */
[----:B----4-:R-:W-:Y:S01]  /*1f10*/  @P1 SHF.R.U32.HI R6, RZ, R10, R3 ;  /* 0x0000000aff061219 */ /* 0x010fe20000011603 */
[----:B------:R-:W-:-:S04]  /*1f20*/  VIADD R0, R220, 0x3f ;  /* 0x0000003fdc007836 */ /* 0x000fc80000000000 */
[----:B------:R-:W-:Y:S01]  /*1f30*/  IMAD.IADD R9, R7, 0x1, R6 ;  /* 0x0000000107097824 */ /* 0x000fe200078e0206 */
[----:B------:R-:W-:-:S03]  /*1f40*/  SHF.R.S32.HI R3, RZ, 0x1f, R0 ;  /* 0x0000001fff037819 */ /* 0x000fc60000011400 */
[----:B------:R-:W-:Y:S01]  /*1f50*/  IMAD.IADD R4, R9, 0x1, R4 ;  /* 0x0000000109047824 */ /* 0x000fe200078e0204 */
[----:B------:R-:W-:-:S04]  /*1f60*/  LEA.HI R3, R3, R0, RZ, 0x6 ;  /* 0x0000000003037211 */ /* 0x000fc800078f30ff */
[----:B------:R-:W-:Y:S01]  /*1f70*/  SHF.R.S32.HI R104, RZ, 0x6, R3 ;  /* 0x00000006ff687819 */ /* 0x000fe20000011403 */
[----:B-1----:R-:W-:Y:S06]  /*1f80*/  @!P2 BRA `(.L_x_1530) ;  /* 0x000000000048a947 */ /* 0x002fec0003800000 */
[C---:B------:R-:W-:Y:S01]  /*1f90*/  ISETP.GT.AND P0, PT, R9.reuse, RZ, PT ;  /* 0x000000ff0900720c */ /* 0x040fe20003f04270 */
[----:B------:R-:W-:Y:S01]  /*1fa0*/  BSSY B0, `(.L_x_1531) ;  /* 0x000000e000007945 */ /* 0x000fe20003800000 */
[----:B------:R-:W-:-:S11]  /*1fb0*/  VIADD R0, R9, 0xffffffff ;  /* 0xffffffff09007836 */ /* 0x000fd60000000000 */
[----:B------:R-:W-:Y:S05]  /*1fc0*/  @P0 BRA `(.L_x_1532) ;  /* 0x00000000001c0947 */ /* 0x000fea0003800000 */
[----:B------:R-:W-:Y:S01]  /*1fd0*/  ISETP.NE.AND P0, PT, R5, 0x1, PT ;  /* 0x000000010500780c */ /* 0x000fe20003f05270 */
[----:B------:R-:W-:-:S12]  /*1fe0*/  IMAD.MOV R3, RZ, RZ, -R9 ;  /* 0x000000ffff037224 */ /* 0x000fd800078e0a09 */
[----:B------:R-:W0:Y:S02]  /*1ff0*/  @P0 LDC.64 R6, c[0x0][0x9e8] ;  /* 0x00027a00ff060b82 */ /* 0x000e240000000a00 */
[----:B0-----:R-:W-:-:S05]  /*2000*/  @P0 IMAD.HI.U32 R6, R3, R6, RZ ;  /* 0x0000000603060227 */ /* 0x001fca00078e00ff */
[----:B------:R-:W-:-:S04]  /*2010*/  @P0 SHF.R.U32.HI R3, RZ, R7, R6 ;  /* 0x00000007ff030219 */ /* 0x000fc80000011606 */
[----:B------:R-:W-:Y:S01]  /*2020*/  LOP3.LUT R0, RZ, R3, RZ, 0x33, !PT ;  /* 0x00000003ff007212 */ /* 0x000fe200078e33ff */
[----:B------:R-:W-:Y:S06]  /*2030*/  BRA `(.L_x_1533) ;  /* 0x0000000000107947 */ /* 0x000fec0003800000 */
.L_x_1532:
[----:B------:R-:W-:-:S13]  /*2040*/  ISETP.NE.AND P0, PT, R5, 0x1, PT ;  /* 0x000000010500780c */ /* 0x000fda0003f05270 */
[----:B------:R-:W0:Y:S02]  /*2050*/  @P0 LDC.64 R6, c[0x0][0x9e8] ;  /* 0x00027a00ff060b82 */ /* 0x000e240000000a00 */
[----:B0-----:R-:W-:-:S05]  /*2060*/  @P0 IMAD.HI.U32 R6, R0, R6, RZ ;  /* 0x0000000600060227 */ /* 0x001fca00078e00ff */
[----:B------:R-:W-:-:S07]  /*2070*/  @P0 SHF.R.U32.HI R0, RZ, R7, R6 ;  /* 0x00000007ff000219 */ /* 0x000fce0000011606 */
.L_x_1533:
[----:B------:R-:W-:Y:S05]  /*2080*/  BSYNC B0 ;  /* 0x0000000000007941 */ /* 0x000fea0003800000 */
.L_x_1531:
[----:B------:R-:W-:-:S05]  /*2090*/  IMAD R3, R0, R5, R5 ;  /* 0x0000000500037224 */ /* 0x000fca00078e0205 */
[----:B------:R-:W-:-:S07]  /*20a0*/  VIMNMX R4, R4, R3, PT ;  /* 0x0000000304047248 */ /* 0x000fce0003fe0100 */
.L_x_1530:
[----:B------:R-:W0:Y:S01]  /*20b0*/  @P1 LDC R0, c[0x0][0x44c] ;  /* 0x00011300ff001b82 */ /* 0x000e220000000800 */
[----:B------:R-:W-:Y:S01]  /*20c0*/  VIADD R4, R4, 0x3f ;  /* 0x0000003f04047836 */ /* 0x000fe20000000000 */
[----:B------:R-:W-:Y:S01]  /*20d0*/  ULDC UR4, c[0x0][0x9dc] ;  /* 0x0002770000047ab9 */ /* 0x000fe20000000800 */
[----:B------:R-:W-:Y:S02]  /*20e0*/  IMAD.MOV.U32 R7, RZ, RZ, R12 ;  /* 0x000000ffff077224 */ /* 0x000fe400078e000c */
[----:B------:R-:W-:Y:S01]  /*20f0*/  IMAD.IADD R154, R220, 0x1, -R219 ;  /* 0x00000001dc9a7824 */ /* 0x000fe200078e0adb */
[----:B------:R-:W-:Y:S02]  /*2100*/  SHF.R.S32.HI R3, RZ, 0x1f, R4 ;  /* 0x0000001fff037819 */ /* 0x000fe40000011404 */
[----:B------:R-:W1:Y:S02]  /*2110*/  @P1 LDC R9, c[0x0][0x450] ;  /* 0x00011400ff091b82 */ /* 0x000e640000000800 */
[----:B------:R-:W-:-:S04]  /*2120*/  LEA.HI R3, R3, R4, RZ, 0x6 ;  /* 0x0000000403037211 */ /* 0x000fc800078f30ff */
[----:B------:R-:W-:-:S04]  /*2130*/  SHF.R.S32.HI R3, RZ, 0x6, R3 ;  /* 0x00000006ff037819 */ /* 0x000fc80000011403 */
[----:B------:R-:W-:Y:S01]  /*2140*/  VIMNMX R8, R104, R3, PT ;  /* 0x0000000368087248 */ /* 0x000fe20003fe0100 */
[----:B0-----:R-:W-:-:S05]  /*2150*/  @P1 IMAD.HI.U32 R0, R12, R0, RZ ;  /* 0x000000000c001227 */ /* 0x001fca00078e00ff */
[----:B-1----:R-:W-:-:S05]  /*2160*/  @P1 SHF.R.U32.HI R7, RZ, R9, R0 ;  /* 0x00000009ff071219 */ /* 0x002fca0000011600 */
[----:B------:R-:W-:-:S04]  /*2170*/  IMAD.IADD R0, R154, 0x1, R7 ;  /* 0x000000019a007824 */ /* 0x000fc800078e0207 */
[----:B------:R-:W-:Y:S01]  /*2180*/  VIADD R3, R0, -UR4 ;  /* 0x8000000400037c36 */ /* 0x000fe20008000000 */
[----:B------:R-:W-:Y:S06]  /*2190*/  @!P2 BRA `(.L_x_1534) ;  /* 0x000000000044a947 */ /* 0x000fec0003800000 */
[----:B------:R-:W-:Y:S01]  /*21a0*/  ISETP.GT.AND P0, PT, R0, -0x1, PT ;  /* 0xffffffff0000780c */ /* 0x000fe20003f04270 */
[----:B------:R-:W-:-:S12]  /*21b0*/  BSSY B0, `(.L_x_1535) ;  /* 0x000000d000007945 */ /* 0x000fd80003800000 */
        /* <DEDUP_REMOVED lines=8> */
.L_x_1536:
[----:B------:R-:W-:-:S13]  /*2240*/  ISETP.NE.AND P0, PT, R5, 0x1, PT ;  /* 0x000000010500780c */ /* 0x000fda0003f05270 */
[----:B------:R-:W0:Y:S02]  /*2250*/  @P0 LDC.64 R6, c[0x0][0x9e8] ;  /* 0x00027a00ff060b82 */ /* 0x000e240000000a00 */
[----:B0-----:R-:W-:-:S05]  /*2260*/  @P0 IMAD.HI.U32 R6, R0, R6, RZ ;  /* 0x0000000600060227 */ /* 0x001fca00078e00ff */
[----:B------:R-:W-:-:S07]  /*2270*/  @P0 SHF.R.U32.HI R0, RZ, R7, R6 ;  /* 0x00000007ff000219 */ /* 0x000fce0000011606 */
.L_x_1537:
[----:B------:R-:W-:Y:S05]  /*2280*/  BSYNC B0 ;  /* 0x0000000000007941 */ /* 0x000fea0003800000 */
.L_x_1535:
[----:B------:R-:W-:-:S05]  /*2290*/  IMAD R0, R0, R5, RZ ;  /* 0x0000000500007224 */ /* 0x000fca00078e02ff */
[----:B------:R-:W-:-:S07]  /*22a0*/  VIMNMX R3, R3, R0, !PT ;  /* 0x0000000003037248 */ /* 0x000fce0007fe0100 */
.L_x_1534:
[----:B------:R-:W-:Y:S01]  /*22b0*/  SHF.R.S32.HI R0, RZ, 0x1f, R3 ;  /* 0x0000001fff007819 */ /* 0x000fe20000011403 */
[----:B------:R-:W-:Y:S01]  /*22c0*/  BSSY B0, `(.L_x_1538) ;  /* 0x000002a000007945 */ /* 0x000fe20003800000 */
[----:B------:R-:W-:Y:S02]  /*22d0*/  LOP3.LUT R14, R11, 0xff, RZ, 0xc0, !PT ;  /* 0x000000ff0b0e7812 */ /* 0x000fe400078ec0ff */
[----:B------:R-:W-:Y:S02]  /*22e0*/  LEA.HI R0, R0, R3, RZ, 0x6 ;  /* 0x0000000300007211 */ /* 0x000fe400078f30ff */
[----:B------:R-:W-:Y:S01]  /*22f0*/  SHF.R.U32.HI R4, RZ, 0x10, R11 ;  /* 0x00000010ff047819 */ /* 0x000fe2000001160b */
[----:B------:R0:W-:Y:S01]  /*2300*/  STL [R1+0x68], R14 ;  /* 0x0000680e01007387 */ /* 0x0001e20000100800 */
[----:B------:R-:W-:-:S03]  /*2310*/  SHF.R.S32.HI R0, RZ, 0x6, R0 ;  /* 0x00000006ff007819 */ /* 0x000fc60000011400 */
[----:B------:R0:W-:Y:S01]  /*2320*/  STL [R1+0x4c], R4 ;  /* 0x00004c0401007387 */ /* 0x0001e20000100800 */
[----:B------:R-:W-:Y:S01]  /*2330*/  VIMNMX R9, RZ, R0, !PT ;  /* 0x00000000ff097248 */ /* 0x000fe20007fe0100 */
[----:B------:R-:W-:-:S03]  /*2340*/  IMAD.MOV.U32 R0, RZ, RZ, RZ ;  /* 0x000000ffff007224 */ /* 0x000fc600078e00ff */
[----:B------:R-:W-:-:S13]  /*2350*/  ISETP.GT.AND P0, PT, R8, R9, PT ;  /* 0x000000090800720c */ /* 0x000fda0003f04270 */
[----:B0-----:R-:W-:Y:S05]  /*2360*/  @!P0 BRA `(.L_x_1539) ;  /* 0x00000000007c8947 */ /* 0x001fea0003800000 */
[----:B------:R-:W-:Y:S01]  /*2370*/  ISETP.NE.AND P0, PT, R4, RZ, PT ;  /* 0x000000ff0400720c */ /* 0x000fe20003f05270 */
[----:B------:R-:W-:-:S03]  /*2380*/  ULDC UR4, c[0x0][0x9f0] ;  /* 0x00027c0000047ab9 */ /* 0x000fc60000000800 */
[----:B------:R-:W-:-:S04]  /*2390*/  SEL R11, R4, UR4, P0 ;  /* 0x00000004040b7c07 */ /* 0x000fc80008000000 */
[-C--:B------:R-:W-:Y:S02]  /*23a0*/  IABS R6, R11.reuse ;  /* 0x0000000b00067213 */ /* 0x080fe40000000000 */
[----:B------:R-:W-:Y:S02]  /*23b0*/  IADD3 R0, R11, -0x1, R8 ;  /* 0xffffffff0b007810 */ /* 0x000fe40007ffe008 */
[----:B------:R-:W0:Y:S01]  /*23c0*/  I2F.RP R3, R6 ;  /* 0x0000000600037306 */ /* 0x000e220000209400 */
[----:B------:R-:W-:Y:S02]  /*23d0*/  IABS R12, R11 ;  /* 0x0000000b000c7213 */ /* 0x000fe40000000000 */
[----:B------:R-:W-:-:S05]  /*23e0*/  IMAD.IADD R0, R0, 0x1, -R9 ;  /* 0x0000000100007824 */ /* 0x000fca00078e0a09 */
[----:B------:R-:W-:Y:S02]  /*23f0*/  IABS R10, R0 ;  /* 0x00000000000a7213 */ /* 0x000fe40000000000 */
[----:B------:R-:W-:-:S04]  /*2400*/  LOP3.LUT R0, R0, R11, RZ, 0x3c, !PT ;  /* 0x0000000b00007212 */ /* 0x000fc800078e3cff */
[----:B------:R-:W-:Y:S01]  /*2410*/  ISETP.GE.AND P2, PT, R0, RZ, PT ;  /* 0x000000ff0000720c */ /* 0x000fe20003f46270 */
[----:B0-----:R-:W0:Y:S02]  /*2420*/  MUFU.RCP R3, R3 ;  /* 0x0000000300037308 */ /* 0x001e240000001000 */
[----:B0-----:R-:W-:Y:S02]  /*2430*/  VIADD R4, R3, 0xffffffe ;  /* 0x0ffffffe03047836 */ /* 0x001fe40000000000 */
[----:B------:R-:W-:-:S04]  /*2440*/  IMAD.MOV R3, RZ, RZ, -R12 ;  /* 0x000000ffff037224 */ /* 0x000fc800078e0a0c */
[----:B------:R0:W1:Y:S02]  /*2450*/  F2I.FTZ.U32.TRUNC.NTZ R5, R4 ;  /* 0x0000000400057305 */ /* 0x000064000021f000 */
[----:B0-----:R-:W-:Y:S02]  /*2460*/  IMAD.MOV.U32 R4, RZ, RZ, RZ ;  /* 0x000000ffff047224 */ /* 0x001fe400078e00ff */
[----:B-1----:R-:W-:-:S04]  /*2470*/  IMAD.MOV R7, RZ, RZ, -R5 ;  /* 0x000000ffff077224 */ /* 0x002fc800078e0a05 */
[----:B------:R-:W-:-:S04]  /*2480*/  IMAD R7, R7, R6, RZ ;  /* 0x0000000607077224 */ /* 0x000fc800078e02ff */
[----:B------:R-:W-:-:S04]  /*2490*/  IMAD.HI.U32 R5, R5, R7, R4 ;  /* 0x0000000705057227 */ /* 0x000fc800078e0004 */
[----:B------:R-:W-:-:S04]  /*24a0*/  IMAD.MOV.U32 R4, RZ, RZ, R10 ;  /* 0x000000ffff047224 */ /* 0x000fc800078e000a */
        /* <DEDUP_REMOVED lines=8> */
[----:B------:R-:W-:-:S04]  /*2530*/  IMAD.MOV.U32 R0, RZ, RZ, R5 ;  /* 0x000000ffff007224 */ /* 0x000fc800078e0005 */
[----:B------:R-:W-:Y:S01]  /*2540*/  @!P2 IMAD.MOV R0, RZ, RZ, -R0 ;  /* 0x000000ffff00a224 */ /* 0x000fe200078e0a00 */
[----:B------:R-:W-:-:S07]  /*2550*/  @!P1 LOP3.LUT R0, RZ, R11, RZ, 0x33, !PT ;  /* 0x0000000bff009212 */ /* 0x000fce00078e33ff */
.L_x_1539:
[----:B------:R-:W-:Y:S05]  /*2560*/  BSYNC B0 ;  /* 0x0000000000007941 */ /* 0x000fea0003800000 */
.L_x_1538:
[----:B------:R-:W-:Y:S01]  /*2570*/  IMAD R3, R14, R0, R9 ;  /* 0x000000000e037224 */ /* 0x000fe200078e0209 */
[----:B------:R-:W-:-:S04]  /*2580*/  PLOP3.LUT P2, PT, PT, PT, PT, 0x80, 0x0 ;  /* 0x000000000000781c */ /* 0x000fc80003f4f070 */
[C---:B------:R-:W-:Y:S01]  /*2590*/  VIADDMNMX R0, R3.reuse, R0, R8, PT ;  /* 0x0000000003007246 */ /* 0x040fe20003800108 */
[----:B------:R-:W-:-:S04]  /*25a0*/  IMAD R3, R3, 0x40, -R13 ;  /* 0x0000004003037824 */ /* 0x000fc800078e0a0d */
[----:B------:R-:W-:Y:S01]  /*25b0*/  IMAD R5, R0, 0x40, -R13 ;  /* 0x0000004000057824 */ /* 0x000fe200078e0a0d */
[----:B------:R-:W-:-:S04]  /*25c0*/  VIMNMX R3, RZ, R3, !PT ;  /* 0x00000003ff037248 */ /* 0x000fc80007fe0100 */
[----:B------:R-:W-:Y:S02]  /*25d0*/  VIMNMX R0, R5, R2, PT ;  /* 0x0000000205007248 */ /* 0x000fe40003fe0100 */
[----:B------:R-:W-:Y:S02]  /*25e0*/  SHF.R.U32.HI R24, RZ, 0x6, R3 ;  /* 0x00000006ff187819 */ /* 0x000fe40000011603 */
[----:B------:R-:W-:-:S03]  /*25f0*/  ISETP.GT.AND P0, PT, R0, R3, PT ;  /* 0x000000030000720c */ /* 0x000fc60003f04270 */
[----:B------:R-:W-:-:S10]  /*2600*/  IMAD.MOV.U32 R25, RZ, RZ, R24 ;  /* 0x000000ffff197224 */ /* 0x000fd400078e0018 */
[----:B------:R-:W-:-:S05]  /*2610*/  @P0 VIADD R0, R0, 0x3f ;  /* 0x0000003f00000836 */ /* 0x000fca0000000000 */
[----:B------:R-:W-:-:S04]  /*2620*/  @P0 SHF.R.S32.HI R3, RZ, 0x1f, R0 ;  /* 0x0000001fff030819 */ /* 0x000fc80000011400 */
[----:B------:R-:W-:-:S04]  /*2630*/  @P0 LEA.HI R3, R3, R0, RZ, 0x6 ;  /* 0x0000000003030211 */ /* 0x000fc800078f30ff */
[----:B------:R-:W-:-:S04]  /*2640*/  @P0 SHF.R.S32.HI R25, RZ, 0x6, R3 ;  /* 0x00000006ff190819 */ /* 0x000fc80000011403 */
        /* <DEDUP_REMOVED lines=22> */
.L_x_1542:
[----:B------:R-:W-:Y:S05]  /*27b0*/  BSYNC B6 ;  /* 0x0000000000067941 */ /* 0x000fea0003800000 */
.L_x_1541:
        /* <DEDUP_REMOVED lines=20> */
.L_x_1544:
[----:B------:R-:W-:Y:S05]  /*2900*/  BSYNC B6 ;  /* 0x0000000000067941 */ /* 0x000fea0003800000 */
.L_x_1543:
[----:B------:R-:W-:Y:S01]  /*2910*/  ULDC.64 UR4, c[0x0][0x9f8] ;  /* 0x00027e0000047ab9 */ /* 0x000fe20000000a00 */
[----:B------:R-:W-:Y:S01]  /*2920*/  ULDC.64 UR6, c[0x0][0x208] ;  /* 0x0000820000067ab9 */ /* 0x000fe20000000a00 */
[----:B------:R-:W-:Y:S01]  /*2930*/  ISETP.NE.U32.AND P0, PT, RZ, UR4, PT ;  /* 0x00000004ff007c0c */ /* 0x000fe2000bf05070 */
[----:B------:R-:W2:Y:S01]  /*2940*/  LDL R26, [R1+0xc] ;  /* 0x00000c00011a7983 */ /* 0x000ea20000100800 */
[----:B------:R-:W0:Y:S01]  /*2950*/  LDC.64 R12, c[0x0][0x300] ;  /* 0x0000c000ff0c7b82 */ /* 0x000e220000000a00 */
[----:B------:R-:W-:Y:S01]  /*2960*/  IMAD.IADD R76, R28, 0x1, R29 ;  /* 0x000000011c4c7824 */ /* 0x000fe200078e021d */
[----:B------:R-:W-:Y:S01]  /*2970*/  ISETP.NE.AND.EX P0, PT, RZ, UR5, PT, P0 ;  /* 0x00000005ff007c0c */ /* 0x000fe2000bf05300 */
[----:B------:R-:W-:Y:S01]  /*2980*/  ULDC.64 UR4, c[0x0][0xa08] ;  /* 0x0002820000047ab9 */ /* 0x000fe20000000a00 */
[----:B------:R-:W3:Y:S01]  /*2990*/  LDL R32, [R1+0x10] ;  /* 0x0000100001207983 */ /* 0x000ee20000100800 */
[----:B------:R-:W-:-:S03]  /*29a0*/  ULDC.64 UR8, c[0x0][0x330] ;  /* 0x0000cc0000087ab9 */ /* 0x000fc60000000a00 */
[----:B------:R-:W4:Y:S01]  /*29b0*/  LDL R14, [R1+0x28] ;  /* 0x00002800010e7983 */ /* 0x000f220000100800 */
[----:B------:R-:W1:Y:S08]  /*29c0*/  LDC.64 R20, c[0x0][0x3f8] ;  /* 0x0000fe00ff147b82 */ /* 0x000e700000000a00 */
[----:B------:R-:W0:Y:S01]  /*29d0*/  @P0 LDC.64 R4, c[0x0][0x9f8] ;  /* 0x00027e00ff040b82 */ /* 0x000e220000000a00 */
[----:B------:R-:W-:-:S07]  /*29e0*/  SHF.R.S32.HI R34, RZ, 0x1f, R23 ;  /* 0x0000001fff227819 */ /* 0x000fce0000011417 */
[----:B------:R-:W1:Y:S01]  /*29f0*/  LDC.64 R28, c[0x0][0x408] ;  /* 0x00010200ff1c7b82 */ /* 0x000e620000000a00 */
[----:B0-----:R-:W-:-:S05]  /*2a00*/  @P0 IMAD.WIDE R4, R27, 0x4, R4 ;  /* 0x000000041b040825 */ /* 0x001fca00078e0204 */
[----:B------:R0:W2:Y:S01]  /*2a10*/  @P0 LDG.E R27, desc[UR6][R4.64] ;  /* 0x00000006041b0981 */ /* 0x0000a2000c1e1900 */
[----:B------:R-:W-:Y:S01]  /*2a20*/  SHF.R.S32.HI R31, RZ, 0x1f, R76 ;  /* 0x0000001fff1f7819 */ /* 0x000fe2000001144c */
[----:B------:R-:W-:Y:S01]  /*2a30*/  ULDC UR6, c[0x0][0x2f4] ;  /* 0x0000bd0000067ab9 */ /* 0x000fe20000000800 */
[-C--:B------:R-:W-:Y:S01]  /*2a40*/  IMAD.WIDE.U32 R88, R76, R12.reuse, RZ ;  /* 0x0000000c4c587225 */ /* 0x080fe200078e00ff */
[----:B------:R-:W-:Y:S02]  /*2a50*/  ISETP.GE.AND P2, PT, R221, UR6, PT ;  /* 0x00000006dd007c0c */ /* 0x000fe4000bf46270 */
[----:B------:R-:W-:Y:S01]  /*2a60*/  ISETP.NE.U32.AND P0, PT, RZ, UR4, PT ;  /* 0x00000004ff007c0c */ /* 0x000fe2000bf05070 */
[----:B------:R-:W-:Y:S01]  /*2a70*/  IMAD R0, R31, R12, RZ ;  /* 0x0000000c1f007224 */ /* 0x000fe200078e02ff */
[----:B------:R-:W-:Y:S01]  /*2a80*/  ISETP.GE.AND P1, PT, R18, UR6, PT ;  /* 0x0000000612007c0c */ /* 0x000fe2000bf26270 */
[----:B------:R-:W-:Y:S01]  /*2a90*/  IMAD.WIDE.U32 R86, R30, UR8, R18 ;  /* 0x000000081e567c25 */ /* 0x000fe2000f8e0012 */
[----:B------:R-:W-:Y:S01]  /*2aa0*/  ISETP.NE.AND.EX P0, PT, RZ, UR5, PT, P0 ;  /* 0x00000005ff007c0c */ /* 0x000fe2000bf05300 */
[----:B------:R-:W-:Y:S01]  /*2ab0*/  ULDC.64 UR4, c[0x0][0x308] ;  /* 0x0000c20000047ab9 */ /* 0x000fe20000000a00 */
[----:B------:R-:W-:Y:S01]  /*2ac0*/  SHF.R.S32.HI R201, RZ, 0x1f, R200 ;  /* 0x0000001fffc97819 */ /* 0x000fe200000114c8 */
[----:B------:R-:W-:Y:S01]  /*2ad0*/  IMAD R3, R76, R13, R0 ;  /* 0x0000000d4c037224 */ /* 0x000fe200078e0200 */
[----:B------:R-:W-:Y:S01]  /*2ae0*/  SEL R0, RZ, 0x1, P1 ;  /* 0x00000001ff007807 */ /* 0x000fe20000800000 */
[----:B------:R-:W-:-:S02]  /*2af0*/  IMAD R87, R30, UR9, R87 ;  /* 0x000000091e577c24 */ /* 0x000fc4000f8e0257 */
[----:B------:R-:W-:Y:S01]  /*2b00*/  IMAD.IADD R89, R89, 0x1, R3 ;  /* 0x0000000159597824 */ /* 0x000fe200078e0203 */
[----:B------:R-:W-:Y:S01]  /*2b10*/  SEL R3, RZ, 0xffffffff, P2 ;  /* 0xffffffffff037807 */ /* 0x000fe20001000000 */
[----:B------:R-:W-:-:S04]  /*2b20*/  IMAD.WIDE.U32 R88, R30, UR4, R88 ;  /* 0x000000041e587c25 */ /* 0x000fc8000f8e0058 */
[----:B0-----:R-:W-:Y:S02]  /*2b30*/  IMAD.SHL.U32 R5, R3, 0x2, RZ ;  /* 0x0000000203057824 */ /* 0x001fe400078e00ff */
[----:B------:R-:W-:Y:S01]  /*2b40*/  IMAD R89, R30, UR5, R89 ;  /* 0x000000051e597c24 */ /* 0x000fe2000f8e0259 */
[----:B------:R-:W-:Y:S01]  /*2b50*/  ULDC.64 UR4, c[0x0][0x310] ;  /* 0x0000c40000047ab9 */ /* 0x000fe20000000a00 */
[----:B------:R-:W0:Y:S01]  /*2b60*/  LDC R30, c[0x0][0x3f4] ;  /* 0x0000fd00ff1e7b82 */ /* 0x000e220000000800 */
[----:B------:R-:W-:Y:S01]  /*2b70*/  LOP3.LUT R6, R5, 0x2, R0, 0xe2, !PT ;  /* 0x0000000205067812 */ /* 0x000fe200078ee200 */
[----:B------:R-:W-:-:S04]  /*2b80*/  IMAD R8, R34, R12, RZ ;  /* 0x0000000c22087224 */ /* 0x000fc800078e02ff */
[----:B------:R-:W-:Y:S01]  /*2b90*/  IMAD R15, R23, R13, R8 ;  /* 0x0000000d170f7224 */ /* 0x000fe200078e0208 */
[----:B--2---:R-:W-:Y:S02]  /*2ba0*/  SHF.R.S32.HI R4, RZ, 0x1f, R27 ;  /* 0x0000001fff047819 */ /* 0x004fe4000001141b */
[----:B------:R-:W-:Y:S02]  /*2bb0*/  SEL R27, R27, RZ, !P0 ;  /* 0x000000ff1b1b7207 */ /* 0x000fe40004000000 */
[----:B------:R-:W-:Y:S02]  /*2bc0*/  SEL R3, R4, RZ, !P0 ;  /* 0x000000ff04037207 */ /* 0x000fe40004000000 */
[----:B------:R-:W-:Y:S01]  /*2bd0*/  ISETP.GE.AND P0, PT, R26, UR6, PT ;  /* 0x000000061a007c0c */ /* 0x000fe2000bf06270 */
[----:B------:R-:W-:Y:S01]  /*2be0*/  IMAD.WIDE.U32 R88, R27, UR4, R88 ;  /* 0x000000041b587c25 */ /* 0x000fe2000f8e0058 */
[----:B------:R-:W2:Y:S03]  /*2bf0*/  LDL R26, [R1+0x24] ;  /* 0x00002400011a7983 */ /* 0x000ea60000100800 */
[----:B------:R-:W-:-:S02]  /*2c00*/  IMAD R0, R3, UR4, RZ ;  /* 0x0000000403007c24 */ /* 0x000fc4000f8e02ff */
[----:B------:R-:W-:-:S04]  /*2c10*/  IMAD.WIDE.U32 R4, R23, R12, R18 ;  /* 0x0000000c17047225 */ /* 0x000fc800078e0012 */
[----:B------:R-:W-:Y:S01]  /*2c20*/  IMAD R11, R27, UR5, R0 ;  /* 0x000000051b0b7c24 */ /* 0x000fe2000f8e0200 */
[----:B------:R-:W-:Y:S01]  /*2c30*/  ULDC.64 UR4, c[0x0][0x338] ;  /* 0x0000ce0000047ab9 */ /* 0x000fe20000000a00 */
[----:B-1----:R-:W-:Y:S01]  /*2c40*/  IMAD R0, R34, R20, RZ ;  /* 0x0000001422007224 */ /* 0x002fe200078e02ff */
[----:B------:R-:W-:Y:S01]  /*2c50*/  SEL R7, RZ, 0x4, P0 ;  /* 0x00000004ff077807 */ /* 0x000fe20000000000 */
[----:B------:R-:W-:Y:S02]  /*2c60*/  IMAD R8, R3, UR4, RZ ;  /* 0x0000000403087c24 */ /* 0x000fe4000f8e02ff */
[----:B------:R-:W-:Y:S01]  /*2c70*/  IMAD R9, R23, R21, R0 ;  /* 0x0000001517097224 */ /* 0x000fe200078e0200 */
[----:B------:R-:W-:Y:S01]  /*2c80*/  IADD3 R3, P0, R88, R4, RZ ;  /* 0x0000000458037210 */ /* 0x000fe20007f1e0ff */
[----:B------:R-:W-:Y:S01]  /*2c90*/  IMAD.IADD R0, R89, 0x1, R11 ;  /* 0x0000000159007824 */ /* 0x000fe200078e020b */
[----:B------:R-:W-:Y:S01]  /*2ca0*/  LOP3.LUT R33, R6, R7, RZ, 0xfc, !PT ;  /* 0x0000000706217212 */ /* 0x000fe200078efcff */
[----:B------:R-:W-:-:S03]  /*2cb0*/  IMAD R6, R34, R28, RZ ;  /* 0x0000001c22067224 */ /* 0x000fc600078e02ff */
[----:B------:R-:W-:Y:S02]  /*2cc0*/  IADD3.X R4, R0, R5, R15, P0, !PT ;  /* 0x0000000500047210 */ /* 0x000fe400007fe40f */
[-C--:B0-----:R-:W-:Y:S02]  /*2cd0*/  ISETP.GE.AND P0, PT, R18, R30.reuse, PT ;  /* 0x0000001e1200720c */ /* 0x081fe40003f06270 */
[----:B------:R-:W-:Y:S02]  /*2ce0*/  ISETP.GE.AND P1, PT, R221, R30, PT ;  /* 0x0000001edd00720c */ /* 0x000fe40003f26270 */
[C---:B------:R-:W-:Y:S01]  /*2cf0*/  SEL R5, R30.reuse, RZ, P0 ;  /* 0x000000ff1e057207 */ /* 0x040fe20000000000 */
[C---:B------:R-:W-:Y:S01]  /*2d00*/  IMAD R7, R23.reuse, R29, R6 ;  /* 0x0000001d17077224 */ /* 0x040fe200078e0206 */
[----:B------:R-:W-:Y:S01]  /*2d10*/  SEL R6, R30, RZ, P1 ;  /* 0x000000ff1e067207 */ /* 0x000fe20000800000 */
[----:B------:R-:W-:-:S04]  /*2d20*/  IMAD.WIDE.U32 R80, R23, R28, R200 ;  /* 0x0000001c17507225 */ /* 0x000fc800078e00c8 */
[----:B------:R-:W-:-:S04]  /*2d30*/  IMAD.WIDE.U32 R78, R23, R28, R18 ;  /* 0x0000001c174e7225 */ /* 0x000fc800078e0012 */
[----:B------:R-:W-:Y:S02]  /*2d40*/  IMAD.IADD R5, R18, 0x1, R5 ;  /* 0x0000000112057824 */ /* 0x000fe400078e0205 */
[----:B------:R-:W-:Y:S02]  /*2d50*/  IMAD.IADD R81, R81, 0x1, R7 ;  /* 0x0000000151517824 */ /* 0x000fe400078e0207 */
[----:B------:R-:W-:Y:S02]  /*2d60*/  IMAD.IADD R79, R7, 0x1, R79 ;  /* 0x00000001074f7824 */ /* 0x000fe400078e024f */
[C---:B------:R-:W-:Y:S02]  /*2d70*/  VIADD R10, R23.reuse, 0x20 ;  /* 0x00000020170a7836 */ /* 0x040fe40000000000 */
[----:B------:R-:W-:Y:S02]  /*2d80*/  VIADD R36, R23, 0x20 ;  /* 0x0000002017247836 */ /* 0x000fe40000000000 */
[----:B------:R-:W-:Y:S01]  /*2d90*/  IMAD.IADD R7, R221, 0x1, R6 ;  /* 0x00000001dd077824 */ /* 0x000fe200078e0206 */
[----:B------:R-:W-:Y:S01]  /*2da0*/  SHF.R.S32.HI R6, RZ, 0x1f, R5 ;  /* 0x0000001fff067819 */ /* 0x000fe20000011405 */
[----:B------:R-:W-:-:S02]  /*2db0*/  IMAD.SHL.U32 R10, R10, 0x40, RZ ;  /* 0x000000400a0a7824 */ /* 0x000fc400078e00ff */
[----:B------:R-:W-:Y:S02]  /*2dc0*/  IMAD.SHL.U32 R36, R36, 0x40, RZ ;  /* 0x0000004024247824 */ /* 0x000fe400078e00ff */
[----:B------:R-:W-:Y:S01]  /*2dd0*/  IMAD R37, R27, UR5, R8 ;  /* 0x000000051b257c24 */ /* 0x000fe2000f8e0208 */
[----:B------:R-:W-:Y:S01]  /*2de0*/  SHF.R.S32.HI R8, RZ, 0x1f, R7 ;  /* 0x0000001fff087819 */ /* 0x000fe20000011407 */
[CC--:B------:R-:W-:Y:S01]  /*2df0*/  IMAD.WIDE.U32 R84, R23.reuse, R20.reuse, R200 ;  /* 0x0000001417547225 */ /* 0x0c0fe200078e00c8 */
[CC--:B------:R-:W-:Y:S01]  /*2e00*/  LEA.HI R90, R6.reuse, R5.reuse, RZ, 0x3 ;  /* 0x00000005065a7211 */ /* 0x0c0fe200078f18ff */
[----:B------:R-:W0:Y:S01]  /*2e10*/  S2R R108, SR_TID.X ;  /* 0x00000000006c7919 */ /* 0x000e220000002100 */
[----:B------:R-:W-:Y:S01]  /*2e20*/  LEA.HI R5, R6, R5, RZ, 0x6 ;  /* 0x0000000506057211 */ /* 0x000fe200078f30ff */
[C---:B------:R-:W-:Y:S01]  /*2e30*/  IMAD.WIDE.U32 R82, R23.reuse, R20, R18 ;  /* 0x0000001417527225 */ /* 0x040fe200078e0012 */
[----:B------:R-:W-:Y:S02]  /*2e40*/  LOP3.LUT R10, R10, 0x1c0, RZ, 0xc0, !PT ;  /* 0x000001c00a0a7812 */ /* 0x000fe400078ec0ff */
[----:B------:R-:W-:Y:S01]  /*2e50*/  LOP3.LUT R36, R36, 0x1c0, RZ, 0xc0, !PT ;  /* 0x000001c024247812 */ /* 0x000fe200078ec0ff */
[----:B------:R-:W-:Y:S01]  /*2e60*/  IMAD.SHL.U32 R35, R23, 0x40, RZ ;  /* 0x0000004017237824 */ /* 0x000fe200078e00ff */
[----:B------:R-:W-:Y:S01]  /*2e70*/  LEA.HI R92, R8, R7, RZ, 0x3 ;  /* 0x00000007085c7211 */ /* 0x000fe200078f18ff */
[----:B------:R-:W-:-:S02]  /*2e80*/  IMAD.IADD R85, R85, 0x1, R9 ;  /* 0x0000000155557824 */ /* 0x000fc400078e0209 */
[----:B------:R-:W-:Y:S01]  /*2e90*/  IMAD.IADD R83, R9, 0x1, R83 ;  /* 0x0000000109537824 */ /* 0x000fe200078e0253 */
[----:B------:R-:W-:Y:S01]  /*2ea0*/  LEA.HI R9, R8, R7, RZ, 0x6 ;  /* 0x0000000708097211 */ /* 0x000fe200078f30ff */
[----:B------:R-:W-:Y:S01]  /*2eb0*/  IMAD.SHL.U32 R6, R5, 0x40, RZ ;  /* 0x0000004005067824 */ /* 0x000fe200078e00ff */
[----:B------:R-:W-:Y:S01]  /*2ec0*/  LOP3.LUT R8, R10, 0x38, R90, 0xf8, !PT ;  /* 0x000000380a087812 */ /* 0x000fe200078ef85a */
[----:B------:R-:W-:Y:S01]  /*2ed0*/  IMAD.SHL.U32 R38, R23, 0x40, RZ ;  /* 0x0000004017267824 */ /* 0x000fe200078e00ff */
[----:B------:R-:W-:Y:S02]  /*2ee0*/  SHF.R.U32.HI R36, RZ, 0x3, R36 ;  /* 0x00000003ff247819 */ /* 0x000fe40000011624 */
[----:B------:R-:W-:Y:S02]  /*2ef0*/  LOP3.LUT R5, R90, 0x38, RZ, 0xc0, !PT ;  /* 0x000000385a057812 */ /* 0x000fe400078ec0ff */
[----:B------:R-:W-:Y:S02]  /*2f00*/  LOP3.LUT R7, R92, 0x38, RZ, 0xc0, !PT ;  /* 0x000000385c077812 */ /* 0x000fe400078ec0ff */
[----:B------:R-:W-:Y:S01]  /*2f10*/  LOP3.LUT R35, R35, 0x1c0, RZ, 0xc0, !PT ;  /* 0x000001c023237812 */ /* 0x000fe200078ec0ff */
[----:B------:R-:W-:Y:S01]  /*2f20*/  IMAD.SHL.U32 R9, R9, 0x40, RZ ;  /* 0x0000004009097824 */ /* 0x000fe200078e00ff */
[----:B------:R-:W-:-:S02]  /*2f30*/  LOP3.LUT R11, R8, R36, RZ, 0x3c, !PT ;  /* 0x00000024080b7212 */ /* 0x000fc400078e3cff */
[--C-:B------:R-:W-:Y:S02]  /*2f40*/  LOP3.LUT R5, R5, 0x1c0, R38.reuse, 0xf8, !PT ;  /* 0x000001c005057812 */ /* 0x100fe400078ef826 */
[----:B------:R-:W-:Y:S02]  /*2f50*/  SHF.R.U32.HI R35, RZ, 0x3, R35 ;  /* 0x00000003ff237819 */ /* 0x000fe40000011623 */
[----:B------:R-:W-:Y:S01]  /*2f60*/  LOP3.LUT R8, R7, 0x1c0, R38, 0xf8, !PT ;  /* 0x000001c007087812 */ /* 0x000fe200078ef826 */
[----:B------:R-:W-:Y:S01]  /*2f70*/  IMAD.WIDE.U32 R86, R27, UR4, R86 ;  /* 0x000000041b567c25 */ /* 0x000fe2000f8e0056 */
[----:B------:R-:W-:Y:S02]  /*2f80*/  LOP3.LUT R6, R6, 0xfffff000, RZ, 0xc0, !PT ;  /* 0xfffff00006067812 */ /* 0x000fe400078ec0ff */
[----:B------:R-:W-:Y:S02]  /*2f90*/  LOP3.LUT R9, R9, 0xfffff000, RZ, 0xc0, !PT ;  /* 0xfffff00009097812 */ /* 0x000fe400078ec0ff */
[----:B------:R-:W-:-:S02]  /*2fa0*/  LOP3.LUT R7, R5, R35, RZ, 0x3c, !PT ;  /* 0x0000002305077212 */ /* 0x000fc400078e3cff */
[----:B------:R-:W-:Y:S02]  /*2fb0*/  LOP3.LUT R8, R8, R35, RZ, 0x3c, !PT ;  /* 0x0000002308087212 */ /* 0x000fe400078e3cff */
[----:B-----5:R-:W-:Y:S02]  /*2fc0*/  SHF.R.S32.HI R27, RZ, 0x1f, R101 ;  /* 0x0000001fff1b7819 */ /* 0x020fe40000011465 */
[----:B---3--:R-:W-:Y:S01]  /*2fd0*/  ISETP.GE.AND P2, PT, R32, UR6, PT ;  /* 0x0000000620007c0c */ /* 0x008fe2000bf46270 */
[----:B------:R-:W-:Y:S01]  /*2fe0*/  VIADD R32, R23, 0x20 ;  /* 0x0000002017207836 */ /* 0x000fe20000000000 */
[----:B------:R-:W-:Y:S02]  /*2ff0*/  LOP3.LUT R10, R10, 0x38, R92, 0xf8, !PT ;  /* 0x000000380a0a7812 */ /* 0x000fe400078ef85c */
[----:B----4-:R-:W-:Y:S02]  /*3000*/  IADD3 R8, R8, R9, R14 ;  /* 0x0000000908087210 */ /* 0x010fe40007ffe00e */
[----:B------:R-:W-:-:S02]  /*3010*/  LOP3.LUT R10, R10, R36, RZ, 0x3c, !PT ;  /* 0x000000240a0a7212 */ /* 0x000fc400078e3cff */
[----:B------:R-:W-:Y:S02]  /*3020*/  SHF.R.S32.HI R103, RZ, 0x1f, R32 ;  /* 0x0000001fff677819 */ /* 0x000fe40000011420 */
[----:B------:R-:W-:Y:S01]  /*3030*/  IADD3 R76, P3, R23, R76, RZ ;  /* 0x0000004c174c7210 */ /* 0x000fe20007f7e0ff */
[----:B------:R-:W-:Y:S01]  /*3040*/  IMAD.WIDE.U32 R84, R101, R20, R84 ;  /* 0x0000001465547225 */ /* 0x000fe200078e0054 */
[----:B------:R-:W-:-:S03]  /*3050*/  SEL R32, RZ, 0x8, P2 ;  /* 0x00000008ff207807 */ /* 0x000fc60001000000 */
[----:B------:R-:W-:Y:S01]  /*3060*/  IMAD.WIDE.U32 R82, R101, R20, R82 ;  /* 0x0000001465527225 */ /* 0x000fe200078e0052 */
[----:B------:R-:W-:-:S03]  /*3070*/  LOP3.LUT R95, R33, R32, RZ, 0xfc, !PT ;  /* 0x00000020215f7212 */ /* 0x000fc600078efcff */
[----:B------:R-:W-:Y:S01]  /*3080*/  IMAD.X R77, R34, 0x1, R31, P3 ;  /* 0x00000001224d7824 */ /* 0x000fe200018e061f */
[----:B------:R-:W-:Y:S01]  /*3090*/  SHF.R.S32.HI R91, RZ, 0x3, R92 ;  /* 0x00000003ff5b7819 */ /* 0x000fe2000001145c */
[----:B------:R-:W-:Y:S01]  /*30a0*/  IMAD.WIDE.U32 R80, R101, R28, R80 ;  /* 0x0000001c65507225 */ /* 0x000fe200078e0050 */
[----:B------:R-:W-:-:S03]  /*30b0*/  LOP3.LUT R92, R92, 0xfffffff8, RZ, 0xc0, !PT ;  /* 0xfffffff85c5c7812 */ /* 0x000fc600078ec0ff */
[----:B------:R-:W-:Y:S01]  /*30c0*/  IMAD.WIDE.U32 R78, R101, R28, R78 ;  /* 0x0000001c654e7225 */ /* 0x000fe200078e004e */
[C---:B------:R-:W-:Y:S02]  /*30d0*/  LOP3.LUT R93, R95.reuse, 0x2, RZ, 0xc0, !PT ;  /* 0x000000025f5d7812 */ /* 0x040fe400078ec0ff */
[----:B------:R-:W-:Y:S01]  /*30e0*/  LOP3.LUT R94, R95, 0x4, RZ, 0xc0, !PT ;  /* 0x000000045f5e7812 */ /* 0x000fe200078ec0ff */
[----:B------:R-:W-:Y:S01]  /*30f0*/  IMAD.SHL.U32 R15, R20, 0x40, RZ ;  /* 0x00000040140f7824 */ /* 0x000fe200078e00ff */
[----:B0-----:R-:W-:Y:S01]  /*3100*/  LEA.HI R108, R108, 0x8, RZ, 0x19 ;  /* 0x000000086c6c7811 */ /* 0x001fe200078fc8ff */
[----:B------:R-:W-:Y:S01]  /*3110*/  IMAD.IADD R98, R87, 0x1, R37 ;  /* 0x0000000157627824 */ /* 0x000fe200078e0225 */
[----:B------:R-:W-:Y:S02]  /*3120*/  LOP3.LUT R95, R95, 0x8, RZ, 0xc0, !PT ;  /* 0x000000085f5f7812 */ /* 0x000fe400078ec0ff */
[----:B------:R-:W-:Y:S02]  /*3130*/  SHF.R.S32.HI R97, RZ, 0x1f, R92 ;  /* 0x0000001fff617819 */ /* 0x000fe4000001145c */
[----:B--2---:R-:W-:-:S02]  /*3140*/  IADD3 R5, R11, R6, R26 ;  /* 0x000000060b057210 */ /* 0x004fc40007ffe01a */
[----:B------:R-:W-:Y:S01]  /*3150*/  IADD3 R6, R7, R6, R14 ;  /* 0x0000000607067210 */ /* 0x000fe20007ffe00e */
[C---:B------:R-:W-:Y:S01]  /*3160*/  IMAD R14, R27.reuse, R20, RZ ;  /* 0x000000141b0e7224 */ /* 0x040fe200078e02ff */
[----:B------:R-:W-:Y:S01]  /*3170*/  IADD3 R7, R10, R9, R26 ;  /* 0x000000090a077210 */ /* 0x000fe20007ffe01a */
[----:B------:R-:W-:Y:S02]  /*3180*/  IMAD R26, R27, R28, RZ ;  /* 0x0000001c1b1a7224 */ /* 0x000fe400078e02ff */
[C---:B------:R-:W-:Y:S01]  /*3190*/  IMAD R35, R101.reuse, R21, R14 ;  /* 0x0000001565237224 */ /* 0x040fe200078e020e */
[C-C-:B------:R-:W-:Y:S01]  /*31a0*/  SHF.L.U64.HI R9, R12.reuse, 0x6, R13.reuse ;  /* 0x000000060c097819 */ /* 0x140fe2000001020d */
[----:B------:R-:W-:Y:S01]  /*31b0*/  IMAD R39, R101, R29, R26 ;  /* 0x0000001d65277224 */ /* 0x000fe200078e021a */
[----:B------:R-:W-:Y:S01]  /*31c0*/  SHF.L.U64.HI R10, R12, 0x5, R13 ;  /* 0x000000050c0a7819 */ /* 0x000fe2000001020d */
[----:B------:R-:W-:Y:S02]  /*31d0*/  IMAD.IADD R31, R85, 0x1, R35 ;  /* 0x00000001551f7824 */ /* 0x000fe400078e0223 */
[----:B------:R-:W-:Y:S01]  /*31e0*/  IMAD.IADD R32, R35, 0x1, R83 ;  /* 0x0000000123207824 */ /* 0x000fe200078e0253 */
[----:B------:R-:W-:-:S02]  /*31f0*/  SHF.R.S32.HI R35, RZ, 0x3, R90 ;  /* 0x00000003ff237819 */ /* 0x000fc4000001145a */
[C-C-:B------:R-:W-:Y:S02]  /*3200*/  SHF.L.U64.HI R13, R20.reuse, 0x6, R21.reuse ;  /* 0x00000006140d7819 */ /* 0x140fe40000010215 */
[----:B------:R-:W-:Y:S02]  /*3210*/  SHF.L.U64.HI R14, R20, 0x5, R21 ;  /* 0x00000005140e7819 */ /* 0x000fe40000010215 */
[----:B------:R-:W-:Y:S02]  /*3220*/  LOP3.LUT R90, R90, 0xfffffff8, RZ, 0xc0, !PT ;  /* 0xfffffff85a5a7812 */ /* 0x000fe400078ec0ff */
[C-C-:B------:R-:W-:Y:S02]  /*3230*/  SHF.L.U64.HI R21, R28.reuse, 0x6, R29.reuse ;  /* 0x000000061c157819 */ /* 0x140fe4000001021d */
[----:B------:R-:W-:Y:S01]  /*3240*/  SHF.L.U64.HI R26, R28, 0x5, R29 ;  /* 0x000000051c1a7819 */ /* 0x000fe2000001021d */
[----:B------:R-:W-:Y:S01]  /*3250*/  IMAD.SHL.U32 R29, R30, 0x2, RZ ;  /* 0x000000021e1d7824 */ /* 0x000fe200078e00ff */
[----:B------:R-:W-:Y:S01]  /*3260*/  LOP3.LUT R30, R33, 0x1, RZ, 0xc0, !PT ;  /* 0x00000001211e7812 */ /* 0x000fe200078ec0ff */
[----:B------:R-:W-:Y:S01]  /*3270*/  IMAD.SHL.U32 R11, R12, 0x40, RZ ;  /* 0x000000400c0b7824 */ /* 0x000fe200078e00ff */
[----:B------:R-:W-:Y:S01]  /*3280*/  SHF.R.S32.HI R96, RZ, 0x1f, R90 ;  /* 0x0000001fff607819 */ /* 0x000fe2000001145a */
[----:B------:R-:W-:-:S02]  /*3290*/  IMAD.SHL.U32 R27, R28, 0x40, RZ ;  /* 0x000000401c1b7824 */ /* 0x000fc400078e00ff */
[----:B------:R-:W-:Y:S02]  /*32a0*/  IMAD.SHL.U32 R12, R12, 0x20, RZ ;  /* 0x000000200c0c7824 */ /* 0x000fe400078e00ff */
[----:B------:R-:W-:Y:S02]  /*32b0*/  IMAD.SHL.U32 R20, R20, 0x20, RZ ;  /* 0x0000002014147824 */ /* 0x000fe400078e00ff */
[----:B------:R-:W-:Y:S02]  /*32c0*/  IMAD.SHL.U32 R28, R28, 0x20, RZ ;  /* 0x000000201c1c7824 */ /* 0x000fe400078e00ff */
[----:B------:R-:W-:Y:S02]  /*32d0*/  IMAD.IADD R33, R81, 0x1, R39 ;  /* 0x0000000151217824 */ /* 0x000fe400078e0227 */
[----:B------:R-:W-:-:S07]  /*32e0*/  IMAD.IADD R34, R39, 0x1, R79 ;  /* 0x0000000127227824 */ /* 0x000fce00078e024f */
.L_x_1620:
[----:B------:R-:W2:Y:S01]  /*32f0*/  LDL R41, [R1+0x3c] ;  /* 0x00003c0001297983 */ /* 0x000ea20000100800 */
[----:B------:R-:W0:Y:S01]  /*3300*/  LDC R116, c[0x0][0x3f4] ;  /* 0x0000fd00ff747b82 */ /* 0x000e220000000800 */
[----:B------:R-:W-:Y:S01]  /*3310*/  VIADD R40, R25, 0xffffffff ;  /* 0xffffffff19287836 */ /* 0x000fe20000000000 */
[----:B------:R-:W-:Y:S05]  /*3320*/  YIELD ;  /* 0x0000000000007946 */ /* 0x000fea0003800000 */
[----:B------:R-:W-:Y:S01]  /*3330*/  SHF.R.S32.HI R109, RZ, 0x1f, R40 ;  /* 0x0000001fff6d7819 */ /* 0x000fe20000011428 */
[----:B------:R-:W1:Y:S01]  /*3340*/  LDC.64 R106, c[0x0][0x2e8] ;  /* 0x0000ba00ff6a7b82 */ /* 0x000e620000000a00 */
[-C--:B------:R-:W-:Y:S01]  /*3350*/  IMAD R36, R9, R40.reuse, RZ ;  /* 0x0000002809247224 */ /* 0x080fe200078e02ff */
[----:B------:R-:W-:Y:S01]  /*3360*/  BSSY B0, `(.L_x_1545) ;  /* 0x0000574000007945 */ /* 0x000fe20003800000 */
[----:B------:R-:W-:-:S04]  /*3370*/  IMAD.WIDE.U32 R110, R11, R40, RZ ;  /* 0x000000280b6e7225 */ /* 0x000fc800078e00ff */
[----:B------:R-:W-:Y:S01]  /*3380*/  IMAD R39, R109, R11, R36 ;  /* 0x0000000b6d277224 */ /* 0x000fe200078e0224 */
[CC--:B------:R-:W-:Y:S02]  /*3390*/  IADD3 R37, P2, R3.reuse, R110.reuse, RZ ;  /* 0x0000006e03257210 */ /* 0x0c0fe40007f5e0ff */
[----:B------:R-:W-:Y:S01]  /*33a0*/  IADD3 R25, P4, P5, R3, R110, R12 ;  /* 0x0000006e03197210 */ /* 0x000fe20007d9e00c */
[----:B------:R-:W-:-:S04]  /*33b0*/  IMAD.IADD R72, R111, 0x1, R39 ;  /* 0x000000016f487824 */ /* 0x000fc800078e0227 */
[----:B------:R-:W-:Y:S01]  /*33c0*/  IMAD.X R38, R72, 0x1, R4, P2 ;  /* 0x0000000148267824 */ /* 0x000fe200010e0604 */
[----:B0-----:R-:W-:Y:S02]  /*33d0*/  ISETP.GE.AND P2, PT, R116, 0x1, PT ;  /* 0x000000017400780c */ /* 0x001fe40003f46270 */
[----:B------:R-:W-:Y:S02]  /*33e0*/  IADD3.X R36, R4, R72, R10, P4, P5 ;  /* 0x0000004804247210 */ /* 0x000fe400027ea40a */
[-C--:B-1----:R-:W-:Y:S02]  /*33f0*/  LEA R48, P6, R25, R106.reuse, 0x1 ;  /* 0x0000006a19307211 */ /* 0x082fe400078c08ff */
[----:B------:R-:W-:Y:S02]  /*3400*/  LEA R50, P3, R37, R106, 0x1 ;  /* 0x0000006a25327211 */ /* 0x000fe400078608ff */
[-C--:B------:R-:W-:Y:S02]  /*3410*/  LEA.HI.X R49, R25, R107.reuse, R36, 0x1, P6 ;  /* 0x0000006b19317211 */ /* 0x080fe400030f0c24 */
[----:B------:R-:W-:-:S02]  /*3420*/  LEA.HI.X R51, R37, R107, R38, 0x1, P3 ;  /* 0x0000006b25337211 */ /* 0x000fc400018f0c26 */
[----:B------:R-:W-:-:S04]  /*3430*/  ISETP.GT.AND P3, PT, R40, R24, PT ;  /* 0x000000182800720c */ /* 0x000fc80003f64270 */
[----:B------:R-:W-:Y:S01]  /*3440*/  P2R R100, PR, RZ, 0x8 ;  /* 0x00000008ff647803 */ /* 0x000fe20000000000 */
[----:B--2---:R-:W-:-:S04]  /*3450*/  IMAD R25, R17, 0x4000, R41 ;  /* 0x0000400011197824 */ /* 0x004fc800078e0229 */
[----:B------:R-:W-:Y:S02]  /*3460*/  IMAD R102, R25, 0x2, R16 ;  /* 0x0000000219667824 */ /* 0x000fe400078e0210 */
[----:B------:R-:W-:Y:S01]  /*3470*/  IMAD.MOV.U32 R25, RZ, RZ, R40 ;  /* 0x000000ffff197224 */ /* 0x000fe200078e0028 */
[----:B------:R-:W-:Y:S06]  /*3480*/  @!P2 BRA `(.L_x_1546) ;  /* 0x0000005000c8a947 */ /* 0x000fec0003800000 */
[----:B------:R-:W-:Y:S01]  /*3490*/  ULDC.U8 UR4, c[0x0][0x410] ;  /* 0x0001040000047ab9 */ /* 0x000fe20000000000 */
[-C--:B------:R-:W-:Y:S01]  /*34a0*/  IMAD R36, R13, R40.reuse, RZ ;  /* 0x000000280d247224 */ /* 0x080fe200078e02ff */
[----:B------:R-:W-:Y:S01]  /*34b0*/  ISETP.NE.AND P2, PT, RZ, UR4, PT ;  /* 0x00000004ff007c0c */ /* 0x000fe2000bf45270 */
[-C--:B------:R-:W-:Y:S02]  /*34c0*/  IMAD R38, R21, R40.reuse, RZ ;  /* 0x0000002815267224 */ /* 0x080fe400078e02ff */
[----:B------:R-:W-:Y:S02]  /*34d0*/  IMAD R99, R109, R15, R36 ;  /* 0x0000000f6d637224 */ /* 0x000fe400078e0224 */
[----:B------:R-:W-:Y:S02]  /*34e0*/  IMAD R105, R25, -0x40, R2 ;  /* 0xffffffc019697824 */ /* 0x000fe400078e0202 */
[----:B------:R-:W-:Y:S02]  /*34f0*/  IMAD R109, R109, R27, R38 ;  /* 0x0000001b6d6d7224 */ /* 0x000fe400078e0226 */
[----:B------:R-:W-:Y:S01]  /*3500*/  IMAD.WIDE.U32 R70, R15, R40, RZ ;  /* 0x000000280f467225 */ /* 0x000fe200078e00ff */
[----:B------:R-:W-:-:S03]  /*3510*/  VIMNMX R105, R105, 0x40, PT ;  /* 0x0000004069697848 */ /* 0x000fc60003fe0100 */
        /* <DEDUP_REMOVED lines=18> */
[----:B------:R-:W-:Y:S02]  /*3640*/  IADD3 R39, P4, R80, R68, RZ ;  /* 0x0000004450277210 */ /* 0x000fe40007f9e0ff */
[----:B------:R-:W-:Y:S02]  /*3650*/  CS2R R106, SRZ ;  /* 0x00000000006a7805 */ /* 0x000fe4000001ff00 */
[-C--:B------:R-:W-:Y:S01]  /*3660*/  ISETP.GE.AND P5, PT, R200, R116.reuse, PT ;  /* 0x00000074c800720c */ /* 0x080fe20003fa6270 */
[----:B------:R-:W-:Y:S01]  /*3670*/  IMAD.X R38, R99, 0x1, R31, P2 ;  /* 0x0000000163267824 */ /* 0x000fe200010e061f */
[----:B------:R-:W-:Y:S01]  /*3680*/  LEA R36, P2, R37, UR4, 0x1 ;  /* 0x0000000425247c11 */ /* 0x000fe2000f8408ff */
[----:B------:R-:W-:Y:S01]  /*3690*/  IMAD.X R42, R109, 0x1, R33, P4 ;  /* 0x000000016d2a7824 */ /* 0x000fe200020e0621 */
[----:B------:R-:W-:Y:S01]  /*36a0*/  CS2R R110, SRZ ;  /* 0x00000000006e7805 */ /* 0x000fe2000001ff00 */
[----:B------:R-:W-:Y:S01]  /*36b0*/  ULDC.64 UR6, c[0x0][0x208] ;  /* 0x0000820000067ab9 */ /* 0x000fe20000000a00 */
[----:B------:R-:W-:Y:S01]  /*36c0*/  LEA.HI.X R37, R37, UR5, R38, 0x1, P2 ;  /* 0x0000000525257c11 */ /* 0x000fe200090f0c26 */
[----:B------:R-:W-:Y:S01]  /*36d0*/  ULDC.64 UR4, c[0x0][0x400] ;  /* 0x0001000000047ab9 */ /* 0x000fe20000000a00 */
[----:B------:R-:W-:-:S02]  /*36e0*/  ISETP.GE.AND P4, PT, R234, R116, PT ;  /* 0x00000074ea00720c */ /* 0x000fc40003f86270 */
[----:B------:R-:W-:-:S03]  /*36f0*/  LEA R38, P2, R39, UR4, 0x1 ;  /* 0x0000000427267c11 */ /* 0x000fc6000f8408ff */
[----:B------:R0:W5:Y:S01]  /*3700*/  @!P5 LDG.E.64 R106, desc[UR6][R36.64] ;  /* 0x00000006246ad981 */ /* 0x000162000c1e1b00 */
[----:B------:R-:W-:Y:S02]  /*3710*/  LEA.HI.X R39, R39, UR5, R42, 0x1, P2 ;  /* 0x0000000527277c11 */ /* 0x000fe400090f0c2a */
[----:B------:R-:W-:-:S03]  /*3720*/  ISETP.GE.AND P2, PT, R233, R116, PT ;  /* 0x00000074e900720c */ /* 0x000fc60003f46270 */
[----:B------:R0:W5:Y:S01]  /*3730*/  @!P5 LDG.E.64 R110, desc[UR6][R38.64] ;  /* 0x00000006266ed981 */ /* 0x000162000c1e1b00 */
[----:B------:R-:W-:Y:S02]  /*3740*/  ISETP.GE.AND P5, PT, R235, R116, PT ;  /* 0x00000074eb00720c */ /* 0x000fe40003fa6270 */
[----:B------:R-:W-:Y:S02]  /*3750*/  CS2R R72, SRZ ;  /* 0x0000000000487805 */ /* 0x000fe4000001ff00 */
[----:B------:R-:W-:Y:S02]  /*3760*/  CS2R R64, SRZ ;  /* 0x0000000000407805 */ /* 0x000fe4000001ff00 */
[----:B------:R-:W-:Y:S02]  /*3770*/  CS2R R60, SRZ ;  /* 0x00000000003c7805 */ /* 0x000fe4000001ff00 */
[----:B------:R-:W-:Y:S02]  /*3780*/  CS2R R74, SRZ ;  /* 0x00000000004a7805 */ /* 0x000fe4000001ff00 */
[----:B------:R-:W-:-:S02]  /*3790*/  CS2R R66, SRZ ;  /* 0x0000000000427805 */ /* 0x000fc4000001ff00 */
[----:B------:R-:W-:Y:S01]  /*37a0*/  CS2R R62, SRZ ;  /* 0x00000000003e7805 */ /* 0x000fe2000001ff00 */
[----:B------:R0:W5:Y:S04]  /*37b0*/  @!P4 LDG.E.64 R72, desc[UR6][R36.64+0x40] ;  /* 0x000040062448c981 */ /* 0x000168000c1e1b00 */
[----:B------:R0:W5:Y:S04]  /*37c0*/  @!P2 LDG.E.64 R64, desc[UR6][R36.64+0x80] ;  /* 0x000080062440a981 */ /* 0x000168000c1e1b00 */
[----:B------:R0:W5:Y:S04]  /*37d0*/  @!P5 LDG.E.64 R60, desc[UR6][R36.64+0xc0] ;  /* 0x0000c006243cd981 */ /* 0x000168000c1e1b00 */
[----:B------:R0:W5:Y:S04]  /*37e0*/  @!P4 LDG.E.64 R74, desc[UR6][R38.64+0x40] ;  /* 0x00004006264ac981 */ /* 0x000168000c1e1b00 */
[----:B------:R0:W5:Y:S04]  /*37f0*/  @!P2 LDG.E.64 R66, desc[UR6][R38.64+0x80] ;  /* 0x000080062642a981 */ /* 0x000168000c1e1b00 */
[----:B------:R0:W5:Y:S02]  /*3800*/  @!P5 LDG.E.64 R62, desc[UR6][R38.64+0xc0] ;  /* 0x0000c006263ed981 */ /* 0x000164000c1e1b00 */
.L_x_1549:
[----:B------:R-:W-:Y:S05]  /*3810*/  BSYNC B1 ;  /* 0x0000000000017941 */ /* 0x000fea0003800000 */
.L_x_1548:
[----:B0-----:R-:W-:Y:S01]  /*3820*/  VIADD R36, R23, 0x20 ;  /* 0x0000002017247836 */ /* 0x001fe20000000000 */
[----:B------:R-:W-:Y:S01]  /*3830*/  BSSY B1, `(.L_x_1550) ;  /* 0x0000029000017945 */ /* 0x000fe20003800000 */
[----:B------:R-:W-:Y:S02]  /*3840*/  CS2R R44, SRZ ;  /* 0x00000000002c7805 */ /* 0x000fe4000001ff00 */
[----:B------:R-:W-:Y:S02]  /*3850*/  CS2R R52, SRZ ;  /* 0x0000000000347805 */ /* 0x000fe4000001ff00 */
[----:B------:R-:W-:Y:S02]  /*3860*/  CS2R R56, SRZ ;  /* 0x0000000000387805 */ /* 0x000fe4000001ff00 */
[----:B------:R-:W-:Y:S02]  /*3870*/  ISETP.GE.AND P4, PT, R36, R105, PT ;  /* 0x000000692400720c */ /* 0x000fe40003f86270 */
[----:B------:R-:W-:-:S02]  /*3880*/  CS2R R42, SRZ ;  /* 0x00000000002a7805 */ /* 0x000fc4000001ff00 */
[----:B------:R-:W-:Y:S02]  /*3890*/  CS2R R46, SRZ ;  /* 0x00000000002e7805 */ /* 0x000fe4000001ff00 */
[----:B------:R-:W-:Y:S02]  /*38a0*/  CS2R R54, SRZ ;  /* 0x0000000000367805 */ /* 0x000fe4000001ff00 */
[----:B------:R-:W-:-:S05]  /*38b0*/  CS2R R58, SRZ ;  /* 0x00000000003a7805 */ /* 0x000fca000001ff00 */
[----:B------:R-:W-:Y:S05]  /*38c0*/  @P4 BRA `(.L_x_1551) ;  /* 0x00000000007c4947 */ /* 0x000fea0003800000 */
[----:B------:R-:W-:Y:S01]  /*38d0*/  IADD3 R70, P2, P5, R84, R70, R20 ;  /* 0x0000004654467210 */ /* 0x000fe20007d5e014 */
[----:B------:R-:W-:Y:S01]  /*38e0*/  ULDC.64 UR4, c[0x0][0x3e8] ;  /* 0x0000fa0000047ab9 */ /* 0x000fe20000000a00 */
[----:B------:R-:W-:Y:S01]  /*38f0*/  ULDC.64 UR6, c[0x0][0x400] ;  /* 0x0001000000067ab9 */ /* 0x000fe20000000a00 */
[----:B------:R-:W-:Y:S02]  /*3900*/  CS2R R56, SRZ ;  /* 0x0000000000387805 */ /* 0x000fe4000001ff00 */
[----:B------:R-:W-:Y:S02]  /*3910*/  IADD3.X R99, R31, R99, R14, P2, P5 ;  /* 0x000000631f637210 */ /* 0x000fe400017ea40e */
[----:B------:R-:W-:Y:S02]  /*3920*/  CS2R R52, SRZ ;  /* 0x0000000000347805 */ /* 0x000fe4000001ff00 */
[----:B------:R-:W-:Y:S02]  /*3930*/  IADD3 R68, P2, P5, R80, R68, R28 ;  /* 0x0000004450447210 */ /* 0x000fe40007d5e01c */
[----:B------:R-:W-:-:S02]  /*3940*/  CS2R R58, SRZ ;  /* 0x00000000003a7805 */ /* 0x000fc4000001ff00 */
[----:B------:R-:W-:Y:S01]  /*3950*/  CS2R R54, SRZ ;  /* 0x0000000000367805 */ /* 0x000fe2000001ff00 */
[----:B------:R-:W-:Y:S01]  /*3960*/  ULDC.64 UR8, c[0x0][0x208] ;  /* 0x0000820000087ab9 */ /* 0x000fe20000000a00 */
[----:B------:R-:W-:Y:S02]  /*3970*/  IADD3.X R109, R33, R109, R26, P2, P5 ;  /* 0x0000006d216d7210 */ /* 0x000fe400017ea41a */
[----:B------:R-:W-:Y:S02]  /*3980*/  LEA R36, P2, R70, UR4, 0x1 ;  /* 0x0000000446247c11 */ /* 0x000fe4000f8408ff */
[----:B------:R-:W-:Y:S02]  /*3990*/  LEA R38, P5, R68, UR6, 0x1 ;  /* 0x0000000644267c11 */ /* 0x000fe4000f8a08ff */
[----:B------:R-:W-:Y:S02]  /*39a0*/  LEA.HI.X R37, R70, UR5, R99, 0x1, P2 ;  /* 0x0000000546257c11 */ /* 0x000fe400090f0c63 */
[----:B------:R-:W-:-:S02]  /*39b0*/  LEA.HI.X R39, R68, UR7, R109, 0x1, P5 ;  /* 0x0000000744277c11 */ /* 0x000fc4000a8f0c6d */
[-C--:B------:R-:W-:Y:S02]  /*39c0*/  ISETP.GE.AND P2, PT, R200, R116.reuse, PT ;  /* 0x00000074c800720c */ /* 0x080fe40003f46270 */
[----:B------:R-:W-:Y:S02]  /*39d0*/  ISETP.GE.AND P5, PT, R234, R116, PT ;  /* 0x00000074ea00720c */ /* 0x000fe40003fa6270 */
[----:B------:R-:W-:Y:S02]  /*39e0*/  CS2R R44, SRZ ;  /* 0x00000000002c7805 */ /* 0x000fe4000001ff00 */
[----:B------:R-:W-:Y:S02]  /*39f0*/  CS2R R40, SRZ ;  /* 0x0000000000287805 */ /* 0x000fe4000001ff00 */
[----:B------:R-:W-:-:S05]  /*3a00*/  CS2R R46, SRZ ;  /* 0x00000000002e7805 */ /* 0x000fca000001ff00 */
[----:B------:R0:W5:Y:S04]  /*3a10*/  @!P2 LDG.E.64 R56, desc[UR8][R36.64] ;  /* 0x000000082438a981 */ /* 0x000168000c1e1b00 */
[----:B------:R0:W5:Y:S01]  /*3a20*/  @!P2 LDG.E.64 R58, desc[UR8][R38.64] ;  /* 0x00000008263aa981 */ /* 0x000162000c1e1b00 */
[----:B------:R-:W-:-:S03]  /*3a30*/  ISETP.GE.AND P2, PT, R233, R116, PT ;  /* 0x00000074e900720c */ /* 0x000fc60003f46270 */
[----:B------:R0:W5:Y:S04]  /*3a40*/  @!P5 LDG.E.64 R52, desc[UR8][R36.64+0x40] ;  /* 0x000040082434d981 */ /* 0x000168000c1e1b00 */
[----:B------:R0:W5:Y:S01]  /*3a50*/  @!P5 LDG.E.64 R54, desc[UR8][R38.64+0x40] ;  /* 0x000040082636d981 */ /* 0x000162000c1e1b00 */
[----:B------:R-:W-:Y:S02]  /*3a60*/  ISETP.GE.AND P5, PT, R235, R116, PT ;  /* 0x00000074eb00720c */ /* 0x000fe40003fa6270 */
[----:B------:R-:W-:-:S03]  /*3a70*/  CS2R R42, SRZ ;  /* 0x00000000002a7805 */ /* 0x000fc6000001ff00 */
[----:B------:R0:W5:Y:S04]  /*3a80*/  @!P2 LDG.E.64 R44, desc[UR8][R36.64+0x80] ;  /* 0x00008008242ca981 */ /* 0x000168000c1e1b00 */
[----:B------:R0:W5:Y:S04]  /*3a90*/  @!P2 LDG.E.64 R46, desc[UR8][R38.64+0x80] ;  /* 0x00008008262ea981 */ /* 0x000168000c1e1b00 */
[----:B------:R0:W5:Y:S04]  /*3aa0*/  @!P5 LDG.E.64 R40, desc[UR8][R36.64+0xc0] ;  /* 0x0000c0082428d981 */ /* 0x000168000c1e1b00 */
[----:B------:R0:W5:Y:S02]  /*3ab0*/  @!P5 LDG.E.64 R42, desc[UR8][R38.64+0xc0] ;  /* 0x0000c008262ad981 */ /* 0x000164000c1e1b00 */
.L_x_1551:
[----:B------:R-:W-:Y:S05]  /*3ac0*/  BSYNC B1 ;  /* 0x0000000000017941 */ /* 0x000fea0003800000 */
.L_x_1550:
[----:B0-----:R-:W2:Y:S01]  /*3ad0*/  LDL R36, [R1+0x20] ;  /* 0x0000200001247983 */ /* 0x001ea20000100800 */
[----:B-----5:R-:W-:Y:S02]  /*3ae0*/  IMAD.MOV.U32 R37, RZ, RZ, R61 ;  /* 0x000000ffff257224 */ /* 0x020fe400078e003d */
[----:B------:R-:W-:Y:S02]  /*3af0*/  IMAD.MOV.U32 R38, RZ, RZ, R64 ;  /* 0x000000ffff267224 */ /* 0x000fe400078e0040 */
[----:B------:R-:W-:Y:S01]  /*3b00*/  IMAD.MOV.U32 R39, RZ, RZ, R65 ;  /* 0x000000ffff277224 */ /* 0x000fe200078e0041 */
[----:B------:R-:W-:Y:S01]  /*3b10*/  PRMT R128, R37, 0x7610, R128 ;  /* 0x0000761025807816 */ /* 0x000fe20000000080 */
[----:B------:R-:W-:Y:S01]  /*3b20*/  IMAD.MOV.U32 R37, RZ, RZ, R73 ;  /* 0x000000ffff257224 */ /* 0x000fe200078e0049 */
[----:B------:R-:W-:Y:S01]  /*3b30*/  PRMT R115, R115, 0x5410, R38 ;  /* 0x0000541073737816 */ /* 0x000fe20000000026 */
[----:B------:R-:W-:Y:S01]  /*3b40*/  IMAD.MOV.U32 R38, RZ, RZ, R106 ;  /* 0x000000ffff267224 */ /* 0x000fe200078e006a */
[----:B------:R-:W-:Y:S01]  /*3b50*/  PRMT R114, R114, 0x5410, R39 ;  /* 0x0000541072727816 */ /* 0x000fe20000000027 */
[----:B------:R-:W-:Y:S01]  /*3b60*/  IMAD.MOV.U32 R39, RZ, RZ, R107 ;  /* 0x000000ffff277224 */ /* 0x000fe200078e006b */
[----:B------:R-:W-:Y:S01]  /*3b70*/  PRMT R117, R117, 0x5410, R37 ;  /* 0x0000541075757816 */ /* 0x000fe20000000025 */
[----:B------:R-:W-:-:S03]  /*3b80*/  IMAD.MOV.U32 R37, RZ, RZ, R63 ;  /* 0x000000ffff257224 */ /* 0x000fc600078e003f */
[----:B------:R-:W-:Y:S02]  /*3b90*/  PRMT R70, R39, 0x5410, R38 ;  /* 0x0000541027467816 */ /* 0x000fe40000000026 */
[----:B------:R-:W-:Y:S01]  /*3ba0*/  PRMT R130, R37, 0x7610, R130 ;  /* 0x0000761025827816 */ /* 0x000fe20000000082 */
[----:B------:R-:W-:-:S05]  /*3bb0*/  IMAD.MOV.U32 R37, RZ, RZ, R67 ;  /* 0x000000ffff257224 */ /* 0x000fca00078e0043 */
[----:B------:R-:W-:Y:S01]  /*3bc0*/  PRMT R132, R37, 0x7610, R132 ;  /* 0x0000761025847816 */ /* 0x000fe20000000084 */
[----:B------:R-:W-:-:S05]  /*3bd0*/  IMAD.MOV.U32 R37, RZ, RZ, R75 ;  /* 0x000000ffff257224 */ /* 0x000fca00078e004b */
[----:B------:R-:W-:Y:S01]  /*3be0*/  PRMT R138, R37, 0x7610, R138 ;  /* 0x00007610258a7816 */ /* 0x000fe2000000008a */
[----:B------:R-:W-:Y:S01]  /*3bf0*/  IMAD.MOV.U32 R37, RZ, RZ, R110 ;  /* 0x000000ffff257224 */ /* 0x000fe200078e006e */
[----:B--2---:R-:W-:Y:S01]  /*3c00*/  R2UR UR4, R36 ;  /* 0x00000000240472ca */ /* 0x004fe200000e0000 */
[----:B------:R-:W-:-:S05]  /*3c10*/  IMAD.MOV.U32 R36, RZ, RZ, R60 ;  /* 0x000000ffff247224 */ /* 0x000fca00078e003c */
[----:B------:R-:W-:Y:S01]  /*3c20*/  PRMT R127, R36, 0x7610, R127 ;  /* 0x00007610247f7816 */ /* 0x000fe2000000007f */
[----:B------:R-:W-:-:S05]  /*3c30*/  IMAD.MOV.U32 R36, RZ, RZ, R72 ;  /* 0x000000ffff247224 */ /* 0x000fca00078e0048 */
[----:B------:R-:W-:Y:S01]  /*3c40*/  PRMT R118, R118, 0x5410, R36 ;  /* 0x0000541076767816 */ /* 0x000fe20000000024 */
[----:B------:R-:W-:Y:S01]  /*3c50*/  IMAD.MOV.U32 R36, RZ, RZ, R62 ;  /* 0x000000ffff247224 */ /* 0x000fe200078e003e */
[----:B------:R-:W-:-:S04]  /*3c60*/  UISETP.NE.AND UP0, UPT, UR4, 0x3, UPT ;  /* 0x000000030400788c */ /* 0x000fc8000bf05270 */
[----:B------:R-:W-:Y:S01]  /*3c70*/  PRMT R129, R36, 0x7610, R129 ;  /* 0x0000761024817816 */ /* 0x000fe20000000081 */
[----:B------:R-:W-:Y:S01]  /*3c80*/  IMAD.MOV.U32 R36, RZ, RZ, R66 ;  /* 0x000000ffff247224 */ /* 0x000fe200078e0042 */
[----:B------:R-:W-:-:S04]  /*3c90*/  PLOP3.LUT P2, PT, PT, PT, UP0, 0x80, 0x0 ;  /* 0x000000000000781c */ /* 0x000fc80003f4f008 */
[----:B------:R-:W-:Y:S01]  /*3ca0*/  PRMT R131, R36, 0x7610, R131 ;  /* 0x0000761024837816 */ /* 0x000fe20000000083 */
[----:B------:R-:W-:-:S05]  /*3cb0*/  IMAD.MOV.U32 R36, RZ, RZ, R74 ;  /* 0x000000ffff247224 */ /* 0x000fca00078e004a */
[----:B------:R-:W-:Y:S01]  /*3cc0*/  PRMT R137, R36, 0x7610, R137 ;  /* 0x0000761024897816 */ /* 0x000fe20000000089 */
[----:B------:R-:W-:-:S05]  /*3cd0*/  IMAD.MOV.U32 R36, RZ, RZ, R111 ;  /* 0x000000ffff247224 */ /* 0x000fca00078e006f */
[----:B------:R-:W-:Y:S01]  /*3ce0*/  PRMT R112, R37, 0x5410, R36 ;  /* 0x0000541025707816 */ /* 0x000fe20000000024 */
[----:B------:R-:W-:Y:S02]  /*3cf0*/  IMAD.MOV.U32 R37, RZ, RZ, R40 ;  /* 0x000000ffff257224 */ /* 0x000fe400078e0028 */
[----:B------:R-:W-:-:S03]  /*3d00*/  IMAD.MOV.U32 R36, RZ, RZ, R41 ;  /* 0x000000ffff247224 */ /* 0x000fc600078e0029 */
[----:B------:R-:W-:Y:S01]  /*3d10*/  PRMT R114, R37, 0x7610, R114 ;  /* 0x0000761025727816 */ /* 0x000fe20000000072 */
[----:B------:R-:W-:Y:S01]  /*3d20*/  IMAD.MOV.U32 R37, RZ, RZ, R44 ;  /* 0x000000ffff257224 */ /* 0x000fe200078e002c */
[----:B------:R-:W-:Y:S01]  /*3d30*/  PRMT R115, R36, 0x7610, R115 ;  /* 0x0000761024737816 */ /* 0x000fe20000000073 */
        /* <DEDUP_REMOVED lines=25> */
[----:B------:R-:W-:Y:S02]  /*3ed0*/  PRMT R136, R37, 0x7610, R136 ;  /* 0x0000761025887816 */ /* 0x000fe40000000088 */
[----:B------:R-:W-:Y:S01]  /*3ee0*/  PRMT R135, R36, 0x7610, R135 ;  /* 0x0000761024877816 */ /* 0x000fe20000000087 */
[----:B------:R-:W-:Y:S06]  /*3ef0*/  @!P2 BRA `(.L_x_1552) ;  /* 0x000000000004a947 */ /* 0x000fec0003800000 */
[----:B------:R-:W-:Y:S01]  /*3f00*/  BPT.TRAP 0x1 ;  /* 0x000000040000795c */ /* 0x000fe20000300000 */
.L_x_1552:
[----:B------:R-:W-:Y:S01]  /*3f10*/  IMAD R99, R17, 0x8, R16 ;  /* 0x0000000811637824 */ /* 0x000fe200078e0210 */
[----:B------:R-:W-:Y:S01]  /*3f20*/  SHF.L.U32 R109, R236, 0x1f, RZ ;  /* 0x0000001fec6d7819 */ /* 0x000fe200000006ff */
[----:B------:R-:W-:Y:S03]  /*3f30*/  BSSY B1, `(.L_x_1553) ;  /* 0x0000003000017945 */ /* 0x000fe60003800000 */
[----:B------:R-:W0:Y:S02]  /*3f40*/  SYNCS.PHASECHK.TRANS64.TRYWAIT P5, [R99+URZ+0x30890], R109 ;  /* 0x0308906d630075a7 */ /* 0x000e2400080a017f */
[----:B0-----:R-:W-:Y:S05]  /*3f50*/  @!P5 BRA `(.L_x_1554) ;  /* 0x000002b40048d947 */ /* 0x001fea0003800000 */
.L_x_2020:
[----:B------:R-:W-:Y:S05]  /*3f60*/  BSYNC B1 ;  /* 0x0000000000017941 */ /* 0x000fea0003800000 */
.L_x_1553:
[----:B------:R-:W-:Y:S04]  /*3f70*/  BSSY B1, `(.L_x_1555) ;  /* 0x00000de000017945 */ /* 0x000fe80003800000 */
[----:B------:R-:W-:Y:S05]  /*3f80*/  @P3 BRA `(.L_x_1556) ;  /* 0x0000000c00703947 */ /* 0x000fea0003800000 */
[----:B------:R-:W-:Y:S01]  /*3f90*/  ISETP.NE.AND P3, PT, R30, RZ, PT ;  /* 0x000000ff1e00720c */ /* 0x000fe20003f65270 */
[----:B------:R-:W-:-:S12]  /*3fa0*/  BSSY B2, `(.L_x_1557) ;  /* 0x0000035000027945 */ /* 0x000fd80003800000 */
[----:B------:R-:W-:Y:S05]  /*3fb0*/  @!P3 BRA `(.L_x_1558) ;  /* 0x0000000000ccb947 */ /* 0x000fea0003800000 */
[----:B------:R1:W2:Y:S01]  /*3fc0*/  LDS.128 R36, [R102+0x20400] ;  /* 0x0204000066247984 */ /* 0x0002a20000000c00 */
[----:B------:R-:W-:Y:S01]  /*3fd0*/  ISETP.GE.AND P3, PT, R200, R116, PT ;  /* 0x00000074c800720c */ /* 0x000fe20003f66270 */
[----:B------:R-:W-:-:S12]  /*3fe0*/  BSSY B3, `(.L_x_1559) ;  /* 0x000002e000037945 */ /* 0x000fd80003800000 */
[----:B-1----:R-:W-:Y:S05]  /*3ff0*/  @P3 BRA `(.L_x_1560) ;  /* 0x0000000000b03947 */ /* 0x002fea0003800000 */
[----:B------:R-:W-:Y:S01]  /*4000*/  SHF.R.U64 R69, R110, 0x10, R111 ;  /* 0x000000106e457819 */ /* 0x000fe2000000126f */
[----:B--2---:R-:W-:Y:S01]  /*4010*/  IMAD.U32 R110, R37, 0x10000, RZ ;  /* 0x00010000256e7824 */ /* 0x004fe200078e00ff */
[----:B------:R-:W-:Y:S02]  /*4020*/  SHF.R.U64 R68, R106, 0x10, R107 ;  /* 0x000000106a447819 */ /* 0x000fe4000000126b */
[----:B------:R-:W-:Y:S02]  /*4030*/  SHF.R.U32.HI R106, RZ, 0x10, R111 ;  /* 0x00000010ff6a7819 */ /* 0x000fe4000001166f */
[----:B------:R-:W-:Y:S02]  /*4040*/  PRMT R69, R112, 0x5410, R69 ;  /* 0x0000541070457816 */ /* 0x000fe40000000045 */
[----:B------:R-:W-:Y:S02]  /*4050*/  PRMT R68, R70, 0x5432, R68 ;  /* 0x0000543246447816 */ /* 0x000fe40000000044 */
[----:B------:R-:W-:-:S02]  /*4060*/  SHF.R.U32.HI R71, RZ, 0x10, R107 ;  /* 0x00000010ff477819 */ /* 0x000fc4000001166b */
[----:B------:R-:W-:Y:S02]  /*4070*/  PRMT R106, R112, 0x5432, R106 ;  /* 0x00005432706a7816 */ /* 0x000fe4000000006a */
[----:B------:R-:W-:Y:S02]  /*4080*/  LOP3.LUT R112, R37, 0xffff0000, RZ, 0xc0, !PT ;  /* 0xffff000025707812 */ /* 0x000fe400078ec0ff */
[C---:B------:R-:W-:Y:S01]  /*4090*/  LOP3.LUT R107, R69.reuse, 0xffff0000, RZ, 0xc0, !PT ;  /* 0xffff0000456b7812 */ /* 0x040fe200078ec0ff */
[----:B------:R-:W-:Y:S01]  /*40a0*/  IMAD.U32 R69, R69, 0x10000, RZ ;  /* 0x0001000045457824 */ /* 0x000fe200078e00ff */
[C---:B------:R-:W-:Y:S01]  /*40b0*/  LOP3.LUT R37, R68.reuse, 0xffff0000, RZ, 0xc0, !PT ;  /* 0xffff000044257812 */ /* 0x040fe200078ec0ff */
[----:B------:R-:W-:Y:S01]  /*40c0*/  IMAD.U32 R68, R68, 0x10000, RZ ;  /* 0x0001000044447824 */ /* 0x000fe200078e00ff */
[----:B------:R-:W-:Y:S01]  /*40d0*/  PRMT R71, R70, 0x5410, R71 ;  /* 0x0000541046477816 */ /* 0x000fe20000000047 */
[C---:B------:R-:W-:Y:S02]  /*40e0*/  FMUL.FTZ R111, R112.reuse, R107 ;  /* 0x0000006b706f7220 */ /* 0x040fe40000410000 */
[----:B------:R-:W-:-:S02]  /*40f0*/  FMUL.FTZ R112, R112, R37 ;  /* 0x0000002570707220 */ /* 0x000fc40000410000 */
[C---:B------:R-:W-:Y:S01]  /*4100*/  FFMA.FTZ R70, R110.reuse, R37, -R111 ;  /* 0x000000256e467223 */ /* 0x040fe2000001086f */
[----:B------:R-:W-:Y:S02]  /*4110*/  IMAD.U32 R111, R71, 0x10000, RZ ;  /* 0x00010000476f7824 */ /* 0x000fe400078e00ff */
[----:B------:R-:W-:Y:S01]  /*4120*/  FFMA.FTZ R37, R110, R107, R112 ;  /* 0x0000006b6e257223 */ /* 0x000fe20000010070 */
[----:B------:R-:W-:Y:S01]  /*4130*/  LOP3.LUT R112, R38, 0xffff0000, RZ, 0xc0, !PT ;  /* 0xffff000026707812 */ /* 0x000fe200078ec0ff */
        /* <DEDUP_REMOVED lines=9> */
[----:B------:R-:W-:Y:S01]  /*41d0*/  IMAD.U32 R113, R39, 0x10000, RZ ;  /* 0x0001000027717824 */ /* 0x000fe200078e00ff */
[----:B------:R-:W-:Y:S02]  /*41e0*/  LOP3.LUT R110, R71, 0xffff0000, RZ, 0xc0, !PT ;  /* 0xffff0000476e7812 */ /* 0x000fe400078ec0ff */
[C---:B------:R-:W-:Y:S01]  /*41f0*/  LOP3.LUT R71, R36.reuse, 0xffff0000, RZ, 0xc0, !PT ;  /* 0xffff000024477812 */ /* 0x040fe200078ec0ff */
[C---:B------:R-:W-:Y:S01]  /*4200*/  FMUL.FTZ R112, R111.reuse, R106 ;  /* 0x0000006a6f707220 */ /* 0x040fe20000410000 */
[----:B------:R-:W-:Y:S02]  /*4210*/  IMAD.U32 R36, R36, 0x10000, RZ ;  /* 0x0001000024247824 */ /* 0x000fe400078e00ff */
[----:B------:R-:W-:Y:S01]  /*4220*/  FMUL.FTZ R111, R111, R110 ;  /* 0x0000006e6f6f7220 */ /* 0x000fe20000410000 */
[----:B------:R-:W-:Y:S01]  /*4230*/  F2FP.BF16.F32.PACK_AB R38, R107, R38 ;  /* 0x000000266b26723e */ /* 0x000fe200000010ff */
[----:B------:R-:W-:Y:S01]  /*4240*/  FFMA.FTZ R39, R113, R110, -R112 ;  /* 0x0000006e71277223 */ /* 0x000fe20000010870 */
[----:B------:R-:W-:Y:S01]  /*4250*/  FMUL.FTZ R110, R71, R68 ;  /* 0x00000044476e7220 */ /* 0x000fe20000410000 */
[----:B------:R-:W-:Y:S01]  /*4260*/  FFMA.FTZ R106, R113, R106, R111 ;  /* 0x0000006a716a7223 */ /* 0x000fe2000001006f */
[----:B------:R-:W-:-:S02]  /*4270*/  FMUL.FTZ R111, R71, R69 ;  /* 0x00000045476f7220 */ /* 0x000fc40000410000 */
[C---:B------:R-:W-:Y:S02]  /*4280*/  FFMA.FTZ R110, R36.reuse, R69, R110 ;  /* 0x00000045246e7223 */ /* 0x040fe4000001006e */
[----:B------:R-:W-:Y:S01]  /*4290*/  FFMA.FTZ R111, R36, R68, -R111 ;  /* 0x00000044246f7223 */ /* 0x000fe2000001086f */
[----:B------:R-:W-:-:S04]  /*42a0*/  F2FP.BF16.F32.PACK_AB R39, R106, R39 ;  /* 0x000000276a27723e */ /* 0x000fc800000010ff */
[----:B------:R-:W-:-:S07]  /*42b0*/  F2FP.BF16.F32.PACK_AB R36, R110, R111 ;  /* 0x0000006f6e24723e */ /* 0x000fce00000010ff */
.L_x_1560:
[----:B------:R-:W-:Y:S05]  /*42c0*/  BSYNC B3 ;  /* 0x0000000000037941 */ /* 0x000fea0003800000 */
.L_x_1559:
[----:B------:R-:W-:Y:S02]  /*42d0*/  ULDC.64 UR4, c[0x0][0x208] ;  /* 0x0000820000047ab9 */ /* 0x000fe40000000a00 */
[----:B--2---:R1:W-:Y:S03]  /*42e0*/  STG.E.128 desc[UR4][R50.64], R36 ;  /* 0x0000002432007986 */ /* 0x0043e6000c101d04 */
.L_x_1558:
[----:B------:R-:W-:Y:S05]  /*42f0*/  BSYNC B2 ;  /* 0x0000000000027941 */ /* 0x000fea0003800000 */
.L_x_1557:
[----:B------:R-:W-:Y:S01]  /*4300*/  ISETP.NE.AND P3, PT, R93, RZ, PT ;  /* 0x000000ff5d00720c */ /* 0x000fe20003f65270 */
[----:B------:R-:W-:-:S12]  /*4310*/  BSSY B2, `(.L_x_1561) ;  /* 0x0000035000027945 */ /* 0x000fd80003800000 */
[----:B------:R-:W-:Y:S05]  /*4320*/  @!P3 BRA `(.L_x_1562) ;  /* 0x0000000000ccb947 */ /* 0x000fea0003800000 */
[----:B-1----:R1:W2:Y:S01]  /*4330*/  LDS.128 R36, [R102+0x22400] ;  /* 0x0224000066247984 */ /* 0x0022a20000000c00 */
[----:B------:R-:W-:Y:S01]  /*4340*/  ISETP.GE.AND P3, PT, R234, R116, PT ;  /* 0x00000074ea00720c */ /* 0x000fe20003f66270 */
[----:B------:R-:W-:-:S12]  /*4350*/  BSSY B3, `(.L_x_1563) ;  /* 0x000002e000037945 */ /* 0x000fd80003800000 */
[----:B-1----:R-:W-:Y:S05]  /*4360*/  @P3 BRA `(.L_x_1564) ;  /* 0x0000000000b03947 */ /* 0x002fea0003800000 */
[----:B------:R-:W-:Y:S01]  /*4370*/  SHF.R.U64 R69, R74, 0x10, R75 ;  /* 0x000000104a457819 */ /* 0x000fe2000000124b */
[----:B--2---:R-:W-:Y:S01]  /*4380*/  IMAD.U32 R71, R37, 0x10000, RZ ;  /* 0x0001000025477824 */ /* 0x004fe200078e00ff */
[----:B------:R-:W-:Y:S02]  /*4390*/  SHF.R.U64 R68, R72, 0x10, R73 ;  /* 0x0000001048447819 */ /* 0x000fe40000001249 */
[----:B------:R-:W-:Y:S02]  /*43a0*/  PRMT R69, R137, 0x5410, R69 ;  /* 0x0000541089457816 */ /* 0x000fe40000000045 */
[----:B------:R-:W-:Y:S02]  /*43b0*/  PRMT R68, R118, 0x5432, R68 ;  /* 0x0000543276447816 */ /* 0x000fe40000000044 */
[----:B------:R-:W-:Y:S02]  /*43c0*/  SHF.R.U32.HI R72, RZ, 0x10, R73 ;  /* 0x00000010ff487819 */ /* 0x000fe40000011649 */
[----:B------:R-:W-:-:S02]  /*43d0*/  SHF.R.U32.HI R73, RZ, 0x10, R75 ;  /* 0x00000010ff497819 */ /* 0x000fc4000001164b */
[----:B------:R-:W-:Y:S02]  /*43e0*/  LOP3.LUT R75, R37, 0xffff0000, RZ, 0xc0, !PT ;  /* 0xffff0000254b7812 */ /* 0x000fe400078ec0ff */
[----:B------:R-:W-:Y:S02]  /*43f0*/  LOP3.LUT R70, R69, 0xffff0000, RZ, 0xc0, !PT ;  /* 0xffff000045467812 */ /* 0x000fe400078ec0ff */
[C---:B------:R-:W-:Y:S01]  /*4400*/  LOP3.LUT R74, R68.reuse, 0xffff0000, RZ, 0xc0, !PT ;  /* 0xffff0000444a7812 */ /* 0x040fe200078ec0ff */
[----:B------:R-:W-:Y:S01]  /*4410*/  IMAD.U32 R68, R68, 0x10000, RZ ;  /* 0x0001000044447824 */ /* 0x000fe200078e00ff */
[----:B------:R-:W-:Y:S01]  /*4420*/  PRMT R73, R138, 0x5410, R73 ;  /* 0x000054108a497816 */ /* 0x000fe20000000049 */
[----:B------:R-:W-:Y:S01]  /*4430*/  FMUL.FTZ R106, R75, R70 ;  /* 0x000000464b6a7220 */ /* 0x000fe20000410000 */
[----:B------:R-:W-:Y:S01]  /*4440*/  PRMT R72, R117, 0x5432, R72 ;  /* 0x0000543275487816 */ /* 0x000fe20000000048 */
[-C--:B------:R-:W-:Y:S02]  /*4450*/  FMUL.FTZ R75, R75, R74.reuse ;  /* 0x0000004a4b4b7220 */ /* 0x080fe40000410000 */
[C---:B------:R-:W-:Y:S01]  /*4460*/  FFMA.FTZ R37, R71.reuse, R74, -R106 ;  /* 0x0000004a47257223 */ /* 0x040fe2000001086a */
[----:B------:R-:W-:Y:S01]  /*4470*/  LOP3.LUT R106, R38, 0xffff0000, RZ, 0xc0, !PT ;  /* 0xffff0000266a7812 */ /* 0x000fe200078ec0ff */
[----:B------:R-:W-:Y:S01]  /*4480*/  FFMA.FTZ R70, R71, R70, R75 ;  /* 0x0000004647467223 */ /* 0x000fe2000001004b */
[C---:B------:R-:W-:Y:S01]  /*4490*/  IMAD.U32 R71, R73.reuse, 0x10000, RZ ;  /* 0x0001000049477824 */ /* 0x040fe200078e00ff */
[----:B------:R-:W-:Y:S01]  /*44a0*/  LOP3.LUT R73, R73, 0xffff0000, RZ, 0xc0, !PT ;  /* 0xffff000049497812 */ /* 0x000fe200078ec0ff */
[C---:B------:R-:W-:Y:S01]  /*44b0*/  IMAD.U32 R75, R72.reuse, 0x10000, RZ ;  /* 0x00010000484b7824 */ /* 0x040fe200078e00ff */
[----:B------:R-:W-:Y:S01]  /*44c0*/  LOP3.LUT R72, R72, 0xffff0000, RZ, 0xc0, !PT ;  /* 0xffff000048487812 */ /* 0x000fe200078ec0ff */
[----:B------:R-:W-:Y:S01]  /*44d0*/  FMUL.FTZ R107, R106, R71 ;  /* 0x000000476a6b7220 */ /* 0x000fe20000410000 */
[----:B------:R-:W-:-:S02]  /*44e0*/  IMAD.U32 R74, R38, 0x10000, RZ ;  /* 0x00010000264a7824 */ /* 0x000fc400078e00ff */
[----:B------:R-:W-:Y:S01]  /*44f0*/  FMUL.FTZ R106, R106, R75 ;  /* 0x0000004b6a6a7220 */ /* 0x000fe20000410000 */
[----:B------:R-:W-:Y:S01]  /*4500*/  F2FP.BF16.F32.PACK_AB R37, R70, R37 ;  /* 0x000000254625723e */ /* 0x000fe200000010ff */
[C---:B------:R-:W-:Y:S02]  /*4510*/  FFMA.FTZ R38, R74.reuse, R75, -R107 ;  /* 0x0000004b4a267223 */ /* 0x040fe4000001086b */
        /* <DEDUP_REMOVED lines=8> */
[----:B------:R-:W-:Y:S01]  /*45a0*/  IMAD.U32 R74, R69, 0x10000, RZ ;  /* 0x00010000454a7824 */ /* 0x000fe200078e00ff */
[C---:B------:R-:W-:Y:S01]  /*45b0*/  LOP3.LUT R69, R36.reuse, 0xffff0000, RZ, 0xc0, !PT ;  /* 0xffff000024457812 */ /* 0x040fe200078ec0ff */
[----:B------:R-:W-:Y:S02]  /*45c0*/  IMAD.U32 R73, R36, 0x10000, RZ ;  /* 0x0001000024497824 */ /* 0x000fe400078e00ff */
[----:B------:R-:W-:Y:S02]  /*45d0*/  F2FP.BF16.F32.PACK_AB R39, R39, R72 ;  /* 0x000000482727723e */ /* 0x000fe400000010ff */
[C---:B------:R-:W-:Y:S01]  /*45e0*/  FMUL.FTZ R36, R69.reuse, R74 ;  /* 0x0000004a45247220 */ /* 0x040fe20000410000 */
[----:B------:R-:W-:-:S03]  /*45f0*/  FMUL.FTZ R69, R69, R68 ;  /* 0x0000004445457220 */ /* 0x000fc60000410000 */
[C---:B------:R-:W-:Y:S01]  /*4600*/  FFMA.FTZ R36, R73.reuse, R68, -R36 ;  /* 0x0000004449247223 */ /* 0x040fe20000010824 */
[----:B------:R-:W-:-:S05]  /*4610*/  FFMA.FTZ R69, R73, R74, R69 ;  /* 0x0000004a49457223 */ /* 0x000fca0000010045 */
[----:B------:R-:W-:-:S07]  /*4620*/  F2FP.BF16.F32.PACK_AB R36, R69, R36 ;  /* 0x000000244524723e */ /* 0x000fce00000010ff */
.L_x_1564:
[----:B------:R-:W-:Y:S05]  /*4630*/  BSYNC B3 ;  /* 0x0000000000037941 */ /* 0x000fea0003800000 */
.L_x_1563:
[----:B------:R-:W-:Y:S02]  /*4640*/  ULDC.64 UR4, c[0x0][0x208] ;  /* 0x0000820000047ab9 */ /* 0x000fe40000000a00 */
[----:B--2---:R2:W-:Y:S03]  /*4650*/  STG.E.128 desc[UR4][R50.64+0x80], R36 ;  /* 0x0000802432007986 */ /* 0x0045e6000c101d04 */
.L_x_1562:
[----:B------:R-:W-:Y:S05]  /*4660*/  BSYNC B2 ;  /* 0x0000000000027941 */ /* 0x000fea0003800000 */
.L_x_1561:
[----:B------:R-:W-:Y:S01]  /*4670*/  ISETP.NE.AND P3, PT, R94, RZ, PT ;  /* 0x000000ff5e00720c */ /* 0x000fe20003f65270 */
[----:B------:R-:W-:-:S12]  /*4680*/  BSSY B2, `(.L_x_1565) ;  /* 0x0000036000027945 */ /* 0x000fd80003800000 */
[----:B------:R-:W-:Y:S05]  /*4690*/  @!P3 BRA `(.L_x_1566) ;  /* 0x0000000000d0b947 */ /* 0x000fea0003800000 */
[----:B-12---:R1:W2:Y:S01]  /*46a0*/  LDS.128 R36, [R102+0x24400] ;  /* 0x0244000066247984 */ /* 0x0062a20000000c00 */
[----:B------:R-:W-:Y:S01]  /*46b0*/  ISETP.GE.AND P3, PT, R233, R116, PT ;  /* 0x00000074e900720c */ /* 0x000fe20003f66270 */
[----:B------:R-:W-:-:S12]  /*46c0*/  BSSY B3, `(.L_x_1567) ;  /* 0x000002f000037945 */ /* 0x000fd80003800000 */
[----:B-1----:R-:W-:Y:S05]  /*46d0*/  @P3 BRA `(.L_x_1568) ;  /* 0x0000000000b43947 */ /* 0x002fea0003800000 */
[--C-:B------:R-:W-:Y:S02]  /*46e0*/  SHF.R.U64 R64, R64, 0x10, R65.reuse ;  /* 0x0000001040407819 */ /* 0x100fe40000001241 */
[----:B------:R-:W-:Y:S02]  /*46f0*/  SHF.R.U32.HI R68, RZ, 0x10, R65 ;  /* 0x00000010ff447819 */ /* 0x000fe40000011641 */
[--C-:B------:R-:W-:Y:S02]  /*4700*/  SHF.R.U64 R65, R66, 0x10, R67.reuse ;  /* 0x0000001042417819 */ /* 0x100fe40000001243 */
[----:B------:R-:W-:Y:S02]  /*4710*/  SHF.R.U32.HI R69, RZ, 0x10, R67 ;  /* 0x00000010ff457819 */ /* 0x000fe40000011643 */
[----:B------:R-:W-:Y:S01]  /*4720*/  PRMT R67, R131, 0x5410, R65 ;  /* 0x0000541083437816 */ /* 0x000fe20000000041 */
[----:B--2---:R-:W-:Y:S01]  /*4730*/  IMAD.U32 R65, R37, 0x10000, RZ ;  /* 0x0001000025417824 */ /* 0x004fe200078e00ff */
[----:B------:R-:W-:-:S02]  /*4740*/  PRMT R64, R115, 0x5432, R64 ;  /* 0x0000543273407816 */ /* 0x000fc40000000040 */
[----:B------:R-:W-:Y:S02]  /*4750*/  LOP3.LUT R71, R37, 0xffff0000, RZ, 0xc0, !PT ;  /* 0xffff000025477812 */ /* 0x000fe400078ec0ff */
[----:B------:R-:W-:Y:S02]  /*4760*/  LOP3.LUT R70, R67, 0xffff0000, RZ, 0xc0, !PT ;  /* 0xffff000043467812 */ /* 0x000fe400078ec0ff */
[C---:B------:R-:W-:Y:S01]  /*4770*/  LOP3.LUT R66, R64.reuse, 0xffff0000, RZ, 0xc0, !PT ;  /* 0xffff000040427812 */ /* 0x040fe200078ec0ff */
[----:B------:R-:W-:Y:S02]  /*4780*/  IMAD.U32 R64, R64, 0x10000, RZ ;  /* 0x0001000040407824 */ /* 0x000fe400078e00ff */
[C---:B------:R-:W-:Y:S02]  /*4790*/  FMUL.FTZ R72, R71.reuse, R70 ;  /* 0x0000004647487220 */ /* 0x040fe40000410000 */
[-C--:B------:R-:W-:Y:S02]  /*47a0*/  FMUL.FTZ R37, R71, R66.reuse ;  /* 0x0000004247257220 */ /* 0x080fe40000410000 */
[----:B------:R-:W-:-:S02]  /*47b0*/  FFMA.FTZ R66, R65, R66, -R72 ;  /* 0x0000004241427223 */ /* 0x000fc40000010848 */
[----:B------:R-:W-:Y:S01]  /*47c0*/  FFMA.FTZ R65, R65, R70, R37 ;  /* 0x0000004641417223 */ /* 0x000fe20000010025 */
[----:B------:R-:W-:Y:S02]  /*47d0*/  PRMT R37, R114, 0x5432, R68 ;  /* 0x0000543272257816 */ /* 0x000fe40000000044 */
[----:B------:R-:W-:Y:S02]  /*47e0*/  PRMT R68, R132, 0x5410, R69 ;  /* 0x0000541084447816 */ /* 0x000fe40000000045 */
[----:B------:R-:W-:Y:S01]  /*47f0*/  LOP3.LUT R70, R38, 0xffff0000, RZ, 0xc0, !PT ;  /* 0xffff000026467812 */ /* 0x000fe200078ec0ff */
[C---:B------:R-:W-:Y:S01]  /*4800*/  IMAD.U32 R71, R37.reuse, 0x10000, RZ ;  /* 0x0001000025477824 */ /* 0x040fe200078e00ff */
[----:B------:R-:W-:Y:S01]  /*4810*/  LOP3.LUT R37, R37, 0xffff0000, RZ, 0xc0, !PT ;  /* 0xffff000025257812 */ /* 0x000fe200078ec0ff */
[----:B------:R-:W-:Y:S01]  /*4820*/  IMAD.U32 R69, R68, 0x10000, RZ ;  /* 0x0001000044457824 */ /* 0x000fe200078e00ff */
[----:B------:R-:W-:Y:S01]  /*4830*/  F2FP.BF16.F32.PACK_AB R65, R65, R66 ;  /* 0x000000424141723e */ /* 0x000fe200000010ff */
[----:B------:R-:W-:-:S02]  /*4840*/  IMAD.U32 R38, R38, 0x10000, RZ ;  /* 0x0001000026267824 */ /* 0x000fc400078e00ff */
[C---:B------:R-:W-:Y:S01]  /*4850*/  FMUL.FTZ R73, R70.reuse, R69 ;  /* 0x0000004546497220 */ /* 0x040fe20000410000 */
[----:B------:R-:W-:-:S03]  /*4860*/  FMUL.FTZ R70, R70, R71 ;  /* 0x0000004746467220 */ /* 0x000fc60000410000 */
[C---:B------:R-:W-:Y:S01]  /*4870*/  FFMA.FTZ R73, R38.reuse, R71, -R73 ;  /* 0x0000004726497223 */ /* 0x040fe20000010849 */
[----:B------:R-:W-:Y:S01]  /*4880*/  FFMA.FTZ R70, R38, R69, R70 ;  /* 0x0000004526467223 */ /* 0x000fe20000010046 */
[----:B------:R-:W-:Y:S01]  /*4890*/  LOP3.LUT R69, R68, 0xffff0000, RZ, 0xc0, !PT ;  /* 0xffff000044457812 */ /* 0x000fe200078ec0ff */
[C---:B------:R-:W-:Y:S01]  /*48a0*/  IMAD.U32 R68, R39.reuse, 0x10000, RZ ;  /* 0x0001000027447824 */ /* 0x040fe200078e00ff */
[----:B------:R-:W-:-:S05]  /*48b0*/  LOP3.LUT R38, R39, 0xffff0000, RZ, 0xc0, !PT ;  /* 0xffff000027267812 */ /* 0x000fca00078ec0ff */
[C---:B------:R-:W-:Y:S01]  /*48c0*/  FMUL.FTZ R39, R38.reuse, R69 ;  /* 0x0000004526277220 */ /* 0x040fe20000410000 */
[----:B------:R-:W-:-:S03]  /*48d0*/  FMUL.FTZ R38, R38, R37 ;  /* 0x0000002526267220 */ /* 0x000fc60000410000 */
[C---:B------:R-:W-:Y:S01]  /*48e0*/  FFMA.FTZ R39, R68.reuse, R37, -R39 ;  /* 0x0000002544277223 */ /* 0x040fe20000010827 */
[----:B------:R-:W-:Y:S01]  /*48f0*/  FFMA.FTZ R38, R68, R69, R38 ;  /* 0x0000004544267223 */ /* 0x000fe20000010026 */
[C---:B------:R-:W-:Y:S01]  /*4900*/  LOP3.LUT R37, R36.reuse, 0xffff0000, RZ, 0xc0, !PT ;  /* 0xffff000024257812 */ /* 0x040fe200078ec0ff */
[----:B------:R-:W-:Y:S02]  /*4910*/  IMAD.U32 R68, R67, 0x10000, RZ ;  /* 0x0001000043447824 */ /* 0x000fe400078e00ff */
[----:B------:R-:W-:Y:S01]  /*4920*/  IMAD.U32 R67, R36, 0x10000, RZ ;  /* 0x0001000024437824 */ /* 0x000fe200078e00ff */
[----:B------:R-:W-:Y:S01]  /*4930*/  F2FP.BF16.F32.PACK_AB R39, R38, R39 ;  /* 0x000000272627723e */ /* 0x000fe200000010ff */
[C---:B------:R-:W-:Y:S01]  /*4940*/  FMUL.FTZ R36, R37.reuse, R68 ;  /* 0x0000004425247220 */ /* 0x040fe20000410000 */
[-C--:B------:R-:W-:Y:S01]  /*4950*/  FMUL.FTZ R37, R37, R64.reuse ;  /* 0x0000004025257220 */ /* 0x080fe20000410000 */
[----:B------:R-:W-:Y:S02]  /*4960*/  F2FP.BF16.F32.PACK_AB R38, R70, R73 ;  /* 0x000000494626723e */ /* 0x000fe400000010ff */
[C---:B------:R-:W-:Y:S01]  /*4970*/  FFMA.FTZ R36, R67.reuse, R64, -R36 ;  /* 0x0000004043247223 */ /* 0x040fe20000010824 */
[----:B------:R-:W-:-:S05]  /*4980*/  FFMA.FTZ R37, R67, R68, R37 ;  /* 0x0000004443257223 */ /* 0x000fca0000010025 */
[----:B------:R-:W-:Y:S01]  /*4990*/  F2FP.BF16.F32.PACK_AB R36, R37, R36 ;  /* 0x000000242524723e */ /* 0x000fe200000010ff */
[----:B------:R-:W-:-:S07]  /*49a0*/  IMAD.MOV.U32 R37, RZ, RZ, R65 ;  /* 0x000000ffff257224 */ /* 0x000fce00078e0041 */
.L_x_1568:
[----:B------:R-:W-:Y:S05]  /*49b0*/  BSYNC B3 ;  /* 0x0000000000037941 */ /* 0x000fea0003800000 */
.L_x_1567:
[----:B------:R-:W-:Y:S02]  /*49c0*/  ULDC.64 UR4, c[0x0][0x208] ;  /* 0x0000820000047ab9 */ /* 0x000fe40000000a00 */
[----:B--2---:R3:W-:Y:S03]  /*49d0*/  STG.E.128 desc[UR4][R50.64+0x100], R36 ;  /* 0x0001002432007986 */ /* 0x0047e6000c101d04 */
.L_x_1566:
[----:B------:R-:W-:Y:S05]  /*49e0*/  BSYNC B2 ;  /* 0x0000000000027941 */ /* 0x000fea0003800000 */
.L_x_1565:
[----:B------:R-:W-:-:S13]  /*49f0*/  ISETP.NE.AND P3, PT, R95, RZ, PT ;  /* 0x000000ff5f00720c */ /* 0x000fda0003f65270 */
[----:B------:R-:W-:Y:S05]  /*4a00*/  @!P3 BRA `(.L_x_1556) ;  /* 0x0000000000d0b947 */ /* 0x000fea0003800000 */
[----:B-123--:R1:W2:Y:S01]  /*4a10*/  LDS.128 R36, [R102+0x26400] ;  /* 0x0264000066247984 */ /* 0x00e2a20000000c00 */
[----:B------:R-:W-:Y:S01]  /*4a20*/  ISETP.GE.AND P3, PT, R235, R116, PT ;  /* 0x00000074eb00720c */ /* 0x000fe20003f66270 */
[----:B------:R-:W-:-:S12]  /*4a30*/  BSSY B2, `(.L_x_1569) ;  /* 0x000002f000027945 */ /* 0x000fd80003800000 */
[----:B-1----:R-:W-:Y:S05]  /*4a40*/  @P3 BRA `(.L_x_1570) ;  /* 0x0000000000b43947 */ /* 0x002fea0003800000 */
[----:B------:R-:W-:Y:S02]  /*4a50*/  SHF.R.U64 R64, R60, 0x10, R61 ;  /* 0x000000103c407819 */ /* 0x000fe4000000123d */
[--C-:B------:R-:W-:Y:S02]  /*4a60*/  SHF.R.U64 R60, R62, 0x10, R63.reuse ;  /* 0x000000103e3c7819 */ /* 0x100fe4000000123f */
[----:B------:R-:W-:Y:S02]  /*4a70*/  PRMT R127, R127, 0x5410, R64 ;  /* 0x000054107f7f7816 */ /* 0x000fe40000000040 */
[----:B------:R-:W-:Y:S01]  /*4a80*/  PRMT R129, R129, 0x5410, R60 ;  /* 0x0000541081817816 */ /* 0x000fe2000000003c */
[C---:B--2---:R-:W-:Y:S01]  /*4a90*/  IMAD.U32 R60, R37.reuse, 0x10000, RZ ;  /* 0x00010000253c7824 */ /* 0x044fe200078e00ff */
[----:B------:R-:W-:Y:S02]  /*4aa0*/  LOP3.LUT R62, R37, 0xffff0000, RZ, 0xc0, !PT ;  /* 0xffff0000253e7812 */ /* 0x000fe400078ec0ff */
[C---:B------:R-:W-:Y:S01]  /*4ab0*/  LOP3.LUT R65, R129.reuse, 0xffff0000, RZ, 0xc0, !PT ;  /* 0xffff000081417812 */ /* 0x040fe200078ec0ff */
[----:B------:R-:W-:Y:S01]  /*4ac0*/  IMAD.U32 R129, R129, 0x10000, RZ ;  /* 0x0001000081817824 */ /* 0x000fe200078e00ff */
[C---:B------:R-:W-:Y:S01]  /*4ad0*/  LOP3.LUT R67, R127.reuse, 0xffff0000, RZ, 0xc0, !PT ;  /* 0xffff00007f437812 */ /* 0x040fe200078ec0ff */
[----:B------:R-:W-:Y:S01]  /*4ae0*/  IMAD.U32 R127, R127, 0x10000, RZ ;  /* 0x000100007f7f7824 */ /* 0x000fe200078e00ff */
[----:B------:R-:W-:Y:S01]  /*4af0*/  SHF.R.U32.HI R63, RZ, 0x10, R63 ;  /* 0x00000010ff3f7819 */ /* 0x000fe2000001163f */
[C---:B------:R-:W-:Y:S01]  /*4b00*/  FMUL.FTZ R37, R62.reuse, R65 ;  /* 0x000000413e257220 */ /* 0x040fe20000410000 */
[----:B------:R-:W-:Y:S01]  /*4b10*/  SHF.R.U32.HI R61, RZ, 0x10, R61 ;  /* 0x00000010ff3d7819 */ /* 0x000fe2000001163d */
[-C--:B------:R-:W-:Y:S01]  /*4b20*/  FMUL.FTZ R62, R62, R67.reuse ;  /* 0x000000433e3e7220 */ /* 0x080fe20000410000 */
[----:B------:R-:W-:Y:S01]  /*4b30*/  PRMT R130, R130, 0x5410, R63 ;  /* 0x0000541082827816 */ /* 0x000fe2000000003f */
[----:B------:R-:W-:Y:S01]  /*4b40*/  FFMA.FTZ R37, R60, R67, -R37 ;  /* 0x000000433c257223 */ /* 0x000fe20000010825 */
[----:B------:R-:W-:Y:S01]  /*4b50*/  PRMT R128, R128, 0x5410, R61 ;  /* 0x0000541080807816 */ /* 0x000fe2000000003d */
[----:B------:R-:W-:Y:S01]  /*4b60*/  FFMA.FTZ R62, R60, R65, R62 ;  /* 0x000000413c3e7223 */ /* 0x000fe2000001003e */
[----:B------:R-:W-:Y:S01]  /*4b70*/  LOP3.LUT R60, R38, 0xffff0000, RZ, 0xc0, !PT ;  /* 0xffff0000263c7812 */ /* 0x000fe200078ec0ff */
        /* <DEDUP_REMOVED lines=16> */
[C---:B------:R-:W-:Y:S01]  /*4c80*/  LOP3.LUT R38, R36.reuse, 0xffff0000, RZ, 0xc0, !PT ;  /* 0xffff000024267812 */ /* 0x040fe200078ec0ff */
[----:B------:R-:W-:Y:S01]  /*4c90*/  FFMA.FTZ R39, R39, R130, R61 ;  /* 0x0000008227277223 */ /* 0x000fe2000001003d */
[----:B------:R-:W-:-:S03]  /*4ca0*/  IMAD.U32 R36, R36, 0x10000, RZ ;  /* 0x0001000024247824 */ /* 0x000fc600078e00ff */
[C---:B------:R-:W-:Y:S01]  /*4cb0*/  FMUL.FTZ R61, R38.reuse, R129 ;  /* 0x00000081263d7220 */ /* 0x040fe20000410000 */
[-C--:B------:R-:W-:Y:S01]  /*4cc0*/  FMUL.FTZ R38, R38, R127.reuse ;  /* 0x0000007f26267220 */ /* 0x080fe20000410000 */
[----:B------:R-:W-:Y:S02]  /*4cd0*/  F2FP.BF16.F32.PACK_AB R39, R39, R128 ;  /* 0x000000802727723e */ /* 0x000fe400000010ff */
[C---:B------:R-:W-:Y:S01]  /*4ce0*/  FFMA.FTZ R61, R36.reuse, R127, -R61 ;  /* 0x0000007f243d7223 */ /* 0x040fe2000001083d */
[----:B------:R-:W-:-:S05]  /*4cf0*/  FFMA.FTZ R38, R36, R129, R38 ;  /* 0x0000008124267223 */ /* 0x000fca0000010026 */
[----:B------:R-:W-:Y:S01]  /*4d00*/  F2FP.BF16.F32.PACK_AB R36, R38, R61 ;  /* 0x0000003d2624723e */ /* 0x000fe200000010ff */
[----:B------:R-:W-:-:S07]  /*4d10*/  IMAD.MOV.U32 R38, RZ, RZ, R60 ;  /* 0x000000ffff267224 */ /* 0x000fce00078e003c */
.L_x_1570:
[----:B------:R-:W-:Y:S05]  /*4d20*/  BSYNC B2 ;  /* 0x0000000000027941 */ /* 0x000fea0003800000 */
.L_x_1569:
[----:B------:R-:W-:Y:S02]  /*4d30*/  ULDC.64 UR4, c[0x0][0x208] ;  /* 0x0000820000047ab9 */ /* 0x000fe40000000a00 */
[----:B--2---:R4:W-:Y:S03]  /*4d40*/  STG.E.128 desc[UR4][R50.64+0x180], R36 ;  /* 0x0001802432007986 */ /* 0x0049e6000c101d04 */
.L_x_1556:
[----:B------:R-:W-:Y:S05]  /*4d50*/  BSYNC B1 ;  /* 0x0000000000017941 */ /* 0x000fea0003800000 */
.L_x_1555:
[----:B------:R-:W-:Y:S05]  /*4d60*/  @P4 BRA `(.L_x_1571) ;  /* 0x0000003c004c4947 */ /* 0x000fea0003800000 */
[----:B------:R-:W-:Y:S01]  /*4d70*/  ISETP.NE.AND P3, PT, R30, RZ, PT ;  /* 0x000000ff1e00720c */ /* 0x000fe20003f65270 */
[----:B------:R-:W-:-:S12]  /*4d80*/  BSSY B1, `(.L_x_1572) ;  /* 0x0000036000017945 */ /* 0x000fd80003800000 */
[----:B------:R-:W-:Y:S05]  /*4d90*/  @!P3 BRA `(.L_x_1573) ;  /* 0x0000000000d0b947 */ /* 0x000fea0003800000 */
[----:B-1234-:R1:W2:Y:S01]  /*4da0*/  LDS.128 R36, [R102+0x21400] ;  /* 0x0214000066247984 */ /* 0x01e2a20000000c00 */
[----:B------:R-:W-:Y:S01]  /*4db0*/  ISETP.GE.AND P3, PT, R200, R116, PT ;  /* 0x00000074c800720c */ /* 0x000fe20003f66270 */
[----:B------:R-:W-:-:S12]  /*4dc0*/  BSSY B2, `(.L_x_1574) ;  /* 0x000002f000027945 */ /* 0x000fd80003800000 */
[----:B-1----:R-:W-:Y:S05]  /*4dd0*/  @P3 BRA `(.L_x_1575) ;  /* 0x0000000000b43947 */ /* 0x002fea0003800000 */
[----:B------:R-:W-:Y:S01]  /*4de0*/  SHF.R.U64 R60, R56, 0x10, R57 ;  /* 0x00000010383c7819 */ /* 0x000fe20000001239 */
[----:B--2---:R-:W-:Y:S01]  /*4df0*/  IMAD.U32 R50, R38, 0x10000, RZ ;  /* 0x0001000026327824 */ /* 0x004fe200078e00ff */
[----:B------:R-:W-:Y:S02]  /*4e00*/  SHF.R.U64 R56, R58, 0x10, R59 ;  /* 0x000000103a387819 */ /* 0x000fe4000000123b */
[----:B------:R-:W-:Y:S02]  /*4e10*/  SHF.R.U32.HI R57, RZ, 0x10, R57 ;  /* 0x00000010ff397819 */ /* 0x000fe40000011639 */
[----:B------:R-:W-:Y:S02]  /*4e20*/  SHF.R.U32.HI R59, RZ, 0x10, R59 ;  /* 0x00000010ff3b7819 */ /* 0x000fe4000001163b */
[----:B------:R-:W-:Y:S02]  /*4e30*/  PRMT R135, R135, 0x5410, R56 ;  /* 0x0000541087877816 */ /* 0x000fe40000000038 */
[----:B------:R-:W-:-:S02]  /*4e40*/  PRMT R133, R133, 0x5410, R60 ;  /* 0x0000541085857816 */ /* 0x000fc4000000003c */
[----:B------:R-:W-:Y:S02]  /*4e50*/  PRMT R134, R134, 0x5410, R57 ;  /* 0x0000541086867816 */ /* 0x000fe40000000039 */
[----:B------:R-:W-:Y:S01]  /*4e60*/  PRMT R136, R136, 0x5410, R59 ;  /* 0x0000541088887816 */ /* 0x000fe2000000003b */
[C---:B------:R-:W-:Y:S01]  /*4e70*/  IMAD.U32 R59, R37.reuse, 0x10000, RZ ;  /* 0x00010000253b7824 */ /* 0x040fe200078e00ff */
[----:B------:R-:W-:Y:S01]  /*4e80*/  LOP3.LUT R57, R37, 0xffff0000, RZ, 0xc0, !PT ;  /* 0xffff000025397812 */ /* 0x000fe200078ec0ff */
[----:B------:R-:W-:Y:S01]  /*4e90*/  IMAD.U32 R60, R134, 0x10000, RZ ;  /* 0x00010000863c7824 */ /* 0x000fe200078e00ff */
[----:B------:R-:W-:Y:S01]  /*4ea0*/  LOP3.LUT R62, R135, 0xffff0000, RZ, 0xc0, !PT ;  /* 0xffff0000873e7812 */ /* 0x000fe200078ec0ff */
[----:B------:R-:W-:Y:S01]  /*4eb0*/  IMAD.U32 R56, R136, 0x10000, RZ ;  /* 0x0001000088387824 */ /* 0x000fe200078e00ff */
[----:B------:R-:W-:Y:S01]  /*4ec0*/  LOP3.LUT R58, R133, 0xffff0000, RZ, 0xc0, !PT ;  /* 0xffff0000853a7812 */ /* 0x000fe200078ec0ff */
[----:B------:R-:W-:Y:S01]  /*4ed0*/  IMAD.U32 R37, R36, 0x10000, RZ ;  /* 0x0001000024257824 */ /* 0x000fe200078e00ff */
[----:B------:R-:W-:Y:S01]  /*4ee0*/  LOP3.LUT R51, R38, 0xffff0000, RZ, 0xc0, !PT ;  /* 0xffff000026337812 */ /* 0x000fe200078ec0ff */
[----:B------:R-:W-:Y:S01]  /*4ef0*/  FMUL.FTZ R64, R57, R62 ;  /* 0x0000003e39407220 */ /* 0x000fe20000410000 */
[----:B------:R-:W-:Y:S01]  /*4f00*/  LOP3.LUT R38, R39, 0xffff0000, RZ, 0xc0, !PT ;  /* 0xffff000027267812 */ /* 0x000fe200078ec0ff */
[----:B------:R-:W-:Y:S01]  /*4f10*/  FMUL.FTZ R61, R57, R58 ;  /* 0x0000003a393d7220 */ /* 0x000fe20000410000 */
[----:B------:R-:W-:Y:S01]  /*4f20*/  LOP3.LUT R57, R36, 0xffff0000, RZ, 0xc0, !PT ;  /* 0xffff000024397812 */ /* 0x000fe200078ec0ff */
[----:B------:R-:W-:Y:S01]  /*4f30*/  FMUL.FTZ R63, R51, R56 ;  /* 0x00000038333f7220 */ /* 0x000fe20000410000 */
[C---:B------:R-:W-:Y:S01]  /*4f40*/  FFMA.FTZ R36, R59.reuse, R58, -R64 ;  /* 0x0000003a3b247223 */ /* 0x040fe20000010840 */
[----:B------:R-:W-:Y:S01]  /*4f50*/  FFMA.FTZ R59, R59, R62, R61 ;  /* 0x0000003e3b3b7223 */ /* 0x000fe2000001003d */
[-C--:B------:R-:W-:Y:S01]  /*4f60*/  FMUL.FTZ R61, R51, R60.reuse ;  /* 0x0000003c333d7220 */ /* 0x080fe20000410000 */
[----:B------:R-:W-:Y:S01]  /*4f70*/  LOP3.LUT R136, R136, 0xffff0000, RZ, 0xc0, !PT ;  /* 0xffff000088887812 */ /* 0x000fe200078ec0ff */
[----:B------:R-:W-:Y:S01]  /*4f80*/  FFMA.FTZ R51, R50, R60, -R63 ;  /* 0x0000003c32337223 */ /* 0x000fe2000001083f */
[----:B------:R-:W-:Y:S01]  /*4f90*/  LOP3.LUT R134, R134, 0xffff0000, RZ, 0xc0, !PT ;  /* 0xffff000086867812 */ /* 0x000fe200078ec0ff */
[----:B------:R-:W-:-:S02]  /*4fa0*/  IMAD.U32 R60, R135, 0x10000, RZ ;  /* 0x00010000873c7824 */ /* 0x000fc400078e00ff */
[----:B------:R-:W-:Y:S01]  /*4fb0*/  FFMA.FTZ R50, R50, R56, R61 ;  /* 0x0000003832327223 */ /* 0x000fe2000001003d */
[----:B------:R-:W-:Y:S02]  /*4fc0*/  IMAD.U32 R58, R133, 0x10000, RZ ;  /* 0x00010000853a7824 */ /* 0x000fe400078e00ff */
[C---:B------:R-:W-:Y:S01]  /*4fd0*/  FMUL.FTZ R56, R38.reuse, R136 ;  /* 0x0000008826387220 */ /* 0x040fe20000410000 */
[----:B------:R-:W-:Y:S01]  /*4fe0*/  FMUL.FTZ R61, R38, R134 ;  /* 0x00000086263d7220 */ /* 0x000fe20000410000 */
[C---:B------:R-:W-:Y:S01]  /*4ff0*/  FMUL.FTZ R38, R57.reuse, R60 ;  /* 0x0000003c39267220 */ /* 0x040fe20000410000 */
[-C--:B------:R-:W-:Y:S01]  /*5000*/  FMUL.FTZ R57, R57, R58.reuse ;  /* 0x0000003a39397220 */ /* 0x080fe20000410000 */
[----:B------:R-:W-:Y:S01]  /*5010*/  IMAD.U32 R39, R39, 0x10000, RZ ;  /* 0x0001000027277824 */ /* 0x000fe200078e00ff */
[----:B------:R-:W-:Y:S01]  /*5020*/  F2FP.BF16.F32.PACK_AB R50, R50, R51 ;  /* 0x000000333232723e */ /* 0x000fe200000010ff */
[C---:B------:R-:W-:Y:S01]  /*5030*/  FFMA.FTZ R38, R37.reuse, R58, -R38 ;  /* 0x0000003a25267223 */ /* 0x040fe20000010826 */
[----:B------:R-:W-:Y:S01]  /*5040*/  FFMA.FTZ R57, R37, R60, R57 ;  /* 0x0000003c25397223 */ /* 0x000fe20000010039 */
[C---:B------:R-:W-:Y:S01]  /*5050*/  FFMA.FTZ R56, R39.reuse, R134, -R56 ;  /* 0x0000008627387223 */ /* 0x040fe20000010838 */
[----:B------:R-:W-:Y:S01]  /*5060*/  FFMA.FTZ R61, R39, R136, R61 ;  /* 0x00000088273d7223 */ /* 0x000fe2000001003d */
[----:B------:R-:W-:-:S02]  /*5070*/  F2FP.BF16.F32.PACK_AB R37, R59, R36 ;  /* 0x000000243b25723e */ /* 0x000fc400000010ff */
[----:B------:R-:W-:Y:S01]  /*5080*/  F2FP.BF16.F32.PACK_AB R36, R57, R38 ;  /* 0x000000263924723e */ /* 0x000fe200000010ff */
[----:B------:R-:W-:Y:S01]  /*5090*/  IMAD.MOV.U32 R38, RZ, RZ, R50 ;  /* 0x000000ffff267224 */ /* 0x000fe200078e0032 */
[----:B------:R-:W-:-:S07]  /*50a0*/  F2FP.BF16.F32.PACK_AB R39, R61, R56 ;  /* 0x000000383d27723e */ /* 0x000fce00000010ff */
.L_x_1575:
[----:B------:R-:W-:Y:S05]  /*50b0*/  BSYNC B2 ;  /* 0x0000000000027941 */ /* 0x000fea0003800000 */
.L_x_1574:
[----:B------:R-:W-:Y:S02]  /*50c0*/  ULDC.64 UR4, c[0x0][0x208] ;  /* 0x0000820000047ab9 */ /* 0x000fe40000000a00 */
[----:B--2---:R1:W-:Y:S03]  /*50d0*/  STG.E.128 desc[UR4][R48.64], R36 ;  /* 0x0000002430007986 */ /* 0x0043e6000c101d04 */
.L_x_1573:
[----:B------:R-:W-:Y:S05]  /*50e0*/  BSYNC B1 ;  /* 0x0000000000017941 */ /* 0x000fea0003800000 */
.L_x_1572:
        /* <DEDUP_REMOVED lines=9> */
[--C-:B------:R-:W-:Y:S02]  /*5180*/  SHF.R.U64 R52, R54, 0x10, R55.reuse ;  /* 0x0000001036347819 */ /* 0x100fe40000001237 */
[----:B------:R-:W-:Y:S02]  /*5190*/  SHF.R.U32.HI R55, RZ, 0x10, R55 ;  /* 0x00000010ff377819 */ /* 0x000fe40000011637 */
[----:B------:R-:W-:Y:S02]  /*51a0*/  SHF.R.U32.HI R53, RZ, 0x10, R53 ;  /* 0x00000010ff357819 */ /* 0x000fe40000011635 */
[----:B------:R-:W-:Y:S02]  /*51b0*/  PRMT R126, R126, 0x5410, R55 ;  /* 0x000054107e7e7816 */ /* 0x000fe40000000037 */
[----:B------:R-:W-:-:S02]  /*51c0*/  PRMT R123, R123, 0x5410, R56 ;  /* 0x000054107b7b7816 */ /* 0x000fc40000000038 */
[----:B------:R-:W-:Y:S01]  /*51d0*/  PRMT R124, R124, 0x5410, R53 ;  /* 0x000054107c7c7816 */ /* 0x000fe20000000035 */
[----:B------:R-:W-:Y:S01]  /*51e0*/  IMAD.U32 R57, R126, 0x10000, RZ ;  /* 0x000100007e397824 */ /* 0x000fe200078e00ff */
[----:B------:R-:W-:Y:S01]  /*51f0*/  PRMT R125, R125, 0x5410, R52 ;  /* 0x000054107d7d7816 */ /* 0x000fe20000000034 */
[C---:B------:R-:W-:Y:S01]  /*5200*/  IMAD.U32 R53, R37.reuse, 0x10000, RZ ;  /* 0x0001000025357824 */ /* 0x040fe200078e00ff */
[----:B------:R-:W-:Y:S01]  /*5210*/  LOP3.LUT R51, R38, 0xffff0000, RZ, 0xc0, !PT ;  /* 0xffff000026337812 */ /* 0x000fe200078ec0ff */
[----:B------:R-:W-:Y:S01]  /*5220*/  IMAD.U32 R55, R124, 0x10000, RZ ;  /* 0x000100007c377824 */ /* 0x000fe200078e00ff */
[----:B------:R-:W-:Y:S01]  /*5230*/  LOP3.LUT R52, R37, 0xffff0000, RZ, 0xc0, !PT ;  /* 0xffff000025347812 */ /* 0x000fe200078ec0ff */
[----:B------:R-:W-:Y:S01]  /*5240*/  IMAD.U32 R37, R36, 0x10000, RZ ;  /* 0x0001000024257824 */ /* 0x000fe200078e00ff */
[----:B------:R-:W-:Y:S01]  /*5250*/  LOP3.LUT R56, R125, 0xffff0000, RZ, 0xc0, !PT ;  /* 0xffff00007d387812 */ /* 0x000fe200078ec0ff */
[----:B------:R-:W-:Y:S01]  /*5260*/  FMUL.FTZ R61, R51, R57 ;  /* 0x00000039333d7220 */ /* 0x000fe20000410000 */
[----:B------:R-:W-:Y:S01]  /*5270*/  LOP3.LUT R54, R123, 0xffff0000, RZ, 0xc0, !PT ;  /* 0xffff00007b367812 */ /* 0x000fe200078ec0ff */
[-C--:B------:R-:W-:Y:S01]  /*5280*/  FMUL.FTZ R51, R51, R55.reuse ;  /* 0x0000003733337220 */ /* 0x080fe20000410000 */
[----:B------:R-:W-:Y:S01]  /*5290*/  LOP3.LUT R38, R39, 0xffff0000, RZ, 0xc0, !PT ;  /* 0xffff000027267812 */ /* 0x000fe200078ec0ff */
[----:B------:R-:W-:Y:S01]  /*52a0*/  FMUL.FTZ R58, R52, R56 ;  /* 0x00000038343a7220 */ /* 0x000fe20000410000 */
[----:B------:R-:W-:Y:S01]  /*52b0*/  LOP3.LUT R126, R126, 0xffff0000, RZ, 0xc0, !PT ;  /* 0xffff00007e7e7812 */ /* 0x000fe200078ec0ff */
[----:B------:R-:W-:Y:S01]  /*52c0*/  FMUL.FTZ R59, R52, R54 ;  /* 0x00000036343b7220 */ /* 0x000fe20000410000 */
[----:B------:R-:W-:Y:S01]  /*52d0*/  LOP3.LUT R124, R124, 0xffff0000, RZ, 0xc0, !PT ;  /* 0xffff00007c7c7812 */ /* 0x000fe200078ec0ff */
[----:B------:R-:W-:Y:S01]  /*52e0*/  IMAD.U32 R125, R125, 0x10000, RZ ;  /* 0x000100007d7d7824 */ /* 0x000fe200078e00ff */
[----:B------:R-:W-:Y:S01]  /*52f0*/  LOP3.LUT R52, R36, 0xffff0000, RZ, 0xc0, !PT ;  /* 0xffff000024347812 */ /* 0x000fe200078ec0ff */
[----:B------:R-:W-:Y:S01]  /*5300*/  FFMA.FTZ R61, R50, R55, -R61 ;  /* 0x00000037323d7223 */ /* 0x000fe2000001083d */
[----:B------:R-:W-:-:S02]  /*5310*/  IMAD.U32 R123, R123, 0x10000, RZ ;  /* 0x000100007b7b7824 */ /* 0x000fc400078e00ff */
[C---:B------:R-:W-:Y:S01]  /*5320*/  FFMA.FTZ R36, R53.reuse, R54, -R58 ;  /* 0x0000003635247223 */ /* 0x040fe2000001083a */
[----:B------:R-:W-:Y:S01]  /*5330*/  FFMA.FTZ R50, R50, R57, R51 ;  /* 0x0000003932327223 */ /* 0x000fe20000010033 */
[C---:B------:R-:W-:Y:S01]  /*5340*/  FMUL.FTZ R54, R38.reuse, R126 ;  /* 0x0000007e26367220 */ /* 0x040fe20000410000 */
[----:B------:R-:W-:Y:S01]  /*5350*/  FMUL.FTZ R51, R38, R124 ;  /* 0x0000007c26337220 */ /* 0x000fe20000410000 */
[C---:B------:R-:W-:Y:S01]  /*5360*/  FMUL.FTZ R38, R52.reuse, R125 ;  /* 0x0000007d34267220 */ /* 0x040fe20000410000 */
[----:B------:R-:W-:Y:S01]  /*5370*/  FFMA.FTZ R59, R53, R56, R59 ;  /* 0x00000038353b7223 */ /* 0x000fe2000001003b */
[-C--:B------:R-:W-:Y:S01]  /*5380*/  FMUL.FTZ R52, R52, R123.reuse ;  /* 0x0000007b34347220 */ /* 0x080fe20000410000 */
[----:B------:R-:W-:Y:S02]  /*5390*/  IMAD.U32 R39, R39, 0x10000, RZ ;  /* 0x0001000027277824 */ /* 0x000fe400078e00ff */
[C---:B------:R-:W-:Y:S01]  /*53a0*/  FFMA.FTZ R38, R37.reuse, R123, -R38 ;  /* 0x0000007b25267223 */ /* 0x040fe20000010826 */
[----:B------:R-:W-:Y:S01]  /*53b0*/  F2FP.BF16.F32.PACK_AB R50, R50, R61 ;  /* 0x0000003d3232723e */ /* 0x000fe200000010ff */
[----:B------:R-:W-:Y:S01]  /*53c0*/  FFMA.FTZ R37, R37, R125, R52 ;  /* 0x0000007d25257223 */ /* 0x000fe20000010034 */
[C---:B------:R-:W-:Y:S01]  /*53d0*/  FFMA.FTZ R54, R39.reuse, R124, -R54 ;  /* 0x0000007c27367223 */ /* 0x040fe20000010836 */
[----:B------:R-:W-:Y:S01]  /*53e0*/  FFMA.FTZ R51, R39, R126, R51 ;  /* 0x0000007e27337223 */ /* 0x000fe20000010033 */
[----:B------:R-:W-:-:S02]  /*53f0*/  F2FP.BF16.F32.PACK_AB R59, R59, R36 ;  /* 0x000000243b3b723e */ /* 0x000fc400000010ff */
[----:B------:R-:W-:Y:S01]  /*5400*/  F2FP.BF16.F32.PACK_AB R36, R37, R38 ;  /* 0x000000262524723e */ /* 0x000fe200000010ff */
[----:B------:R-:W-:Y:S01]  /*5410*/  IMAD.MOV.U32 R38, RZ, RZ, R50 ;  /* 0x000000ffff267224 */ /* 0x000fe200078e0032 */
[----:B------:R-:W-:Y:S01]  /*5420*/  F2FP.BF16.F32.PACK_AB R39, R51, R54 ;  /* 0x000000363327723e */ /* 0x000fe200000010ff */
[----:B------:R-:W-:-:S07]  /*5430*/  IMAD.MOV.U32 R37, RZ, RZ, R59 ;  /* 0x000000ffff257224 */ /* 0x000fce00078e003b */
.L_x_1579:
[----:B------:R-:W-:Y:S05]  /*5440*/  BSYNC B2 ;  /* 0x0000000000027941 */ /* 0x000fea0003800000 */
.L_x_1578:
[----:B------:R-:W-:Y:S02]  /*5450*/  ULDC.64 UR4, c[0x0][0x208] ;  /* 0x0000820000047ab9 */ /* 0x000fe40000000a00 */
[----:B--2---:R1:W-:Y:S03]  /*5460*/  STG.E.128 desc[UR4][R48.64+0x80], R36 ;  /* 0x0000802430007986 */ /* 0x0043e6000c101d04 */
.L_x_1577:
[----:B------:R-:W-:Y:S05]  /*5470*/  BSYNC B1 ;  /* 0x0000000000017941 */ /* 0x000fea0003800000 */
.L_x_1576:
        /* <DEDUP_REMOVED lines=14> */
[----:B------:R-:W-:Y:S02]  /*5560*/  PRMT R122, R122, 0x5410, R45 ;  /* 0x000054107a7a7816 */ /* 0x000fe4000000002d */
[----:B------:R-:W-:Y:S02]  /*5570*/  LOP3.LUT R45, R37, 0xffff0000, RZ, 0xc0, !PT ;  /* 0xffff0000252d7812 */ /* 0x000fe400078ec0ff */
[----:B------:R-:W-:Y:S01]  /*5580*/  LOP3.LUT R52, R121, 0xffff0000, RZ, 0xc0, !PT ;  /* 0xffff000079347812 */ /* 0x000fe200078ec0ff */
[----:B------:R-:W-:Y:S01]  /*5590*/  IMAD.U32 R53, R122, 0x10000, RZ ;  /* 0x000100007a357824 */ /* 0x000fe200078e00ff */
[----:B------:R-:W-:Y:S01]  /*55a0*/  LOP3.LUT R50, R119, 0xffff0000, RZ, 0xc0, !PT ;  /* 0xffff000077327812 */ /* 0x000fe200078ec0ff */
[----:B------:R-:W-:Y:S01]  /*55b0*/  IMAD.U32 R121, R121, 0x10000, RZ ;  /* 0x0001000079797824 */ /* 0x000fe200078e00ff */
[----:B------:R-:W-:Y:S01]  /*55c0*/  PRMT R120, R120, 0x5410, R51 ;  /* 0x0000541078787816 */ /* 0x000fe20000000033 */
[----:B------:R-:W-:Y:S01]  /*55d0*/  FMUL.FTZ R54, R45, R52 ;  /* 0x000000342d367220 */ /* 0x000fe20000410000 */
[----:B------:R-:W-:Y:S01]  /*55e0*/  LOP3.LUT R47, R38, 0xffff0000, RZ, 0xc0, !PT ;  /* 0xffff0000262f7812 */ /* 0x000fe200078ec0ff */
[C---:B------:R-:W-:Y:S01]  /*55f0*/  IMAD.U32 R38, R39.reuse, 0x10000, RZ ;  /* 0x0001000027267824 */ /* 0x040fe200078e00ff */
[----:B------:R-:W-:Y:S01]  /*5600*/  LOP3.LUT R44, R39, 0xffff0000, RZ, 0xc0, !PT ;  /* 0xffff0000272c7812 */ /* 0x000fe200078ec0ff */
[----:B------:R-:W-:-:S02]  /*5610*/  IMAD.U32 R39, R37, 0x10000, RZ ;  /* 0x0001000025277824 */ /* 0x000fc400078e00ff */
[-C--:B------:R-:W-:Y:S01]  /*5620*/  FMUL.FTZ R45, R45, R50.reuse ;  /* 0x000000322d2d7220 */ /* 0x080fe20000410000 */
[----:B------:R-:W-:Y:S02]  /*5630*/  IMAD.U32 R51, R120, 0x10000, RZ ;  /* 0x0001000078337824 */ /* 0x000fe400078e00ff */
[----:B------:R-:W-:Y:S01]  /*5640*/  FMUL.FTZ R57, R47, R53 ;  /* 0x000000352f397220 */ /* 0x000fe20000410000 */
[C---:B------:R-:W-:Y:S01]  /*5650*/  FFMA.FTZ R54, R39.reuse, R50, -R54 ;  /* 0x0000003227367223 */ /* 0x040fe20000010836 */
[----:B------:R-:W-:Y:S01]  /*5660*/  FFMA.FTZ R55, R39, R52, R45 ;  /* 0x0000003427377223 */ /* 0x000fe2000001002d */
[----:B------:R-:W-:Y:S02]  /*5670*/  IMAD.U32 R37, R36, 0x10000, RZ ;  /* 0x0001000024257824 */ /* 0x000fe400078e00ff */
[-C--:B------:R-:W-:Y:S01]  /*5680*/  FMUL.FTZ R47, R47, R51.reuse ;  /* 0x000000332f2f7220 */ /* 0x080fe20000410000 */
[----:B------:R-:W-:Y:S01]  /*5690*/  LOP3.LUT R45, R122, 0xffff0000, RZ, 0xc0, !PT ;  /* 0xffff00007a2d7812 */ /* 0x000fe200078ec0ff */
[----:B------:R-:W-:Y:S01]  /*56a0*/  FFMA.FTZ R57, R46, R51, -R57 ;  /* 0x000000332e397223 */ /* 0x000fe20000010839 */
[----:B------:R-:W-:Y:S01]  /*56b0*/  LOP3.LUT R39, R120, 0xffff0000, RZ, 0xc0, !PT ;  /* 0xffff000078277812 */ /* 0x000fe200078ec0ff */
[----:B------:R-:W-:Y:S01]  /*56c0*/  IMAD.U32 R119, R119, 0x10000, RZ ;  /* 0x0001000077777824 */ /* 0x000fe200078e00ff */
[----:B------:R-:W-:Y:S01]  /*56d0*/  LOP3.LUT R36, R36, 0xffff0000, RZ, 0xc0, !PT ;  /* 0xffff000024247812 */ /* 0x000fe200078ec0ff */
[----:B------:R-:W-:Y:S01]  /*56e0*/  FFMA.FTZ R46, R46, R53, R47 ;  /* 0x000000352e2e7223 */ /* 0x000fe2000001002f */
[C---:B------:R-:W-:Y:S01]  /*56f0*/  FMUL.FTZ R47, R44.reuse, R45 ;  /* 0x0000002d2c2f7220 */ /* 0x040fe20000410000 */
[----:B------:R-:W-:Y:S01]  /*5700*/  FMUL.FTZ R50, R44, R39 ;  /* 0x000000272c327220 */ /* 0x000fe20000410000 */
[----:B------:R-:W-:Y:S01]  /*5710*/  F2FP.BF16.F32.PACK_AB R54, R55, R54 ;  /* 0x000000363736723e */ /* 0x000fe200000010ff */
        /* <DEDUP_REMOVED lines=9> */
[----:B------:R-:W-:-:S07]  /*57b0*/  IMAD.MOV.U32 R37, RZ, RZ, R54 ;  /* 0x000000ffff257224 */ /* 0x000fce00078e0036 */
.L_x_1583:
[----:B------:R-:W-:Y:S05]  /*57c0*/  BSYNC B2 ;  /* 0x0000000000027941 */ /* 0x000fea0003800000 */
.L_x_1582:
[----:B------:R-:W-:Y:S02]  /*57d0*/  ULDC.64 UR4, c[0x0][0x208] ;  /* 0x0000820000047ab9 */ /* 0x000fe40000000a00 */
[----:B--2---:R1:W-:Y:S03]  /*57e0*/  STG.E.128 desc[UR4][R48.64+0x100], R36 ;  /* 0x0001002430007986 */ /* 0x0043e6000c101d04 */
.L_x_1581:
[----:B------:R-:W-:Y:S05]  /*57f0*/  BSYNC B1 ;  /* 0x0000000000017941 */ /* 0x000fea0003800000 */
.L_x_1580:
[----:B------:R-:W-:-:S13]  /*5800*/  ISETP.NE.AND P3, PT, R95, RZ, PT ;  /* 0x000000ff5f00720c */ /* 0x000fda0003f65270 */
[----:B------:R-:W-:Y:S05]  /*5810*/  @!P3 BRA `(.L_x_1571) ;  /* 0x0000003000a0b947 */ /* 0x000fea0003800000 */
[----:B-1234-:R1:W2:Y:S01]  /*5820*/  LDS.128 R36, [R102+0x27400] ;  /* 0x0274000066247984 */ /* 0x01e2a20000000c00 */
[----:B------:R-:W-:Y:S01]  /*5830*/  ISETP.GE.AND P3, PT, R235, R116, PT ;  /* 0x00000074eb00720c */ /* 0x000fe20003f66270 */
[----:B------:R-:W-:-:S12]  /*5840*/  BSSY B1, `(.L_x_1584) ;  /* 0x0000030000017945 */ /* 0x000fd80003800000 */
[----:B-1----:R-:W-:Y:S05]  /*5850*/  @P3 BRA `(.L_x_1585) ;  /* 0x0000000000b83947 */ /* 0x002fea0003800000 */
[----:B------:R-:W-:Y:S01]  /*5860*/  SHF.R.U64 R44, R42, 0x10, R43 ;  /* 0x000000102a2c7819 */ /* 0x000fe2000000122b */
[----:B--2---:R-:W-:Y:S01]  /*5870*/  IMAD.U32 R42, R39, 0x10000, RZ ;  /* 0x00010000272a7824 */ /* 0x004fe200078e00ff */
[----:B------:R-:W-:Y:S01]  /*5880*/  SHF.R.U64 R47, R40, 0x10, R41 ;  /* 0x00000010282f7819 */ /* 0x000fe20000001229 */
[----:B------:R-:W-:Y:S01]  /*5890*/  IMAD.U32 R40, R38, 0x10000, RZ ;  /* 0x0001000026287824 */ /* 0x000fe200078e00ff */
[----:B------:R-:W-:Y:S02]  /*58a0*/  SHF.R.U32.HI R45, RZ, 0x10, R43 ;  /* 0x00000010ff2d7819 */ /* 0x000fe4000001162b */
[----:B------:R-:W-:Y:S02]  /*58b0*/  SHF.R.U32.HI R46, RZ, 0x10, R41 ;  /* 0x00000010ff2e7819 */ /* 0x000fe40000011629 */
[----:B------:R-:W-:Y:S02]  /*58c0*/  PRMT R117, R117, 0x5410, R44 ;  /* 0x0000541075757816 */ /* 0x000fe4000000002c */
[----:B------:R-:W-:-:S02]  /*58d0*/  PRMT R114, R114, 0x5410, R47 ;  /* 0x0000541072727816 */ /* 0x000fc4000000002f */
[----:B------:R-:W-:Y:S02]  /*58e0*/  PRMT R118, R118, 0x5410, R45 ;  /* 0x0000541076767816 */ /* 0x000fe4000000002d */
[----:B------:R-:W-:Y:S02]  /*58f0*/  LOP3.LUT R43, R39, 0xffff0000, RZ, 0xc0, !PT ;  /* 0xffff0000272b7812 */ /* 0x000fe400078ec0ff */
[----:B------:R-:W-:Y:S01]  /*5900*/  PRMT R115, R115, 0x5410, R46 ;  /* 0x0000541073737816 */ /* 0x000fe2000000002e */
[----:B------:R-:W-:Y:S01]  /*5910*/  IMAD.U32 R47, R118, 0x10000, RZ ;  /* 0x00010000762f7824 */ /* 0x000fe200078e00ff */
[----:B------:R-:W-:Y:S02]  /*5920*/  LOP3.LUT R39, R37, 0xffff0000, RZ, 0xc0, !PT ;  /* 0xffff000025277812 */ /* 0x000fe400078ec0ff */
[----:B------:R-:W-:Y:S01]  /*5930*/  LOP3.LUT R46, R117, 0xffff0000, RZ, 0xc0, !PT ;  /* 0xffff0000752e7812 */ /* 0x000fe200078ec0ff */
[----:B------:R-:W-:Y:S01]  /*5940*/  IMAD.U32 R45, R115, 0x10000, RZ ;  /* 0x00010000732d7824 */ /* 0x000fe200078e00ff */
[----:B------:R-:W-:Y:S01]  /*5950*/  LOP3.LUT R44, R114, 0xffff0000, RZ, 0xc0, !PT ;  /* 0xffff0000722c7812 */ /* 0x000fe200078ec0ff */
[----:B------:R-:W-:Y:S01]  /*5960*/  IMAD.U32 R117, R117, 0x10000, RZ ;  /* 0x0001000075757824 */ /* 0x000fe200078e00ff */
[----:B------:R-:W-:Y:S01]  /*5970*/  LOP3.LUT R41, R38, 0xffff0000, RZ, 0xc0, !PT ;  /* 0xffff000026297812 */ /* 0x000fe200078ec0ff */
[----:B------:R-:W-:-:S02]  /*5980*/  IMAD.U32 R38, R37, 0x10000, RZ ;  /* 0x0001000025267824 */ /* 0x000fc400078e00ff */
[C---:B------:R-:W-:Y:S01]  /*5990*/  FMUL.FTZ R51, R39.reuse, R46 ;  /* 0x0000002e27337220 */ /* 0x040fe20000410000 */
[C---:B------:R-:W-:Y:S02]  /*59a0*/  IMAD.U32 R37, R36.reuse, 0x10000, RZ ;  /* 0x0001000024257824 */ /* 0x040fe400078e00ff */
[-C--:B------:R-:W-:Y:S01]  /*59b0*/  FMUL.FTZ R39, R39, R44.reuse ;  /* 0x0000002c27277220 */ /* 0x080fe20000410000 */
[----:B------:R-:W-:Y:S01]  /*59c0*/  LOP3.LUT R36, R36, 0xffff0000, RZ, 0xc0, !PT ;  /* 0xffff000024247812 */ /* 0x000fe200078ec0ff */
[C---:B------:R-:W-:Y:S01]  /*59d0*/  FMUL.FTZ R53, R41.reuse, R47 ;  /* 0x0000002f29357220 */ /* 0x040fe20000410000 */
[----:B------:R-:W-:Y:S01]  /*59e0*/  LOP3.LUT R118, R118, 0xffff0000, RZ, 0xc0, !PT ;  /* 0xffff000076767812 */ /* 0x000fe200078ec0ff */
[-C--:B------:R-:W-:Y:S01]  /*59f0*/  FMUL.FTZ R41, R41, R45.reuse ;  /* 0x0000002d29297220 */ /* 0x080fe20000410000 */
[----:B------:R-:W-:Y:S01]  /*5a00*/  LOP3.LUT R115, R115, 0xffff0000, RZ, 0xc0, !PT ;  /* 0xffff000073737812 */ /* 0x000fe200078ec0ff */
[----:B------:R-:W-:Y:S02]  /*5a10*/  IMAD.U32 R114, R114, 0x10000, RZ ;  /* 0x0001000072727824 */ /* 0x000fe400078e00ff */
[C---:B------:R-:W-:Y:S01]  /*5a20*/  FFMA.FTZ R51, R38.reuse, R44, -R51 ;  /* 0x0000002c26337223 */ /* 0x040fe20000010833 */
[----:B------:R-:W-:Y:S01]  /*5a30*/  FFMA.FTZ R46, R38, R46, R39 ;  /* 0x0000002e262e7223 */ /* 0x000fe20000010027 */
[----:B------:R-:W-:Y:S01]  /*5a40*/  FFMA.FTZ R53, R40, R45, -R53 ;  /* 0x0000002d28357223 */ /* 0x000fe20000010835 */
[----:B------:R-:W-:Y:S01]  /*5a50*/  FMUL.FTZ R38, R36, R117 ;  /* 0x0000007524267220 */ /* 0x000fe20000410000 */
[----:B------:R-:W-:Y:S01]  /*5a60*/  FFMA.FTZ R40, R40, R47, R41 ;  /* 0x0000002f28287223 */ /* 0x000fe20000010029 */
[C---:B------:R-:W-:Y:S01]  /*5a70*/  FMUL.FTZ R39, R43.reuse, R118 ;  /* 0x000000762b277220 */ /* 0x040fe20000410000 */
[-C--:B------:R-:W-:Y:S01]  /*5a80*/  FMUL.FTZ R36, R36, R114.reuse ;  /* 0x0000007224247220 */ /* 0x080fe20000410000 */
[-C--:B------:R-:W-:Y:S01]  /*5a90*/  FMUL.FTZ R43, R43, R115.reuse ;  /* 0x000000732b2b7220 */ /* 0x080fe20000410000 */
[C---:B------:R-:W-:Y:S01]  /*5aa0*/  FFMA.FTZ R38, R37.reuse, R114, -R38 ;  /* 0x0000007225267223 */ /* 0x040fe20000010826 */
[C---:B------:R-:W-:Y:S01]  /*5ab0*/  FFMA.FTZ R39, R42.reuse, R115, -R39 ;  /* 0x000000732a277223 */ /* 0x040fe20000010827 */
[----:B------:R-:W-:Y:S01]  /*5ac0*/  FFMA.FTZ R37, R37, R117, R36 ;  /* 0x0000007525257223 */ /* 0x000fe20000010024 */
[----:B------:R-:W-:Y:S01]  /*5ad0*/  FFMA.FTZ R42, R42, R118, R43 ;  /* 0x000000762a2a7223 */ /* 0x000fe2000001002b */
[----:B------:R-:W-:-:S02]  /*5ae0*/  F2FP.BF16.F32.PACK_AB R46, R46, R51 ;  /* 0x000000332e2e723e */ /* 0x000fc400000010ff */
[----:B------:R-:W-:Y:S02]  /*5af0*/  F2FP.BF16.F32.PACK_AB R40, R40, R53 ;  /* 0x000000352828723e */ /* 0x000fe400000010ff */
[----:B------:R-:W-:Y:S01]  /*5b00*/  F2FP.BF16.F32.PACK_AB R36, R37, R38 ;  /* 0x000000262524723e */ /* 0x000fe200000010ff */
[----:B------:R-:W-:Y:S01]  /*5b10*/  IMAD.MOV.U32 R37, RZ, RZ, R46 ;  /* 0x000000ffff257224 */ /* 0x000fe200078e002e */
[----:B------:R-:W-:Y:S01]  /*5b20*/  F2FP.BF16.F32.PACK_AB R39, R42, R39 ;  /* 0x000000272a27723e */ /* 0x000fe200000010ff */
[----:B------:R-:W-:-:S07]  /*5b30*/  IMAD.MOV.U32 R38, RZ, RZ, R40 ;  /* 0x000000ffff267224 */ /* 0x000fce00078e0028 */
.L_x_1585:
[----:B------:R-:W-:Y:S05]  /*5b40*/  BSYNC B1 ;  /* 0x0000000000017941 */ /* 0x000fea0003800000 */
.L_x_1584:
[----:B------:R-:W-:Y:S02]  /*5b50*/  ULDC.64 UR4, c[0x0][0x208] ;  /* 0x0000820000047ab9 */ /* 0x000fe40000000a00 */
[----:B--2---:R1:W-:Y:S01]  /*5b60*/  STG.E.128 desc[UR4][R48.64+0x180], R36 ;  /* 0x0001802430007986 */ /* 0x0043e2000c101d04 */
[----:B------:R-:W-:Y:S05]  /*5b70*/  BRA `(.L_x_1571) ;  /* 0x0000002c00c87947 */ /* 0x000fea0003800000 */
.L_x_1547:
        /* <DEDUP_REMOVED lines=16> */
[----:B------:R-:W-:Y:S01]  /*5c80*/  LEA R52, P3, R38, UR4, 0x1 ;  /* 0x0000000426347c11 */ /* 0x000fe2000f8608ff */
[----:B------:R-:W-:Y:S01]  /*5c90*/  IMAD.X R39, R99, 0x1, R32, P2 ;  /* 0x0000000163277824 */ /* 0x000fe200010e0620 */
[----:B------:R-:W-:Y:S01]  /*5ca0*/  LEA R56, P2, R36, UR6, 0x1 ;  /* 0x0000000624387c11 */ /* 0x000fe2000f8408ff */
[----:B------:R-:W-:Y:S01]  /*5cb0*/  IMAD.X R37, R109, 0x1, R34, P5 ;  /* 0x000000016d257824 */ /* 0x000fe200028e0622 */
[----:B------:R-:W-:Y:S02]  /*5cc0*/  ISETP.GE.AND P5, PT, R221, R116, PT ;  /* 0x00000074dd00720c */ /* 0x000fe40003fa6270 */
[----:B------:R-:W-:-:S02]  /*5cd0*/  CS2R R42, SRZ ;  /* 0x00000000002a7805 */ /* 0x000fc4000001ff00 */
[----:B------:R-:W-:Y:S02]  /*5ce0*/  LEA.HI.X R53, R38, UR5, R39, 0x1, P3 ;  /* 0x0000000526357c11 */ /* 0x000fe400098f0c27 */
[----:B------:R-:W-:Y:S02]  /*5cf0*/  CS2R R40, SRZ ;  /* 0x0000000000287805 */ /* 0x000fe4000001ff00 */
[----:B------:R-:W-:Y:S02]  /*5d00*/  ISETP.GE.AND P3, PT, R18, R116, PT ;  /* 0x000000741200720c */ /* 0x000fe40003f66270 */
[----:B------:R-:W-:Y:S02]  /*5d10*/  CS2R R38, SRZ ;  /* 0x0000000000267805 */ /* 0x000fe4000001ff00 */
[----:B------:R-:W-:Y:S02]  /*5d20*/  LEA.HI.X R57, R36, UR7, R37, 0x1, P2 ;  /* 0x0000000724397c11 */ /* 0x000fe400090f0c25 */
[----:B------:R-:W-:-:S02]  /*5d30*/  CS2R R36, SRZ ;  /* 0x0000000000247805 */ /* 0x000fc4000001ff00 */
[----:B------:R-:W-:Y:S02]  /*5d40*/  CS2R R50, SRZ ;  /* 0x0000000000327805 */ /* 0x000fe4000001ff00 */
[----:B------:R-:W-:Y:S02]  /*5d50*/  CS2R R48, SRZ ;  /* 0x0000000000307805 */ /* 0x000fe4000001ff00 */
[----:B------:R-:W-:Y:S02]  /*5d60*/  CS2R R46, SRZ ;  /* 0x00000000002e7805 */ /* 0x000fe4000001ff00 */
[----:B------:R-:W-:Y:S01]  /*5d70*/  CS2R R44, SRZ ;  /* 0x00000000002c7805 */ /* 0x000fe2000001ff00 */
[----:B------:R-:W-:Y:S02]  /*5d80*/  ULDC.64 UR8, c[0x0][0x208] ;  /* 0x0000820000087ab9 */ /* 0x000fe40000000a00 */
[----:B------:R0:W5:Y:S04]  /*5d90*/  @!P5 LDG.E.128 R36, desc[UR8][R52.64+0x80] ;  /* 0x000080083424d981 */ /* 0x000168000c1e1d00 */
[----:B------:R0:W5:Y:S04]  /*5da0*/  @!P3 LDG.E.128 R40, desc[UR8][R52.64] ;  /* 0x000000083428b981 */ /* 0x000168000c1e1d00 */
[----:B------:R0:W5:Y:S04]  /*5db0*/  @!P3 LDG.E.128 R48, desc[UR8][R56.64] ;  /* 0x000000083830b981 */ /* 0x000168000c1e1d00 */
[----:B------:R0:W5:Y:S02]  /*5dc0*/  @!P5 LDG.E.128 R44, desc[UR8][R56.64+0x80] ;  /* 0x00008008382cd981 */ /* 0x000164000c1e1d00 */
.L_x_1587:
[----:B------:R-:W-:Y:S05]  /*5dd0*/  BSYNC B1 ;  /* 0x0000000000017941 */ /* 0x000fea0003800000 */
.L_x_1586:
        /* <DEDUP_REMOVED lines=19> */
[----:B------:R-:W-:Y:S02]  /*5f10*/  CS2R R64, SRZ ;  /* 0x0000000000407805 */ /* 0x000fe4000001ff00 */
[----:B------:R-:W-:Y:S02]  /*5f20*/  CS2R R62, SRZ ;  /* 0x00000000003e7805 */ /* 0x000fe4000001ff00 */
[----:B------:R-:W-:Y:S02]  /*5f30*/  IADD3.X R109, R34, R109, R26, P2, P5 ;  /* 0x0000006d226d7210 */ /* 0x000fe400017ea41a */
[----:B------:R-:W-:Y:S02]  /*5f40*/  CS2R R60, SRZ ;  /* 0x00000000003c7805 */ /* 0x000fe4000001ff00 */
[----:B------:R-:W-:Y:S01]  /*5f50*/  LEA R68, P5, R71, UR4, 0x1 ;  /* 0x0000000447447c11 */ /* 0x000fe2000f8a08ff */
[----:B------:R-:W-:Y:S01]  /*5f60*/  ULDC.64 UR8, c[0x0][0x208] ;  /* 0x0000820000087ab9 */ /* 0x000fe20000000a00 */
[----:B------:R-:W-:-:S02]  /*5f70*/  LEA R70, P2, R52, UR6, 0x1 ;  /* 0x0000000634467c11 */ /* 0x000fc4000f8408ff */
[----:B------:R-:W-:Y:S02]  /*5f80*/  LEA.HI.X R69, R71, UR5, R54, 0x1, P5 ;  /* 0x0000000547457c11 */ /* 0x000fe4000a8f0c36 */
[----:B------:R-:W-:Y:S02]  /*5f90*/  CS2R R54, SRZ ;  /* 0x0000000000367805 */ /* 0x000fe4000001ff00 */
[----:B------:R-:W-:Y:S02]  /*5fa0*/  LEA.HI.X R71, R52, UR7, R109, 0x1, P2 ;  /* 0x0000000734477c11 */ /* 0x000fe400090f0c6d */
[----:B------:R-:W-:Y:S02]  /*5fb0*/  CS2R R52, SRZ ;  /* 0x0000000000347805 */ /* 0x000fe4000001ff00 */
[-C--:B------:R-:W-:Y:S02]  /*5fc0*/  ISETP.GE.AND P5, PT, R18, R116.reuse, PT ;  /* 0x000000741200720c */ /* 0x080fe40003fa6270 */
[----:B------:R-:W-:-:S11]  /*5fd0*/  ISETP.GE.AND P2, PT, R221, R116, PT ;  /* 0x00000074dd00720c */ /* 0x000fd60003f46270 */
[----:B------:R0:W5:Y:S04]  /*5fe0*/  @!P5 LDG.E.128 R56, desc[UR8][R68.64] ;  /* 0x000000084438d981 */ /* 0x000168000c1e1d00 */
[----:B------:R0:W5:Y:S04]  /*5ff0*/  @!P2 LDG.E.128 R52, desc[UR8][R68.64+0x80] ;  /* 0x000080084434a981 */ /* 0x000168000c1e1d00 */
[----:B------:R0:W5:Y:S04]  /*6000*/  @!P5 LDG.E.128 R64, desc[UR8][R70.64] ;  /* 0x000000084640d981 */ /* 0x000168000c1e1d00 */
[----:B------:R0:W5:Y:S02]  /*6010*/  @!P2 LDG.E.128 R60, desc[UR8][R70.64+0x80] ;  /* 0x00008008463ca981 */ /* 0x000164000c1e1d00 */
.L_x_1589:
[----:B------:R-:W-:Y:S05]  /*6020*/  BSYNC B1 ;  /* 0x0000000000017941 */ /* 0x000fea0003800000 */
.L_x_1588:
[----:B0-----:R-:W2:Y:S01]  /*6030*/  LDL R68, [R1+0x20] ;  /* 0x0000200001447983 */ /* 0x001ea20000100800 */
[----:B-----5:R-:W-:Y:S02]  /*6040*/  IMAD.MOV.U32 R69, RZ, RZ, R39 ;  /* 0x000000ffff457224 */ /* 0x020fe400078e0027 */
[----:B------:R-:W-:Y:S02]  /*6050*/  IMAD.MOV.U32 R70, RZ, RZ, R42 ;  /* 0x000000ffff467224 */ /* 0x000fe400078e002a */
[----:B------:R-:W-:-:S05]  /*6060*/  IMAD.MOV.U32 R71, RZ, RZ, R43 ;  /* 0x000000ffff477224 */ /* 0x000fca00078e002b */
[----:B------:R-:W-:Y:S02]  /*6070*/  PRMT R123, R70, 0x5410, R71 ;  /* 0x00005410467b7816 */ /* 0x000fe40000000047 */
[----:B--2---:R-:W-:Y:S01]  /*6080*/  R2UR UR4, R68 ;  /* 0x00000000440472ca */ /* 0x004fe200000e0000 */
[----:B------:R-:W-:-:S05]  /*6090*/  IMAD.MOV.U32 R68, RZ, RZ, R38 ;  /* 0x000000ffff447224 */ /* 0x000fca00078e0026 */
[----:B------:R-:W-:Y:S01]  /*60a0*/  PRMT R134, R69, 0x5410, R68 ;  /* 0x0000541045867816 */ /* 0x000fe20000000044 */
[----:B------:R-:W-:Y:S02]  /*60b0*/  IMAD.MOV.U32 R68, RZ, RZ, R36 ;  /* 0x000000ffff447224 */ /* 0x000fe400078e0024 */
[----:B------:R-:W-:-:S04]  /*60c0*/  IMAD.MOV.U32 R69, RZ, RZ, R37 ;  /* 0x000000ffff457224 */ /* 0x000fc800078e0025 */
[----:B------:R-:W-:Y:S01]  /*60d0*/  UISETP.NE.AND UP0, UPT, UR4, 0x3, UPT ;  /* 0x000000030400788c */ /* 0x000fe2000bf05270 */
[----:B------:R-:W-:Y:S01]  /*60e0*/  PRMT R135, R69, 0x5410, R68 ;  /* 0x0000541045877816 */ /* 0x000fe20000000044 */
[----:B------:R-:W-:Y:S02]  /*60f0*/  IMAD.MOV.U32 R68, RZ, RZ, R40 ;  /* 0x000000ffff447224 */ /* 0x000fe400078e0028 */
[----:B------:R-:W-:Y:S02]  /*6100*/  IMAD.MOV.U32 R69, RZ, RZ, R41 ;  /* 0x000000ffff457224 */ /* 0x000fe400078e0029 */
[----:B------:R-:W-:-:S03]  /*6110*/  PLOP3.LUT P2, PT, PT, PT, UP0, 0x80, 0x0 ;  /* 0x000000000000781c */ /* 0x000fc60003f4f008 */
        /* <DEDUP_REMOVED lines=39> */
[----:B------:R-:W-:Y:S06]  /*6390*/  @!P2 BRA `(.L_x_1590) ;  /* 0x000000000004a947 */ /* 0x000fec0003800000 */
[----:B------:R-:W-:Y:S01]  /*63a0*/  BPT.TRAP 0x1 ;  /* 0x000000040000795c */ /* 0x000fe20000300000 */
.L_x_1590:
[----:B------:R-:W-:Y:S01]  /*63b0*/  IMAD R99, R17, 0x8, R16 ;  /* 0x0000000811637824 */ /* 0x000fe200078e0210 */
[----:B------:R-:W-:Y:S01]  /*63c0*/  SHF.L.U32 R109, R236, 0x1f, RZ ;  /* 0x0000001fec6d7819 */ /* 0x000fe200000006ff */
[----:B------:R-:W0:Y:S01]  /*63d0*/  LDC R117, c[0x0][0x2f4] ;  /* 0x0000bd00ff757b82 */ /* 0x000e220000000800 */
[----:B------:R-:W-:Y:S01]  /*63e0*/  BSSY B1, `(.L_x_1591) ;  /* 0x0000004000017945 */ /* 0x000fe20003800000 */
[----:B------:R-:W-:Y:S01]  /*63f0*/  IMAD.MOV.U32 R111, RZ, RZ, R72 ;  /* 0x000000ffff6f7224 */ /* 0x000fe200078e0048 */
[----:B------:R-:W1:Y:S02]  /*6400*/  SYNCS.PHASECHK.TRANS64.TRYWAIT P5, [R99+URZ+0x30890], R109 ;  /* 0x0308906d630075a7 */ /* 0x000e6400080a017f */
[----:B-1----:R-:W-:Y:S05]  /*6410*/  @!P5 BRA `(.L_x_1592) ;  /* 0x00000290002cd947 */ /* 0x002fea0003800000 */
.L_x_2021:
[----:B------:R-:W-:Y:S05]  /*6420*/  BSYNC B1 ;  /* 0x0000000000017941 */ /* 0x000fea0003800000 */
.L_x_1591:
[----:B------:R-:W2:Y:S01]  /*6430*/  LDC.64 R112, c[0x0][0x300] ;  /* 0x0000c000ff707b82 */ /* 0x000ea20000000a00 */
[----:B------:R-:W-:Y:S01]  /*6440*/  BSSY B1, `(.L_x_1593) ;  /* 0x0000118000017945 */ /* 0x000fe20003800000 */
[----:B0-----:R-:W-:-:S03]  /*6450*/  IMAD.IADD R118, R117, 0x1, -R29 ;  /* 0x0000000175767824 */ /* 0x001fc600078e0a1d */
[----:B------:R-:W-:Y:S05]  /*6460*/  @P4 BRA `(.L_x_1594) ;  /* 0x0000001000544947 */ /* 0x000fea0003800000 */
[----:B------:R-:W-:Y:S01]  /*6470*/  ISETP.NE.AND P4, PT, R30, RZ, PT ;  /* 0x000000ff1e00720c */ /* 0x000fe20003f85270 */
[-C--:B--2---:R-:W-:Y:S01]  /*6480*/  IMAD.WIDE.U32 R114, R23, R112.reuse, R110 ;  /* 0x0000007017727225 */ /* 0x084fe200078e006e */
[----:B------:R-:W-:Y:S01]  /*6490*/  SHF.R.S32.HI R68, RZ, 0x1f, R23 ;  /* 0x0000001fff447819 */ /* 0x000fe20000011417 */
[----:B------:R-:W-:Y:S04]  /*64a0*/  BSSY B2, `(.L_x_1595) ;  /* 0x000008a000027945 */ /* 0x000fe80003800000 */
[----:B------:R-:W-:-:S04]  /*64b0*/  IMAD R119, R68, R112, RZ ;  /* 0x0000007044777224 */ /* 0x000fc800078e02ff */
[----:B------:R-:W-:-:S04]  /*64c0*/  IMAD R119, R23, R113, R119 ;  /* 0x0000007117777224 */ /* 0x000fc800078e0277 */
[----:B------:R-:W-:Y:S01]  /*64d0*/  IMAD.IADD R119, R119, 0x1, R115 ;  /* 0x0000000177777824 */ /* 0x000fe200078e0273 */
[----:B------:R-:W-:Y:S06]  /*64e0*/  @!P4 BRA `(.L_x_1596) ;  /* 0x000000080014c947 */ /* 0x000fec0003800000 */
[----:B------:R-:W2:Y:S01]  /*64f0*/  LDL R70, [R1+0x28] ;  /* 0x0000280001467983 */ /* 0x000ea20000100800 */
[----:B------:R-:W-:Y:S01]  /*6500*/  SEL R68, R29, R118, !P0 ;  /* 0x000000761d447207 */ /* 0x000fe20004000000 */
[C---:B------:R-:W-:Y:S01]  /*6510*/  IMAD.SHL.U32 R71, R23.reuse, 0x40, RZ ;  /* 0x0000004017477824 */ /* 0x040fe200078e00ff */
[----:B------:R-:W-:Y:S01]  /*6520*/  ISETP.GE.AND P4, PT, R18, R116, PT ;  /* 0x000000741200720c */ /* 0x000fe20003f86270 */
[----:B------:R-:W-:Y:S01]  /*6530*/  IMAD.SHL.U32 R72, R23, 0x40, RZ ;  /* 0x0000004017487824 */ /* 0x000fe200078e00ff */
[----:B------:R-:W-:Y:S01]  /*6540*/  SHF.R.S32.HI R69, RZ, 0x1f, R68 ;  /* 0x0000001fff457819 */ /* 0x000fe20000011444 */
[----:B------:R-:W-:Y:S01]  /*6550*/  BSSY B3, `(.L_x_1597) ;  /* 0x0000071000037945 */ /* 0x000fe20003800000 */
[----:B------:R-:W-:Y:S02]  /*6560*/  LOP3.LUT R71, R71, 0x1c0, RZ, 0xc0, !PT ;  /* 0x000001c047477812 */ /* 0x000fe400078ec0ff */
[----:B------:R-:W-:Y:S02]  /*6570*/  LEA.HI R68, R69, R68, RZ, 0x4 ;  /* 0x0000004445447211 */ /* 0x000fe400078f20ff */
[----:B------:R-:W-:-:S02]  /*6580*/  SHF.R.U32.HI R71, RZ, 0x3, R71 ;  /* 0x00000003ff477819 */ /* 0x000fc40000011647 */
[----:B------:R-:W-:-:S04]  /*6590*/  LEA.HI.SX32 R68, R68, R35, 0x1c ;  /* 0x0000002344447211 */ /* 0x000fc800078fe2ff */
[----:B------:R-:W-:Y:S01]  /*65a0*/  SHF.R.S32.HI R69, RZ, 0x1f, R68 ;  /* 0x0000001fff457819 */ /* 0x000fe20000011444 */
[----:B------:R-:W-:-:S03]  /*65b0*/  IMAD.SHL.U32 R120, R68, 0x8, RZ ;  /* 0x0000000844787824 */ /* 0x000fc600078e00ff */
[----:B------:R-:W-:Y:S02]  /*65c0*/  LEA.HI R68, R69, R68, RZ, 0x3 ;  /* 0x0000004445447211 */ /* 0x000fe400078f18ff */
[----:B------:R-:W-:-:S03]  /*65d0*/  LOP3.LUT R69, R120, 0x38, RZ, 0xc0, !PT ;  /* 0x0000003878457812 */ /* 0x000fc600078ec0ff */
[----:B------:R-:W-:Y:S01]  /*65e0*/  IMAD.SHL.U32 R68, R68, 0x200, RZ ;  /* 0x0000020044447824 */ /* 0x000fe200078e00ff */
[----:B------:R-:W-:-:S04]  /*65f0*/  LOP3.LUT R69, R69, 0x1c0, R72, 0xf8, !PT ;  /* 0x000001c045457812 */ /* 0x000fc800078ef848 */
[----:B------:R-:W-:Y:S02]  /*6600*/  LOP3.LUT R68, R68, 0x7ffff000, RZ, 0xc0, !PT ;  /* 0x7ffff00044447812 */ /* 0x000fe400078ec0ff */
[----:B------:R-:W-:-:S04]  /*6610*/  LOP3.LUT R69, R69, R71, RZ, 0x3c, !PT ;  /* 0x0000004745457212 */ /* 0x000fc800078e3cff */
[----:B--2---:R-:W-:-:S05]  /*6620*/  IADD3 R68, R69, R68, R70 ;  /* 0x0000004445447210 */ /* 0x004fca0007ffe046 */
[C---:B------:R-:W-:Y:S02]  /*6630*/  IMAD R72, R17.reuse, 0x4000, R68 ;  /* 0x0000400011487824 */ /* 0x040fe400078e0244 */
[----:B------:R-:W-:Y:S02]  /*6640*/  IMAD R68, R17, 0x4000, R6 ;  /* 0x0000400011447824 */ /* 0x000fe400078e0206 */
[--C-:B------:R-:W-:Y:S02]  /*6650*/  IMAD R72, R72, 0x2, R16.reuse ;  /* 0x0000000248487824 */ /* 0x100fe400078e0210 */
[----:B------:R-:W-:-:S04]  /*6660*/  IMAD R68, R68, 0x2, R16 ;  /* 0x0000000244447824 */ /* 0x000fc800078e0210 */
[----:B------:R-:W0:Y:S04]  /*6670*/  LDS.128 R72, [R72+0x20400] ;  /* 0x0204000048487984 */ /* 0x000e280000000c00 */
[----:B------:R-:W2:Y:S01]  /*6680*/  LDS.128 R68, [R68+0x20400] ;  /* 0x0204000044447984 */ /* 0x000ea20000000c00 */
[----:B------:R-:W-:Y:S05]  /*6690*/  @P4 BRA `(.L_x_1598) ;  /* 0x0000000400704947 */ /* 0x000fea0003800000 */
[--C-:B------:R-:W-:Y:S02]  /*66a0*/  SHF.R.U64 R40, R40, 0x10, R41.reuse ;  /* 0x0000001028287819 */ /* 0x100fe40000001229 */
[----:B------:R-:W-:Y:S02]  /*66b0*/  SHF.R.U32.HI R121, RZ, 0x10, R41 ;  /* 0x00000010ff797819 */ /* 0x000fe40000011629 */
[C---:B------:R-:W-:Y:S02]  /*66c0*/  PRMT R40, R122.reuse, 0x5432, R40 ;  /* 0x000054327a287816 */ /* 0x040fe40000000028 */
[----:B------:R-:W-:Y:S02]  /*66d0*/  PRMT R121, R122, 0x5410, R121 ;  /* 0x000054107a797816 */ /* 0x000fe40000000079 */
[----:B------:R-:W-:Y:S02]  /*66e0*/  SHF.R.U32.HI R122, RZ, 0x10, R49 ;  /* 0x00000010ff7a7819 */ /* 0x000fe40000011631 */
[----:B------:R-:W-:-:S02]  /*66f0*/  SHF.R.U64 R41, R42, 0x10, R43 ;  /* 0x000000102a297819 */ /* 0x000fc4000000122b */
[----:B------:R-:W-:Y:S02]  /*6700*/  SHF.R.U32.HI R42, RZ, 0x10, R43 ;  /* 0x00000010ff2a7819 */ /* 0x000fe4000001162b */
[----:B------:R-:W-:Y:S02]  /*6710*/  SHF.R.U64 R43, R48, 0x10, R49 ;  /* 0x00000010302b7819 */ /* 0x000fe40000001231 */
[--C-:B------:R-:W-:Y:S02]  /*6720*/  SHF.R.U64 R48, R50, 0x10, R51.reuse ;  /* 0x0000001032307819 */ /* 0x100fe40000001233 */
[----:B------:R-:W-:Y:S01]  /*6730*/  SHF.R.U32.HI R49, RZ, 0x10, R51 ;  /* 0x00000010ff317819 */ /* 0x000fe20000011633 */
[----:B--2---:R-:W-:Y:S01]  /*6740*/  IMAD.U32 R51, R69, 0x10000, RZ ;  /* 0x0001000045337824 */ /* 0x004fe200078e00ff */
[----:B------:R-:W-:Y:S02]  /*6750*/  PRMT R122, R125, 0x5432, R122 ;  /* 0x000054327d7a7816 */ /* 0x000fe4000000007a */
[----:B------:R-:W-:-:S02]  /*6760*/  PRMT R41, R123, 0x5410, R41 ;  /* 0x000054107b297816 */ /* 0x000fc40000000029 */
[----:B------:R-:W-:Y:S01]  /*6770*/  PRMT R42, R123, 0x5432, R42 ;  /* 0x000054327b2a7816 */ /* 0x000fe2000000002a */
[----:B------:R-:W-:Y:S01]  /*6780*/  IMAD.U32 R123, R122, 0x10000, RZ ;  /* 0x000100007a7b7824 */ /* 0x000fe200078e00ff */
[C---:B------:R-:W-:Y:S02]  /*6790*/  PRMT R48, R124.reuse, 0x5432, R48 ;  /* 0x000054327c307816 */ /* 0x040fe40000000030 */
[----:B------:R-:W-:Y:S01]  /*67a0*/  PRMT R49, R124, 0x5410, R49 ;  /* 0x000054107c317816 */ /* 0x000fe20000000031 */
[----:B0-----:R-:W-:Y:S01]  /*67b0*/  IMAD.U32 R124, R73, 0x10000, RZ ;  /* 0x00010000497c7824 */ /* 0x001fe200078e00ff */
[----:B------:R-:W-:Y:S01]  /*67c0*/  PRMT R43, R125, 0x5410, R43 ;  /* 0x000054107d2b7816 */ /* 0x000fe2000000002b */
[----:B------:R-:W-:Y:S01]  /*67d0*/  IMAD.U32 R125, R121, 0x10000, RZ ;  /* 0x00010000797d7824 */ /* 0x000fe200078e00ff */
[----:B------:R-:W-:Y:S01]  /*67e0*/  LOP3.LUT R122, R122, 0xffff0000, RZ, 0xc0, !PT ;  /* 0xffff00007a7a7812 */ /* 0x000fe200078ec0ff */
[C---:B------:R-:W-:Y:S01]  /*67f0*/  FMUL.FTZ R50, R124.reuse, R123 ;  /* 0x0000007b7c327220 */ /* 0x040fe20000410000 */
[----:B------:R-:W-:Y:S01]  /*6800*/  LOP3.LUT R73, R73, 0xffff0000, RZ, 0xc0, !PT ;  /* 0xffff000049497812 */ /* 0x000fe200078ec0ff */
[----:B------:R-:W-:-:S02]  /*6810*/  FMUL.FTZ R124, R124, R125 ;  /* 0x0000007d7c7c7220 */ /* 0x000fc40000410000 */
[C---:B------:R-:W-:Y:S02]  /*6820*/  FFMA.FTZ R50, R51.reuse, R125, -R50 ;  /* 0x0000007d33327223 */ /* 0x040fe40000010832 */
[----:B------:R-:W-:Y:S01]  /*6830*/  FFMA.FTZ R51, R51, R123, R124 ;  /* 0x0000007b33337223 */ /* 0x000fe2000001007c */
[----:B------:R-:W-:Y:S01]  /*6840*/  LOP3.LUT R123, R121, 0xffff0000, RZ, 0xc0, !PT ;  /* 0xffff0000797b7812 */ /* 0x000fe200078ec0ff */
[----:B------:R-:W-:Y:S01]  /*6850*/  IMAD.U32 R124, R75, 0x10000, RZ ;  /* 0x000100004b7c7824 */ /* 0x000fe200078e00ff */
[----:B------:R-:W-:Y:S01]  /*6860*/  LOP3.LUT R121, R69, 0xffff0000, RZ, 0xc0, !PT ;  /* 0xffff000045797812 */ /* 0x000fe200078ec0ff */
[----:B------:R-:W-:Y:S01]  /*6870*/  FMUL.FTZ R69, R73, R122 ;  /* 0x0000007a49457220 */ /* 0x000fe20000410000 */
[----:B------:R-:W-:Y:S01]  /*6880*/  LOP3.LUT R75, R75, 0xffff0000, RZ, 0xc0, !PT ;  /* 0xffff00004b4b7812 */ /* 0x000fe200078ec0ff */
[-C--:B------:R-:W-:Y:S02]  /*6890*/  FMUL.FTZ R73, R73, R123.reuse ;  /* 0x0000007b49497220 */ /* 0x080fe40000410000 */
[----:B------:R-:W-:Y:S01]  /*68a0*/  FFMA.FTZ R69, R121, R123, -R69 ;  /* 0x0000007b79457223 */ /* 0x000fe20000010845 */
[----:B------:R-:W-:-:S02]  /*68b0*/  IMAD.U32 R123, R49, 0x10000, RZ ;  /* 0x00010000317b7824 */ /* 0x000fc400078e00ff */
[----:B------:R-:W-:Y:S01]  /*68c0*/  FFMA.FTZ R73, R121, R122, R73 ;  /* 0x0000007a79497223 */ /* 0x000fe20000010049 */
[----:B------:R-:W-:Y:S01]  /*68d0*/  IMAD.U32 R122, R71, 0x10000, RZ ;  /* 0x00010000477a7824 */ /* 0x000fe200078e00ff */
[----:B------:R-:W-:Y:S01]  /*68e0*/  LOP3.LUT R49, R49, 0xffff0000, RZ, 0xc0, !PT ;  /* 0xffff000031317812 */ /* 0x000fe200078ec0ff */
[----:B------:R-:W-:Y:S02]  /*68f0*/  IMAD.U32 R121, R42, 0x10000, RZ ;  /* 0x000100002a797824 */ /* 0x000fe400078e00ff */
[----:B------:R-:W-:Y:S01]  /*6900*/  FMUL.FTZ R125, R124, R123 ;  /* 0x0000007b7c7d7220 */ /* 0x000fe20000410000 */
[----:B------:R-:W-:Y:S01]  /*6910*/  F2FP.BF16.F32.PACK_AB R73, R73, R51 ;  /* 0x000000334949723e */ /* 0x000fe200000010ff */
[----:B------:R-:W-:Y:S01]  /*6920*/  IMAD.U32 R51, R43, 0x10000, RZ ;  /* 0x000100002b337824 */ /* 0x000fe200078e00ff */
[----:B------:R-:W-:Y:S01]  /*6930*/  F2FP.BF16.F32.PACK_AB R69, R69, R50 ;  /* 0x000000324545723e */ /* 0x000fe200000010ff */
[-C--:B------:R-:W-:Y:S01]  /*6940*/  FFMA.FTZ R125, R122, R121.reuse, -R125 ;  /* 0x000000797a7d7223 */ /* 0x080fe2000001087d */
[----:B------:R-:W-:Y:S01]  /*6950*/  FMUL.FTZ R121, R124, R121 ;  /* 0x000000797c797220 */ /* 0x000fe20000410000 */
[----:B------:R-:W-:Y:S01]  /*6960*/  IMAD.U32 R50, R68, 0x10000, RZ ;  /* 0x0001000044327824 */ /* 0x000fe200078e00ff */
[----:B------:R-:W-:-:S02]  /*6970*/  LOP3.LUT R43, R43, 0xffff0000, RZ, 0xc0, !PT ;  /* 0xffff00002b2b7812 */ /* 0x000fc400078ec0ff */
[----:B------:R-:W-:Y:S01]  /*6980*/  FFMA.FTZ R122, R122, R123, R121 ;  /* 0x0000007b7a7a7223 */ /* 0x000fe20000010079 */
[----:B------:R-:W-:Y:S02]  /*6990*/  LOP3.LUT R121, R42, 0xffff0000, RZ, 0xc0, !PT ;  /* 0xffff00002a797812 */ /* 0x000fe400078ec0ff */
[----:B------:R-:W-:Y:S01]  /*69a0*/  LOP3.LUT R42, R71, 0xffff0000, RZ, 0xc0, !PT ;  /* 0xffff0000472a7812 */ /* 0x000fe200078ec0ff */
[C---:B------:R-:W-:Y:S01]  /*69b0*/  FMUL.FTZ R71, R75.reuse, R49 ;  /* 0x000000314b477220 */ /* 0x040fe20000410000 */
[----:B------:R-:W-:Y:S01]  /*69c0*/  LOP3.LUT R68, R68, 0xffff0000, RZ, 0xc0, !PT ;  /* 0xffff000044447812 */ /* 0x000fe200078ec0ff */
[-C--:B------:R-:W-:Y:S02]  /*69d0*/  FMUL.FTZ R75, R75, R121.reuse ;  /* 0x000000794b4b7220 */ /* 0x080fe40000410000 */
[----:B------:R-:W-:Y:S01]  /*69e0*/  FFMA.FTZ R71, R42, R121, -R71 ;  /* 0x000000792a477223 */ /* 0x000fe20000010847 */
[----:B------:R-:W-:Y:S02]  /*69f0*/  IMAD.U32 R121, R40, 0x10000, RZ ;  /* 0x0001000028797824 */ /* 0x000fe400078e00ff */
[----:B------:R-:W-:Y:S01]  /*6a00*/  FFMA.FTZ R42, R42, R49, R75 ;  /* 0x000000312a2a7223 */ /* 0x000fe2000001004b */
[----:B------:R-:W-:Y:S01]  /*6a10*/  IMAD.U32 R75, R72, 0x10000, RZ ;  /* 0x00010000484b7824 */ /* 0x000fe200078e00ff */
[----:B------:R-:W-:-:S02]  /*6a20*/  LOP3.LUT R40, R40, 0xffff0000, RZ, 0xc0, !PT ;  /* 0xffff000028287812 */ /* 0x000fc400078ec0ff */
[----:B------:R-:W-:Y:S01]  /*6a30*/  F2FP.BF16.F32.PACK_AB R71, R71, R125 ;  /* 0x0000007d4747723e */ /* 0x000fe200000010ff */
[C---:B------:R-:W-:Y:S01]  /*6a40*/  FMUL.FTZ R49, R75.reuse, R51 ;  /* 0x000000334b317220 */ /* 0x040fe20000410000 */
[-C--:B------:R-:W-:Y:S01]  /*6a50*/  FMUL.FTZ R75, R75, R121.reuse ;  /* 0x000000794b4b7220 */ /* 0x080fe20000410000 */
[----:B------:R-:W-:Y:S02]  /*6a60*/  F2FP.BF16.F32.PACK_AB R42, R42, R122 ;  /* 0x0000007a2a2a723e */ /* 0x000fe400000010ff */
[C---:B------:R-:W-:Y:S01]  /*6a70*/  FFMA.FTZ R49, R50.reuse, R121, -R49 ;  /* 0x0000007932317223 */ /* 0x040fe20000010831 */
[----:B------:R-:W-:Y:S01]  /*6a80*/  FFMA.FTZ R50, R50, R51, R75 ;  /* 0x0000003332327223 */ /* 0x000fe2000001004b */
[----:B------:R-:W-:Y:S01]  /*6a90*/  LOP3.LUT R51, R72, 0xffff0000, RZ, 0xc0, !PT ;  /* 0xffff000048337812 */ /* 0x000fe200078ec0ff */
[----:B------:R-:W-:-:S04]  /*6aa0*/  IMAD.U32 R121, R74, 0x10000, RZ ;  /* 0x000100004a797824 */ /* 0x000fc800078e00ff */
        /* <DEDUP_REMOVED lines=21> */
[----:B------:R-:W-:Y:S02]  /*6c00*/  IMAD.MOV.U32 R68, RZ, RZ, R40 ;  /* 0x000000ffff447224 */ /* 0x000fe400078e0028 */
[----:B------:R-:W-:Y:S01]  /*6c10*/  IMAD.MOV.U32 R72, RZ, RZ, R43 ;  /* 0x000000ffff487224 */ /* 0x000fe200078e002b */
[----:B------:R-:W-:Y:S01]  /*6c20*/  F2FP.BF16.F32.PACK_AB R70, R70, R75 ;  /* 0x0000004b4646723e */ /* 0x000fe200000010ff */
[----:B------:R-:W-:Y:S01]  /*6c30*/  IMAD.MOV.U32 R75, RZ, RZ, R42 ;  /* 0x000000ffff4b7224 */ /* 0x000fe200078e002a */
[----:B------:R-:W-:-:S05]  /*6c40*/  F2FP.BF16.F32.PACK_AB R51, R51, R121 ;  /* 0x000000793333723e */ /* 0x000fca00000010ff */
[----:B------:R-:W-:-:S07]  /*6c50*/  IMAD.MOV.U32 R74, RZ, RZ, R51 ;  /* 0x000000ffff4a7224 */ /* 0x000fce00078e0033 */
.L_x_1598:
[----:B------:R-:W-:Y:S05]  /*6c60*/  BSYNC B3 ;  /* 0x0000000000037941 */ /* 0x000fea0003800000 */
.L_x_1597:
        /* <DEDUP_REMOVED lines=8> */
[----:B------:R-:W-:-:S05]  /*6cf0*/  LEA.HI.X R41, R41, R107, R43, 0x1, P5 ;  /* 0x0000006b29297211 */ /* 0x000fca00028f0c2b */
[----:B--2---:R2:W-:Y:S02]  /*6d00*/  STG.E.128 desc[UR4][R40.64], R68 ;  /* 0x0000004428007986 */ /* 0x0045e4000c101d04 */
[----:B--2---:R-:W-:-:S04]  /*6d10*/  @!P4 LEA R40, P5, R120, R106, 0x1 ;  /* 0x0000006a7828c211 */ /* 0x004fc800078a08ff */
[----:B------:R-:W-:-:S05]  /*6d20*/  @!P4 LEA.HI.X R41, R120, R107, R42, 0x1, P5 ;  /* 0x0000006b7829c211 */ /* 0x000fca00028f0c2a */
[----:B0-----:R0:W-:Y:S04]  /*6d30*/  @!P4 STG.E.128 desc[UR4][R40.64], R72 ;  /* 0x000000482800c986 */ /* 0x0011e8000c101d04 */
.L_x_1596:
[----:B------:R-:W-:Y:S05]  /*6d40*/  BSYNC B2 ;  /* 0x0000000000027941 */ /* 0x000fea0003800000 */
.L_x_1595:
[----:B------:R-:W-:-:S13]  /*6d50*/  ISETP.NE.AND P4, PT, R93, RZ, PT ;  /* 0x000000ff5d00720c */ /* 0x000fda0003f85270 */
[----:B------:R-:W-:Y:S05]  /*6d60*/  @!P4 BRA `(.L_x_1594) ;  /* 0x000000080014c947 */ /* 0x000fea0003800000 */
[----:B------:R-:W2:Y:S01]  /*6d70*/  LDL R42, [R1+0x28] ;  /* 0x00002800012a7983 */ /* 0x000ea20000100800 */
[----:B0-----:R-:W-:Y:S01]  /*6d80*/  SEL R40, R29, R118, !P1 ;  /* 0x000000761d287207 */ /* 0x001fe20004800000 */
[----:B------:R-:W-:Y:S01]  /*6d90*/  IMAD.SHL.U32 R43, R23, 0x40, RZ ;  /* 0x00000040172b7824 */ /* 0x000fe200078e00ff */
        /* <DEDUP_REMOVED lines=24> */
[----:B------:R-:W-:Y:S01]  /*6f20*/  SHF.R.U64 R38, R38, 0x10, R39 ;  /* 0x0000001026267819 */ /* 0x000fe20000001227 */
[----:B0-----:R-:W-:Y:S01]  /*6f30*/  IMAD.U32 R73, R49, 0x10000, RZ ;  /* 0x0001000031497824 */ /* 0x001fe200078e00ff */
[--C-:B------:R-:W-:Y:S01]  /*6f40*/  SHF.R.U32.HI R69, RZ, 0x10, R45.reuse ;  /* 0x00000010ff457819 */ /* 0x100fe2000001162d */
[----:B--2---:R-:W-:Y:S01]  /*6f50*/  IMAD.U32 R71, R41, 0x10000, RZ ;  /* 0x0001000029477824 */ /* 0x004fe200078e00ff */
        /* <DEDUP_REMOVED lines=88> */
.L_x_1600:
[----:B------:R-:W-:Y:S05]  /*74e0*/  BSYNC B2 ;  /* 0x0000000000027941 */ /* 0x000fea0003800000 */
.L_x_1599:
        /* <DEDUP_REMOVED lines=13> */
.L_x_1594:
[----:B------:R-:W-:Y:S05]  /*75c0*/  BSYNC B1 ;  /* 0x0000000000017941 */ /* 0x000fea0003800000 */
.L_x_1593:
[----:B---3--:R-:W-:Y:S02]  /*75d0*/  VIADD R37, R23, 0x20 ;  /* 0x0000002017257836 */ /* 0x008fe40000000000 */
[-C--:B--2---:R-:W-:Y:S02]  /*75e0*/  IMAD R36, R103, R112.reuse, RZ ;  /* 0x0000007067247224 */ /* 0x084fe400078e02ff */
[----:B------:R-:W-:-:S04]  /*75f0*/  IMAD.WIDE.U32 R110, R37, R112, R110 ;  /* 0x00000070256e7225 */ /* 0x000fc800078e006e */
[----:B------:R-:W-:Y:S01]  /*7600*/  IMAD R113, R37, R113, R36 ;  /* 0x0000007125717224 */ /* 0x000fe200078e0224 */
[----:B------:R-:W-:Y:S06]  /*7610*/  @P3 BRA `(.L_x_1571) ;  /* 0x0000001400203947 */ /* 0x000fec0003800000 */
[----:B------:R-:W-:Y:S01]  /*7620*/  ISETP.NE.AND P3, PT, R30, RZ, PT ;  /* 0x000000ff1e00720c */ /* 0x000fe20003f65270 */
[----:B------:R-:W-:Y:S01]  /*7630*/  BSSY B1, `(.L_x_1601) ;  /* 0x000008a000017945 */ /* 0x000fe20003800000 */
[----:B------:R-:W-:-:S11]  /*7640*/  IMAD.IADD R48, R111, 0x1, R113 ;  /* 0x000000016f307824 */ /* 0x000fd600078e0271 */
[----:B------:R-:W-:Y:S05]  /*7650*/  @!P3 BRA `(.L_x_1602) ;  /* 0x00000008001cb947 */ /* 0x000fea0003800000 */
[----:B------:R-:W2:Y:S01]  /*7660*/  LDL R38, [R1+0x24] ;  /* 0x0000240001267983 */ /* 0x000ea20000100800 */
[----:B------:R-:W-:Y:S01]  /*7670*/  SEL R36, R29, R118, !P0 ;  /* 0x000000761d247207 */ /* 0x000fe20004000000 */
[C---:B------:R-:W-:Y:S01]  /*7680*/  VIADD R39, R23.reuse, 0x20 ;  /* 0x0000002017277836 */ /* 0x040fe20000000000 */
[----:B------:R-:W-:Y:S01]  /*7690*/  ISETP.GE.AND P4, PT, R18, R116, PT ;  /* 0x000000741200720c */ /* 0x000fe20003f86270 */
[----:B0-----:R-:W-:Y:S01]  /*76a0*/  VIADD R40, R23, 0x20 ;  /* 0x0000002017287836 */ /* 0x001fe20000000000 */
[----:B------:R-:W-:Y:S01]  /*76b0*/  SHF.R.S32.HI R37, RZ, 0x1f, R36 ;  /* 0x0000001fff257819 */ /* 0x000fe20000011424 */
[----:B------:R-:W-:Y:S01]  /*76c0*/  IMAD.SHL.U32 R39, R39, 0x40, RZ ;  /* 0x0000004027277824 */ /* 0x000fe200078e00ff */
[----:B------:R-:W-:Y:S01]  /*76d0*/  BSSY B2, `(.L_x_1603) ;  /* 0x0000073000027945 */ /* 0x000fe20003800000 */
[----:B------:R-:W-:Y:S01]  /*76e0*/  IMAD.SHL.U32 R40, R40, 0x40, RZ ;  /* 0x0000004028287824 */ /* 0x000fe200078e00ff */
[----:B------:R-:W-:Y:S02]  /*76f0*/  LEA.HI R36, R37, R36, RZ, 0x4 ;  /* 0x0000002425247211 */ /* 0x000fe400078f20ff */
[----:B------:R-:W-:-:S02]  /*7700*/  LOP3.LUT R39, R39, 0x1c0, RZ, 0xc0, !PT ;  /* 0x000001c027277812 */ /* 0x000fc400078ec0ff */
[----:B------:R-:W-:Y:S02]  /*7710*/  LEA.HI.SX32 R36, R36, R35, 0x1c ;  /* 0x0000002324247211 */ /* 0x000fe400078fe2ff */
[----:B------:R-:W-:Y:S02]  /*7720*/  LOP3.LUT R40, R40, 0x1c0, RZ, 0xc0, !PT ;  /* 0x000001c028287812 */ /* 0x000fe400078ec0ff */
[----:B------:R-:W-:Y:S01]  /*7730*/  SHF.R.S32.HI R37, RZ, 0x1f, R36 ;  /* 0x0000001fff257819 */ /* 0x000fe20000011424 */
[----:B------:R-:W-:Y:S01]  /*7740*/  IMAD.SHL.U32 R44, R36, 0x8, RZ ;  /* 0x00000008242c7824 */ /* 0x000fe200078e00ff */
[----:B------:R-:W-:Y:S02]  /*7750*/  SHF.R.U32.HI R39, RZ, 0x3, R39 ;  /* 0x00000003ff277819 */ /* 0x000fe40000011627 */
[----:B------:R-:W-:Y:S02]  /*7760*/  LEA.HI R37, R37, R36, RZ, 0x3 ;  /* 0x0000002425257211 */ /* 0x000fe400078f18ff */
[----:B------:R-:W-:-:S02]  /*7770*/  LOP3.LUT R36, R40, 0x38, R44, 0xf8, !PT ;  /* 0x0000003828247812 */ /* 0x000fc400078ef82c */
[----:B------:R-:W-:Y:S01]  /*7780*/  ISETP.GE.AND P3, PT, R44, R117, PT ;  /* 0x000000752c00720c */ /* 0x000fe20003f66270 */
[----:B------:R-:W-:Y:S01]  /*7790*/  IMAD.SHL.U32 R37, R37, 0x200, RZ ;  /* 0x0000020025257824 */ /* 0x000fe200078e00ff */
[----:B------:R-:W-:-:S04]  /*77a0*/  LOP3.LUT R36, R36, R39, RZ, 0x3c, !PT ;  /* 0x0000002724247212 */ /* 0x000fc800078e3cff */
[----:B------:R-:W-:-:S04]  /*77b0*/  LOP3.LUT R37, R37, 0x7ffff000, RZ, 0xc0, !PT ;  /* 0x7ffff00025257812 */ /* 0x000fc800078ec0ff */
[----:B--2---:R-:W-:Y:S01]  /*77c0*/  IADD3 R36, R36, R37, R38 ;  /* 0x0000002524247210 */ /* 0x004fe20007ffe026 */
[----:B------:R-:W-:-:S04]  /*77d0*/  IMAD R37, R17, 0x4000, R5 ;  /* 0x0000400011257824 */ /* 0x000fc800078e0205 */
[----:B------:R-:W-:Y:S02]  /*77e0*/  IMAD R39, R17, 0x4000, R36 ;  /* 0x0000400011277824 */ /* 0x000fe400078e0224 */
[--C-:B------:R-:W-:Y:S02]  /*77f0*/  IMAD R37, R37, 0x2, R16.reuse ;  /* 0x0000000225257824 */ /* 0x100fe400078e0210 */
[----:B------:R-:W-:-:S04]  /*7800*/  IMAD R40, R39, 0x2, R16 ;  /* 0x0000000227287824 */ /* 0x000fc800078e0210 */
[----:B------:R-:W0:Y:S04]  /*7810*/  LDS.128 R36, [R37+0x20400] ;  /* 0x0204000025247984 */ /* 0x000e280000000c00 */
[----:B------:R-:W2:Y:S01]  /*7820*/  LDS.128 R40, [R40+0x20400] ;  /* 0x0204000028287984 */ /* 0x000ea20000000c00 */
[----:B------:R-:W-:Y:S05]  /*7830*/  @P4 BRA `(.L_x_1604) ;  /* 0x0000000400704947 */ /* 0x000fea0003800000 */
[----:B------:R-:W-:Y:S01]  /*7840*/  SHF.R.U32.HI R46, RZ, 0x10, R65 ;  /* 0x00000010ff2e7819 */ /* 0x000fe20000011641 */
[----:B--2---:R-:W-:Y:S01]  /*7850*/  IMAD.U32 R51, R41, 0x10000, RZ ;  /* 0x0001000029337824 */ /* 0x004fe200078e00ff */
[----:B------:R-:W-:Y:S01]  /*7860*/  SHF.R.U32.HI R50, RZ, 0x10, R57 ;  /* 0x00000010ff327819 */ /* 0x000fe20000011639 */
[----:B0-----:R-:W-:Y:S01]  /*7870*/  IMAD.U32 R45, R37, 0x10000, RZ ;  /* 0x00010000252d7824 */ /* 0x001fe200078e00ff */
[----:B------:R-:W-:Y:S01]  /*7880*/  PRMT R47, R133, 0x5432, R46 ;  /* 0x00005432852f7816 */ /* 0x000fe2000000002e */
[----:B------:R-:W-:Y:S01]  /*7890*/  IMAD.U32 R70, R43, 0x10000, RZ ;  /* 0x000100002b467824 */ /* 0x000fe200078e00ff */
[----:B------:R-:W-:Y:S02]  /*78a0*/  PRMT R50, R131, 0x5432, R50 ;  /* 0x0000543283327816 */ /* 0x000fe40000000032 */
        /* <DEDUP_REMOVED lines=9> */
[----:B------:R-:W-:Y:S01]  /*7940*/  FFMA.FTZ R46, R45, R46, -R68 ;  /* 0x0000002e2d2e7223 */ /* 0x000fe20000010844 */
[----:B------:R-:W-:Y:S01]  /*7950*/  PRMT R64, R133, 0x5410, R64 ;  /* 0x0000541085407816 */ /* 0x000fe20000000040 */
[----:B------:R-:W-:Y:S01]  /*7960*/  FFMA.FTZ R45, R45, R49, R51 ;  /* 0x000000312d2d7223 */ /* 0x000fe20000010033 */
[----:B------:R-:W-:Y:S01]  /*7970*/  LOP3.LUT R49, R41, 0xffff0000, RZ, 0xc0, !PT ;  /* 0xffff000029317812 */ /* 0x000fe200078ec0ff */
[----:B------:R-:W-:Y:S01]  /*7980*/  IMAD.U32 R57, R40, 0x10000, RZ ;  /* 0x0001000028397824 */ /* 0x000fe200078e00ff */
[----:B------:R-:W-:-:S03]  /*7990*/  PRMT R56, R131, 0x5410, R56 ;  /* 0x0000541083387816 */ /* 0x000fc60000000038 */
[C---:B------:R-:W-:Y:S01]  /*79a0*/  FMUL.FTZ R41, R49.reuse, R47 ;  /* 0x0000002f31297220 */ /* 0x040fe20000410000 */
[----:B------:R-:W-:-:S03]  /*79b0*/  FMUL.FTZ R49, R49, R50 ;  /* 0x0000003231317220 */ /* 0x000fc60000410000 */
[C---:B------:R-:W-:Y:S01]  /*79c0*/  FFMA.FTZ R41, R37.reuse, R50, -R41 ;  /* 0x0000003225297223 */ /* 0x040fe20000010829 */
[----:B------:R-:W-:Y:S01]  /*79d0*/  FFMA.FTZ R37, R37, R47, R49 ;  /* 0x0000002f25257223 */ /* 0x000fe20000010031 */
[----:B------:R-:W-:Y:S01]  /*79e0*/  SHF.R.U32.HI R49, RZ, 0x10, R67 ;  /* 0x00000010ff317819 */ /* 0x000fe20000011643 */
[C---:B------:R-:W-:Y:S01]  /*79f0*/  IMAD.U32 R50, R39.reuse, 0x10000, RZ ;  /* 0x0001000027327824 */ /* 0x040fe200078e00ff */
[----:B------:R-:W-:Y:S02]  /*7a00*/  SHF.R.U32.HI R47, RZ, 0x10, R59 ;  /* 0x00000010ff2f7819 */ /* 0x000fe4000001163b */
[----:B------:R-:W-:Y:S02]  /*7a10*/  PRMT R49, R132, 0x5432, R49 ;  /* 0x0000543284317816 */ /* 0x000fe40000000031 */
[----:B------:R-:W-:Y:S02]  /*7a20*/  PRMT R47, R130, 0x5432, R47 ;  /* 0x00005432822f7816 */ /* 0x000fe4000000002f */
[----:B------:R-:W-:Y:S01]  /*7a30*/  LOP3.LUT R39, R39, 0xffff0000, RZ, 0xc0, !PT ;  /* 0xffff000027277812 */ /* 0x000fe200078ec0ff */
[C---:B------:R-:W-:Y:S01]  /*7a40*/  IMAD.U32 R51, R49.reuse, 0x10000, RZ ;  /* 0x0001000031337824 */ /* 0x040fe200078e00ff */
[----:B------:R-:W-:Y:S01]  /*7a50*/  LOP3.LUT R49, R49, 0xffff0000, RZ, 0xc0, !PT ;  /* 0xffff000031317812 */ /* 0x000fe200078ec0ff */
[C---:B------:R-:W-:Y:S01]  /*7a60*/  IMAD.U32 R68, R47.reuse, 0x10000, RZ ;  /* 0x000100002f447824 */ /* 0x040fe200078e00ff */
[----:B------:R-:W-:Y:S01]  /*7a70*/  LOP3.LUT R47, R47, 0xffff0000, RZ, 0xc0, !PT ;  /* 0xffff00002f2f7812 */ /* 0x000fe200078ec0ff */
[-C--:B------:R-:W-:Y:S01]  /*7a80*/  FMUL.FTZ R69, R70, R51.reuse ;  /* 0x0000003346457220 */ /* 0x080fe20000410000 */
[----:B------:R-:W-:Y:S01]  /*7a90*/  SHF.R.U64 R67, R66, 0x10, R67 ;  /* 0x0000001042437819 */ /* 0x000fe20000001243 */
[-C--:B------:R-:W-:Y:S01]  /*7aa0*/  FMUL.FTZ R70, R70, R68.reuse ;  /* 0x0000004446467220 */ /* 0x080fe20000410000 */
[----:B------:R-:W-:Y:S01]  /*7ab0*/  SHF.R.U64 R59, R58, 0x10, R59 ;  /* 0x000000103a3b7819 */ /* 0x000fe2000000123b */
[----:B------:R-:W-:Y:S01]  /*7ac0*/  FFMA.FTZ R69, R50, R68, -R69 ;  /* 0x0000004432457223 */ /* 0x000fe20000010845 */
[----:B------:R-:W-:Y:S01]  /*7ad0*/  PRMT R132, R132, 0x5410, R67 ;  /* 0x0000541084847816 */ /* 0x000fe20000000043 */
[----:B------:R-:W-:Y:S01]  /*7ae0*/  FFMA.FTZ R70, R50, R51, R70 ;  /* 0x0000003332467223 */ /* 0x000fe20000010046 */
[----:B------:R-:W-:-:S02]  /*7af0*/  LOP3.LUT R50, R43, 0xffff0000, RZ, 0xc0, !PT ;  /* 0xffff00002b327812 */ /* 0x000fc400078ec0ff */
[----:B------:R-:W-:Y:S01]  /*7b00*/  PRMT R130, R130, 0x5410, R59 ;  /* 0x0000541082827816 */ /* 0x000fe2000000003b */
[C---:B------:R-:W-:Y:S01]  /*7b10*/  IMAD.U32 R58, R132.reuse, 0x10000, RZ ;  /* 0x00010000843a7824 */ /* 0x040fe200078e00ff */
[----:B------:R-:W-:Y:S01]  /*7b20*/  LOP3.LUT R59, R132, 0xffff0000, RZ, 0xc0, !PT ;  /* 0xffff0000843b7812 */ /* 0x000fe200078ec0ff */
[C---:B------:R-:W-:Y:S01]  /*7b30*/  FMUL.FTZ R43, R50.reuse, R49 ;  /* 0x00000031322b7220 */ /* 0x040fe20000410000 */
[-C--:B------:R-:W-:Y:S01]  /*7b40*/  FMUL.FTZ R50, R50, R47.reuse ;  /* 0x0000002f32327220 */ /* 0x080fe20000410000 */
[----:B------:R-:W-:Y:S02]  /*7b50*/  F2FP.BF16.F32.PACK_AB R41, R41, R46 ;  /* 0x0000002e2929723e */ /* 0x000fe400000010ff */
[C---:B------:R-:W-:Y:S01]  /*7b60*/  FFMA.FTZ R43, R39.reuse, R47, -R43 ;  /* 0x0000002f272b7223 */ /* 0x040fe2000001082b */
[----:B------:R-:W-:Y:S01]  /*7b70*/  FFMA.FTZ R50, R39, R49, R50 ;  /* 0x0000003127327223 */ /* 0x000fe20000010032 */
[----:B------:R-:W-:Y:S01]  /*7b80*/  IMAD.U32 R47, R64, 0x10000, RZ ;  /* 0x00010000402f7824 */ /* 0x000fe200078e00ff */
[----:B------:R-:W-:Y:S01]  /*7b90*/  F2FP.BF16.F32.PACK_AB R45, R37, R45 ;  /* 0x0000002d252d723e */ /* 0x000fe200000010ff */
[C---:B------:R-:W-:Y:S01]  /*7ba0*/  IMAD.U32 R49, R56.reuse, 0x10000, RZ ;  /* 0x0001000038317824 */ /* 0x040fe200078e00ff */
[----:B------:R-:W-:Y:S01]  /*7bb0*/  LOP3.LUT R56, R56, 0xffff0000, RZ, 0xc0, !PT ;  /* 0xffff000038387812 */ /* 0x000fe200078ec0ff */
[----:B------:R-:W-:Y:S01]  /*7bc0*/  FMUL.FTZ R51, R57, R47 ;  /* 0x0000002f39337220 */ /* 0x000fe20000410000 */
[----:B------:R-:W-:-:S02]  /*7bd0*/  IMAD.U32 R39, R36, 0x10000, RZ ;  /* 0x0001000024277824 */ /* 0x000fc400078e00ff */
[----:B------:R-:W-:Y:S01]  /*7be0*/  FMUL.FTZ R57, R57, R49 ;  /* 0x0000003139397220 */ /* 0x000fe20000410000 */
[----:B------:R-:W-:Y:S01]  /*7bf0*/  F2FP.BF16.F32.PACK_AB R43, R43, R69 ;  /* 0x000000452b2b723e */ /* 0x000fe200000010ff */
[----:B------:R-:W-:Y:S02]  /*7c00*/  IMAD.MOV.U32 R37, RZ, RZ, R41 ;  /* 0x000000ffff257224 */ /* 0x000fe400078e0029 */
[C---:B------:R-:W-:Y:S01]  /*7c10*/  FFMA.FTZ R51, R39.reuse, R49, -R51 ;  /* 0x0000003127337223 */ /* 0x040fe20000010833 */
[----:B------:R-:W-:Y:S01]  /*7c20*/  FFMA.FTZ R57, R39, R47, R57 ;  /* 0x0000002f27397223 */ /* 0x000fe20000010039 */
[----:B------:R-:W-:Y:S01]  /*7c30*/  LOP3.LUT R39, R40, 0xffff0000, RZ, 0xc0, !PT ;  /* 0xffff000028277812 */ /* 0x000fe200078ec0ff */
[----:B------:R-:W-:Y:S01]  /*7c40*/  IMAD.MOV.U32 R41, RZ, RZ, R45 ;  /* 0x000000ffff297224 */ /* 0x000fe200078e002d */
[----:B------:R-:W-:Y:S02]  /*7c50*/  LOP3.LUT R40, R64, 0xffff0000, RZ, 0xc0, !PT ;  /* 0xffff000040287812 */ /* 0x000fe400078ec0ff */
[----:B------:R-:W-:-:S02]  /*7c60*/  LOP3.LUT R47, R36, 0xffff0000, RZ, 0xc0, !PT ;  /* 0xffff0000242f7812 */ /* 0x000fc400078ec0ff */
[----:B------:R-:W-:Y:S01]  /*7c70*/  F2FP.BF16.F32.PACK_AB R50, R50, R70 ;  /* 0x000000463232723e */ /* 0x000fe200000010ff */
[C---:B------:R-:W-:Y:S01]  /*7c80*/  FMUL.FTZ R36, R39.reuse, R40 ;  /* 0x0000002827247220 */ /* 0x040fe20000410000 */
[----:B------:R-:W-:-:S03]  /*7c90*/  FMUL.FTZ R39, R39, R56 ;  /* 0x0000003827277220 */ /* 0x000fc60000410000 */
[C---:B------:R-:W-:Y:S01]  /*7ca0*/  FFMA.FTZ R36, R47.reuse, R56, -R36 ;  /* 0x000000382f247223 */ /* 0x040fe20000010824 */
[----:B------:R-:W-:Y:S01]  /*7cb0*/  FFMA.FTZ R40, R47, R40, R39 ;  /* 0x000000282f287223 */ /* 0x000fe20000010027 */
[C---:B------:R-:W-:Y:S01]  /*7cc0*/  IMAD.U32 R39, R42.reuse, 0x10000, RZ ;  /* 0x000100002a277824 */ /* 0x040fe200078e00ff */
[----:B------:R-:W-:Y:S01]  /*7cd0*/  LOP3.LUT R42, R42, 0xffff0000, RZ, 0xc0, !PT ;  /* 0xffff00002a2a7812 */ /* 0x000fe200078ec0ff */
[----:B------:R-:W-:Y:S01]  /*7ce0*/  IMAD.U32 R56, R130, 0x10000, RZ ;  /* 0x0001000082387824 */ /* 0x000fe200078e00ff */
[----:B------:R-:W-:Y:S01]  /*7cf0*/  F2FP.BF16.F32.PACK_AB R36, R36, R51 ;  /* 0x000000332424723e */ /* 0x000fe200000010ff */
[C---:B------:R-:W-:Y:S02]  /*7d00*/  IMAD.U32 R47, R38.reuse, 0x10000, RZ ;  /* 0x00010000262f7824 */ /* 0x040fe400078e00ff */
[C---:B------:R-:W-:Y:S01]  /*7d10*/  FMUL.FTZ R64, R39.reuse, R58 ;  /* 0x0000003a27407220 */ /* 0x040fe20000410000 */
[-C--:B------:R-:W-:Y:S01]  /*7d20*/  FMUL.FTZ R49, R39, R56.reuse ;  /* 0x0000003827317220 */ /* 0x080fe20000410000 */
[----:B------:R-:W-:Y:S01]  /*7d30*/  LOP3.LUT R38, R38, 0xffff0000, RZ, 0xc0, !PT ;  /* 0xffff000026267812 */ /* 0x000fe200078ec0ff */
[----:B------:R-:W-:Y:S01]  /*7d40*/  FMUL.FTZ R65, R42, R59 ;  /* 0x0000003b2a417220 */ /* 0x000fe20000410000 */
[C---:B------:R-:W-:Y:S01]  /*7d50*/  FFMA.FTZ R39, R47.reuse, R56, -R64 ;  /* 0x000000382f277223 */ /* 0x040fe20000010840 */
[----:B------:R-:W-:Y:S01]  /*7d60*/  FFMA.FTZ R47, R47, R58, R49 ;  /* 0x0000003a2f2f7223 */ /* 0x000fe20000010031 */
[----:B------:R-:W-:-:S02]  /*7d70*/  LOP3.LUT R49, R130, 0xffff0000, RZ, 0xc0, !PT ;  /* 0xffff000082317812 */ /* 0x000fc400078ec0ff */
[----:B------:R-:W-:-:S03]  /*7d80*/  F2FP.BF16.F32.PACK_AB R40, R40, R57 ;  /* 0x000000392828723e */ /* 0x000fc600000010ff */
[-C--:B------:R-:W-:Y:S01]  /*7d90*/  FMUL.FTZ R56, R42, R49.reuse ;  /* 0x000000312a387220 */ /* 0x080fe20000410000 */
[----:B------:R-:W-:-:S03]  /*7da0*/  FFMA.FTZ R42, R38, R49, -R65 ;  /* 0x00000031262a7223 */ /* 0x000fc60000010841 */
[----:B------:R-:W-:Y:S02]  /*7db0*/  FFMA.FTZ R56, R38, R59, R56 ;  /* 0x0000003b26387223 */ /* 0x000fe40000010038 */
[----:B------:R-:W-:Y:S01]  /*7dc0*/  F2FP.BF16.F32.PACK_AB R38, R42, R39 ;  /* 0x000000272a26723e */ /* 0x000fe200000010ff */
[----:B------:R-:W-:Y:S02]  /*7dd0*/  IMAD.MOV.U32 R39, RZ, RZ, R43 ;  /* 0x000000ffff277224 */ /* 0x000fe400078e002b */
[----:B------:R-:W-:Y:S01]  /*7de0*/  F2FP.BF16.F32.PACK_AB R42, R56, R47 ;  /* 0x0000002f382a723e */ /* 0x000fe200000010ff */
[----:B------:R-:W-:-:S07]  /*7df0*/  IMAD.MOV.U32 R43, RZ, RZ, R50 ;  /* 0x000000ffff2b7224 */ /* 0x000fce00078e0032 */
.L_x_1604:
[----:B------:R-:W-:Y:S05]  /*7e00*/  BSYNC B2 ;  /* 0x0000000000027941 */ /* 0x000fea0003800000 */
.L_x_1603:
[----:B------:R-:W-:Y:S01]  /*7e10*/  IADD3 R45, P4, P5, R88, R110, R90 ;  /* 0x0000006e582d7210 */ /* 0x000fe20007d9e05a */
[----:B------:R-:W-:Y:S01]  /*7e20*/  ULDC.64 UR4, c[0x0][0x208] ;  /* 0x0000820000047ab9 */ /* 0x000fe20000000a00 */
[----:B------:R-:W-:Y:S02]  /*7e30*/  @!P3 SHF.R.S32.HI R49, RZ, 0x1f, R44 ;  /* 0x0000001fff31b819 */ /* 0x000fe4000001142c */
[----:B------:R-:W-:Y:S02]  /*7e40*/  IADD3.X R56, R0, R48, R96, P4, P5 ;  /* 0x0000003000387210 */ /* 0x000fe400027ea460 */
[----:B------:R-:W-:-:S04]  /*7e50*/  @!P3 IADD3 R47, P4, P5, R88, R110, R44 ;  /* 0x0000006e582fb210 */ /* 0x000fc80007d9e02c */
[----:B------:R-:W-:Y:S02]  /*7e60*/  @!P3 IADD3.X R50, R0, R48, R49, P4, P5 ;  /* 0x000000300032b210 */ /* 0x000fe400027ea431 */
[-C--:B------:R-:W-:Y:S02]  /*7e70*/  LEA R44, P4, R45, R106.reuse, 0x1 ;  /* 0x0000006a2d2c7211 */ /* 0x080fe400078808ff */
[----:B------:R-:W-:Y:S02]  /*7e80*/  @!P3 LEA R46, P5, R47, R106, 0x1 ;  /* 0x0000006a2f2eb211 */ /* 0x000fe400078a08ff */
[-C--:B------:R-:W-:Y:S02]  /*7e90*/  LEA.HI.X R45, R45, R107.reuse, R56, 0x1, P4 ;  /* 0x0000006b2d2d7211 */ /* 0x080fe400020f0c38 */
[----:B------:R-:W-:-:S03]  /*7ea0*/  @!P3 LEA.HI.X R47, R47, R107, R50, 0x1, P5 ;  /* 0x0000006b2f2fb211 */ /* 0x000fc600028f0c32 */
[----:B0-----:R3:W-:Y:S04]  /*7eb0*/  STG.E.128 desc[UR4][R44.64], R36 ;  /* 0x000000242c007986 */ /* 0x0017e8000c101d04 */
[----:B--2---:R3:W-:Y:S02]  /*7ec0*/  @!P3 STG.E.128 desc[UR4][R46.64], R40 ;  /* 0x000000282e00b986 */ /* 0x0047e4000c101d04 */
.L_x_1602:
[----:B------:R-:W-:Y:S05]  /*7ed0*/  BSYNC B1 ;  /* 0x0000000000017941 */ /* 0x000fea0003800000 */
.L_x_1601:
[----:B------:R-:W-:-:S13]  /*7ee0*/  ISETP.NE.AND P3, PT, R93, RZ, PT ;  /* 0x000000ff5d00720c */ /* 0x000fda0003f65270 */
[----:B------:R-:W-:Y:S05]  /*7ef0*/  @!P3 BRA `(.L_x_1571) ;  /* 0x0000000800e8b947 */ /* 0x000fea0003800000 */
[----:B---3--:R-:W2:Y:S01]  /*7f00*/  LDL R38, [R1+0x24] ;  /* 0x0000240001267983 */ /* 0x008ea20000100800 */
[----:B------:R-:W-:Y:S01]  /*7f10*/  SEL R118, R29, R118, !P1 ;  /* 0x000000761d767207 */ /* 0x000fe20004800000 */
[C---:B------:R-:W-:Y:S01]  /*7f20*/  VIADD R39, R23.reuse, 0x20 ;  /* 0x0000002017277836 */ /* 0x040fe20000000000 */
[----:B------:R-:W-:Y:S01]  /*7f30*/  IADD3 R45, P3, P4, R88, R110, R92 ;  /* 0x0000006e582d7210 */ /* 0x000fe20007c7e05c */
[----:B------:R-:W-:Y:S01]  /*7f40*/  VIADD R36, R23, 0x20 ;  /* 0x0000002017247836 */ /* 0x000fe20000000000 */
[----:B------:R-:W-:Y:S01]  /*7f50*/  SHF.R.S32.HI R37, RZ, 0x1f, R118 ;  /* 0x0000001fff257819 */ /* 0x000fe20000011476 */
[----:B------:R-:W-:Y:S01]  /*7f60*/  IMAD.SHL.U32 R39, R39, 0x40, RZ ;  /* 0x0000004027277824 */ /* 0x000fe200078e00ff */
[----:B------:R-:W-:Y:S01]  /*7f70*/  IADD3.X R46, R0, R48, R97, P3, P4 ;  /* 0x00000030002e7210 */ /* 0x000fe20001fe8461 */
[----:B------:R-:W-:Y:S01]  /*7f80*/  IMAD.SHL.U32 R36, R36, 0x40, RZ ;  /* 0x0000004024247824 */ /* 0x000fe200078e00ff */
[----:B------:R-:W-:Y:S01]  /*7f90*/  LEA.HI R118, R37, R118, RZ, 0x4 ;  /* 0x0000007625767211 */ /* 0x000fe200078f20ff */
[----:B------:R-:W-:Y:S01]  /*7fa0*/  BSSY B1, `(.L_x_1605) ;  /* 0x0000074000017945 */ /* 0x000fe20003800000 */
        /* <DEDUP_REMOVED lines=10> */
[----:B------:R-:W-:Y:S02]  /*8050*/  LOP3.LUT R36, R36, R39, RZ, 0x3c, !PT ;  /* 0x0000002724247212 */ /* 0x000fe400078e3cff */
[----:B------:R-:W-:Y:S02]  /*8060*/  LEA R44, P3, R45, R106, 0x1 ;  /* 0x0000006a2d2c7211 */ /* 0x000fe400078608ff */
[----:B------:R-:W-:Y:S02]  /*8070*/  LOP3.LUT R37, R37, 0x7ffff000, RZ, 0xc0, !PT ;  /* 0x7ffff00025257812 */ /* 0x000fe400078ec0ff */
[----:B------:R-:W-:Y:S02]  /*8080*/  LEA.HI.X R45, R45, R107, R46, 0x1, P3 ;  /* 0x0000006b2d2d7211 */ /* 0x000fe400018f0c2e */
[----:B--2---:R-:W-:Y:S01]  /*8090*/  IADD3 R36, R36, R37, R38 ;  /* 0x0000002524247210 */ /* 0x004fe20007ffe026 */
[----:B------:R-:W-:-:S04]  /*80a0*/  IMAD R37, R17, 0x4000, R7 ;  /* 0x0000400011257824 */ /* 0x000fc800078e0207 */
[----:B------:R-:W-:Y:S02]  /*80b0*/  IMAD R39, R17, 0x4000, R36 ;  /* 0x0000400011277824 */ /* 0x000fe400078e0224 */
[--C-:B------:R-:W-:Y:S02]  /*80c0*/  IMAD R37, R37, 0x2, R16.reuse ;  /* 0x0000000225257824 */ /* 0x100fe400078e0210 */
[----:B0-----:R-:W-:-:S04]  /*80d0*/  IMAD R40, R39, 0x2, R16 ;  /* 0x0000000227287824 */ /* 0x001fc800078e0210 */
[----:B------:R-:W0:Y:S04]  /*80e0*/  LDS.128 R36, [R37+0x20400] ;  /* 0x0204000025247984 */ /* 0x000e280000000c00 */
[----:B------:R-:W2:Y:S01]  /*80f0*/  LDS.128 R40, [R40+0x20400] ;  /* 0x0204000028287984 */ /* 0x000ea20000000c00 */
[----:B------:R-:W-:Y:S05]  /*8100*/  @P4 BRA `(.L_x_1606) ;  /* 0x0000000400744947 */ /* 0x000fea0003800000 */
[--C-:B------:R-:W-:Y:S01]  /*8110*/  SHF.R.U64 R50, R60, 0x10, R61.reuse ;  /* 0x000000103c327819 */ /* 0x100fe2000000123d */
[----:B0-----:R-:W-:Y:S01]  /*8120*/  IMAD.U32 R58, R39, 0x10000, RZ ;  /* 0x00010000273a7824 */ /* 0x001fe200078e00ff */
[----:B------:R-:W-:Y:S01]  /*8130*/  SHF.R.U32.HI R60, RZ, 0x10, R61 ;  /* 0x00000010ff3c7819 */ /* 0x000fe2000001163d */
[----:B--2---:R-:W-:Y:S01]  /*8140*/  IMAD.U32 R61, R41, 0x10000, RZ ;  /* 0x00010000293d7824 */ /* 0x004fe200078e00ff */
[--C-:B------:R-:W-:Y:S01]  /*8150*/  SHF.R.U64 R49, R52, 0x10, R53.reuse ;  /* 0x0000001034317819 */ /* 0x100fe20000001235 */
[----:B------:R-:W-:Y:S01]  /*8160*/  IMAD.U32 R52, R37, 0x10000, RZ ;  /* 0x0001000025347824 */ /* 0x000fe200078e00ff */
[----:B------:R-:W-:Y:S01]  /*8170*/  SHF.R.U32.HI R53, RZ, 0x10, R53 ;  /* 0x00000010ff357819 */ /* 0x000fe20000011635 */
[----:B------:R-:W-:Y:S01]  /*8180*/  IMAD.U32 R57, R38, 0x10000, RZ ;  /* 0x0001000026397824 */ /* 0x000fe200078e00ff */
[----:B------:R-:W-:Y:S02]  /*8190*/  PRMT R60, R127, 0x5432, R60 ;  /* 0x000054327f3c7816 */ /* 0x000fe4000000003c */
[----:B------:R-:W-:-:S02]  /*81a0*/  PRMT R49, R128, 0x5432, R49 ;  /* 0x0000543280317816 */ /* 0x000fc40000000031 */
[----:B------:R-:W-:Y:S01]  /*81b0*/  PRMT R128, R128, 0x5410, R53 ;  /* 0x0000541080807816 */ /* 0x000fe20000000035 */
[----:B------:R-:W-:Y:S01]  /*81c0*/  IMAD.U32 R64, R60, 0x10000, RZ ;  /* 0x000100003c407824 */ /* 0x000fe200078e00ff */
[----:B------:R-:W-:Y:S01]  /*81d0*/  SHF.R.U64 R51, R62, 0x10, R63 ;  /* 0x000000103e337819 */ /* 0x000fe2000000123f */
[----:B------:R-:W-:Y:S01]  /*81e0*/  IMAD.U32 R62, R43, 0x10000, RZ ;  /* 0x000100002b3e7824 */ /* 0x000fe200078e00ff */
[----:B------:R-:W-:Y:S01]  /*81f0*/  PRMT R127, R127, 0x5410, R50 ;  /* 0x000054107f7f7816 */ /* 0x000fe20000000032 */
[----:B------:R-:W-:Y:S01]  /*8200*/  IMAD.U32 R50, R128, 0x10000, RZ ;  /* 0x0001000080327824 */ /* 0x000fe200078e00ff */
[----:B------:R-:W-:Y:S01]  /*8210*/  SHF.R.U64 R46, R54, 0x10, R55 ;  /* 0x00000010362e7819 */ /* 0x000fe20000001237 */
[C---:B------:R-:W-:Y:S01]  /*8220*/  FMUL.FTZ R53, R61.reuse, R64 ;  /* 0x000000403d357220 */ /* 0x040fe20000410000 */
[----:B------:R-:W-:Y:S01]  /*8230*/  SHF.R.U32.HI R63, RZ, 0x10, R63 ;  /* 0x00000010ff3f7819 */ /* 0x000fe2000001163f */
[-C--:B------:R-:W-:Y:S01]  /*8240*/  FMUL.FTZ R61, R61, R50.reuse ;  /* 0x000000323d3d7220 */ /* 0x080fe20000410000 */
[----:B------:R-:W-:Y:S01]  /*8250*/  SHF.R.U32.HI R54, RZ, 0x10, R55 ;  /* 0x00000010ff367819 */ /* 0x000fe20000011637 */
[C---:B------:R-:W-:Y:S01]  /*8260*/  FFMA.FTZ R50, R52.reuse, R50, -R53 ;  /* 0x0000003234327223 */ /* 0x040fe20000010835 */
[----:B------:R-:W-:Y:S01]  /*8270*/  PRMT R46, R129, 0x5432, R46 ;  /* 0x00005432812e7816 */ /* 0x000fe2000000002e */
[----:B------:R-:W-:Y:S01]  /*8280*/  FFMA.FTZ R52, R52, R64, R61 ;  /* 0x0000004034347223 */ /* 0x000fe2000001003d */
[----:B------:R-:W-:-:S02]  /*8290*/  PRMT R63, R126, 0x5432, R63 ;  /* 0x000054327e3f7816 */ /* 0x000fc4000000003f */
[----:B------:R-:W-:Y:S01]  /*82a0*/  LOP3.LUT R56, R41, 0xffff0000, RZ, 0xc0, !PT ;  /* 0xffff000029387812 */ /* 0x000fe200078ec0ff */
[----:B------:R-:W-:Y:S01]  /*82b0*/  IMAD.U32 R41, R40, 0x10000, RZ ;  /* 0x0001000028297824 */ /* 0x000fe200078e00ff */
[----:B------:R-:W-:Y:S01]  /*82c0*/  PRMT R129, R129, 0x5410, R54 ;  /* 0x0000541081817816 */ /* 0x000fe20000000036 */
[----:B------:R-:W-:Y:S01]  /*82d0*/  IMAD.U32 R65, R63, 0x10000, RZ ;  /* 0x000100003f417824 */ /* 0x000fe200078e00ff */
[----:B------:R-:W-:Y:S02]  /*82e0*/  LOP3.LUT R60, R60, 0xffff0000, RZ, 0xc0, !PT ;  /* 0xffff00003c3c7812 */ /* 0x000fe400078ec0ff */
[----:B------:R-:W-:Y:S01]  /*82f0*/  LOP3.LUT R53, R128, 0xffff0000, RZ, 0xc0, !PT ;  /* 0xffff000080357812 */ /* 0x000fe200078ec0ff */
[----:B------:R-:W-:Y:S01]  /*8300*/  IMAD.U32 R61, R129, 0x10000, RZ ;  /* 0x00010000813d7824 */ /* 0x000fe200078e00ff */
[----:B------:R-:W-:Y:S01]  /*8310*/  LOP3.LUT R55, R37, 0xffff0000, RZ, 0xc0, !PT ;  /* 0xffff000025377812 */ /* 0x000fe200078ec0ff */
[CC--:B------:R-:W-:Y:S01]  /*8320*/  FMUL.FTZ R54, R56.reuse, R60.reuse ;  /* 0x0000003c38367220 */ /* 0x0c0fe20000410000 */
[----:B------:R-:W-:Y:S01]  /*8330*/  LOP3.LUT R43, R43, 0xffff0000, RZ, 0xc0, !PT ;  /* 0xffff00002b2b7812 */ /* 0x000fe200078ec0ff */
[----:B------:R-:W-:Y:S01]  /*8340*/  FMUL.FTZ R56, R56, R53 ;  /* 0x0000003538387220 */ /* 0x000fe20000410000 */
[C---:B------:R-:W-:Y:S01]  /*8350*/  FMUL.FTZ R67, R62.reuse, R65 ;  /* 0x000000413e437220 */ /* 0x040fe20000410000 */
[----:B------:R-:W-:Y:S01]  /*8360*/  LOP3.LUT R64, R63, 0xffff0000, RZ, 0xc0, !PT ;  /* 0xffff00003f407812 */ /* 0x000fe200078ec0ff */
[C---:B------:R-:W-:Y:S01]  /*8370*/  FFMA.FTZ R53, R55.reuse, R53, -R54 ;  /* 0x0000003537357223 */ /* 0x040fe20000010836 */
[-C--:B------:R-:W-:Y:S01]  /*8380*/  FMUL.FTZ R62, R62, R61.reuse ;  /* 0x0000003d3e3e7220 */ /* 0x080fe20000410000 */
[----:B------:R-:W-:Y:S01]  /*8390*/  FFMA.FTZ R55, R55, R60, R56 ;  /* 0x0000003c37377223 */ /* 0x000fe20000010038 */
[----:B------:R-:W-:Y:S01]  /*83a0*/  LOP3.LUT R60, R129, 0xffff0000, RZ, 0xc0, !PT ;  /* 0xffff0000813c7812 */ /* 0x000fe200078ec0ff */
[C---:B------:R-:W-:Y:S01]  /*83b0*/  FFMA.FTZ R54, R58.reuse, R61, -R67 ;  /* 0x0000003d3a367223 */ /* 0x040fe20000010843 */
[----:B------:R-:W-:Y:S01]  /*83c0*/  LOP3.LUT R39, R39, 0xffff0000, RZ, 0xc0, !PT ;  /* 0xffff000027277812 */ /* 0x000fe200078ec0ff */
[----:B------:R-:W-:Y:S01]  /*83d0*/  FFMA.FTZ R58, R58, R65, R62 ;  /* 0x000000413a3a7223 */ /* 0x000fe2000001003e */
[----:B------:R-:W-:Y:S01]  /*83e0*/  FMUL.FTZ R66, R43, R64 ;  /* 0x000000402b427220 */ /* 0x000fe20000410000 */
[----:B------:R-:W-:Y:S01]  /*83f0*/  IMAD.U32 R56, R49, 0x10000, RZ ;  /* 0x0001000031387824 */ /* 0x000fe200078e00ff */
[----:B------:R-:W-:Y:S01]  /*8400*/  LOP3.LUT R40, R40, 0xffff0000, RZ, 0xc0, !PT ;  /* 0xffff000028287812 */ /* 0x000fe200078ec0ff */
[----:B------:R-:W-:-:S02]  /*8410*/  IMAD.U32 R62, R127, 0x10000, RZ ;  /* 0x000100007f3e7824 */ /* 0x000fc400078e00ff */
[-C--:B------:R-:W-:Y:S01]  /*8420*/  FMUL.FTZ R68, R43, R60.reuse ;  /* 0x0000003c2b447220 */ /* 0x080fe20000410000 */
[----:B------:R-:W-:Y:S01]  /*8430*/  LOP3.LUT R127, R127, 0xffff0000, RZ, 0xc0, !PT ;  /* 0xffff00007f7f7812 */ /* 0x000fe200078ec0ff */
[----:B------:R-:W-:Y:S01]  /*8440*/  FFMA.FTZ R43, R39, R60, -R66 ;  /* 0x0000003c272b7223 */ /* 0x000fe20000010842 */
[----:B------:R-:W-:Y:S01]  /*8450*/  LOP3.LUT R49, R49, 0xffff0000, RZ, 0xc0, !PT ;  /* 0xffff000031317812 */ /* 0x000fe200078ec0ff */
[----:B------:R-:W-:Y:S01]  /*8460*/  IMAD.U32 R37, R36, 0x10000, RZ ;  /* 0x0001000024257824 */ /* 0x000fe200078e00ff */
[----:B------:R-:W-:Y:S01]  /*8470*/  PRMT R51, R126, 0x5410, R51 ;  /* 0x000054107e337816 */ /* 0x000fe20000000033 */
[C---:B------:R-:W-:Y:S01]  /*8480*/  FMUL.FTZ R60, R41.reuse, R62 ;  /* 0x0000003e293c7220 */ /* 0x040fe20000410000 */
[----:B------:R-:W-:Y:S01]  /*8490*/  FMUL.FTZ R61, R41, R56 ;  /* 0x00000038293d7220 */ /* 0x000fe20000410000 */
[----:B------:R-:W-:Y:S01]  /*84a0*/  LOP3.LUT R36, R36, 0xffff0000, RZ, 0xc0, !PT ;  /* 0xffff000024247812 */ /* 0x000fe200078ec0ff */
[----:B------:R-:W-:Y:S01]  /*84b0*/  FMUL.FTZ R63, R40, R127 ;  /* 0x0000007f283f7220 */ /* 0x000fe20000410000 */
[----:B------:R-:W-:Y:S01]  /*84c0*/  LOP3.LUT R59, R38, 0xffff0000, RZ, 0xc0, !PT ;  /* 0xffff0000263b7812 */ /* 0x000fe200078ec0ff */
[----:B------:R-:W-:Y:S01]  /*84d0*/  FMUL.FTZ R65, R40, R49 ;  /* 0x0000003128417220 */ /* 0x000fe20000410000 */
[----:B------:R-:W-:-:S02]  /*84e0*/  IMAD.U32 R38, R42, 0x10000, RZ ;  /* 0x000100002a267824 */ /* 0x000fc400078e00ff */
[C---:B------:R-:W-:Y:S01]  /*84f0*/  FFMA.FTZ R41, R37.reuse, R56, -R60 ;  /* 0x0000003825297223 */ /* 0x040fe2000001083c */
[----:B------:R-:W-:Y:S01]  /*8500*/  FFMA.FTZ R61, R37, R62, R61 ;  /* 0x0000003e253d7223 */ /* 0x000fe2000001003d */
[C---:B------:R-:W-:Y:S01]  /*8510*/  IMAD.U32 R40, R51.reuse, 0x10000, RZ ;  /* 0x0001000033287824 */ /* 0x040fe200078e00ff */
[----:B------:R-:W-:Y:S01]  /*8520*/  LOP3.LUT R42, R42, 0xffff0000, RZ, 0xc0, !PT ;  /* 0xffff00002a2a7812 */ /* 0x000fe200078ec0ff */
[----:B------:R-:W-:Y:S01]  /*8530*/  IMAD.U32 R37, R46, 0x10000, RZ ;  /* 0x000100002e257824 */ /* 0x000fe200078e00ff */
[----:B------:R-:W-:Y:S01]  /*8540*/  LOP3.LUT R51, R51, 0xffff0000, RZ, 0xc0, !PT ;  /* 0xffff000033337812 */ /* 0x000fe200078ec0ff */
[----:B------:R-:W-:Y:S01]  /*8550*/  FFMA.FTZ R56, R36, R49, -R63 ;  /* 0x0000003124387223 */ /* 0x000fe2000001083f */
[----:B------:R-:W-:Y:S01]  /*8560*/  LOP3.LUT R46, R46, 0xffff0000, RZ, 0xc0, !PT ;  /* 0xffff00002e2e7812 */ /* 0x000fe200078ec0ff */
[C---:B------:R-:W-:Y:S01]  /*8570*/  FMUL.FTZ R60, R38.reuse, R40 ;  /* 0x00000028263c7220 */ /* 0x040fe20000410000 */
[----:B------:R-:W-:Y:S01]  /*8580*/  FMUL.FTZ R49, R38, R37 ;  /* 0x0000002526317220 */ /* 0x000fe20000410000 */
[----:B------:R-:W-:Y:S01]  /*8590*/  FFMA.FTZ R39, R39, R64, R68 ;  /* 0x0000004027277223 */ /* 0x000fe20000010044 */
[C---:B------:R-:W-:Y:S01]  /*85a0*/  FMUL.FTZ R38, R42.reuse, R51 ;  /* 0x000000332a267220 */ /* 0x040fe20000410000 */
[-C--:B------:R-:W-:Y:S01]  /*85b0*/  FMUL.FTZ R42, R42, R46.reuse ;  /* 0x0000002e2a2a7220 */ /* 0x080fe20000410000 */
[----:B------:R-:W-:Y:S01]  /*85c0*/  FFMA.FTZ R36, R36, R127, R65 ;  /* 0x0000007f24247223 */ /* 0x000fe20000010041 */
[----:B------:R-:W-:Y:S01]  /*85d0*/  FFMA.FTZ R60, R57, R37, -R60 ;  /* 0x00000025393c7223 */ /* 0x000fe2000001083c */
[----:B------:R-:W-:Y:S01]  /*85e0*/  FFMA.FTZ R37, R59, R46, -R38 ;  /* 0x0000002e3b257223 */ /* 0x000fe20000010826 */
[----:B------:R-:W-:Y:S01]  /*85f0*/  F2FP.BF16.F32.PACK_AB R43, R43, R54 ;  /* 0x000000362b2b723e */ /* 0x000fe200000010ff */
[----:B------:R-:W-:Y:S01]  /*8600*/  FFMA.FTZ R49, R57, R40, R49 ;  /* 0x0000002839317223 */ /* 0x000fe20000010031 */
[----:B------:R-:W-:Y:S01]  /*8610*/  F2FP.BF16.F32.PACK_AB R41, R56, R41 ;  /* 0x000000293829723e */ /* 0x000fe200000010ff */
[----:B------:R-:W-:Y:S01]  /*8620*/  FFMA.FTZ R42, R59, R51, R42 ;  /* 0x000000333b2a7223 */ /* 0x000fe2000001002a */
[----:B------:R-:W-:-:S02]  /*8630*/  F2FP.BF16.F32.PACK_AB R50, R53, R50 ;  /* 0x000000323532723e */ /* 0x000fc400000010ff */
[----:B------:R-:W-:Y:S02]  /*8640*/  F2FP.BF16.F32.PACK_AB R52, R55, R52 ;  /* 0x000000343734723e */ /* 0x000fe400000010ff */
[----:B------:R-:W-:Y:S01]  /*8650*/  F2FP.BF16.F32.PACK_AB R58, R39, R58 ;  /* 0x0000003a273a723e */ /* 0x000fe200000010ff */
[----:B------:R-:W-:Y:S01]  /*8660*/  IMAD.MOV.U32 R39, RZ, RZ, R43 ;  /* 0x000000ffff277224 */ /* 0x000fe200078e002b */
[----:B------:R-:W-:Y:S01]  /*8670*/  F2FP.BF16.F32.PACK_AB R40, R36, R61 ;  /* 0x0000003d2428723e */ /* 0x000fe200000010ff */
[----:B------:R-:W-:Y:S01]  /*8680*/  IMAD.MOV.U32 R36, RZ, RZ, R41 ;  /* 0x000000ffff247224 */ /* 0x000fe200078e0029 */
[----:B------:R-:W-:Y:S01]  /*8690*/  F2FP.BF16.F32.PACK_AB R38, R37, R60 ;  /* 0x0000003c2526723e */ /* 0x000fe200000010ff */
[----:B------:R-:W-:Y:S01]  /*86a0*/  IMAD.MOV.U32 R37, RZ, RZ, R50 ;  /* 0x000000ffff257224 */ /* 0x000fe200078e0032 */
[----:B------:R-:W-:Y:S01]  /*86b0*/  F2FP.BF16.F32.PACK_AB R42, R42, R49 ;  /* 0x000000312a2a723e */ /* 0x000fe200000010ff */
[----:B------:R-:W-:Y:S02]  /*86c0*/  IMAD.MOV.U32 R41, RZ, RZ, R52 ;  /* 0x000000ffff297224 */ /* 0x000fe400078e0034 */
[----:B------:R-:W-:-:S07]  /*86d0*/  IMAD.MOV.U32 R43, RZ, RZ, R58 ;  /* 0x000000ffff2b7224 */ /* 0x000fce00078e003a */
.L_x_1606:
[----:B------:R-:W-:Y:S05]  /*86e0*/  BSYNC B1 ;  /* 0x0000000000017941 */ /* 0x000fea0003800000 */
.L_x_1605:
[----:B------:R-:W-:Y:S01]  /*86f0*/  ISETP.GE.AND P3, PT, R47, R117, PT ;  /* 0x000000752f00720c */ /* 0x000fe20003f66270 */
[----:B------:R-:W-:Y:S02]  /*8700*/  ULDC.64 UR4, c[0x0][0x208] ;  /* 0x0000820000047ab9 */ /* 0x000fe40000000a00 */
[----:B0-----:R4:W-:Y:S10]  /*8710*/  STG.E.128 desc[UR4][R44.64], R36 ;  /* 0x000000242c007986 */ /* 0x0019f4000c101d04 */
[----:B------:R-:W-:Y:S05]  /*8720*/  @P3 BRA `(.L_x_1571) ;  /* 0x0000000000dc3947 */ /* 0x000fea0003800000 */
[--C-:B------:R-:W-:Y:S01]  /*8730*/  IADD3 R110, P3, P4, R88, R110, R47.reuse ;  /* 0x0000006e586e7210 */ /* 0x100fe20007c7e02f */
[----:B------:R-:W-:Y:S01]  /*8740*/  ULDC.64 UR4, c[0x0][0x208] ;  /* 0x0000820000047ab9 */ /* 0x000fe20000000a00 */
[----:B------:R-:W-:-:S04]  /*8750*/  SHF.R.S32.HI R47, RZ, 0x1f, R47 ;  /* 0x0000001fff2f7819 */ /* 0x000fc8000001142f */
[----:B------:R-:W-:Y:S02]  /*8760*/  IADD3.X R48, R0, R48, R47, P3, P4 ;  /* 0x0000003000307210 */ /* 0x000fe40001fe842f */
[----:B------:R-:W-:-:S04]  /*8770*/  LEA R106, P3, R110, R106, 0x1 ;  /* 0x0000006a6e6a7211 */ /* 0x000fc800078608ff */
[----:B------:R-:W-:-:S05]  /*8780*/  LEA.HI.X R107, R110, R107, R48, 0x1, P3 ;  /* 0x0000006b6e6b7211 */ /* 0x000fca00018f0c30 */
[----:B--2---:R0:W-:Y:S01]  /*8790*/  STG.E.128 desc[UR4][R106.64], R40 ;  /* 0x000000286a007986 */ /* 0x0041e2000c101d04 */
[----:B------:R-:W-:Y:S05]  /*87a0*/  BRA `(.L_x_1571) ;  /* 0x0000000000bc7947 */ /* 0x000fea0003800000 */
.L_x_1546:
[----:B------:R-:W2:Y:S02]  /*87b0*/  LDL R36, [R1+0x20] ;  /* 0x0000200001247983 */ /* 0x000ea40000100800 */
[----:B--2---:R-:W-:-:S13]  /*87c0*/  R2UR UR4, R36 ;  /* 0x00000000240472ca */ /* 0x004fda00000e0000 */
[----:B------:R-:W-:-:S06]  /*87d0*/  UISETP.NE.AND UP0, UPT, UR4, 0x3, UPT ;  /* 0x000000030400788c */ /* 0x000fcc000bf05270 */
[----:B------:R-:W-:-:S13]  /*87e0*/  PLOP3.LUT P2, PT, PT, PT, UP0, 0x80, 0x0 ;  /* 0x000000000000781c */ /* 0x000fda0003f4f008 */
[----:B------:R-:W-:Y:S05]  /*87f0*/  @!P2 BRA `(.L_x_1607) ;  /* 0x000000000004a947 */ /* 0x000fea0003800000 */
[----:B------:R-:W-:Y:S01]  /*8800*/  BPT.TRAP 0x1 ;  /* 0x000000040000795c */ /* 0x000fe20000300000 */
.L_x_1607:
[----:B------:R-:W-:Y:S01]  /*8810*/  IMAD R99, R17, 0x8, R16 ;  /* 0x0000000811637824 */ /* 0x000fe200078e0210 */
[----:B------:R-:W-:Y:S01]  /*8820*/  SHF.L.U32 R109, R236, 0x1f, RZ ;  /* 0x0000001fec6d7819 */ /* 0x000fe200000006ff */
[----:B------:R-:W-:Y:S01]  /*8830*/  IMAD R105, R25, -0x40, R2 ;  /* 0xffffffc019697824 */ /* 0x000fe200078e0202 */
[----:B------:R-:W-:Y:S02]  /*8840*/  BSSY B1, `(.L_x_1608) ;  /* 0x0000005000017945 */ /* 0x000fe40003800000 */
[----:B------:R-:W0:Y:S02]  /*8850*/  SYNCS.PHASECHK.TRANS64.TRYWAIT P3, [R99+URZ+0x30890], R109 ;  /* 0x0308906d630075a7 */ /* 0x000e24000806017f */
[----:B------:R-:W-:-:S04]  /*8860*/  VIMNMX R105, R105, 0x40, PT ;  /* 0x0000004069697848 */ /* 0x000fc80003fe0100 */
[----:B------:R-:W-:Y:S01]  /*8870*/  ISETP.GE.AND P4, PT, R23, R105, PT ;  /* 0x000000691700720c */ /* 0x000fe20003f86270 */
[----:B0-----:R-:W-:-:S12]  /*8880*/  @!P3 BRA `(.L_x_1609) ;  /* 0x0000026c0024b947 */ /* 0x001fd80003800000 */
.L_x_2022:
[----:B------:R-:W-:Y:S05]  /*8890*/  BSYNC B1 ;  /* 0x0000000000017941 */ /* 0x000fea0003800000 */
.L_x_1608:
[----:B------:R-:W-:Y:S04]  /*88a0*/  BSSY B1, `(.L_x_1610) ;  /* 0x000000f000017945 */ /* 0x000fe80003800000 */
[----:B------:R-:W-:Y:S05]  /*88b0*/  @P4 BRA `(.L_x_1611) ;  /* 0x0000000000344947 */ /* 0x000fea0003800000 */
[----:B------:R-:W-:Y:S01]  /*88c0*/  ISETP.NE.AND P5, PT, R30, RZ, PT ;  /* 0x000000ff1e00720c */ /* 0x000fe20003fa5270 */
[----:B------:R-:W-:Y:S01]  /*88d0*/  ULDC.64 UR4, c[0x0][0x208] ;  /* 0x0000820000047ab9 */ /* 0x000fe20000000a00 */
[----:B------:R-:W-:Y:S02]  /*88e0*/  ISETP.NE.AND P4, PT, R93, RZ, PT ;  /* 0x000000ff5d00720c */ /* 0x000fe40003f85270 */
[----:B------:R-:W-:-:S09]  /*88f0*/  ISETP.NE.AND P3, PT, R94, RZ, PT ;  /* 0x000000ff5e00720c */ /* 0x000fd20003f65270 */
[----:B------:R-:W1:Y:S04]  /*8900*/  @P5 LDS.128 R36, [R102+0x20400] ;  /* 0x0204000066245984 */ /* 0x000e680000000c00 */
[----:B------:R-:W2:Y:S04]  /*8910*/  @P3 LDS.128 R40, [R102+0x24400] ;  /* 0x0244000066283984 */ /* 0x000ea80000000c00 */
[----:B-1----:R-:W-:Y:S01]  /*8920*/  @P5 STG.E.128 desc[UR4][R50.64], R36 ;  /* 0x0000002432005986 */ /* 0x002fe2000c101d04 */
[----:B------:R-:W-:-:S03]  /*8930*/  ISETP.NE.AND P5, PT, R95, RZ, PT ;  /* 0x000000ff5f00720c */ /* 0x000fc60003fa5270 */
[----:B------:R-:W1:Y:S04]  /*8940*/  @P4 LDS.128 R36, [R102+0x22400] ;  /* 0x0224000066244984 */ /* 0x000e680000000c00 */
[----:B--2---:R-:W-:Y:S06]  /*8950*/  @P3 STG.E.128 desc[UR4][R50.64+0x100], R40 ;  /* 0x0001002832003986 */ /* 0x004fec000c101d04 */
[----:B------:R-:W2:Y:S04]  /*8960*/  @P5 LDS.128 R44, [R102+0x26400] ;  /* 0x02640000662c5984 */ /* 0x000ea80000000c00 */
[----:B-1----:R1:W-:Y:S04]  /*8970*/  @P4 STG.E.128 desc[UR4][R50.64+0x80], R36 ;  /* 0x0000802432004986 */ /* 0x0023e8000c101d04 */
[----:B--2---:R1:W-:Y:S02]  /*8980*/  @P5 STG.E.128 desc[UR4][R50.64+0x180], R44 ;  /* 0x0001802c32005986 */ /* 0x0043e4000c101d04 */
.L_x_1611:
[----:B------:R-:W-:Y:S05]  /*8990*/  BSYNC B1 ;  /* 0x0000000000017941 */ /* 0x000fea0003800000 */
.L_x_1610:
[----:B-1----:R-:W-:-:S05]  /*89a0*/  VIADD R36, R23, 0x20 ;  /* 0x0000002017247836 */ /* 0x002fca0000000000 */
[----:B------:R-:W-:-:S13]  /*89b0*/  ISETP.GE.AND P3, PT, R36, R105, PT ;  /* 0x000000692400720c */ /* 0x000fda0003f66270 */
        /* <DEDUP_REMOVED lines=14> */
.L_x_1571:
[----:B------:R-:W-:Y:S05]  /*8aa0*/  BSYNC B0 ;  /* 0x0000000000007941 */ /* 0x000fea0003800000 */
.L_x_1545:
[----:B-1234-:R-:W1:Y:S01]  /*8ab0*/  S2R R36, SR_TID.X ;  /* 0x0000000000247919 */ /* 0x01ee620000002100 */
        /* <DEDUP_REMOVED lines=8> */
[----:B-1----:R-:W-:Y:S01]  /*8b40*/  LOP3.LUT R36, R36, 0x7f, RZ, 0xc0, !PT ;  /* 0x0000007f24247812 */ /* 0x002fe200078ec0ff */
[----:B--2---:R1:W-:Y:S03]  /*8b50*/  BAR.SYNC.DEFER_BLOCKING R108, 0x80 ;  /* 0x0002006c0000751d */ /* 0x0043e60000010000 */
[----:B------:R-:W-:-:S13]  /*8b60*/  ISETP.NE.AND P3, PT, R36, RZ, PT ;  /* 0x000000ff2400720c */ /* 0x000fda0003f65270 */
[----:B------:R-:W-:-:S05]  /*8b70*/  @!P3 VIADD R36, R99, 0x308a0 ;  /* 0x000308a06324b836 */ /* 0x000fca0000000000 */
[----:B------:R-:W-:-:S04]  /*8b80*/  @!P3 PRMT R36, RZ, 0x654, R36 ;  /* 0x00000654ff24b816 */ /* 0x000fc80000000024 */
[----:B------:R1:W-:Y:S01]  /*8b90*/  @!P3 SYNCS.ARRIVE.TRANS64.RED.A1T0 RZ, [R36+URZ], RZ ;  /* 0x000000ff24ffb9a7 */ /* 0x0003e2000810043f */
[----:B------:R-:W-:Y:S05]  /*8ba0*/  @!P2 BRA `(.L_x_1613) ;  /* 0x000000000004a947 */ /* 0x000fea0003800000 */
[----:B------:R-:W-:Y:S01]  /*8bb0*/  BPT.TRAP 0x1 ;  /* 0x000000040000795c */ /* 0x000fe20000300000 */
.L_x_1613:
[----:B------:R-:W-:Y:S05]  /*8bc0*/  BSYNC B0 ;  /* 0x0000000000007941 */ /* 0x000fea0003800000 */
.L_x_1612:
[----:B------:R-:W2:Y:S01]  /*8bd0*/  SYNCS.PHASECHK.TRANS64.TRYWAIT P2, [R99+URZ+0x308b0], R109 ;  /* 0x0308b06d630075a7 */ /* 0x000ea2000804017f */
[----:B------:R-:W-:Y:S01]  /*8be0*/  ULDC.64 UR4, c[0x0][0x318] ;  /* 0x0000c60000047ab9 */ /* 0x000fe20000000a00 */
[----:B------:R-:W-:Y:S01]  /*8bf0*/  ULDC.64 UR60, c[0x0][0x328] ;  /* 0x0000ca00003c7ab9 */ /* 0x000fe20000000a00 */
[----:B-1----:R-:W-:Y:S01]  /*8c00*/  IMAD.U32 R36, RZ, RZ, UR5 ;  /* 0x00000005ff247e24 */ /* 0x002fe2000f8e00ff */
[----:B------:R-:W-:Y:S01]  /*8c10*/  BSSY B0, `(.L_x_1614) ;  /* 0x0000007000007945 */ /* 0x000fe20003800000 */
[----:B------:R-:W-:Y:S01]  /*8c20*/  IMAD.U32 R37, RZ, RZ, UR4 ;  /* 0x00000004ff257e24 */ /* 0x000fe2000f8e00ff */
[----:B------:R-:W-:Y:S01]  /*8c30*/  ISETP.GE.AND P4, PT, R23, R105, PT ;  /* 0x000000691700720c */ /* 0x000fe20003f86270 */
[----:B------:R-:W-:Y:S01]  /*8c40*/  IMAD.WIDE R48, R25, 0x40, R76 ;  /* 0x0000004019307825 */ /* 0x000fe200078e024c */
[----:B------:R1:W-:Y:S04]  /*8c50*/  STL [R1], R36 ;  /* 0x0000002401007387 */ /* 0x0003e80000100800 */
[----:B------:R1:W-:Y:S02]  /*8c60*/  STL [R1+0x4], R37 ;  /* 0x0000042501007387 */ /* 0x0003e40000100800 */
[----:B-12---:R-:W-:Y:S05]  /*8c70*/  @!P2 BRA `(.L_x_1615) ;  /* 0x00000268003ca947 */ /* 0x006fea0003800000 */
.L_x_2023:
[----:B------:R-:W-:Y:S05]  /*8c80*/  BSYNC B0 ;  /* 0x0000000000007941 */ /* 0x000fea0003800000 */
.L_x_1614:
[----:B------:R-:W-:Y:S04]  /*8c90*/  BSSY B0, `(.L_x_1616) ;  /* 0x000001e000007945 */ /* 0x000fe80003800000 */
[----:B------:R-:W-:Y:S05]  /*8ca0*/  @P4 BRA `(.L_x_1617) ;  /* 0x0000000000704947 */ /* 0x000fea0003800000 */
[----:B------:R-:W2:Y:S01]  /*8cb0*/  LDL R37, [R1+0x4] ;  /* 0x0000040001257983 */ /* 0x000ea20000100800 */
[----:B------:R-:W-:-:S03]  /*8cc0*/  ULDC UR6, c[0x0][0x2f4] ;  /* 0x0000bd0000067ab9 */ /* 0x000fc60000000800 */
[----:B------:R-:W3:Y:S04]  /*8cd0*/  LDL R36, [R1] ;  /* 0x0000000001247983 */ /* 0x000ee80000100800 */
[----:B------:R-:W4:Y:S04]  /*8ce0*/  LDL R44, [R1+0xc] ;  /* 0x00000c00012c7983 */ /* 0x000f280000100800 */
[----:B0-----:R-:W5:Y:S01]  /*8cf0*/  LDL R42, [R1+0x10] ;  /* 0x00001000012a7983 */ /* 0x001f620000100800 */
[----:B------:R-:W-:Y:S01]  /*8d00*/  ISETP.GE.AND P5, PT, R18, UR6, PT ;  /* 0x0000000612007c0c */ /* 0x000fe2000bfa6270 */
[----:B------:R-:W-:Y:S01]  /*8d10*/  IMAD R43, R49, UR60, RZ ;  /* 0x0000003c312b7c24 */ /* 0x000fe2000f8e02ff */
[----:B------:R-:W-:Y:S01]  /*8d20*/  ISETP.GE.AND P4, PT, R221, UR6, PT ;  /* 0x00000006dd007c0c */ /* 0x000fe2000bf86270 */
[----:B------:R-:W-:-:S02]  /*8d30*/  IMAD.MOV.U32 R40, RZ, RZ, R86 ;  /* 0x000000ffff287224 */ /* 0x000fc400078e0056 */
[----:B------:R-:W-:Y:S02]  /*8d40*/  IMAD.MOV.U32 R41, RZ, RZ, R98 ;  /* 0x000000ffff297224 */ /* 0x000fe400078e0062 */
[C---:B------:R-:W-:Y:S02]  /*8d50*/  IMAD R43, R48.reuse, UR61, R43 ;  /* 0x0000003d302b7c24 */ /* 0x040fe4000f8e022b */
[----:B------:R-:W-:-:S04]  /*8d60*/  IMAD.WIDE.U32 R40, R48, UR60, R40 ;  /* 0x0000003c30287c25 */ /* 0x000fc8000f8e0028 */
[----:B------:R-:W-:Y:S01]  /*8d70*/  IMAD.IADD R41, R41, 0x1, R43 ;  /* 0x0000000129297824 */ /* 0x000fe200078e022b */
[----:B--2---:R-:W-:Y:S02]  /*8d80*/  R2UR UR4, R37 ;  /* 0x00000000250472ca */ /* 0x004fe400000e0000 */
[----:B---3--:R-:W-:Y:S02]  /*8d90*/  R2UR UR7, R36 ;  /* 0x00000000240772ca */ /* 0x008fe400000e0000 */
[----:B------:R-:W0:Y:S09]  /*8da0*/  @!P5 LDS.128 R36, [R102+0x400] ;  /* 0x000400006624d984 */ /* 0x000e320000000c00 */
[----:B------:R-:W-:Y:S01]  /*8db0*/  LEA R50, P2, R40, UR4, 0x1 ;  /* 0x0000000428327c11 */ /* 0x000fe2000f8408ff */
[----:B------:R-:W-:-:S03]  /*8dc0*/  ULDC.64 UR4, c[0x0][0x208] ;  /* 0x0000820000047ab9 */ /* 0x000fc60000000a00 */
[----:B------:R-:W-:Y:S02]  /*8dd0*/  LEA.HI.X R51, R40, UR7, R41, 0x1, P2 ;  /* 0x0000000728337c11 */ /* 0x000fe400090f0c29 */
[----:B----4-:R-:W-:-:S03]  /*8de0*/  ISETP.GE.AND P2, PT, R44, UR6, PT ;  /* 0x000000062c007c0c */ /* 0x010fc6000bf46270 */
[----:B0-----:R-:W-:Y:S01]  /*8df0*/  @!P5 STG.E.128 desc[UR4][R50.64], R36 ;  /* 0x000000243200d986 */ /* 0x001fe2000c101d04 */
[----:B-----5:R-:W-:-:S03]  /*8e00*/  ISETP.GE.AND P5, PT, R42, UR6, PT ;  /* 0x000000062a007c0c */ /* 0x020fc6000bfa6270 */
[----:B------:R-:W0:Y:S06]  /*8e10*/  @!P4 LDS.128 R36, [R102+0x2400] ;  /* 0x002400006624c984 */ /* 0x000e2c0000000c00 */
[----:B------:R-:W2:Y:S04]  /*8e20*/  @!P2 LDS.128 R40, [R102+0x4400] ;  /* 0x004400006628a984 */ /* 0x000ea80000000c00 */
[----:B------:R-:W3:Y:S04]  /*8e30*/  @!P5 LDS.128 R44, [R102+0x6400] ;  /* 0x00640000662cd984 */ /* 0x000ee80000000c00 */
[----:B0-----:R4:W-:Y:S04]  /*8e40*/  @!P4 STG.E.128 desc[UR4][R50.64+0x80], R36 ;  /* 0x000080243200c986 */ /* 0x0019e8000c101d04 */
[----:B--2---:R4:W-:Y:S04]  /*8e50*/  @!P2 STG.E.128 desc[UR4][R50.64+0x100], R40 ;  /* 0x000100283200a986 */ /* 0x0049e8000c101d04 */
[----:B---3--:R4:W-:Y:S02]  /*8e60*/  @!P5 STG.E.128 desc[UR4][R50.64+0x180], R44 ;  /* 0x0001802c3200d986 */ /* 0x0089e4000c101d04 */
.L_x_1617:
[----:B------:R-:W-:Y:S05]  /*8e70*/  BSYNC B0 ;  /* 0x0000000000007941 */ /* 0x000fea0003800000 */
.L_x_1616:
[----:B----4-:R-:W-:Y:S01]  /*8e80*/  VIADD R36, R23, 0x20 ;  /* 0x0000002017247836 */ /* 0x010fe20000000000 */
[----:B------:R-:W-:Y:S04]  /*8e90*/  BSSY B0, `(.L_x_1618) ;  /* 0x0000023000007945 */ /* 0x000fe80003800000 */
[----:B------:R-:W-:-:S13]  /*8ea0*/  ISETP.GE.AND P2, PT, R36, R105, PT ;  /* 0x000000692400720c */ /* 0x000fda0003f46270 */
[----:B------:R-:W-:Y:S05]  /*8eb0*/  @P2 BRA `(.L_x_1619) ;  /* 0x0000000000802947 */ /* 0x000fea0003800000 */
[----:B------:R-:W2:Y:S01]  /*8ec0*/  LDL R36, [R1] ;  /* 0x0000000001247983 */ /* 0x000ea20000100800 */
[----:B------:R-:W-:-:S03]  /*8ed0*/  ULDC UR6, c[0x0][0x2f4] ;  /* 0x0000bd0000067ab9 */ /* 0x000fc60000000800 */
[----:B------:R-:W3:Y:S04]  /*8ee0*/  LDL R39, [R1+0xc] ;  /* 0x00000c0001277983 */ /* 0x000ee80000100800 */
[----:B------:R-:W4:Y:S04]  /*8ef0*/  LDL R38, [R1+0x10] ;  /* 0x0000100001267983 */ /* 0x000f280000100800 */
[----:B------:R-:W5:Y:S01]  /*8f00*/  LDL R37, [R1+0x4] ;  /* 0x0000040001257983 */ /* 0x000f620000100800 */
[----:B------:R-:W-:Y:S01]  /*8f10*/  ISETP.GE.AND P2, PT, R18, UR6, PT ;  /* 0x0000000612007c0c */ /* 0x000fe2000bf46270 */
[----:B0-----:R-:W-:Y:S01]  /*8f20*/  IMAD.MOV.U32 R40, RZ, RZ, R86 ;  /* 0x000000ffff287224 */ /* 0x001fe200078e0056 */
[----:B------:R-:W-:Y:S01]  /*8f30*/  IADD3 R43, P4, R48, 0x20, RZ ;  /* 0x00000020302b7810 */ /* 0x000fe20007f9e0ff */
[----:B------:R-:W-:Y:S01]  /*8f40*/  IMAD.MOV.U32 R41, RZ, RZ, R98 ;  /* 0x000000ffff297224 */ /* 0x000fe200078e0062 */
[----:B------:R-:W-:-:S03]  /*8f50*/  ISETP.GE.AND P5, PT, R221, UR6, PT ;  /* 0x00000006dd007c0c */ /* 0x000fc6000bfa6270 */
[----:B------:R-:W-:Y:S02]  /*8f60*/  IMAD.X R48, RZ, RZ, R49, P4 ;  /* 0x000000ffff307224 */ /* 0x000fe400020e0631 */
[----:B------:R-:W-:-:S04]  /*8f70*/  IMAD.WIDE.U32 R40, R43, UR60, R40 ;  /* 0x0000003c2b287c25 */ /* 0x000fc8000f8e0028 */
[----:B------:R-:W-:-:S04]  /*8f80*/  IMAD R48, R48, UR60, RZ ;  /* 0x0000003c30307c24 */ /* 0x000fc8000f8e02ff */
[----:B------:R-:W-:-:S04]  /*8f90*/  IMAD R43, R43, UR61, R48 ;  /* 0x0000003d2b2b7c24 */ /* 0x000fc8000f8e0230 */
[----:B------:R-:W-:Y:S01]  /*8fa0*/  IMAD.IADD R41, R41, 0x1, R43 ;  /* 0x0000000129297824 */ /* 0x000fe200078e022b */
[----:B--2---:R-:W-:Y:S01]  /*8fb0*/  R2UR UR7, R36 ;  /* 0x00000000240772ca */ /* 0x004fe200000e0000 */
[----:B---3--:R-:W-:Y:S02]  /*8fc0*/  IMAD.MOV.U32 R44, RZ, RZ, R39 ;  /* 0x000000ffff2c7224 */ /* 0x008fe400078e0027 */
[----:B----4-:R-:W-:Y:S01]  /*8fd0*/  IMAD.MOV.U32 R42, RZ, RZ, R38 ;  /* 0x000000ffff2a7224 */ /* 0x010fe200078e0026 */
[----:B-----5:R-:W-:Y:S02]  /*8fe0*/  R2UR UR4, R37 ;  /* 0x00000000250472ca */ /* 0x020fe400000e0000 */
[----:B------:R-:W0:Y:S11]  /*8ff0*/  @!P2 LDS.128 R36, [R102+0x1400] ;  /* 0x001400006624a984 */ /* 0x000e360000000c00 */
[----:B------:R-:W-:Y:S01]  /*9000*/  LEA R48, P4, R40, UR4, 0x1 ;  /* 0x0000000428307c11 */ /* 0x000fe2000f8808ff */
[----:B------:R-:W-:-:S03]  /*9010*/  ULDC.64 UR4, c[0x0][0x208] ;  /* 0x0000820000047ab9 */ /* 0x000fc60000000a00 */
[----:B------:R-:W-:Y:S02]  /*9020*/  LEA.HI.X R49, R40, UR7, R41, 0x1, P4 ;  /* 0x0000000728317c11 */ /* 0x000fe4000a0f0c29 */
[----:B------:R-:W-:-:S03]  /*9030*/  ISETP.GE.AND P4, PT, R44, UR6, PT ;  /* 0x000000062c007c0c */ /* 0x000fc6000bf86270 */
[----:B0-----:R-:W-:Y:S01]  /*9040*/  @!P2 STG.E.128 desc[UR4][R48.64], R36 ;  /* 0x000000243000a986 */ /* 0x001fe2000c101d04 */
[----:B------:R-:W-:-:S03]  /*9050*/  ISETP.GE.AND P2, PT, R42, UR6, PT ;  /* 0x000000062a007c0c */ /* 0x000fc6000bf46270 */
[----:B------:R-:W0:Y:S06]  /*9060*/  @!P5 LDS.128 R36, [R102+0x3400] ;  /* 0x003400006624d984 */ /* 0x000e2c0000000c00 */
[----:B------:R-:W2:Y:S04]  /*9070*/  @!P4 LDS.128 R40, [R102+0x5400] ;  /* 0x005400006628c984 */ /* 0x000ea80000000c00 */
[----:B------:R-:W3:Y:S04]  /*9080*/  @!P2 LDS.128 R44, [R102+0x7400] ;  /* 0x00740000662ca984 */ /* 0x000ee80000000c00 */
[----:B0-----:R4:W-:Y:S04]  /*9090*/  @!P5 STG.E.128 desc[UR4][R48.64+0x80], R36 ;  /* 0x000080243000d986 */ /* 0x0019e8000c101d04 */
[----:B--2---:R4:W-:Y:S04]  /*90a0*/  @!P4 STG.E.128 desc[UR4][R48.64+0x100], R40 ;  /* 0x000100283000c986 */ /* 0x0049e8000c101d04 */
[----:B---3--:R4:W-:Y:S02]  /*90b0*/  @!P2 STG.E.128 desc[UR4][R48.64+0x180], R44 ;  /* 0x0001802c3000a986 */ /* 0x0089e4000c101d04 */
.L_x_1619:
[----:B------:R-:W-:Y:S05]  /*90c0*/  BSYNC B0 ;  /* 0x0000000000007941 */ /* 0x000fea0003800000 */
.L_x_1618:
[----:B------:R-:W-:Y:S01]  /*90d0*/  @!PT LDS RZ, [RZ] ;  /* 0x00000000fffff984 */ /* 0x000fe20000000800 */
[----:B------:R-:W-:Y:S01]  /*90e0*/  @!PT LDS RZ, [RZ] ;  /* 0x00000000fffff984 */ /* 0x000fe20000000800 */
[----:B------:R-:W-:Y:S01]  /*90f0*/  @!PT LDS RZ, [RZ] ;  /* 0x00000000fffff984 */ /* 0x000fe20000000800 */
[----:B------:R-:W-:Y:S01]  /*9100*/  @!PT LDS RZ, [RZ] ;  /* 0x00000000fffff984 */ /* 0x000fe20000000800 */
[----:B------:R2:W-:Y:S06]  /*9110*/  MEMBAR.ALL.CTA ;  /* 0x0000000000007992 */ /* 0x0005ec0000008000 */
[----:B--2---:R-:W2:Y:S01]  /*9120*/  FENCE.VIEW.ASYNC.S ;  /* 0x00000000000073c6 */ /* 0x004ea20000000000 */
[----:B01----:R-:W-:Y:S01]  /*9130*/  @!P3 VIADD R99, R99, 0x308c0 ;  /* 0x000308c06363b836 */ /* 0x003fe20000000000 */
[----:B--2---:R0:W-:Y:S01]  /*9140*/  BAR.SYNC.DEFER_BLOCKING R108, 0x80 ;  /* 0x0002006c0000751d */ /* 0x0041e20000010000 */
[----:B------:R-:W-:Y:S01]  /*9150*/  ISETP.NE.AND P4, PT, R100, RZ, PT ;  /* 0x000000ff6400720c */ /* 0x000fe20003f85270 */
[----:B------:R-:W-:-:S02]  /*9160*/  VIADD R17, R17, 0x1 ;  /* 0x0000000111117836 */ /* 0x000fc40000000000 */
[----:B------:R-:W-:Y:S02]  /*9170*/  @!P3 PRMT R99, RZ, 0x654, R99 ;  /* 0x00000654ff63b816 */ /* 0x000fe40000000063 */
[----:B------:R-:W-:Y:S02]  /*9180*/  PLOP3.LUT P2, PT, PT, PT, PT, 0x8, 0x0 ;  /* 0x000000000000781c */ /* 0x000fe40003f4e170 */
[----:B------:R0:W-:Y:S01]  /*9190*/  @!P3 SYNCS.ARRIVE.TRANS64.RED.A1T0 RZ, [R99+URZ], RZ ;  /* 0x000000ff63ffb9a7 */ /* 0x0001e2000810043f */
[----:B------:R-:W-:-:S04]  /*91a0*/  ISETP.NE.AND P3, PT, R17, 0x2, PT ;  /* 0x000000021100780c */ /* 0x000fc80003f65270 */
[----:B----4-:R-:W-:Y:S02]  /*91b0*/  SEL R37, RZ, 0x1, P3 ;  /* 0x00000001ff257807 */ /* 0x010fe40001800000 */
[----:B------:R-:W-:Y:S02]  /*91c0*/  SEL R17, R17, RZ, P3 ;  /* 0x000000ff11117207 */ /* 0x000fe40001800000 */
[----:B------:R-:W-:Y:S01]  /*91d0*/  LOP3.LUT R236, R236, R37, RZ, 0x3c, !PT ;  /* 0x00000025ecec7212 */ /* 0x000fe200078e3cff */
[----:B0-----:R-:W-:Y:S06]  /*91e0*/  @P4 BRA `(.L_x_1620) ;  /* 0xffffffa000404947 */ /* 0x001fec000383ffff */
.L_x_1540:
[----:B------:R-:W2:Y:S01]  /*91f0*/  LDL R36, [R1+0x14] ;  /* 0x0000140001247983 */ /* 0x000ea20000100800 */
[----:B------:R-:W0:Y:S01]  /*9200*/  LDC R0, c[0x0][0x448] ;  /* 0x00011200ff007b82 */ /* 0x000e220000000800 */
[----:B------:R-:W-:Y:S01]  /*9210*/  IADD3 R7, R220, 0x1, -R219 ;  /* 0x00000001dc077810 */ /* 0x000fe20007ffe8db */
[----:B------:R-:W-:Y:S06]  /*9220*/  BSSY B0, `(.L_x_1621) ;  /* 0x000000d000007945 */ /* 0x000fec0003800000 */
[----:B------:R-:W1:Y:S01]  /*9230*/  LDC.64 R2, c[0x0][0x9e0] ;  /* 0x00027800ff027b82 */ /* 0x000e620000000a00 */
[----:B0-----:R-:W-:-:S02]  /*9240*/  ISETP.NE.AND P1, PT, R0, 0x1, PT ;  /* 0x000000010000780c */ /* 0x001fc40003f25270 */
[----:B-1----:R-:W-:-:S11]  /*9250*/  ISETP.GE.AND P3, PT, R3, 0x1, PT ;  /* 0x000000010300780c */ /* 0x002fd60003f66270 */
[----:B------:R-:W0:Y:S08]  /*9260*/  @P1 LDC R5, c[0x0][0x44c] ;  /* 0x00011300ff051b82 */ /* 0x000e300000000800 */
[----:B------:R-:W1:Y:S01]  /*9270*/  @P1 LDC R4, c[0x0][0x450] ;  /* 0x00011400ff041b82 */ /* 0x000e620000000800 */
[----:B--2---:R-:W-:-:S04]  /*9280*/  VIADD R0, R36, 0x7f ;  /* 0x0000007f24007836 */ /* 0x004fc80000000000 */
[----:B0-----:R-:W-:-:S05]  /*9290*/  @P1 IMAD.HI.U32 R5, R0, R5, RZ ;  /* 0x0000000500051227 */ /* 0x001fca00078e00ff */
[----:B-1----:R-:W-:-:S05]  /*92a0*/  @P1 SHF.R.U32.HI R0, RZ, R4, R5 ;  /* 0x00000004ff001219 */ /* 0x002fca0000011605 */
[----:B------:R-:W-:Y:S01]  /*92b0*/  IMAD.IADD R7, R7, 0x1, R0 ;  /* 0x0000000107077824 */ /* 0x000fe200078e0200 */
[----:B------:R-:W-:Y:S06]  /*92c0*/  @P2 BRA `(.L_x_1622) ;  /* 0x0000000000082947 */ /* 0x000fec0003800000 */
[----:B------:R-:W0:Y:S02]  /*92d0*/  FENCE.VIEW.ASYNC.G ;  /* 0x00000000000073c6 */ /* 0x000e240000000100 */
[----:B0-----:R-:W-:Y:S06]  /*92e0*/  BAR.ARV 0xc, 0x180 ;  /* 0x0306000000007b1d */ /* 0x001fec0000002000 */
.L_x_1622:
[----:B------:R-:W-:Y:S05]  /*92f0*/  BSYNC B0 ;  /* 0x0000000000007941 */ /* 0x000fea0003800000 */
.L_x_1621:
[----:B------:R-:W-:Y:S01]  /*9300*/  IMAD.IADD R2, R7, 0x1, R2 ;  /* 0x0000000107027824 */ /* 0x000fe200078e0202 */
[----:B------:R-:W-:Y:S06]  /*9310*/  @!P3 BRA `(.L_x_1623) ;  /* 0x000000000048b947 */ /* 0x000fec0003800000 */
        /* <DEDUP_REMOVED lines=11> */
.L_x_1625:
[----:B------:R-:W-:-:S13]  /*93d0*/  ISETP.NE.AND P0, PT, R3, 0x1, PT ;  /* 0x000000010300780c */ /* 0x000fda0003f05270 */
[----:B------:R-:W0:Y:S02]  /*93e0*/  @P0 LDC.64 R4, c[0x0][0x9e8] ;  /* 0x00027a00ff040b82 */ /* 0x000e240000000a00 */
[----:B0-----:R-:W-:-:S05]  /*93f0*/  @P0 IMAD.HI.U32 R4, R0, R4, RZ ;  /* 0x0000000400040227 */ /* 0x001fca00078e00ff */
[----:B------:R-:W-:-:S07]  /*9400*/  @P0 SHF.R.U32.HI R0, RZ, R5, R4 ;  /* 0x00000005ff000219 */ /* 0x000fce0000011604 */
.L_x_1626:
[----:B------:R-:W-:Y:S05]  /*9410*/  BSYNC B0 ;  /* 0x0000000000007941 */ /* 0x000fea0003800000 */
.L_x_1624:
[----:B------:R-:W-:-:S05]  /*9420*/  IMAD R5, R0, R3, R3 ;  /* 0x0000000300057224 */ /* 0x000fca00078e0203 */
[----:B------:R-:W-:-:S07]  /*9430*/  VIMNMX R2, R2, R5, PT ;  /* 0x0000000502027248 */ /* 0x000fce0003fe0100 */
.L_x_1623:
[----:B------:R-:W0:Y:S01]  /*9440*/  @P1 LDC R0, c[0x0][0x44c] ;  /* 0x00011300ff001b82 */ /* 0x000e220000000800 */
[----:B------:R-:W-:Y:S01]  /*9450*/  VIADD R2, R2, 0x3f ;  /* 0x0000003f02027836 */ /* 0x000fe20000000000 */
[----:B------:R-:W-:Y:S01]  /*9460*/  ULDC UR4, c[0x0][0x9dc] ;  /* 0x0002770000047ab9 */ /* 0x000fe20000000800 */
[----:B------:R-:W-:-:S03]  /*9470*/  IMAD.MOV.U32 R7, RZ, RZ, R36 ;  /* 0x000000ffff077224 */ /* 0x000fc600078e0024 */
[----:B------:R-:W-:Y:S02]  /*9480*/  SHF.R.S32.HI R5, RZ, 0x1f, R2 ;  /* 0x0000001fff057819 */ /* 0x000fe40000011402 */
[----:B------:R-:W1:Y:S02]  /*9490*/  @P1 LDC R9, c[0x0][0x450] ;  /* 0x00011400ff091b82 */ /* 0x000e640000000800 */
[----:B------:R-:W-:-:S04]  /*94a0*/  LEA.HI R5, R5, R2, RZ, 0x6 ;  /* 0x0000000205057211 */ /* 0x000fc800078f30ff */
[----:B------:R-:W-:Y:S01]  /*94b0*/  SHF.R.S32.HI R5, RZ, 0x6, R5 ;  /* 0x00000006ff057819 */ /* 0x000fe20000011405 */
[----:B0-----:R-:W-:-:S05]  /*94c0*/  @P1 IMAD.HI.U32 R0, R36, R0, RZ ;  /* 0x0000000024001227 */ /* 0x001fca00078e00ff */
[----:B-1----:R-:W-:Y:S02]  /*94d0*/  @P1 SHF.R.U32.HI R7, RZ, R9, R0 ;  /* 0x00000009ff071219 */ /* 0x002fe40000011600 */
[----:B------:R-:W-:-:S03]  /*94e0*/  VIMNMX R9, R104, R5, PT ;  /* 0x0000000568097248 */ /* 0x000fc60003fe0100 */
        /* <DEDUP_REMOVED lines=13> */
.L_x_1629:
[----:B------:R-:W-:-:S13]  /*95c0*/  ISETP.NE.AND P0, PT, R3, 0x1, PT ;  /* 0x000000010300780c */ /* 0x000fda0003f05270 */
[----:B------:R-:W0:Y:S02]  /*95d0*/  @P0 LDC.64 R4, c[0x0][0x9e8] ;  /* 0x00027a00ff040b82 */ /* 0x000e240000000a00 */
[----:B0-----:R-:W-:-:S05]  /*95e0*/  @P0 IMAD.HI.U32 R4, R0, R4, RZ ;  /* 0x0000000400040227 */ /* 0x001fca00078e00ff */
[----:B------:R-:W-:-:S07]  /*95f0*/  @P0 SHF.R.U32.HI R0, RZ, R5, R4 ;  /* 0x00000005ff000219 */ /* 0x000fce0000011604 */
.L_x_1630:
[----:B------:R-:W-:Y:S05]  /*9600*/  BSYNC B0 ;  /* 0x0000000000007941 */ /* 0x000fea0003800000 */
.L_x_1628:
[----:B------:R-:W-:-:S05]  /*9610*/  IMAD R3, R0, R3, RZ ;  /* 0x0000000300037224 */ /* 0x000fca00078e02ff */
[----:B------:R-:W-:-:S07]  /*9620*/  VIMNMX R2, R2, R3, !PT ;  /* 0x0000000302027248 */ /* 0x000fce0007fe0100 */
.L_x_1627:
[----:B------:R-:W-:Y:S01]  /*9630*/  SHF.R.S32.HI R3, RZ, 0x1f, R2 ;  /* 0x0000001fff037819 */ /* 0x000fe20000011402 */
[----:B------:R-:W-:Y:S01]  /*9640*/  BSSY B0, `(.L_x_1631) ;  /* 0x0000027000007945 */ /* 0x000fe20003800000 */
[----:B------:R-:W-:Y:S02]  /*9650*/  IMAD.MOV.U32 R100, RZ, RZ, RZ ;  /* 0x000000ffff647224 */ /* 0x000fe400078e00ff */
[----:B------:R-:W-:-:S04]  /*9660*/  LEA.HI R3, R3, R2, RZ, 0x6 ;  /* 0x0000000203037211 */ /* 0x000fc800078f30ff */
[----:B------:R-:W-:-:S04]  /*9670*/  SHF.R.S32.HI R3, RZ, 0x6, R3 ;  /* 0x00000006ff037819 */ /* 0x000fc80000011403 */
[----:B------:R-:W-:-:S04]  /*9680*/  VIMNMX R11, RZ, R3, !PT ;  /* 0x00000003ff0b7248 */ /* 0x000fc80007fe0100 */
[----:B------:R-:W-:-:S13]  /*9690*/  ISETP.GT.AND P0, PT, R9, R11, PT ;  /* 0x0000000b0900720c */ /* 0x000fda0003f04270 */
[----:B------:R-:W-:Y:S05]  /*96a0*/  @!P0 BRA `(.L_x_1632) ;  /* 0x0000000000808947 */ /* 0x000fea0003800000 */
[----:B------:R-:W2:Y:S01]  /*96b0*/  LDL R0, [R1+0x4c] ;  /* 0x00004c0001007983 */ /* 0x000ea20000100800 */
[----:B------:R-:W-:Y:S01]  /*96c0*/  ULDC UR4, c[0x0][0x9f0] ;  /* 0x00027c0000047ab9 */ /* 0x000fe20000000800 */
[----:B--2---:R-:W-:-:S04]  /*96d0*/  ISETP.NE.AND P0, PT, R0, RZ, PT ;  /* 0x000000ff0000720c */ /* 0x004fc80003f05270 */
[----:B------:R-:W-:-:S04]  /*96e0*/  SEL R6, R0, UR4, P0 ;  /* 0x0000000400067c07 */ /* 0x000fc80008000000 */
[-C--:B------:R-:W-:Y:S02]  /*96f0*/  IABS R5, R6.reuse ;  /* 0x0000000600057213 */ /* 0x080fe40000000000 */
[----:B------:R-:W-:Y:S02]  /*9700*/  IADD3 R0, R6, -0x1, R9 ;  /* 0xffffffff06007810 */ /* 0x000fe40007ffe009 */
[----:B------:R-:W0:Y:S01]  /*9710*/  I2F.RP R4, R5 ;  /* 0x0000000500047306 */ /* 0x000e220000209400 */
[----:B------:R-:W-:Y:S02]  /*9720*/  IABS R10, R6 ;  /* 0x00000006000a7213 */ /* 0x000fe40000000000 */
[----:B------:R-:W-:-:S05]  /*9730*/  IMAD.IADD R0, R0, 0x1, -R11 ;  /* 0x0000000100007824 */ /* 0x000fca00078e0a0b */
[----:B0-----:R-:W0:Y:S02]  /*9740*/  MUFU.RCP R4, R4 ;  /* 0x0000000400047308 */ /* 0x001e240000001000 */
[----:B0-----:R-:W-:Y:S02]  /*9750*/  VIADD R2, R4, 0xffffffe ;  /* 0x0ffffffe04027836 */ /* 0x001fe40000000000 */
[----:B------:R-:W-:-:S04]  /*9760*/  IMAD.MOV R4, RZ, RZ, -R10 ;  /* 0x000000ffff047224 */ /* 0x000fc800078e0a0a */
[----:B------:R0:W1:Y:S02]  /*9770*/  F2I.FTZ.U32.TRUNC.NTZ R3, R2 ;  /* 0x0000000200037305 */ /* 0x000064000021f000 */
[----:B0-----:R-:W-:Y:S02]  /*9780*/  IMAD.MOV.U32 R2, RZ, RZ, RZ ;  /* 0x000000ffff027224 */ /* 0x001fe400078e00ff */
[----:B-1----:R-:W-:-:S04]  /*9790*/  IMAD.MOV R8, RZ, RZ, -R3 ;  /* 0x000000ffff087224 */ /* 0x002fc800078e0a03 */
[----:B------:R-:W-:Y:S01]  /*97a0*/  IMAD R7, R8, R5, RZ ;  /* 0x0000000508077224 */ /* 0x000fe200078e02ff */
[----:B------:R-:W-:Y:S02]  /*97b0*/  IABS R8, R0 ;  /* 0x0000000000087213 */ /* 0x000fe40000000000 */
[----:B------:R-:W-:Y:S01]  /*97c0*/  LOP3.LUT R0, R0, R6, RZ, 0x3c, !PT ;  /* 0x0000000600007212 */ /* 0x000fe200078e3cff */
[----:B------:R-:W-:-:S03]  /*97d0*/  IMAD.HI.U32 R3, R3, R7, R2 ;  /* 0x0000000703037227 */ /* 0x000fc600078e0002 */
[----:B------:R-:W-:Y:S01]  /*97e0*/  ISETP.GE.AND P2, PT, R0, RZ, PT ;  /* 0x000000ff0000720c */ /* 0x000fe20003f46270 */
        /* <DEDUP_REMOVED lines=12> */
.L_x_1632:
[----:B------:R-:W-:Y:S05]  /*98b0*/  BSYNC B0 ;  /* 0x0000000000007941 */ /* 0x000fea0003800000 */
.L_x_1631:
        /* <DEDUP_REMOVED lines=67> */
[----:B--2---:R-:W-:-:S05]  /*9cf0*/  IMAD R0, R0, R100, R11 ;  /* 0x0000006400007224 */ /* 0x004fca00078e020b */
[----:B------:R0:W-:Y:S01]  /*9d00*/  STL [R1+0x38], R0 ;  /* 0x0000380001007387 */ /* 0x0001e20000100800 */
[----:B------:R-:W-:-:S04]  /*9d10*/  VIADDMNMX R100, R0, R100, R9, PT ;  /* 0x0000006400647246 */ /* 0x000fc80003800109 */
[----:B------:R-:W-:-:S13]  /*9d20*/  ISETP.GT.AND P1, PT, R100, R0, PT ;  /* 0x000000006400720c */ /* 0x000fda0003f24270 */
[----:B0-----:R-:W-:Y:S05]  /*9d30*/  @!P1 BRA `(.L_x_1633) ;  /* 0x00000168007c9947 */ /* 0x001fea0003800000 */
[----:B------:R-:W0:Y:S01]  /*9d40*/  S2R R0, SR_TID.X ;  /* 0x0000000000007919 */ /* 0x000e220000002100 */
[----:B------:R-:W-:Y:S01]  /*9d50*/  BSSY B6, `(.L_x_1634) ;  /* 0x0000020000067945 */ /* 0x000fe20003800000 */
[----:B0-----:R-:W-:-:S05]  /*9d60*/  VIADD R0, R0, 0xffffff80 ;  /* 0xffffff8000007836 */ /* 0x001fca0000000000 */
[----:B------:R-:W-:-:S04]  /*9d70*/  SHF.R.S32.HI R3, RZ, 0x1f, R0 ;  /* 0x0000001fff037819 */ /* 0x000fc80000011400 */
[----:B------:R-:W-:-:S04]  /*9d80*/  LEA.HI R3, R3, R0, RZ, 0x7 ;  /* 0x0000000003037211 */ /* 0x000fc800078f38ff */
[----:B------:R-:W-:-:S06]  /*9d90*/  SHF.R.S32.HI R0, RZ, 0x7, R3 ;  /* 0x00000007ff007819 */ /* 0x000fcc0000011403 */
[----:B------:R-:W0:Y:S02]  /*9da0*/  SHFL.IDX PT, R0, R0, RZ, 0x1f ;  /* 0x00001fff00007589 */ /* 0x000e2400000e0000 */
[----:B0-----:R-:W-:-:S04]  /*9db0*/  LEA.HI R2, R0, R0, RZ, 0x1 ;  /* 0x0000000000027211 */ /* 0x001fc800078f08ff */
[----:B------:R-:W-:Y:S01]  /*9dc0*/  LOP3.LUT R3, R2, 0x1e, RZ, 0xc0, !PT ;  /* 0x0000001e02037812 */ /* 0x000fe200078ec0ff */
[----:B------:R-:W-:-:S04]  /*9dd0*/  VIADD R2, R16, 0x10400 ;  /* 0x0001040010027836 */ /* 0x000fc80000000000 */
[----:B------:R-:W-:Y:S01]  /*9de0*/  IMAD.IADD R3, R0, 0x1, -R3 ;  /* 0x0000000100037824 */ /* 0x000fe200078e0a03 */
[----:B------:R-:W-:-:S03]  /*9df0*/  LOP3.LUT P0, RZ, R2, 0x3ff, RZ, 0xc0, !PT ;  /* 0x000003ff02ff7812 */ /* 0x000fc6000780c0ff */
[----:B------:R-:W-:Y:S01]  /*9e00*/  IMAD R3, R3, 0x2000, R2 ;  /* 0x0000200003037824 */ /* 0x000fe200078e0202 */
[----:B------:R-:W-:-:S04]  /*9e10*/  P2R R24, PR, RZ, 0x1 ;  /* 0x00000001ff187803 */ /* 0x000fc80000000000 */
        /* <DEDUP_REMOVED lines=19> */
.L_x_1635:
[----:B------:R-:W-:Y:S05]  /*9f50*/  BSYNC B6 ;  /* 0x0000000000067941 */ /* 0x000fea0003800000 */
.L_x_1634:
[----:B------:R-:W-:Y:S02]  /*9f60*/  ULDC UR4, c[0x0][0x3f4] ;  /* 0x0000fd0000047ab9 */ /* 0x000fe40000000800 */
[----:B------:R-:W-:-:S13]  /*9f70*/  ISETP.LT.AND P0, PT, RZ, UR4, PT ;  /* 0x00000004ff007c0c */ /* 0x000fda000bf01270 */
[----:B------:R-:W-:Y:S05]  /*9f80*/  @P0 BRA `(.L_x_1636) ;  /* 0x0000000000400947 */ /* 0x000fea0003800000 */
[----:B------:R-:W2:Y:S02]  /*9f90*/  LDL R20, [R1+0x54] ;  /* 0x0000540001147983 */ /* 0x000ea40000100800 */
[----:B--2---:R-:W-:-:S04]  /*9fa0*/  LEA.HI R0, R20, R20, RZ, 0x1 ;  /* 0x0000001414007211 */ /* 0x004fc800078f08ff */
        /* <DEDUP_REMOVED lines=8> */
.L_x_1639:
[----:B-1----:R1:W2:Y:S02]  /*a030*/  SYNCS.PHASECHK.TRANS64.TRYWAIT P0, [R16+URZ+0x30800], R3 ;  /* 0x03080003100075a7 */ /* 0x0022a4000800017f */
[----:B--2---:R-:W-:Y:S05]  /*a040*/  @!P0 NANOSLEEP.SYNCS 0x989680 ;  /* 0x009896800000895d */ /* 0x004fea0003900000 */
[----:B------:R-:W2:Y:S02]  /*a050*/  @!P0 SYNCS.PHASECHK.TRANS64 P0, [R16+URZ+0x30800], R3 ;  /* 0x03080003100085a7 */ /* 0x000ea4000800007f */
[----:B--2---:R-:W-:Y:S05]  /*a060*/  @!P0 BRA `(.L_x_1639) ;  /* 0xfffffffc00f08947 */ /* 0x004fea000383ffff */
.L_x_1638:
[----:B------:R-:W-:Y:S05]  /*a070*/  BSYNC B0 ;  /* 0x0000000000007941 */ /* 0x000fea0003800000 */
.L_x_1637:
[----:B------:R-:W-:Y:S05]  /*a080*/  BRA `(.L_x_1640) ;  /* 0x0000009c006c7947 */ /* 0x000fea0003800000 */
.L_x_1636:
[----:B------:R-:W-:Y:S01]  /*a090*/  ISETP.NE.AND P0, PT, R24, RZ, PT ;  /* 0x000000ff1800720c */ /* 0x000fe20003f05270 */
[----:B------:R-:W-:Y:S01]  /*a0a0*/  ULDC.64 UR4, c[0x0][0x3f8] ;  /* 0x0000fe0000047ab9 */ /* 0x000fe20000000a00 */
[----:B-----5:R-:W-:Y:S01]  /*a0b0*/  SHF.R.S32.HI R0, RZ, 0x1f, R101 ;  /* 0x0000001fff007819 */ /* 0x020fe20000011465 */
[----:B------:R-:W-:Y:S01]  /*a0c0*/  ULDC.64 UR6, c[0x0][0x408] ;  /* 0x0001020000067ab9 */ /* 0x000fe20000000a00 */
[----:B------:R-:W-:Y:S01]  /*a0d0*/  IMAD.WIDE.U32 R24, R101, UR4, RZ ;  /* 0x0000000465187c25 */ /* 0x000fe2000f8e00ff */
[----:B------:R-:W-:Y:S03]  /*a0e0*/  BSSY B6, `(.L_x_1641) ;  /* 0x0000019000067945 */ /* 0x000fe60003800000 */
[C---:B------:R-:W-:Y:S02]  /*a0f0*/  IMAD R4, R0.reuse, UR4, RZ ;  /* 0x0000000400047c24 */ /* 0x040fe4000f8e02ff */
[----:B------:R-:W-:-:S02]  /*a100*/  IMAD R0, R0, UR6, RZ ;  /* 0x0000000600007c24 */ /* 0x000fc4000f8e02ff */
[C---:B------:R-:W-:Y:S02]  /*a110*/  IMAD R33, R101.reuse, UR5, R4 ;  /* 0x0000000565217c24 */ /* 0x040fe4000f8e0204 */
[C---:B------:R-:W-:Y:S02]  /*a120*/  IMAD R29, R101.reuse, UR7, R0 ;  /* 0x00000007651d7c24 */ /* 0x040fe4000f8e0200 */
[----:B------:R-:W-:-:S04]  /*a130*/  IMAD.WIDE.U32 R26, R101, UR6, RZ ;  /* 0x00000006651a7c25 */ /* 0x000fc8000f8e00ff */
[----:B------:R-:W-:Y:S02]  /*a140*/  IMAD.IADD R33, R33, 0x1, R25 ;  /* 0x0000000121217824 */ /* 0x000fe400078e0219 */
[----:B------:R-:W-:Y:S01]  /*a150*/  IMAD.IADD R29, R29, 0x1, R27 ;  /* 0x000000011d1d7824 */ /* 0x000fe200078e021b */
        /* <DEDUP_REMOVED lines=17> */
.L_x_1642:
[----:B------:R-:W-:Y:S05]  /*a270*/  BSYNC B6 ;  /* 0x0000000000067941 */ /* 0x000fea0003800000 */
.L_x_1641:
[----:B------:R-:W2:Y:S01]  /*a280*/  LDL R93, [R1+0x14] ;  /* 0x00001400015d7983 */ /* 0x000ea20000100800 */
[----:B------:R-:W-:-:S03]  /*a290*/  ULDC.U8 UR4, c[0x0][0x410] ;  /* 0x0001040000047ab9 */ /* 0x000fc60000000000 */
[----:B------:R-:W3:Y:S01]  /*a2a0*/  LDL R20, [R1+0x44] ;  /* 0x0000440001147983 */ /* 0x000ee20000100800 */
[----:B------:R-:W-:Y:S01]  /*a2b0*/  ISETP.NE.AND P0, PT, RZ, UR4, PT ;  /* 0x00000004ff007c0c */ /* 0x000fe2000bf05270 */
[----:B------:R-:W-:Y:S01]  /*a2c0*/  BSSY B0, `(.L_x_1643) ;  /* 0x00009af000007945 */ /* 0x000fe20003800000 */
[----:B--2---:R-:W-:-:S04]  /*a2d0*/  IMAD.IADD R0, R23, 0x1, R93 ;  /* 0x0000000117007824 */ /* 0x004fc800078e025d */
[----:B---3--:R-:W-:-:S07]  /*a2e0*/  IMAD R3, R20, 0x20, R0 ;  /* 0x0000002014037824 */ /* 0x008fce00078e0200 */
[----:B------:R-:W-:Y:S05]  /*a2f0*/  @!P0 BRA `(.L_x_1644) ;  /* 0x0000004c00248947 */ /* 0x000fea0003800000 */
[----:B------:R-:W0:Y:S01]  /*a300*/  LDC R10, c[0x0][0x448] ;  /* 0x00011200ff0a7b82 */ /* 0x000e220000000800 */
[----:B------:R-:W-:Y:S01]  /*a310*/  ULDC.64 UR4, c[0x0][0x3f8] ;  /* 0x0000fe0000047ab9 */ /* 0x000fe20000000a00 */
[----:B------:R-:W-:Y:S01]  /*a320*/  ULDC.64 UR6, c[0x0][0x408] ;  /* 0x0001020000067ab9 */ /* 0x000fe20000000a00 */
[----:B------:R-:W-:Y:S01]  /*a330*/  IMAD.MOV.U32 R32, RZ, RZ, R24 ;  /* 0x000000ffff207224 */ /* 0x000fe200078e0018 */
[----:B0-----:R-:W-:-:S13]  /*a340*/  ISETP.NE.AND P0, PT, R10, 0x1, PT ;  /* 0x000000010a00780c */ /* 0x001fda0003f05270 */
[----:B------:R-:W0:Y:S08]  /*a350*/  @P0 LDC R4, c[0x0][0x44c] ;  /* 0x00011300ff040b82 */ /* 0x000e300000000800 */
[----:B------:R-:W1:Y:S01]  /*a360*/  @P0 LDC R5, c[0x0][0x450] ;  /* 0x00011400ff050b82 */ /* 0x000e620000000800 */
[----:B0-----:R-:W-:-:S05]  /*a370*/  @P0 IMAD.HI.U32 R4, R3, R4, RZ ;  /* 0x0000000403040227 */ /* 0x001fca00078e00ff */
[----:B-1----:R-:W-:Y:S01]  /*a380*/  @P0 SHF.R.U32.HI R3, RZ, R5, R4 ;  /* 0x00000005ff030219 */ /* 0x002fe20000011604 */
[----:B------:R-:W-:Y:S02]  /*a390*/  IMAD.MOV.U32 R4, RZ, RZ, R26 ;  /* 0x000000ffff047224 */ /* 0x000fe400078e001a */
[----:B------:R-:W-:Y:S01]  /*a3a0*/  IMAD.MOV.U32 R5, RZ, RZ, R29 ;  /* 0x000000ffff057224 */ /* 0x000fe200078e001d */
[----:B------:R-:W-:Y:S01]  /*a3b0*/  SHF.R.S32.HI R6, RZ, 0x1f, R3 ;  /* 0x0000001fff067819 */ /* 0x000fe20000011403 */
[----:B------:R-:W-:-:S04]  /*a3c0*/  IMAD.WIDE.U32 R32, R3, UR4, R32 ;  /* 0x0000000403207c25 */ /* 0x000fc8000f8e0020 */
[C---:B------:R-:W-:Y:S02]  /*a3d0*/  IMAD R8, R6.reuse, UR4, RZ ;  /* 0x0000000406087c24 */ /* 0x040fe4000f8e02ff */
[----:B------:R-:W-:Y:S02]  /*a3e0*/  IMAD R6, R6, UR6, RZ ;  /* 0x0000000606067c24 */ /* 0x000fe4000f8e02ff */
[C---:B------:R-:W-:Y:S01]  /*a3f0*/  IMAD R7, R3.reuse, UR5, R8 ;  /* 0x0000000503077c24 */ /* 0x040fe2000f8e0208 */
[----:B------:R-:W-:Y:S01]  /*a400*/  ULDC.64 UR4, c[0x0][0x3e8] ;  /* 0x0000fa0000047ab9 */ /* 0x000fe20000000a00 */
[C---:B------:R-:W-:Y:S01]  /*a410*/  IMAD.WIDE.U32 R4, R3.reuse, UR6, R4 ;  /* 0x0000000603047c25 */ /* 0x040fe2000f8e0004 */
[----:B------:R-:W-:Y:S01]  /*a420*/  LEA R31, P0, R32, UR4, 0x1 ;  /* 0x00000004201f7c11 */ /* 0x000fe2000f8008ff */
[----:B------:R-:W-:Y:S02]  /*a430*/  UMOV UR4, 0xffffffff ;  /* 0xffffffff00047882 */ /* 0x000fe40000000000 */
[----:B------:R-:W-:Y:S01]  /*a440*/  IMAD R9, R3, UR7, R6 ;  /* 0x0000000703097c24 */ /* 0x000fe2000f8e0206 */
[----:B------:R-:W-:Y:S01]  /*a450*/  ULDC.64 UR6, c[0x0][0x400] ;  /* 0x0001000000067ab9 */ /* 0x000fe20000000a00 */
[----:B------:R-:W-:Y:S01]  /*a460*/  IMAD.IADD R3, R33, 0x1, R7 ;  /* 0x0000000121037824 */ /* 0x000fe200078e0207 */
[----:B------:R-:W-:Y:S01]  /*a470*/  LEA R30, P1, R4, UR6, 0x1 ;  /* 0x00000006041e7c11 */ /* 0x000fe2000f8208ff */
[----:B------:R-:W-:-:S03]  /*a480*/  IMAD.IADD R33, R5, 0x1, R9 ;  /* 0x0000000105217824 */ /* 0x000fc600078e0209 */
[----:B------:R-:W-:Y:S02]  /*a490*/  LEA.HI.X R32, R32, UR5, R3, 0x1, P0 ;  /* 0x0000000520207c11 */ /* 0x000fe400080f0c03 */
[----:B------:R-:W-:Y:S01]  /*a4a0*/  LEA.HI.X R33, R4, UR7, R33, 0x1, P1 ;  /* 0x0000000704217c11 */ /* 0x000fe200088f0c21 */
[----:B------:R-:W-:Y:S06]  /*a4b0*/  BRA.DIV UR4, `(.L_x_1645) ;  /* 0x0000025204407947 */ /* 0x000fec000b800000 */
[----:B------:R0:W1:Y:S04]  /*a4c0*/  SHFL.IDX PT, R9, R32, RZ, 0x181f ;  /* 0x00181fff20097589 */ /* 0x00006800000e0000 */
[----:B------:R0:W2:Y:S04]  /*a4d0*/  SHFL.IDX PT, R8, R31, RZ, 0x181f ;  /* 0x00181fff1f087589 */ /* 0x0000a800000e0000 */
[----:B------:R0:W3:Y:S04]  /*a4e0*/  SHFL.IDX PT, R26, R33, RZ, 0x181f ;  /* 0x00181fff211a7589 */ /* 0x0000e800000e0000 */
[----:B------:R0:W4:Y:S02]  /*a4f0*/  SHFL.IDX PT, R5, R30, RZ, 0x181f ;  /* 0x00181fff1e057589 */ /* 0x00012400000e0000 */
.L_x_2029:
[----:B------:R-:W-:Y:S01]  /*a500*/  IMAD R3, R219, R10, RZ ;  /* 0x0000000adb037224 */ /* 0x000fe200078e02ff */
        /* <DEDUP_REMOVED lines=8> */
[----:B------:R-:W-:Y:S02]  /*a590*/  CS2R R72, SRZ ;  /* 0x0000000000487805 */ /* 0x000fe4000001ff00 */
[----:B------:R-:W-:-:S03]  /*a5a0*/  CS2R R76, SRZ ;  /* 0x00000000004c7805 */ /* 0x000fc6000001ff00 */
[----:B------:R-:W-:Y:S05]  /*a5b0*/  @P0 BRA `(.L_x_1647) ;  /* 0x0000000000bc0947 */ /* 0x000fea0003800000 */
[----:B------:R-:W3:Y:S01]  /*a5c0*/  LDL R4, [R1+0x70] ;  /* 0x0000700001047983 */ /* 0x000ee20000100800 */
[----:B------:R-:W-:-:S03]  /*a5d0*/  ULDC UR4, c[0x0][0x3f4] ;  /* 0x0000fd0000047ab9 */ /* 0x000fc60000000800 */
[----:B------:R-:W3:Y:S04]  /*a5e0*/  LDL R6, [R1+0x74] ;  /* 0x0000740001067983 */ /* 0x000ee80000100800 */
[----:B------:R-:W3:Y:S01]  /*a5f0*/  LDL R29, [R1+0x6c] ;  /* 0x00006c00011d7983 */ /* 0x000ee20000100800 */
[----:B------:R-:W-:Y:S02]  /*a600*/  ISETP.GE.AND P2, PT, R234, UR4, PT ;  /* 0x00000004ea007c0c */ /* 0x000fe4000bf46270 */
[----:B------:R-:W-:Y:S02]  /*a610*/  ISETP.GE.AND P1, PT, R233, UR4, PT ;  /* 0x00000004e9007c0c */ /* 0x000fe4000bf26270 */
[----:B------:R-:W-:Y:S02]  /*a620*/  ISETP.GE.AND P0, PT, R235, UR4, PT ;  /* 0x00000004eb007c0c */ /* 0x000fe4000bf06270 */
[----:B------:R-:W-:-:S07]  /*a630*/  ISETP.GE.AND P3, PT, R200, UR4, PT ;  /* 0x00000004c8007c0c */ /* 0x000fce000bf66270 */
[----:B------:R-:W-:-:S05]  /*a640*/  @!P2 IMAD.SHL.U32 R12, R234, 0x2, RZ ;  /* 0x00000002ea0ca824 */ /* 0x000fca00078e00ff */
[-C--:B--2---:R-:W-:Y:S01]  /*a650*/  @!P2 IADD3 R14, P4, R8, R12.reuse, RZ ;  /* 0x0000000c080ea210 */ /* 0x084fe20007f9e0ff */
[----:B------:R-:W-:Y:S01]  /*a660*/  @!P0 IMAD.SHL.U32 R27, R235, 0x2, RZ ;  /* 0x00000002eb1b8824 */ /* 0x000fe200078e00ff */
[----:B----4-:R-:W-:Y:S01]  /*a670*/  @!P2 IADD3 R12, P6, R5, R12, RZ ;  /* 0x0000000c050ca210 */ /* 0x010fe20007fde0ff */
[----:B---3--:R-:W-:Y:S02]  /*a680*/  @!P3 IMAD.MOV.U32 R7, RZ, RZ, R26 ;  /* 0x000000ffff07b224 */ /* 0x008fe400078e001a */
[----:B-1----:R-:W-:Y:S01]  /*a690*/  @!P3 IMAD.WIDE R20, R200, 0x2, R8 ;  /* 0x00000002c814b825 */ /* 0x002fe200078e0208 */
        /* <DEDUP_REMOVED lines=8> */
[----:B------:R-:W-:Y:S02]  /*a720*/  ULDC.64 UR6, c[0x0][0x208] ;  /* 0x0000820000067ab9 */ /* 0x000fe40000000a00 */
[----:B------:R1:W5:Y:S01]  /*a730*/  @!P3 LD.E.64 R74, desc[UR6][R20.64] ;  /* 0x00000006144ab980 */ /* 0x000362000c101b00 */
[C---:B------:R-:W-:Y:S01]  /*a740*/  @!P1 SHF.L.U64.HI R28, R233.reuse, 0x1, R4 ;  /* 0x00000001e91c9819 */ /* 0x040fe20000010204 */
[----:B------:R-:W-:Y:S01]  /*a750*/  @!P1 IMAD.SHL.U32 R4, R233, 0x2, RZ ;  /* 0x00000002e9049824 */ /* 0x000fe200078e00ff */
[----:B------:R-:W-:Y:S01]  /*a760*/  @!P2 SHF.L.U64.HI R11, R234, 0x1, R6 ;  /* 0x00000001ea0ba819 */ /* 0x000fe20000010206 */
[----:B------:R-:W-:-:S03]  /*a770*/  @!P3 IMAD.MOV.U32 R6, RZ, RZ, R5 ;  /* 0x000000ffff06b224 */ /* 0x000fc600078e0005 */
[----:B------:R-:W-:Y:S01]  /*a780*/  @!P1 IADD3 R10, P5, R8, R4, RZ ;  /* 0x00000004080a9210 */ /* 0x000fe20007fbe0ff */
[----:B------:R-:W-:Y:S02]  /*a790*/  @!P2 IMAD.X R15, R9, 0x1, R11, P4 ;  /* 0x00000001090fa824 */ /* 0x000fe400020e060b */
[----:B------:R-:W-:-:S04]  /*a7a0*/  @!P3 IMAD.WIDE R24, R200, 0x2, R6 ;  /* 0x00000002c818b825 */ /* 0x000fc800078e0206 */
[----:B------:R-:W-:Y:S01]  /*a7b0*/  @!P2 IMAD.X R13, R26, 0x1, R11, P6 ;  /* 0x000000011a0da824 */ /* 0x000fe200030e060b */
[-C--:B------:R-:W-:Y:S01]  /*a7c0*/  @!P0 IADD3 R6, P6, R8, R27.reuse, RZ ;  /* 0x0000001b08068210 */ /* 0x080fe20007fde0ff */
[----:B------:R-:W-:Y:S01]  /*a7d0*/  @!P1 IMAD.X R11, R9, 0x1, R28, P5 ;  /* 0x00000001090b9824 */ /* 0x000fe200028e061c */
[----:B------:R-:W-:Y:S01]  /*a7e0*/  @!P0 IADD3 R8, P5, R5, R27, RZ ;  /* 0x0000001b05088210 */ /* 0x000fe20007fbe0ff */
[----:B------:R1:W5:Y:S01]  /*a7f0*/  @!P3 LD.E.64 R76, desc[UR6][R24.64] ;  /* 0x00000006184cb980 */ /* 0x000362000c101b00 */
[----:B------:R-:W-:Y:S02]  /*a800*/  @!P0 SHF.L.U64.HI R27, R235, 0x1, R29 ;  /* 0x00000001eb1b8819 */ /* 0x000fe4000001021d */
[----:B------:R-:W-:Y:S01]  /*a810*/  @!P1 IADD3 R4, P4, R5, R4, RZ ;  /* 0x0000000405049210 */ /* 0x000fe20007f9e0ff */
[----:B------:R1:W5:Y:S02]  /*a820*/  @!P2 LD.E.64 R70, desc[UR6][R14.64] ;  /* 0x000000060e46a980 */ /* 0x000364000c101b00 */
[----:B------:R-:W-:-:S02]  /*a830*/  @!P0 IMAD.X R7, R9, 0x1, R27, P6 ;  /* 0x0000000109078824 */ /* 0x000fc400030e061b */
[C---:B------:R-:W-:Y:S01]  /*a840*/  @!P1 IMAD.X R5, R26.reuse, 0x1, R28, P4 ;  /* 0x000000011a059824 */ /* 0x040fe200020e061c */
[----:B------:R1:W5:Y:S01]  /*a850*/  @!P2 LD.E.64 R72, desc[UR6][R12.64] ;  /* 0x000000060c48a980 */ /* 0x000362000c101b00 */
[----:B------:R-:W-:-:S03]  /*a860*/  @!P0 IMAD.X R9, R26, 0x1, R27, P5 ;  /* 0x000000011a098824 */ /* 0x000fc600028e061b */
[----:B------:R1:W5:Y:S04]  /*a870*/  @!P1 LD.E.64 R66, desc[UR6][R10.64] ;  /* 0x000000060a429980 */ /* 0x000368000c101b00 */
[----:B------:R1:W5:Y:S04]  /*a880*/  @!P1 LD.E.64 R68, desc[UR6][R4.64] ;  /* 0x0000000604449980 */ /* 0x000368000c101b00 */
[----:B------:R1:W5:Y:S04]  /*a890*/  @!P0 LD.E.64 R62, desc[UR6][R6.64] ;  /* 0x00000006063e8980 */ /* 0x000368000c101b00 */
[----:B------:R1:W5:Y:S02]  /*a8a0*/  @!P0 LD.E.64 R64, desc[UR6][R8.64] ;  /* 0x0000000608408980 */ /* 0x000364000c101b00 */
.L_x_1647:
[----:B------:R-:W-:Y:S05]  /*a8b0*/  BSYNC B1 ;  /* 0x0000000000017941 */ /* 0x000fea0003800000 */
.L_x_1646:
[----:B-1---5:R-:W-:Y:S01]  /*a8c0*/  IMAD.MOV.U32 R4, RZ, RZ, R62 ;  /* 0x000000ffff047224 */ /* 0x022fe200078e003e */
[----:B------:R-:W-:Y:S01]  /*a8d0*/  UMOV UR4, 0xffffffff ;  /* 0xffffffff00047882 */ /* 0x000fe20000000000 */
[----:B----4-:R-:W-:Y:S01]  /*a8e0*/  IMAD.MOV.U32 R5, RZ, RZ, R63 ;  /* 0x000000ffff057224 */ /* 0x010fe200078e003f */
[----:B------:R-:W-:Y:S01]  /*a8f0*/  CS2R R46, SRZ ;  /* 0x00000000002e7805 */ /* 0x000fe2000001ff00 */
[----:B------:R-:W-:Y:S01]  /*a900*/  IMAD.MOV.U32 R6, RZ, RZ, R66 ;  /* 0x000000ffff067224 */ /* 0x000fe200078e0042 */
[----:B------:R-:W-:Y:S01]  /*a910*/  PRMT R98, R98, 0x5410, R4 ;  /* 0x0000541062627816 */ /* 0x000fe20000000004 */
[----:B------:R-:W-:Y:S01]  /*a920*/  IMAD.MOV.U32 R7, RZ, RZ, R67 ;  /* 0x000000ffff077224 */ /* 0x000fe200078e0043 */
[----:B------:R-:W-:Y:S01]  /*a930*/  PRMT R99, R5, 0x7610, R99 ;  /* 0x0000761005637816 */ /* 0x000fe20000000063 */
[----:B------:R-:W-:Y:S02]  /*a940*/  IMAD.MOV.U32 R4, RZ, RZ, R70 ;  /* 0x000000ffff047224 */ /* 0x000fe400078e0046 */
[----:B------:R-:W-:Y:S01]  /*a950*/  IMAD.MOV.U32 R5, RZ, RZ, R71 ;  /* 0x000000ffff057224 */ /* 0x000fe200078e0047 */
[----:B------:R-:W-:Y:S01]  /*a960*/  PRMT R111, R6, 0x5410, R7 ;  /* 0x00005410066f7816 */ /* 0x000fe20000000007 */
[----:B------:R-:W-:-:S02]  /*a970*/  IMAD.MOV.U32 R6, RZ, RZ, R74 ;  /* 0x000000ffff067224 */ /* 0x000fc400078e004a */
        /* <DEDUP_REMOVED lines=10> */
[----:B------:R-:W-:-:S02]  /*aa20*/  IMAD.MOV.U32 R4, RZ, RZ, R72 ;  /* 0x000000ffff047224 */ /* 0x000fc400078e0048 */
[----:B------:R-:W-:Y:S01]  /*aa30*/  IMAD.MOV.U32 R5, RZ, RZ, R73 ;  /* 0x000000ffff057224 */ /* 0x000fe200078e0049 */
[----:B------:R-:W-:Y:S01]  /*aa40*/  PRMT R110, R6, 0x5410, R7 ;  /* 0x00005410066e7816 */ /* 0x000fe20000000007 */
[----:B------:R-:W-:Y:S02]  /*aa50*/  IMAD.MOV.U32 R6, RZ, RZ, R76 ;  /* 0x000000ffff067224 */ /* 0x000fe400078e004c */
[----:B------:R-:W-:Y:S01]  /*aa60*/  IMAD.MOV.U32 R7, RZ, RZ, R77 ;  /* 0x000000ffff077224 */ /* 0x000fe200078e004d */
[----:B------:R-:W-:Y:S02]  /*aa70*/  PRMT R114, R114, 0x5410, R5 ;  /* 0x0000541072727816 */ /* 0x000fe40000000005 */
[----:B------:R-:W-:Y:S02]  /*aa80*/  PRMT R113, R6, 0x5410, R4 ;  /* 0x0000541006717816 */ /* 0x000fe40000000004 */
[----:B------:R-:W-:Y:S01]  /*aa90*/  PRMT R92, R7, 0x7610, R92 ;  /* 0x00007610075c7816 */ /* 0x000fe2000000005c */
[----:B------:R-:W-:Y:S06]  /*aaa0*/  BRA.DIV UR4, `(.L_x_1648) ;  /* 0x0000024e04387947 */ /* 0x000fec000b800000 */
[----:B------:R1:W4:Y:S04]  /*aab0*/  SHFL.IDX PT, R9, R32, 0x1, 0x181f ;  /* 0x00381f0020097f89 */ /* 0x00032800000e0000 */
[----:B--2---:R1:W2:Y:S04]  /*aac0*/  SHFL.IDX PT, R8, R31, 0x1, 0x181f ;  /* 0x00381f001f087f89 */ /* 0x0042a800000e0000 */
[----:B---3--:R1:W3:Y:S04]  /*aad0*/  SHFL.IDX PT, R26, R33, 0x1, 0x181f ;  /* 0x00381f00211a7f89 */ /* 0x0082e800000e0000 */
[----:B------:R1:W0:Y:S02]  /*aae0*/  SHFL.IDX PT, R5, R30, 0x1, 0x181f ;  /* 0x00381f001e057f89 */ /* 0x00022400000e0000 */
.L_x_2035:
[----:B------:R-:W-:Y:S01]  /*aaf0*/  VIADD R4, R0, 0x20 ;  /* 0x0000002000047836 */ /* 0x000fe20000000000 */
        /* <DEDUP_REMOVED lines=10> */
[----:B------:R-:W3:Y:S01]  /*aba0*/  LDL R7, [R1+0x74] ;  /* 0x0000740001077983 */ /* 0x000ee20000100800 */
[----:B------:R-:W-:-:S03]  /*abb0*/  ULDC UR4, c[0x0][0x3f4] ;  /* 0x0000fd0000047ab9 */ /* 0x000fc60000000800 */
[----:B------:R-:W3:Y:S04]  /*abc0*/  LDL R6, [R1+0x70] ;  /* 0x0000700001067983 */ /* 0x000ee80000100800 */
[----:B------:R-:W3:Y:S01]  /*abd0*/  LDL R29, [R1+0x6c] ;  /* 0x00006c00011d7983 */ /* 0x000ee20000100800 */
[----:B------:R-:W-:Y:S02]  /*abe0*/  ISETP.GE.AND P2, PT, R234, UR4, PT ;  /* 0x00000004ea007c0c */ /* 0x000fe4000bf46270 */
[----:B------:R-:W-:Y:S02]  /*abf0*/  CS2R R58, SRZ ;  /* 0x00000000003a7805 */ /* 0x000fe4000001ff00 */
[----:B------:R-:W-:Y:S02]  /*ac00*/  ISETP.GE.AND P1, PT, R233, UR4, PT ;  /* 0x00000004e9007c0c */ /* 0x000fe4000bf26270 */
[----:B------:R-:W-:-:S02]  /*ac10*/  CS2R R60, SRZ ;  /* 0x00000000003c7805 */ /* 0x000fc4000001ff00 */
[----:B------:R-:W-:Y:S01]  /*ac20*/  ISETP.GE.AND P0, PT, R235, UR4, PT ;  /* 0x00000004eb007c0c */ /* 0x000fe2000bf06270 */
[----:B------:R-:W-:Y:S01]  /*ac30*/  ULDC.64 UR6, c[0x0][0x208] ;  /* 0x0000820000067ab9 */ /* 0x000fe20000000a00 */
[----:B------:R-:W-:-:S03]  /*ac40*/  ISETP.GE.AND P3, PT, R200, UR4, PT ;  /* 0x00000004c8007c0c */ /* 0x000fc6000bf66270 */
[----:B------:R-:W-:-:S04]  /*ac50*/  @!P2 IMAD.SHL.U32 R12, R234, 0x2, RZ ;  /* 0x00000002ea0ca824 */ /* 0x000fc800078e00ff */
[----:B------:R-:W-:-:S04]  /*ac60*/  @!P1 IMAD.SHL.U32 R4, R233, 0x2, RZ ;  /* 0x00000002e9049824 */ /* 0x000fc800078e00ff */
[----:B------:R-:W-:Y:S01]  /*ac70*/  @!P0 IMAD.SHL.U32 R28, R235, 0x2, RZ ;  /* 0x00000002eb1c8824 */ /* 0x000fe200078e00ff */
[-C--:B--2---:R-:W-:Y:S01]  /*ac80*/  @!P2 IADD3 R14, P4, R8, R12.reuse, RZ ;  /* 0x0000000c080ea210 */ /* 0x084fe20007f9e0ff */
[----:B----4-:R-:W-:Y:S01]  /*ac90*/  @!P3 IMAD.WIDE R20, R200, 0x2, R8 ;  /* 0x00000002c814b825 */ /* 0x010fe200078e0208 */
[----:B0-----:R-:W-:Y:S02]  /*aca0*/  @!P2 IADD3 R12, P6, R5, R12, RZ ;  /* 0x0000000c050ca210 */ /* 0x001fe40007fde0ff */
[----:B------:R-:W-:Y:S02]  /*acb0*/  @!P1 IADD3 R10, P5, R8, R4, RZ ;  /* 0x00000004080a9210 */ /* 0x000fe40007fbe0ff */
[----:B------:R-:W-:Y:S02]  /*acc0*/  CS2R R54, SRZ ;  /* 0x0000000000367805 */ /* 0x000fe4000001ff00 */
[----:B------:R-:W-:Y:S02]  /*acd0*/  CS2R R56, SRZ ;  /* 0x0000000000387805 */ /* 0x000fe4000001ff00 */
[----:B------:R-:W-:-:S02]  /*ace0*/  CS2R R50, SRZ ;  /* 0x0000000000327805 */ /* 0x000fc4000001ff00 */
[----:B------:R-:W-:Y:S02]  /*acf0*/  CS2R R52, SRZ ;  /* 0x0000000000347805 */ /* 0x000fe4000001ff00 */
[----:B------:R-:W-:Y:S02]  /*ad00*/  CS2R R46, SRZ ;  /* 0x00000000002e7805 */ /* 0x000fe4000001ff00 */
[----:B------:R-:W-:Y:S01]  /*ad10*/  CS2R R48, SRZ ;  /* 0x0000000000307805 */ /* 0x000fe2000001ff00 */
[----:B------:R0:W5:Y:S01]  /*ad20*/  @!P3 LD.E.64 R58, desc[UR6][R20.64] ;  /* 0x00000006143ab980 */ /* 0x000162000c101b00 */
[----:B---3--:R-:W-:Y:S01]  /*ad30*/  @!P2 SHF.L.U64.HI R11, R234, 0x1, R7 ;  /* 0x00000001ea0ba819 */ /* 0x008fe20000010207 */
[----:B------:R-:W-:Y:S01]  /*ad40*/  @!P3 IMAD.MOV.U32 R7, RZ, RZ, R26 ;  /* 0x000000ffff07b224 */ /* 0x000fe200078e001a */
[----:B------:R-:W-:Y:S01]  /*ad50*/  @!P1 SHF.L.U64.HI R27, R233, 0x1, R6 ;  /* 0x00000001e91b9819 */ /* 0x000fe20000010206 */
[----:B------:R-:W-:Y:S02]  /*ad60*/  @!P3 IMAD.MOV.U32 R6, RZ, RZ, R5 ;  /* 0x000000ffff06b224 */ /* 0x000fe400078e0005 */
[----:B------:R-:W-:Y:S01]  /*ad70*/  @!P2 IMAD.X R15, R9, 0x1, R11, P4 ;  /* 0x00000001090fa824 */ /* 0x000fe200020e060b */
[----:B------:R-:W-:Y:S01]  /*ad80*/  @!P1 IADD3 R4, P4, R5, R4, RZ ;  /* 0x0000000405049210 */ /* 0x000fe20007f9e0ff */
[----:B------:R-:W-:-:S03]  /*ad90*/  @!P3 IMAD.WIDE R24, R200, 0x2, R6 ;  /* 0x00000002c818b825 */ /* 0x000fc600078e0206 */
[----:B------:R0:W5:Y:S01]  /*ada0*/  @!P2 LD.E.64 R54, desc[UR6][R14.64] ;  /* 0x000000060e36a980 */ /* 0x000162000c101b00 */
[----:B------:R-:W-:Y:S01]  /*adb0*/  @!P2 IMAD.X R13, R26, 0x1, R11, P6 ;  /* 0x000000011a0da824 */ /* 0x000fe200030e060b */
[-C--:B------:R-:W-:Y:S01]  /*adc0*/  @!P0 IADD3 R6, P6, R8, R28.reuse, RZ ;  /* 0x0000001c08068210 */ /* 0x080fe20007fde0ff */
[----:B------:R-:W-:Y:S01]  /*add0*/  @!P1 IMAD.X R11, R9, 0x1, R27, P5 ;  /* 0x00000001090b9824 */ /* 0x000fe200028e061b */
[----:B------:R-:W-:Y:S01]  /*ade0*/  @!P0 IADD3 R8, P5, R5, R28, RZ ;  /* 0x0000001c05088210 */ /* 0x000fe20007fbe0ff */
[----:B------:R0:W5:Y:S01]  /*adf0*/  @!P3 LD.E.64 R60, desc[UR6][R24.64] ;  /* 0x00000006183cb980 */ /* 0x000162000c101b00 */
[----:B------:R-:W-:Y:S01]  /*ae00*/  @!P0 SHF.L.U64.HI R28, R235, 0x1, R29 ;  /* 0x00000001eb1c8819 */ /* 0x000fe2000001021d */
[----:B------:R-:W-:Y:S02]  /*ae10*/  @!P1 IMAD.X R5, R26, 0x1, R27, P4 ;  /* 0x000000011a059824 */ /* 0x000fe400020e061b */
[----:B------:R0:W5:Y:S02]  /*ae20*/  @!P2 LD.E.64 R56, desc[UR6][R12.64] ;  /* 0x000000060c38a980 */ /* 0x000164000c101b00 */
[----:B------:R-:W-:-:S02]  /*ae30*/  @!P0 IMAD.X R7, R9, 0x1, R28, P6 ;  /* 0x0000000109078824 */ /* 0x000fc400030e061c */
[----:B------:R-:W-:Y:S01]  /*ae40*/  @!P0 IMAD.X R9, R26, 0x1, R28, P5 ;  /* 0x000000011a098824 */ /* 0x000fe200028e061c */
[----:B------:R0:W5:Y:S04]  /*ae50*/  @!P1 LD.E.64 R50, desc[UR6][R10.64] ;  /* 0x000000060a329980 */ /* 0x000168000c101b00 */
[----:B------:R0:W5:Y:S04]  /*ae60*/  @!P1 LD.E.64 R52, desc[UR6][R4.64] ;  /* 0x0000000604349980 */ /* 0x000168000c101b00 */
[----:B------:R0:W5:Y:S04]  /*ae70*/  @!P0 LD.E.64 R46, desc[UR6][R6.64] ;  /* 0x00000006062e8980 */ /* 0x000168000c101b00 */
[----:B------:R0:W5:Y:S02]  /*ae80*/  @!P0 LD.E.64 R48, desc[UR6][R8.64] ;  /* 0x0000000608308980 */ /* 0x000164000c101b00 */
.L_x_1650:
[----:B------:R-:W-:Y:S05]  /*ae90*/  BSYNC B1 ;  /* 0x0000000000017941 */ /* 0x000fea0003800000 */
.L_x_1649:
[----:B0----5:R-:W-:Y:S01]  /*aea0*/  IMAD.MOV.U32 R4, RZ, RZ, R46 ;  /* 0x000000ffff047224 */ /* 0x021fe200078e002e */
[----:B------:R-:W-:Y:S01]  /*aeb0*/  UMOV UR4, 0xffffffff ;  /* 0xffffffff00047882 */ /* 0x000fe20000000000 */
[----:B------:R-:W-:Y:S02]  /*aec0*/  IMAD.MOV.U32 R5, RZ, RZ, R47 ;  /* 0x000000ffff057224 */ /* 0x000fe400078e002f */
[----:B------:R-:W-:Y:S02]  /*aed0*/  IMAD.MOV.U32 R6, RZ, RZ, R50 ;  /* 0x000000ffff067224 */ /* 0x000fe400078e0032 */
        /* <DEDUP_REMOVED lines=11> */
[----:B------:R-:W-:Y:S01]  /*af90*/  PRMT R107, R6, 0x5410, R7 ;  /* 0x00005410066b7816 */ /* 0x000fe20000000007 */
        /* <DEDUP_REMOVED lines=9> */
[----:B------:R-:W-:-:S04]  /*b030*/  PRMT R105, R4, 0x5410, R5 ;  /* 0x0000541004697816 */ /* 0x000fc80000000005 */
[----:B------:R-:W-:Y:S01]  /*b040*/  PRMT R108, R6, 0x5410, R7 ;  /* 0x00005410066c7816 */ /* 0x000fe20000000007 */
[----:B------:R-:W-:Y:S06]  /*b050*/  BRA.DIV UR4, `(.L_x_1651) ;  /* 0x0000024a04407947 */ /* 0x000fec000b800000 */
[----:B----4-:R0:W4:Y:S04]  /*b060*/  SHFL.IDX PT, R9, R32, 0x2, 0x181f ;  /* 0x00581f0020097f89 */ /* 0x01012800000e0000 */
[----:B--2---:R0:W2:Y:S04]  /*b070*/  SHFL.IDX PT, R8, R31, 0x2, 0x181f ;  /* 0x00581f001f087f89 */ /* 0x0040a800000e0000 */
[----:B------:R0:W0:Y:S04]  /*b080*/  SHFL.IDX PT, R78, R33, 0x2, 0x181f ;  /* 0x00581f00214e7f89 */ /* 0x00002800000e0000 */
[----:B------:R0:W0:Y:S02]  /*b090*/  SHFL.IDX PT, R5, R30, 0x2, 0x181f ;  /* 0x00581f001e057f89 */ /* 0x00002400000e0000 */
.L_x_2041:
[----:B------:R-:W-:Y:S01]  /*b0a0*/  VIADD R4, R0, 0x40 ;  /* 0x0000004000047836 */ /* 0x000fe20000000000 */
[----:B------:R-:W-:Y:S01]  /*b0b0*/  BSSY B1, `(.L_x_1652) ;  /* 0x000003a000017945 */ /* 0x000fe20003800000 */
[----:B------:R-:W-:Y:S02]  /*b0c0*/  CS2R R28, SRZ ;  /* 0x00000000001c7805 */ /* 0x000fe4000001ff00 */
[----:B------:R-:W-:Y:S02]  /*b0d0*/  CS2R R34, SRZ ;  /* 0x0000000000227805 */ /* 0x000fe4000001ff00 */
[----:B------:R-:W-:Y:S02]  /*b0e0*/  CS2R R38, SRZ ;  /* 0x0000000000267805 */ /* 0x000fe4000001ff00 */
[----:B------:R-:W-:Y:S02]  /*b0f0*/  ISETP.GE.AND P0, PT, R4, R3, PT ;  /* 0x000000030400720c */ /* 0x000fe40003f06270 */
[----:B------:R-:W-:-:S02]  /*b100*/  CS2R R42, SRZ ;  /* 0x00000000002a7805 */ /* 0x000fc4000001ff00 */
[----:B---3--:R-:W-:Y:S02]  /*b110*/  CS2R R26, SRZ ;  /* 0x00000000001a7805 */ /* 0x008fe4000001ff00 */
        /* <DEDUP_REMOVED lines=38> */
[--C-:B------:R-:W-:Y:S01]  /*b380*/  @!P1 IMAD.X R11, R9, 0x1, R26.reuse, P5 ;  /* 0x00000001090b9824 */ /* 0x100fe200028e061a */
[----:B------:R-:W-:Y:S01]  /*b390*/  @!P0 IADD3 R8, P5, R5, R27, RZ ;  /* 0x0000001b05088210 */ /* 0x000fe20007fbe0ff */
[----:B------:R0:W5:Y:S01]  /*b3a0*/  @!P3 LD.E.64 R44, desc[UR6][R24.64] ;  /* 0x00000006182cb980 */ /* 0x000162000c101b00 */
[----:B------:R-:W-:Y:S01]  /*b3b0*/  @!P0 SHF.L.U64.HI R27, R235, 0x1, R79 ;  /* 0x00000001eb1b8819 */ /* 0x000fe2000001024f */
[----:B------:R-:W-:Y:S02]  /*b3c0*/  @!P1 IMAD.X R5, R78, 0x1, R26, P4 ;  /* 0x000000014e059824 */ /* 0x000fe400020e061a */
[----:B------:R0:W5:Y:S02]  /*b3d0*/  @!P2 LD.E.64 R40, desc[UR6][R12.64] ;  /* 0x000000060c28a980 */ /* 0x000164000c101b00 */
[----:B------:R-:W-:-:S02]  /*b3e0*/  @!P0 IMAD.X R7, R9, 0x1, R27, P6 ;  /* 0x0000000109078824 */ /* 0x000fc400030e061b */
[----:B------:R-:W-:Y:S01]  /*b3f0*/  @!P0 IMAD.X R9, R78, 0x1, R27, P5 ;  /* 0x000000014e098824 */ /* 0x000fe200028e061b */
[----:B------:R-:W-:Y:S01]  /*b400*/  CS2R R26, SRZ ;  /* 0x00000000001a7805 */ /* 0x000fe2000001ff00 */
[----:B------:R0:W5:Y:S04]  /*b410*/  @!P1 LD.E.64 R34, desc[UR6][R10.64] ;  /* 0x000000060a229980 */ /* 0x000168000c101b00 */
[----:B------:R0:W5:Y:S04]  /*b420*/  @!P1 LD.E.64 R36, desc[UR6][R4.64] ;  /* 0x0000000604249980 */ /* 0x000168000c101b00 */
[----:B------:R0:W5:Y:S04]  /*b430*/  @!P0 LD.E.64 R28, desc[UR6][R6.64] ;  /* 0x00000006061c8980 */ /* 0x000168000c101b00 */
[----:B------:R0:W5:Y:S02]  /*b440*/  @!P0 LD.E.64 R26, desc[UR6][R8.64] ;  /* 0x00000006081a8980 */ /* 0x000164000c101b00 */
.L_x_1653:
[----:B------:R-:W-:Y:S05]  /*b450*/  BSYNC B1 ;  /* 0x0000000000017941 */ /* 0x000fea0003800000 */
.L_x_1652:
[----:B0----5:R-:W-:Y:S01]  /*b460*/  IMAD.MOV.U32 R4, RZ, RZ, R28 ;  /* 0x000000ffff047224 */ /* 0x021fe200078e001c */
[----:B------:R-:W-:Y:S01]  /*b470*/  UMOV UR4, 0xffffffff ;  /* 0xffffffff00047882 */ /* 0x000fe20000000000 */
[----:B------:R-:W-:Y:S02]  /*b480*/  IMAD.MOV.U32 R5, RZ, RZ, R29 ;  /* 0x000000ffff057224 */ /* 0x000fe400078e001d */
[----:B------:R-:W-:Y:S02]  /*b490*/  IMAD.MOV.U32 R6, RZ, RZ, R34 ;  /* 0x000000ffff067224 */ /* 0x000fe400078e0022 */
        /* <DEDUP_REMOVED lines=21> */
[----:B------:R-:W-:Y:S02]  /*b5f0*/  PRMT R103, R4, 0x7610, R103 ;  /* 0x0000761004677816 */ /* 0x000fe40000000067 */
[----:B------:R-:W-:Y:S02]  /*b600*/  CS2R R4, SRZ ;  /* 0x0000000000047805 */ /* 0x000fe4000001ff00 */
[----:B------:R-:W-:Y:S01]  /*b610*/  PRMT R90, R7, 0x5410, R6 ;  /* 0x00005410075a7816 */ /* 0x000fe20000000006 */
[----:B------:R-:W-:Y:S06]  /*b620*/  BRA.DIV UR4, `(.L_x_1654) ;  /* 0x0000024604407947 */ /* 0x000fec000b800000 */
[----:B------:R0:W3:Y:S04]  /*b630*/  SHFL.IDX PT, R79, R32, 0x3, 0x181f ;  /* 0x00781f00204f7f89 */ /* 0x0000e800000e0000 */
[----:B----4-:R0:W4:Y:S04]  /*b640*/  SHFL.IDX PT, R9, R31, 0x3, 0x181f ;  /* 0x00781f001f097f89 */ /* 0x01012800000e0000 */
[----:B------:R0:W0:Y:S04]  /*b650*/  SHFL.IDX PT, R80, R33, 0x3, 0x181f ;  /* 0x00781f0021507f89 */ /* 0x00002800000e0000 */
[----:B------:R0:W0:Y:S02]  /*b660*/  SHFL.IDX PT, R78, R30, 0x3, 0x181f ;  /* 0x00781f001e4e7f89 */ /* 0x00002400000e0000 */
.L_x_2047:
[----:B------:R-:W5:Y:S01]  /*b670*/  LDL R6, [R1+0x54] ;  /* 0x0000540001067983 */ /* 0x000f620000100800 */
[----:B------:R-:W-:Y:S01]  /*b680*/  VIADD R0, R0, 0x60 ;  /* 0x0000006000007836 */ /* 0x000fe20000000000 */
[----:B------:R-:W-:Y:S01]  /*b690*/  BSSY B1, `(.L_x_1655) ;  /* 0x000003f000017945 */ /* 0x000fe20003800000 */
[----:B------:R-:W-:Y:S02]  /*b6a0*/  CS2R R12, SRZ ;  /* 0x00000000000c7805 */ /* 0x000fe4000001ff00 */
[----:B------:R-:W-:Y:S02]  /*b6b0*/  CS2R R20, SRZ ;  /* 0x0000000000147805 */ /* 0x000fe4000001ff00 */
[----:B01----:R-:W-:Y:S02]  /*b6c0*/  CS2R R30, SRZ ;  /* 0x00000000001e7805 */ /* 0x003fe4000001ff00 */
[----:B------:R-:W-:Y:S02]  /*b6d0*/  ISETP.GE.AND P0, PT, R0, R3, PT ;  /* 0x000000030000720c */ /* 0x000fe40003f06270 */
[----:B------:R-:W-:-:S02]  /*b6e0*/  CS2R R14, SRZ ;  /* 0x00000000000e7805 */ /* 0x000fc4000001ff00 */
[----:B------:R-:W-:Y:S02]  /*b6f0*/  CS2R R24, SRZ ;  /* 0x0000000000187805 */ /* 0x000fe4000001ff00 */
[----:B------:R-:W-:Y:S02]  /*b700*/  CS2R R32, SRZ ;  /* 0x0000000000207805 */ /* 0x000fe4000001ff00 */
[----:B-----5:R-:W-:-:S04]  /*b710*/  LEA.HI R81, R6, R6, RZ, 0x1 ;  /* 0x0000000606517211 */ /* 0x020fc800078f08ff */
[----:B------:R-:W-:-:S05]  /*b720*/  LOP3.LUT R81, R81, 0xfffffffe, RZ, 0xc0, !PT ;  /* 0xfffffffe51517812 */ /* 0x000fca00078ec0ff */
[----:B------:R-:W-:Y:S01]  /*b730*/  IMAD.IADD R81, R6, 0x1, -R81 ;  /* 0x0000000106517824 */ /* 0x000fe200078e0a51 */
[----:B------:R-:W-:-:S04]  /*b740*/  CS2R R6, SRZ ;  /* 0x0000000000067805 */ /* 0x000fc8000001ff00 */
[----:B------:R-:W-:Y:S01]  /*b750*/  SHF.L.U32 R81, R81, 0x1f, RZ ;  /* 0x0000001f51517819 */ /* 0x000fe200000006ff */
[----:B------:R-:W-:Y:S06]  /*b760*/  @P0 BRA `(.L_x_1656) ;  /* 0x0000000000c40947 */ /* 0x000fec0003800000 */
[----:B------:R-:W3:Y:S01]  /*b770*/  LDL R10, [R1+0x74] ;  /* 0x00007400010a7983 */ /* 0x000ee20000100800 */
[----:B------:R-:W-:-:S03]  /*b780*/  ULDC UR4, c[0x0][0x3f4] ;  /* 0x0000fd0000047ab9 */ /* 0x000fc60000000800 */
[----:B--2---:R-:W2:Y:S04]  /*b790*/  LDL R8, [R1+0x70] ;  /* 0x0000700001087983 */ /* 0x004ea80000100800 */
[----:B------:R-:W2:Y:S01]  /*b7a0*/  LDL R86, [R1+0x6c] ;  /* 0x00006c0001567983 */ /* 0x000ea20000100800 */
[----:B------:R-:W-:Y:S02]  /*b7b0*/  ISETP.GE.AND P2, PT, R234, UR4, PT ;  /* 0x00000004ea007c0c */ /* 0x000fe4000bf46270 */
[----:B------:R-:W-:Y:S02]  /*b7c0*/  CS2R R32, SRZ ;  /* 0x0000000000207805 */ /* 0x000fe4000001ff00 */
[----:B------:R-:W-:Y:S01]  /*b7d0*/  ISETP.GE.AND P3, PT, R200, UR4, PT ;  /* 0x00000004c8007c0c */ /* 0x000fe2000bf66270 */
[----:B------:R-:W-:Y:S01]  /*b7e0*/  ULDC.64 UR6, c[0x0][0x208] ;  /* 0x0000820000067ab9 */ /* 0x000fe20000000a00 */
[----:B------:R-:W-:-:S02]  /*b7f0*/  ISETP.GE.AND P1, PT, R233, UR4, PT ;  /* 0x00000004e9007c0c */ /* 0x000fc4000bf26270 */
[----:B------:R-:W-:Y:S02]  /*b800*/  CS2R R30, SRZ ;  /* 0x00000000001e7805 */ /* 0x000fe4000001ff00 */
[----:B------:R-:W-:-:S03]  /*b810*/  ISETP.GE.AND P0, PT, R235, UR4, PT ;  /* 0x00000004eb007c0c */ /* 0x000fc6000bf06270 */
[----:B------:R-:W-:-:S04]  /*b820*/  @!P2 IMAD.SHL.U32 R6, R234, 0x2, RZ ;  /* 0x00000002ea06a824 */ /* 0x000fc800078e00ff */
[----:B------:R-:W-:Y:S02]  /*b830*/  @!P3 IMAD.MOV.U32 R11, RZ, RZ, R80 ;  /* 0x000000ffff0bb224 */ /* 0x000fe400078e0050 */
[----:B----4-:R-:W-:Y:S01]  /*b840*/  @!P3 IMAD.MOV.U32 R14, RZ, RZ, R9 ;  /* 0x000000ffff0eb224 */ /* 0x010fe200078e0009 */
[-C--:B------:R-:W-:Y:S01]  /*b850*/  @!P2 IADD3 R12, P4, R9, R6.reuse, RZ ;  /* 0x00000006090ca210 */ /* 0x080fe20007f9e0ff */
[----:B---3--:R-:W-:Y:S01]  /*b860*/  @!P3 IMAD.MOV.U32 R15, RZ, RZ, R79 ;  /* 0x000000ffff0fb224 */ /* 0x008fe200078e004f */
[----:B------:R-:W-:Y:S01]  /*b870*/  @!P2 IADD3 R6, P6, R78, R6, RZ ;  /* 0x000000064e06a210 */ /* 0x000fe20007fde0ff */
[----:B------:R-:W-:Y:S02]  /*b880*/  @!P0 IMAD.SHL.U32 R24, R235, 0x2, RZ ;  /* 0x00000002eb188824 */ /* 0x000fe400078e00ff */
[----:B------:R-:W-:-:S05]  /*b890*/  @!P3 IMAD.WIDE R14, R200, 0x2, R14 ;  /* 0x00000002c80eb825 */ /* 0x000fca00078e020e */
[----:B------:R-:W5:Y:S01]  /*b8a0*/  @!P3 LD.E.64 R30, desc[UR6][R14.64] ;  /* 0x000000060e1eb980 */ /* 0x000f62000c101b00 */
[----:B------:R-:W-:Y:S01]  /*b8b0*/  @!P2 SHF.L.U64.HI R5, R234, 0x1, R10 ;  /* 0x00000001ea05a819 */ /* 0x000fe2000001020a */
[----:B------:R-:W-:Y:S01]  /*b8c0*/  @!P3 IMAD.MOV.U32 R10, RZ, RZ, R78 ;  /* 0x000000ffff0ab224 */ /* 0x000fe200078e004e */
[----:B--2---:R-:W-:-:S03]  /*b8d0*/  @!P1 SHF.L.U64.HI R0, R233, 0x1, R8 ;  /* 0x00000001e9009819 */ /* 0x004fc60000010208 */
[----:B------:R-:W-:-:S04]  /*b8e0*/  @!P3 IMAD.WIDE R20, R200, 0x2, R10 ;  /* 0x00000002c814b825 */ /* 0x000fc800078e020a */
[----:B------:R-:W-:Y:S01]  /*b8f0*/  @!P1 IMAD.SHL.U32 R8, R233, 0x2, RZ ;  /* 0x00000002e9089824 */ /* 0x000fe200078e00ff */
[----:B------:R0:W5:Y:S01]  /*b900*/  @!P3 LD.E.64 R32, desc[UR6][R20.64] ;  /* 0x000000061420b980 */ /* 0x000162000c101b00 */
[--C-:B------:R-:W-:Y:S02]  /*b910*/  @!P2 IMAD.X R13, R79, 0x1, R5.reuse, P4 ;  /* 0x000000014f0da824 */ /* 0x100fe400020e0605 */
[----:B------:R-:W-:Y:S01]  /*b920*/  @!P2 IMAD.X R7, R80, 0x1, R5, P6 ;  /* 0x000000015007a824 */ /* 0x000fe200030e0605 */
[CC--:B------:R-:W-:Y:S02]  /*b930*/  @!P1 IADD3 R4, P5, R9.reuse, R8.reuse, RZ ;  /* 0x0000000809049210 */ /* 0x0c0fe40007fbe0ff */
[----:B------:R-:W-:Y:S02]  /*b940*/  @!P1 IADD3 R8, P4, R78, R8, RZ ;  /* 0x000000084e089210 */ /* 0x000fe40007f9e0ff */
[----:B------:R-:W-:Y:S01]  /*b950*/  @!P0 IADD3 R10, P6, R9, R24, RZ ;  /* 0x00000018090a8210 */ /* 0x000fe20007fde0ff */
[----:B------:R-:W-:Y:S01]  /*b960*/  @!P1 IMAD.X R5, R79, 0x1, R0, P5 ;  /* 0x000000014f059824 */ /* 0x000fe200028e0600 */
[----:B0-----:R-:W-:-:S02]  /*b970*/  CS2R R20, SRZ ;  /* 0x0000000000147805 */ /* 0x001fc4000001ff00 */
[----:B------:R-:W-:Y:S02]  /*b980*/  @!P0 IADD3 R78, P5, R78, R24, RZ ;  /* 0x000000184e4e8210 */ /* 0x000fe40007fbe0ff */
[----:B------:R-:W-:Y:S02]  /*b990*/  CS2R R24, SRZ ;  /* 0x0000000000187805 */ /* 0x000fe4000001ff00 */
[----:B------:R-:W-:Y:S01]  /*b9a0*/  @!P0 SHF.L.U64.HI R14, R235, 0x1, R86 ;  /* 0x00000001eb0e8819 */ /* 0x000fe20000010256 */
[----:B------:R0:W5:Y:S04]  /*b9b0*/  @!P2 LD.E.64 R20, desc[UR6][R12.64] ;  /* 0x000000060c14a980 */ /* 0x000168000c101b00 */
[--C-:B------:R-:W-:Y:S02]  /*b9c0*/  @!P0 IMAD.X R11, R79, 0x1, R14.reuse, P6 ;  /* 0x000000014f0b8824 */ /* 0x100fe400030e060e */
[----:B------:R-:W-:Y:S01]  /*b9d0*/  @!P0 IMAD.X R79, R80, 0x1, R14, P5 ;  /* 0x00000001504f8824 */ /* 0x000fe200028e060e */
[----:B------:R1:W5:Y:S01]  /*b9e0*/  @!P2 LD.E.64 R24, desc[UR6][R6.64] ;  /* 0x000000060618a980 */ /* 0x000362000c101b00 */
[----:B0-----:R-:W-:-:S02]  /*b9f0*/  CS2R R12, SRZ ;  /* 0x00000000000c7805 */ /* 0x001fc4000001ff00 */
[----:B------:R-:W-:Y:S01]  /*ba00*/  CS2R R14, SRZ ;  /* 0x00000000000e7805 */ /* 0x000fe2000001ff00 */
[----:B------:R-:W-:Y:S01]  /*ba10*/  @!P1 IMAD.X R9, R80, 0x1, R0, P4 ;  /* 0x0000000150099824 */ /* 0x000fe200020e0600 */
[----:B-1----:R-:W-:Y:S02]  /*ba20*/  CS2R R6, SRZ ;  /* 0x0000000000067805 */ /* 0x002fe4000001ff00 */
[----:B------:R0:W5:Y:S04]  /*ba30*/  @!P1 LD.E.64 R12, desc[UR6][R4.64] ;  /* 0x00000006040c9980 */ /* 0x000168000c101b00 */
[----:B------:R1:W5:Y:S04]  /*ba40*/  @!P1 LD.E.64 R14, desc[UR6][R8.64] ;  /* 0x00000006080e9980 */ /* 0x000368000c101b00 */
[----:B------:R1:W5:Y:S01]  /*ba50*/  @!P0 LD.E.64 R6, desc[UR6][R78.64] ;  /* 0x000000064e068980 */ /* 0x000362000c101b00 */
[----:B0-----:R-:W-:-:S06]  /*ba60*/  CS2R R4, SRZ ;  /* 0x0000000000047805 */ /* 0x001fcc000001ff00 */
[----:B------:R1:W5:Y:S02]  /*ba70*/  @!P0 LD.E.64 R4, desc[UR6][R10.64] ;  /* 0x000000060a048980 */ /* 0x000364000c101b00 */
.L_x_1656:
[----:B------:R-:W-:Y:S05]  /*ba80*/  BSYNC B1 ;  /* 0x0000000000017941 */ /* 0x000fea0003800000 */
.L_x_1655:
[----:B------:R-:W0:Y:S01]  /*ba90*/  SYNCS.PHASECHK.TRANS64.TRYWAIT P0, [R16+URZ+0x30800], R81 ;  /* 0x03080051100075a7 */ /* 0x000e22000800017f */
[----:B-12--5:R-:W-:Y:S01]  /*baa0*/  IMAD.MOV.U32 R8, RZ, RZ, R12 ;  /* 0x000000ffff087224 */ /* 0x026fe200078e000c */
[----:B------:R-:W-:Y:S01]  /*bab0*/  BSSY B1, `(.L_x_1657) ;  /* 0x0000018000017945 */ /* 0x000fe20003800000 */
[----:B------:R-:W-:Y:S02]  /*bac0*/  IMAD.MOV.U32 R0, RZ, RZ, R13 ;  /* 0x000000ffff007224 */ /* 0x000fe400078e000d */
[----:B------:R-:W-:Y:S02]  /*bad0*/  IMAD.MOV.U32 R10, RZ, RZ, R4 ;  /* 0x000000ffff0a7224 */ /* 0x000fe400078e0004 */
[----:B----4-:R-:W-:Y:S01]  /*bae0*/  IMAD.MOV.U32 R9, RZ, RZ, R5 ;  /* 0x000000ffff097224 */ /* 0x010fe200078e0005 */
[----:B------:R-:W-:Y:S01]  /*baf0*/  PRMT R80, R8, 0x5410, R0 ;  /* 0x0000541008507816 */ /* 0x000fe20000000000 */
[----:B------:R-:W-:Y:S02]  /*bb00*/  IMAD.MOV.U32 R8, RZ, RZ, R30 ;  /* 0x000000ffff087224 */ /* 0x000fe400078e001e */
        /* <DEDUP_REMOVED lines=13> */
[----:B---3--:R-:W-:Y:S02]  /*bbe0*/  PRMT R79, R10, 0x5410, R9 ;  /* 0x000054100a4f7816 */ /* 0x008fe40000000009 */
[----:B------:R-:W-:Y:S02]  /*bbf0*/  PRMT R103, R103, 0x5410, R0 ;  /* 0x0000541067677816 */ /* 0x000fe40000000000 */
[----:B------:R-:W-:Y:S02]  /*bc00*/  PRMT R96, R8, 0x7610, R96 ;  /* 0x0000761008607816 */ /* 0x000fe40000000060 */
[----:B------:R-:W-:Y:S01]  /*bc10*/  VIADDMNMX R0, R3, -R93, 0x80, PT ;  /* 0x0000008003007446 */ /* 0x000fe2000380095d */
[----:B0-----:R-:W-:Y:S06]  /*bc20*/  @!P0 BRA `(.L_x_1658) ;  /* 0x0000024000348947 */ /* 0x001fec0003800000 */
.L_x_2048:
[----:B------:R-:W-:Y:S05]  /*bc30*/  BSYNC B1 ;  /* 0x0000000000017941 */ /* 0x000fea0003800000 */
.L_x_1657:
[----:B------:R-:W-:Y:S01]  /*bc40*/  ISETP.GE.AND P0, PT, R23, R0, PT ;  /* 0x000000001700720c */ /* 0x000fe20003f06270 */
[----:B------:R-:W-:Y:S01]  /*bc50*/  IMAD.MOV.U32 R3, RZ, RZ, R32 ;  /* 0x000000ffff037224 */ /* 0x000fe200078e0020 */
[----:B------:R-:W-:Y:S01]  /*bc60*/  BSSY B1, `(.L_x_1659) ;  /* 0x00000cc000017945 */ /* 0x000fe20003800000 */
[----:B------:R-:W-:-:S05]  /*bc70*/  IMAD.MOV.U32 R8, RZ, RZ, R33 ;  /* 0x000000ffff087224 */ /* 0x000fca00078e0021 */
[----:B------:R-:W-:-:S05]  /*bc80*/  PRMT R109, R3, 0x5410, R8 ;  /* 0x00005410036d7816 */ /* 0x000fca0000000008 */
        /* <DEDUP_REMOVED lines=9> */
[----:B-----5:R-:W1:Y:S01]  /*bd20*/  LDS.128 R8, [R116] ;  /* 0x0000000074087984 */ /* 0x020e620000000c00 */
[----:B------:R-:W-:Y:S02]  /*bd30*/  SHF.R.U32.HI R3, RZ, 0x10, R75 ;  /* 0x00000010ff037819 */ /* 0x000fe4000001164b */
[----:B0-----:R-:W-:Y:S02]  /*bd40*/  SHF.R.U32.HI R81, RZ, 0x10, R77 ;  /* 0x00000010ff517819 */ /* 0x001fe4000001164d */
[----:B------:R-:W-:Y:S02]  /*bd50*/  PRMT R3, R91, 0x5410, R3 ;  /* 0x000054105b037816 */ /* 0x000fe40000000003 */
[----:B------:R-:W-:Y:S02]  /*bd60*/  PRMT R81, R92, 0x5410, R81 ;  /* 0x000054105c517816 */ /* 0x000fe40000000051 */
[----:B------:R-:W-:Y:S01]  /*bd70*/  SHF.R.U64 R74, R74, 0x10, R75 ;  /* 0x000000104a4a7819 */ /* 0x000fe2000000124b */
[----:B------:R-:W-:Y:S01]  /*bd80*/  IMAD.U32 R92, R3, 0x10000, RZ ;  /* 0x00010000035c7824 */ /* 0x000fe200078e00ff */
[----:B------:R-:W-:Y:S01]  /*bd90*/  SHF.R.U64 R75, R76, 0x10, R77 ;  /* 0x000000104c4b7819 */ /* 0x000fe2000000124d */
[----:B------:R-:W-:Y:S01]  /*bda0*/  IMAD.U32 R91, R81, 0x10000, RZ ;  /* 0x00010000515b7824 */ /* 0x000fe200078e00ff */
[----:B------:R-:W-:-:S02]  /*bdb0*/  LOP3.LUT R76, R3, 0xffff0000, RZ, 0xc0, !PT ;  /* 0xffff0000034c7812 */ /* 0x000fc400078ec0ff */
[----:B------:R-:W-:Y:S02]  /*bdc0*/  LOP3.LUT R3, R81, 0xffff0000, RZ, 0xc0, !PT ;  /* 0xffff000051037812 */ /* 0x000fe400078ec0ff */
[----:B------:R-:W-:Y:S02]  /*bdd0*/  PRMT R75, R113, 0x5410, R75 ;  /* 0x00005410714b7816 */ /* 0x000fe4000000004b */
[----:B------:R-:W-:Y:S02]  /*bde0*/  PRMT R74, R115, 0x5432, R74 ;  /* 0x00005432734a7816 */ /* 0x000fe4000000004a */
[C---:B-1----:R-:W-:Y:S01]  /*bdf0*/  LOP3.LUT R77, R11.reuse, 0xffff0000, RZ, 0xc0, !PT ;  /* 0xffff00000b4d7812 */ /* 0x042fe200078ec0ff */
[----:B------:R-:W-:Y:S01]  /*be00*/  IMAD.U32 R81, R11, 0x10000, RZ ;  /* 0x000100000b517824 */ /* 0x000fe200078e00ff */
[C---:B------:R-:W-:Y:S01]  /*be10*/  LOP3.LUT R94, R10.reuse, 0xffff0000, RZ, 0xc0, !PT ;  /* 0xffff00000a5e7812 */ /* 0x040fe200078ec0ff */
[----:B------:R-:W-:Y:S02]  /*be20*/  IMAD.U32 R10, R10, 0x10000, RZ ;  /* 0x000100000a0a7824 */ /* 0x000fe400078e00ff */
[C---:B------:R-:W-:Y:S01]  /*be30*/  FMUL.FTZ R11, R77.reuse, R3 ;  /* 0x000000034d0b7220 */ /* 0x040fe20000410000 */
[----:B------:R-:W-:Y:S01]  /*be40*/  FMUL.FTZ R77, R77, R76 ;  /* 0x0000004c4d4d7220 */ /* 0x000fe20000410000 */
[C---:B------:R-:W-:Y:S01]  /*be50*/  FMUL.FTZ R93, R94.reuse, R91 ;  /* 0x0000005b5e5d7220 */ /* 0x040fe20000410000 */
[----:B------:R-:W-:Y:S01]  /*be60*/  FMUL.FTZ R94, R94, R92 ;  /* 0x0000005c5e5e7220 */ /* 0x000fe20000410000 */
[C---:B------:R-:W-:Y:S01]  /*be70*/  FFMA.FTZ R11, R81.reuse, R76, -R11 ;  /* 0x0000004c510b7223 */ /* 0x040fe2000001080b */
[----:B------:R-:W-:Y:S01]  /*be80*/  FFMA.FTZ R3, R81, R3, R77 ;  /* 0x0000000351037223 */ /* 0x000fe2000001004d */
[----:B------:R-:W-:Y:S01]  /*be90*/  FFMA.FTZ R93, R10, R92, -R93 ;  /* 0x0000005c0a5d7223 */ /* 0x000fe2000001085d */
        /* <DEDUP_REMOVED lines=8> */
[----:B------:R-:W-:Y:S01]  /*bf20*/  FMUL.FTZ R81, R81, R91 ;  /* 0x0000005b51517220 */ /* 0x000fe20000410000 */
[----:B------:R-:W-:Y:S02]  /*bf30*/  F2FP.BF16.F32.PACK_AB R10, R10, R93 ;  /* 0x0000005d0a0a723e */ /* 0x000fe400000010ff */
[C---:B------:R-:W-:Y:S01]  /*bf40*/  FFMA.FTZ R8, R76.reuse, R91, -R8 ;  /* 0x0000005b4c087223 */ /* 0x040fe20000010808 */
[----:B------:R-:W-:Y:S01]  /*bf50*/  FFMA.FTZ R81, R76, R77, R81 ;  /* 0x0000004d4c517223 */ /* 0x000fe20000010051 */
[C---:B------:R-:W-:Y:S01]  /*bf60*/  LOP3.LUT R76, R9.reuse, 0xffff0000, RZ, 0xc0, !PT ;  /* 0xffff0000094c7812 */ /* 0x040fe200078ec0ff */
[----:B------:R-:W-:Y:S01]  /*bf70*/  IMAD.U32 R9, R9, 0x10000, RZ ;  /* 0x0001000009097824 */ /* 0x000fe200078e00ff */
[----:B------:R-:W-:Y:S02]  /*bf80*/  F2FP.BF16.F32.PACK_AB R11, R3, R11 ;  /* 0x0000000b030b723e */ /* 0x000fe400000010ff */
[----:B------:R-:W-:Y:S01]  /*bf90*/  F2FP.BF16.F32.PACK_AB R8, R81, R8 ;  /* 0x000000085108723e */ /* 0x000fe200000010ff */
[C---:B------:R-:W-:Y:S01]  /*bfa0*/  FMUL.FTZ R77, R76.reuse, R75 ;  /* 0x0000004b4c4d7220 */ /* 0x040fe20000410000 */
[----:B------:R-:W-:-:S03]  /*bfb0*/  FMUL.FTZ R76, R76, R74 ;  /* 0x0000004a4c4c7220 */ /* 0x000fc60000410000 */
[C---:B------:R-:W-:Y:S01]  /*bfc0*/  FFMA.FTZ R74, R9.reuse, R74, -R77 ;  /* 0x0000004a094a7223 */ /* 0x040fe2000001084d */
[----:B------:R-:W-:-:S05]  /*bfd0*/  FFMA.FTZ R9, R9, R75, R76 ;  /* 0x0000004b09097223 */ /* 0x000fca000001004c */
[----:B------:R-:W-:-:S05]  /*bfe0*/  F2FP.BF16.F32.PACK_AB R9, R9, R74 ;  /* 0x0000004a0909723e */ /* 0x000fca00000010ff */
[----:B------:R1:W-:Y:S02]  /*bff0*/  STS.128 [R116], R8 ;  /* 0x0000000874007388 */ /* 0x0003e40000000c00 */
.L_x_1662:
[----:B------:R-:W-:Y:S05]  /*c000*/  BSYNC B2 ;  /* 0x0000000000027941 */ /* 0x000fea0003800000 */
.L_x_1661:
[----:B------:R-:W-:Y:S04]  /*c010*/  BSSY B2, `(.L_x_1663) ;  /* 0x0000030000027945 */ /* 0x000fe80003800000 */
[----:B------:R-:W-:Y:S05]  /*c020*/  @P1 BRA `(.L_x_1664) ;  /* 0x0000000000b81947 */ /* 0x000fea0003800000 */
[----:B-1---5:R-:W0:Y:S01]  /*c030*/  LDS.128 R8, [R116+0x4000] ;  /* 0x0040000074087984 */ /* 0x022e220000000c00 */
[----:B------:R-:W-:Y:S02]  /*c040*/  SHF.R.U32.HI R74, RZ, 0x10, R73 ;  /* 0x00000010ff4a7819 */ /* 0x000fe40000011649 */
[----:B------:R-:W-:Y:S02]  /*c050*/  SHF.R.U32.HI R3, RZ, 0x10, R71 ;  /* 0x00000010ff037819 */ /* 0x000fe40000011647 */
[----:B------:R-:W-:Y:S02]  /*c060*/  PRMT R74, R114, 0x5432, R74 ;  /* 0x00005432724a7816 */ /* 0x000fe4000000004a */
[----:B------:R-:W-:Y:S02]  /*c070*/  PRMT R3, R112, 0x5410, R3 ;  /* 0x0000541070037816 */ /* 0x000fe40000000003 */
[----:B------:R-:W-:Y:S01]  /*c080*/  SHF.R.U64 R70, R70, 0x10, R71 ;  /* 0x0000001046467819 */ /* 0x000fe20000001247 */
[C---:B------:R-:W-:Y:S01]  /*c090*/  IMAD.U32 R75, R74.reuse, 0x10000, RZ ;  /* 0x000100004a4b7824 */ /* 0x040fe200078e00ff */
[----:B------:R-:W-:Y:S01]  /*c0a0*/  LOP3.LUT R74, R74, 0xffff0000, RZ, 0xc0, !PT ;  /* 0xffff00004a4a7812 */ /* 0x000fe200078ec0ff */
[C---:B------:R-:W-:Y:S01]  /*c0b0*/  IMAD.U32 R76, R3.reuse, 0x10000, RZ ;  /* 0x00010000034c7824 */ /* 0x040fe200078e00ff */
[----:B------:R-:W-:-:S02]  /*c0c0*/  LOP3.LUT R71, R3, 0xffff0000, RZ, 0xc0, !PT ;  /* 0xffff000003477812 */ /* 0x000fc400078ec0ff */
[----:B------:R-:W-:Y:S02]  /*c0d0*/  SHF.R.U64 R72, R72, 0x10, R73 ;  /* 0x0000001048487819 */ /* 0x000fe40000001249 */
[----:B------:R-:W-:Y:S02]  /*c0e0*/  PRMT R3, R112, 0x5432, R70 ;  /* 0x0000543270037816 */ /* 0x000fe40000000046 */
[----:B------:R-:W-:Y:S02]  /*c0f0*/  PRMT R70, R113, 0x5432, R72 ;  /* 0x0000543271467816 */ /* 0x000fe40000000048 */
[C---:B0-----:R-:W-:Y:S01]  /*c100*/  LOP3.LUT R81, R10.reuse, 0xffff0000, RZ, 0xc0, !PT ;  /* 0xffff00000a517812 */ /* 0x041fe200078ec0ff */
[----:B------:R-:W-:Y:S01]  /*c110*/  IMAD.U32 R10, R10, 0x10000, RZ ;  /* 0x000100000a0a7824 */ /* 0x000fe200078e00ff */
[----:B------:R-:W-:Y:S01]  /*c120*/  LOP3.LUT R72, R8, 0xffff0000, RZ, 0xc0, !PT ;  /* 0xffff000008487812 */ /* 0x000fe200078ec0ff */
[----:B------:R-:W-:Y:S02]  /*c130*/  IMAD.U32 R73, R11, 0x10000, RZ ;  /* 0x000100000b497824 */ /* 0x000fe400078e00ff */
[C---:B------:R-:W-:Y:S01]  /*c140*/  FMUL.FTZ R77, R81.reuse, R75 ;  /* 0x0000004b514d7220 */ /* 0x040fe20000410000 */
[----:B------:R-:W-:-:S03]  /*c150*/  FMUL.FTZ R81, R81, R76 ;  /* 0x0000004c51517220 */ /* 0x000fc60000410000 */
[C---:B------:R-:W-:Y:S01]  /*c160*/  FFMA.FTZ R77, R10.reuse, R76, -R77 ;  /* 0x0000004c0a4d7223 */ /* 0x040fe2000001084d */
[----:B------:R-:W-:Y:S01]  /*c170*/  FFMA.FTZ R10, R10, R75, R81 ;  /* 0x0000004b0a0a7223 */ /* 0x000fe20000010051 */
[----:B------:R-:W-:-:S04]  /*c180*/  LOP3.LUT R75, R11, 0xffff0000, RZ, 0xc0, !PT ;  /* 0xffff00000b4b7812 */ /* 0x000fc800078ec0ff */
[----:B------:R-:W-:Y:S01]  /*c190*/  F2FP.BF16.F32.PACK_AB R10, R10, R77 ;  /* 0x0000004d0a0a723e */ /* 0x000fe200000010ff */
[C---:B------:R-:W-:Y:S01]  /*c1a0*/  FMUL.FTZ R11, R75.reuse, R74 ;  /* 0x0000004a4b0b7220 */ /* 0x040fe20000410000 */
[----:B------:R-:W-:-:S03]  /*c1b0*/  FMUL.FTZ R75, R75, R71 ;  /* 0x000000474b4b7220 */ /* 0x000fc60000410000 */
[C---:B------:R-:W-:Y:S01]  /*c1c0*/  FFMA.FTZ R11, R73.reuse, R71, -R11 ;  /* 0x00000047490b7223 */ /* 0x040fe2000001080b */
[----:B------:R-:W-:Y:S01]  /*c1d0*/  FFMA.FTZ R74, R73, R74, R75 ;  /* 0x0000004a494a7223 */ /* 0x000fe2000001004b */
[----:B------:R-:W-:Y:S02]  /*c1e0*/  IMAD.U32 R73, R8, 0x10000, RZ ;  /* 0x0001000008497824 */ /* 0x000fe400078e00ff */
[C---:B------:R-:W-:Y:S01]  /*c1f0*/  IMAD.U32 R8, R70.reuse, 0x10000, RZ ;  /* 0x0001000046087824 */ /* 0x040fe200078e00ff */
[----:B------:R-:W-:Y:S01]  /*c200*/  LOP3.LUT R70, R70, 0xffff0000, RZ, 0xc0, !PT ;  /* 0xffff000046467812 */ /* 0x000fe200078ec0ff */
[C---:B------:R-:W-:Y:S01]  /*c210*/  IMAD.U32 R71, R9.reuse, 0x10000, RZ ;  /* 0x0001000009477824 */ /* 0x040fe200078e00ff */
[----:B------:R-:W-:Y:S01]  /*c220*/  LOP3.LUT R9, R9, 0xffff0000, RZ, 0xc0, !PT ;  /* 0xffff000009097812 */ /* 0x000fe200078ec0ff */
[C---:B------:R-:W-:Y:S02]  /*c230*/  IMAD.U32 R75, R3.reuse, 0x10000, RZ ;  /* 0x00010000034b7824 */ /* 0x040fe400078e00ff */
[C---:B------:R-:W-:Y:S01]  /*c240*/  FMUL.FTZ R76, R72.reuse, R8 ;  /* 0x00000008484c7220 */ /* 0x040fe20000410000 */
[----:B------:R-:W-:Y:S01]  /*c250*/  LOP3.LUT R3, R3, 0xffff0000, RZ, 0xc0, !PT ;  /* 0xffff000003037812 */ /* 0x000fe200078ec0ff */
[----:B------:R-:W-:-:S02]  /*c260*/  FMUL.FTZ R72, R72, R75 ;  /* 0x0000004b48487220 */ /* 0x000fc40000410000 */
[----:B------:R-:W-:Y:S01]  /*c270*/  FFMA.FTZ R76, R73, R75, -R76 ;  /* 0x0000004b494c7223 */ /* 0x000fe2000001084c */
[C---:B------:R-:W-:Y:S01]  /*c280*/  FMUL.FTZ R75, R9.reuse, R70 ;  /* 0x00000046094b7220 */ /* 0x040fe20000410000 */
[----:B------:R-:W-:Y:S01]  /*c290*/  FMUL.FTZ R9, R9, R3 ;  /* 0x0000000309097220 */ /* 0x000fe20000410000 */
[----:B------:R-:W-:Y:S01]  /*c2a0*/  FFMA.FTZ R8, R73, R8, R72 ;  /* 0x0000000849087223 */ /* 0x000fe20000010048 */
[----:B------:R-:W-:Y:S01]  /*c2b0*/  F2FP.BF16.F32.PACK_AB R11, R74, R11 ;  /* 0x0000000b4a0b723e */ /* 0x000fe200000010ff */
[C---:B------:R-:W-:Y:S01]  /*c2c0*/  FFMA.FTZ R75, R71.reuse, R3, -R75 ;  /* 0x00000003474b7223 */ /* 0x040fe2000001084b */
[----:B------:R-:W-:Y:S02]  /*c2d0*/  FFMA.FTZ R9, R71, R70, R9 ;  /* 0x0000004647097223 */ /* 0x000fe40000010009 */
[----:B------:R-:W-:-:S03]  /*c2e0*/  F2FP.BF16.F32.PACK_AB R8, R8, R76 ;  /* 0x0000004c0808723e */ /* 0x000fc600000010ff */
[----:B------:R-:W-:-:S05]  /*c2f0*/  F2FP.BF16.F32.PACK_AB R9, R9, R75 ;  /* 0x0000004b0909723e */ /* 0x000fca00000010ff */
[----:B------:R2:W-:Y:S02]  /*c300*/  STS.128 [R116+0x4000], R8 ;  /* 0x0040000874007388 */ /* 0x0005e40000000c00 */
.L_x_1664:
[----:B------:R-:W-:Y:S05]  /*c310*/  BSYNC B2 ;  /* 0x0000000000027941 */ /* 0x000fea0003800000 */
.L_x_1663:
[----:B------:R-:W-:Y:S04]  /*c320*/  BSSY B2, `(.L_x_1665) ;  /* 0x0000030000027945 */ /* 0x000fe80003800000 */
[----:B------:R-:W-:Y:S05]  /*c330*/  @P2 BRA `(.L_x_1666) ;  /* 0x0000000000b82947 */ /* 0x000fea0003800000 */
[----:B-12--5:R-:W1:Y:S01]  /*c340*/  LDS.128 R8, [R116+0x8000] ;  /* 0x0080000074087984 */ /* 0x026e620000000c00 */
[--C-:B------:R-:W-:Y:S02]  /*c350*/  SHF.R.U64 R3, R66, 0x10, R67.reuse ;  /* 0x0000001042037819 */ /* 0x100fe40000001243 */
[----:B------:R-:W-:Y:S02]  /*c360*/  SHF.R.U32.HI R66, RZ, 0x10, R67 ;  /* 0x00000010ff427819 */ /* 0x000fe40000011643 */
[--C-:B------:R-:W-:Y:S02]  /*c370*/  SHF.R.U64 R67, R68, 0x10, R69.reuse ;  /* 0x0000001044437819 */ /* 0x100fe40000001245 */
[----:B------:R-:W-:Y:S02]  /*c380*/  SHF.R.U32.HI R68, RZ, 0x10, R69 ;  /* 0x00000010ff447819 */ /* 0x000fe40000011645 */
[----:B------:R-:W-:Y:S02]  /*c390*/  PRMT R66, R111, 0x5432, R66 ;  /* 0x000054326f427816 */ /* 0x000fe40000000042 */
[----:B------:R-:W-:-:S02]  /*c3a0*/  PRMT R68, R110, 0x5432, R68 ;  /* 0x000054326e447816 */ /* 0x000fc40000000044 */
[----:B------:R-:W-:Y:S02]  /*c3b0*/  PRMT R69, R111, 0x5410, R3 ;  /* 0x000054106f457816 */ /* 0x000fe40000000003 */
[----:B------:R-:W-:Y:S01]  /*c3c0*/  LOP3.LUT R75, R66, 0xffff0000, RZ, 0xc0, !PT ;  /* 0xffff0000424b7812 */ /* 0x000fe200078ec0ff */
[----:B------:R-:W-:Y:S01]  /*c3d0*/  IMAD.U32 R74, R68, 0x10000, RZ ;  /* 0x00010000444a7824 */ /* 0x000fe200078e00ff */
[----:B------:R-:W-:Y:S02]  /*c3e0*/  PRMT R67, R110, 0x5410, R67 ;  /* 0x000054106e437816 */ /* 0x000fe40000000043 */
[----:B------:R-:W-:Y:S02]  /*c3f0*/  LOP3.LUT R68, R68, 0xffff0000, RZ, 0xc0, !PT ;  /* 0xffff000044447812 */ /* 0x000fe400078ec0ff */
[----:B-1----:R-:W-:Y:S01]  /*c400*/  LOP3.LUT R70, R10, 0xffff0000, RZ, 0xc0, !PT ;  /* 0xffff00000a467812 */ /* 0x002fe200078ec0ff */
[C---:B------:R-:W-:Y:S01]  /*c410*/  IMAD.U32 R73, R8.reuse, 0x10000, RZ ;  /* 0x0001000008497824 */ /* 0x040fe200078e00ff */
[----:B------:R-:W-:Y:S01]  /*c420*/  LOP3.LUT R71, R8, 0xffff0000, RZ, 0xc0, !PT ;  /* 0xffff000008477812 */ /* 0x000fe200078ec0ff */
[----:B------:R-:W-:-:S02]  /*c430*/  IMAD.U32 R8, R66, 0x10000, RZ ;  /* 0x0001000042087824 */ /* 0x000fc400078e00ff */
[----:B------:R-:W-:Y:S02]  /*c440*/  IMAD.U32 R3, R10, 0x10000, RZ ;  /* 0x000100000a037824 */ /* 0x000fe400078e00ff */
[C---:B------:R-:W-:Y:S01]  /*c450*/  FMUL.FTZ R66, R70.reuse, R74 ;  /* 0x0000004a46427220 */ /* 0x040fe20000410000 */
[C---:B------:R-:W-:Y:S01]  /*c460*/  IMAD.U32 R10, R11.reuse, 0x10000, RZ ;  /* 0x000100000b0a7824 */ /* 0x040fe200078e00ff */
[----:B------:R-:W-:Y:S01]  /*c470*/  LOP3.LUT R11, R11, 0xffff0000, RZ, 0xc0, !PT ;  /* 0xffff00000b0b7812 */ /* 0x000fe200078ec0ff */
[-C--:B------:R-:W-:Y:S01]  /*c480*/  FMUL.FTZ R70, R70, R8.reuse ;  /* 0x0000000846467220 */ /* 0x080fe20000410000 */
[----:B------:R-:W-:Y:S01]  /*c490*/  FFMA.FTZ R66, R3, R8, -R66 ;  /* 0x0000000803427223 */ /* 0x000fe20000010842 */
[C---:B------:R-:W-:Y:S01]  /*c4a0*/  IMAD.U32 R72, R9.reuse, 0x10000, RZ ;  /* 0x0001000009487824 */ /* 0x040fe200078e00ff */
[----:B------:R-:W-:Y:S01]  /*c4b0*/  LOP3.LUT R9, R9, 0xffff0000, RZ, 0xc0, !PT ;  /* 0xffff000009097812 */ /* 0x000fe200078ec0ff */
[----:B------:R-:W-:Y:S01]  /*c4c0*/  FFMA.FTZ R70, R3, R74, R70 ;  /* 0x0000004a03467223 */ /* 0x000fe20000010046 */
[----:B------:R-:W-:Y:S01]  /*c4d0*/  FMUL.FTZ R76, R11, R68 ;  /* 0x000000440b4c7220 */ /* 0x000fe20000410000 */
[----:B------:R-:W-:-:S02]  /*c4e0*/  IMAD.U32 R3, R67, 0x10000, RZ ;  /* 0x0001000043037824 */ /* 0x000fc400078e00ff */
[-C--:B------:R-:W-:Y:S01]  /*c4f0*/  FMUL.FTZ R11, R11, R75.reuse ;  /* 0x0000004b0b0b7220 */ /* 0x080fe20000410000 */
[----:B------:R-:W-:Y:S01]  /*c500*/  IMAD.U32 R8, R69, 0x10000, RZ ;  /* 0x0001000045087824 */ /* 0x000fe200078e00ff */
[----:B------:R-:W-:Y:S01]  /*c510*/  LOP3.LUT R67, R67, 0xffff0000, RZ, 0xc0, !PT ;  /* 0xffff000043437812 */ /* 0x000fe200078ec0ff */
[C---:B------:R-:W-:Y:S01]  /*c520*/  FFMA.FTZ R76, R10.reuse, R75, -R76 ;  /* 0x0000004b0a4c7223 */ /* 0x040fe2000001084c */
[----:B------:R-:W-:Y:S01]  /*c530*/  LOP3.LUT R69, R69, 0xffff0000, RZ, 0xc0, !PT ;  /* 0xffff000045457812 */ /* 0x000fe200078ec0ff */
[----:B------:R-:W-:Y:S01]  /*c540*/  FFMA.FTZ R11, R10, R68, R11 ;  /* 0x000000440a0b7223 */ /* 0x000fe2000001000b */
[----:B------:R-:W-:Y:S01]  /*c550*/  FMUL.FTZ R10, R71, R3 ;  /* 0x00000003470a7220 */ /* 0x000fe20000410000 */
[----:B------:R-:W-:Y:S01]  /*c560*/  FMUL.FTZ R68, R9, R67 ;  /* 0x0000004309447220 */ /* 0x000fe20000410000 */
        /* <DEDUP_REMOVED lines=8> */
[----:B------:R-:W-:Y:S02]  /*c5f0*/  F2FP.BF16.F32.PACK_AB R8, R71, R8 ;  /* 0x000000084708723e */ /* 0x000fe400000010ff */
[----:B------:R-:W-:-:S05]  /*c600*/  F2FP.BF16.F32.PACK_AB R9, R9, R68 ;  /* 0x000000440909723e */ /* 0x000fca00000010ff */
[----:B------:R3:W-:Y:S02]  /*c610*/  STS.128 [R116+0x8000], R8 ;  /* 0x0080000874007388 */ /* 0x0007e40000000c00 */
.L_x_1666:
[----:B------:R-:W-:Y:S05]  /*c620*/  BSYNC B2 ;  /* 0x0000000000027941 */ /* 0x000fea0003800000 */
.L_x_1665:
[----:B------:R-:W-:Y:S05]  /*c630*/  @P3 BRA `(.L_x_1660) ;  /* 0x0000000000b83947 */ /* 0x000fea0003800000 */
[----:B-123-5:R-:W1:Y:S01]  /*c640*/  LDS.128 R8, [R116+0xc000] ;  /* 0x00c0000074087984 */ /* 0x02ee620000000c00 */
        /* <DEDUP_REMOVED lines=8> */
[C---:B------:R-:W-:Y:S01]  /*c6d0*/  IMAD.U32 R69, R64.reuse, 0x10000, RZ ;  /* 0x0001000040457824 */ /* 0x040fe200078e00ff */
[----:B------:R-:W-:Y:S02]  /*c6e0*/  LOP3.LUT R64, R64, 0xffff0000, RZ, 0xc0, !PT ;  /* 0xffff000040407812 */ /* 0x000fe400078ec0ff */
[----:B------:R-:W-:Y:S02]  /*c6f0*/  PRMT R3, R98, 0x5432, R3 ;  /* 0x0000543262037816 */ /* 0x000fe40000000003 */
[----:B-1----:R-:W-:Y:S01]  /*c700*/  LOP3.LUT R65, R10, 0xffff0000, RZ, 0xc0, !PT ;  /* 0xffff00000a417812 */ /* 0x002fe200078ec0ff */
[C---:B------:R-:W-:Y:S01]  /*c710*/  IMAD.U32 R68, R8.reuse, 0x10000, RZ ;  /* 0x0001000008447824 */ /* 0x040fe200078e00ff */
[----:B------:R-:W-:Y:S01]  /*c720*/  LOP3.LUT R66, R8, 0xffff0000, RZ, 0xc0, !PT ;  /* 0xffff000008427812 */ /* 0x000fe200078ec0ff */
[----:B------:R-:W-:-:S02]  /*c730*/  IMAD.U32 R8, R62, 0x10000, RZ ;  /* 0x000100003e087824 */ /* 0x000fc400078e00ff */
[----:B------:R-:W-:Y:S02]  /*c740*/  IMAD.U32 R63, R10, 0x10000, RZ ;  /* 0x000100000a3f7824 */ /* 0x000fe400078e00ff */
[-C--:B------:R-:W-:Y:S01]  /*c750*/  FMUL.FTZ R62, R65, R69.reuse ;  /* 0x00000045413e7220 */ /* 0x080fe20000410000 */
[C---:B------:R-:W-:Y:S01]  /*c760*/  IMAD.U32 R10, R11.reuse, 0x10000, RZ ;  /* 0x000100000b0a7824 */ /* 0x040fe200078e00ff */
[----:B------:R-:W-:Y:S01]  /*c770*/  LOP3.LUT R11, R11, 0xffff0000, RZ, 0xc0, !PT ;  /* 0xffff00000b0b7812 */ /* 0x000fe200078ec0ff */
[-C--:B------:R-:W-:Y:S01]  /*c780*/  FMUL.FTZ R65, R65, R8.reuse ;  /* 0x0000000841417220 */ /* 0x080fe20000410000 */
[----:B------:R-:W-:Y:S01]  /*c790*/  FFMA.FTZ R62, R63, R8, -R62 ;  /* 0x000000083f3e7223 */ /* 0x000fe2000001083e */
[C---:B------:R-:W-:Y:S01]  /*c7a0*/  IMAD.U32 R67, R9.reuse, 0x10000, RZ ;  /* 0x0001000009437824 */ /* 0x040fe200078e00ff */
[----:B------:R-:W-:Y:S01]  /*c7b0*/  LOP3.LUT R9, R9, 0xffff0000, RZ, 0xc0, !PT ;  /* 0xffff000009097812 */ /* 0x000fe200078ec0ff */
[----:B------:R-:W-:Y:S01]  /*c7c0*/  FMUL.FTZ R71, R11, R64 ;  /* 0x000000400b477220 */ /* 0x000fe20000410000 */
[----:B------:R-:W-:Y:S01]  /*c7d0*/  FFMA.FTZ R65, R63, R69, R65 ;  /* 0x000000453f417223 */ /* 0x000fe20000010041 */
[----:B------:R-:W-:-:S02]  /*c7e0*/  IMAD.U32 R8, R99, 0x10000, RZ ;  /* 0x0001000063087824 */ /* 0x000fc400078e00ff */
[-C--:B------:R-:W-:Y:S01]  /*c7f0*/  FMUL.FTZ R11, R11, R70.reuse ;  /* 0x000000460b0b7220 */ /* 0x080fe20000410000 */
[----:B------:R-:W-:Y:S01]  /*c800*/  IMAD.U32 R63, R3, 0x10000, RZ ;  /* 0x00010000033f7824 */ /* 0x000fe200078e00ff */
[----:B------:R-:W-:Y:S01]  /*c810*/  LOP3.LUT R99, R99, 0xffff0000, RZ, 0xc0, !PT ;  /* 0xffff000063637812 */ /* 0x000fe200078ec0ff */
[C---:B------:R-:W-:Y:S01]  /*c820*/  FFMA.FTZ R71, R10.reuse, R70, -R71 ;  /* 0x000000460a477223 */ /* 0x040fe20000010847 */
[----:B------:R-:W-:Y:S01]  /*c830*/  LOP3.LUT R3, R3, 0xffff0000, RZ, 0xc0, !PT ;  /* 0xffff000003037812 */ /* 0x000fe200078ec0ff */
[----:B------:R-:W-:Y:S01]  /*c840*/  FFMA.FTZ R11, R10, R64, R11 ;  /* 0x000000400a0b7223 */ /* 0x000fe2000001000b */
[CC--:B------:R-:W-:Y:S01]  /*c850*/  FMUL.FTZ R10, R66.reuse, R8.reuse ;  /* 0x00000008420a7220 */ /* 0x0c0fe20000410000 */
[C---:B------:R-:W-:Y:S01]  /*c860*/  FMUL.FTZ R64, R9.reuse, R99 ;  /* 0x0000006309407220 */ /* 0x040fe20000410000 */
[----:B------:R-:W-:Y:S01]  /*c870*/  FMUL.FTZ R66, R66, R63 ;  /* 0x0000003f42427220 */ /* 0x000fe20000410000 */
[----:B------:R-:W-:Y:S01]  /*c880*/  FMUL.FTZ R9, R9, R3 ;  /* 0x0000000309097220 */ /* 0x000fe20000410000 */
        /* <DEDUP_REMOVED lines=9> */
.L_x_1660:
[----:B------:R-:W-:Y:S05]  /*c920*/  BSYNC B1 ;  /* 0x0000000000017941 */ /* 0x000fea0003800000 */
.L_x_1659:
[----:B------:R-:W-:Y:S01]  /*c930*/  VIADD R3, R23, 0x20 ;  /* 0x0000002017037836 */ /* 0x000fe20000000000 */
[----:B------:R-:W-:Y:S04]  /*c940*/  BSSY B1, `(.L_x_1667) ;  /* 0x00000cb000017945 */ /* 0x000fe80003800000 */
[----:B------:R-:W-:-:S13]  /*c950*/  ISETP.GE.AND P0, PT, R3, R0, PT ;  /* 0x000000000300720c */ /* 0x000fda0003f06270 */
[----:B------:R-:W-:Y:S05]  /*c960*/  @P0 BRA `(.L_x_1668) ;  /* 0x0000000c00200947 */ /* 0x000fea0003800000 */
[----:B------:R0:W5:Y:S01]  /*c970*/  LDL R70, [R1+0x30] ;  /* 0x0000300001467983 */ /* 0x0001620000100800 */
[----:B------:R-:W1:Y:S01]  /*c980*/  LDC R3, c[0x0][0x3f4] ;  /* 0x0000fd00ff037b82 */ /* 0x000e620000000800 */
[----:B------:R-:W-:Y:S01]  /*c990*/  BSSY B2, `(.L_x_1669) ;  /* 0x0000034000027945 */ /* 0x000fe20003800000 */
[-C--:B-1----:R-:W-:Y:S02]  /*c9a0*/  ISETP.GE.AND P0, PT, R200, R3.reuse, PT ;  /* 0x00000003c800720c */ /* 0x082fe40003f06270 */
[-C--:B------:R-:W-:Y:S02]  /*c9b0*/  ISETP.GE.AND P1, PT, R234, R3.reuse, PT ;  /* 0x00000003ea00720c */ /* 0x080fe40003f26270 */
[-C--:B------:R-:W-:Y:S02]  /*c9c0*/  ISETP.GE.AND P2, PT, R233, R3.reuse, PT ;  /* 0x00000003e900720c */ /* 0x080fe40003f46270 */
[----:B------:R-:W-:-:S07]  /*c9d0*/  ISETP.GE.AND P3, PT, R235, R3, PT ;  /* 0x00000003eb00720c */ /* 0x000fce0003f66270 */
[----:B0-----:R-:W-:Y:S06]  /*c9e0*/  @P0 BRA `(.L_x_1670) ;  /* 0x0000000000b80947 */ /* 0x001fec0003800000 */
[----:B--2345:R-:W0:Y:S01]  /*c9f0*/  LDS.128 R8, [R70+0x1000] ;  /* 0x0010000046087984 */ /* 0x03ce220000000c00 */
[--C-:B------:R-:W-:Y:S02]  /*ca00*/  SHF.R.U64 R62, R58, 0x10, R59.reuse ;  /* 0x000000103a3e7819 */ /* 0x100fe4000000123b */
[----:B------:R-:W-:Y:S02]  /*ca10*/  SHF.R.U32.HI R58, RZ, 0x10, R59 ;  /* 0x00000010ff3a7819 */ /* 0x000fe4000001163b */
[--C-:B------:R-:W-:Y:S02]  /*ca20*/  SHF.R.U64 R59, R60, 0x10, R61.reuse ;  /* 0x000000103c3b7819 */ /* 0x100fe4000000123d */
[----:B------:R-:W-:Y:S02]  /*ca30*/  SHF.R.U32.HI R61, RZ, 0x10, R61 ;  /* 0x00000010ff3d7819 */ /* 0x000fe4000001163d */
[C---:B------:R-:W-:Y:S02]  /*ca40*/  PRMT R3, R107.reuse, 0x5410, R62 ;  /* 0x000054106b037816 */ /* 0x040fe4000000003e */
[----:B------:R-:W-:-:S02]  /*ca50*/  PRMT R107, R107, 0x5432, R58 ;  /* 0x000054326b6b7816 */ /* 0x000fc4000000003a */
[C---:B------:R-:W-:Y:S02]  /*ca60*/  PRMT R58, R108.reuse, 0x5410, R59 ;  /* 0x000054106c3a7816 */ /* 0x040fe4000000003b */
[----:B------:R-:W-:Y:S01]  /*ca70*/  PRMT R108, R108, 0x5432, R61 ;  /* 0x000054326c6c7816 */ /* 0x000fe2000000003d */
[C---:B------:R-:W-:Y:S01]  /*ca80*/  IMAD.U32 R67, R107.reuse, 0x10000, RZ ;  /* 0x000100006b437824 */ /* 0x040fe200078e00ff */
[----:B------:R-:W-:Y:S02]  /*ca90*/  LOP3.LUT R65, R107, 0xffff0000, RZ, 0xc0, !PT ;  /* 0xffff00006b417812 */ /* 0x000fe400078ec0ff */
[C---:B------:R-:W-:Y:S01]  /*caa0*/  LOP3.LUT R61, R108.reuse, 0xffff0000, RZ, 0xc0, !PT ;  /* 0xffff00006c3d7812 */ /* 0x040fe200078ec0ff */
[----:B------:R-:W-:Y:S01]  /*cab0*/  IMAD.U32 R63, R108, 0x10000, RZ ;  /* 0x000100006c3f7824 */ /* 0x000fe200078e00ff */
[C---:B0-----:R-:W-:Y:S01]  /*cac0*/  LOP3.LUT R62, R10.reuse, 0xffff0000, RZ, 0xc0, !PT ;  /* 0xffff00000a3e7812 */ /* 0x041fe200078ec0ff */
[----:B------:R-:W-:Y:S01]  /*cad0*/  IMAD.U32 R60, R10, 0x10000, RZ ;  /* 0x000100000a3c7824 */ /* 0x000fe200078e00ff */
[C---:B------:R-:W-:Y:S01]  /*cae0*/  LOP3.LUT R64, R11.reuse, 0xffff0000, RZ, 0xc0, !PT ;  /* 0xffff00000b407812 */ /* 0x040fe200078ec0ff */
[----:B------:R-:W-:-:S02]  /*caf0*/  IMAD.U32 R10, R11, 0x10000, RZ ;  /* 0x000100000b0a7824 */ /* 0x000fc400078e00ff */
[C---:B------:R-:W-:Y:S01]  /*cb00*/  FMUL.FTZ R69, R62.reuse, R63 ;  /* 0x0000003f3e457220 */ /* 0x040fe20000410000 */
[----:B------:R-:W-:Y:S01]  /*cb10*/  FMUL.FTZ R66, R62, R67 ;  /* 0x000000433e427220 */ /* 0x000fe20000410000 */
[----:B------:R-:W-:Y:S01]  /*cb20*/  FMUL.FTZ R71, R64, R61 ;  /* 0x0000003d40477220 */ /* 0x000fe20000410000 */
[----:B------:R-:W-:Y:S02]  /*cb30*/  IMAD.U32 R11, R8, 0x10000, RZ ;  /* 0x00010000080b7824 */ /* 0x000fe400078e00ff */
[----:B------:R-:W-:Y:S01]  /*cb40*/  FFMA.FTZ R62, R60, R67, -R69 ;  /* 0x000000433c3e7223 */ /* 0x000fe20000010845 */
[----:B------:R-:W-:Y:S01]  /*cb50*/  FMUL.FTZ R67, R64, R65 ;  /* 0x0000004140437220 */ /* 0x000fe20000410000 */
[C---:B------:R-:W-:Y:S02]  /*cb60*/  IMAD.U32 R59, R9.reuse, 0x10000, RZ ;  /* 0x00010000093b7824 */ /* 0x040fe400078e00ff */
[----:B------:R-:W-:Y:S01]  /*cb70*/  FFMA.FTZ R63, R60, R63, R66 ;  /* 0x0000003f3c3f7223 */ /* 0x000fe20000010042 */
[----:B------:R-:W-:Y:S01]  /*cb80*/  IMAD.U32 R64, R58, 0x10000, RZ ;  /* 0x000100003a407824 */ /* 0x000fe200078e00ff */
[----:B------:R-:W-:Y:S01]  /*cb90*/  LOP3.LUT R8, R8, 0xffff0000, RZ, 0xc0, !PT ;  /* 0xffff000008087812 */ /* 0x000fe200078ec0ff */
[----:B------:R-:W-:Y:S01]  /*cba0*/  FFMA.FTZ R60, R10, R65, -R71 ;  /* 0x000000410a3c7223 */ /* 0x000fe20000010847 */
[----:B------:R-:W-:Y:S01]  /*cbb0*/  LOP3.LUT R9, R9, 0xffff0000, RZ, 0xc0, !PT ;  /* 0xffff000009097812 */ /* 0x000fe200078ec0ff */
[C---:B------:R-:W-:Y:S01]  /*cbc0*/  IMAD.U32 R65, R3.reuse, 0x10000, RZ ;  /* 0x0001000003417824 */ /* 0x040fe200078e00ff */
[----:B------:R-:W-:Y:S01]  /*cbd0*/  LOP3.LUT R58, R58, 0xffff0000, RZ, 0xc0, !PT ;  /* 0xffff00003a3a7812 */ /* 0x000fe200078ec0ff */
[----:B------:R-:W-:Y:S01]  /*cbe0*/  FFMA.FTZ R61, R10, R61, R67 ;  /* 0x0000003d0a3d7223 */ /* 0x000fe20000010043 */
[----:B------:R-:W-:Y:S01]  /*cbf0*/  LOP3.LUT R66, R3, 0xffff0000, RZ, 0xc0, !PT ;  /* 0xffff000003427812 */ /* 0x000fe200078ec0ff */
[C---:B------:R-:W-:Y:S01]  /*cc00*/  FMUL.FTZ R10, R8.reuse, R64 ;  /* 0x00000040080a7220 */ /* 0x040fe20000410000 */
[----:B------:R-:W-:Y:S01]  /*cc10*/  FMUL.FTZ R3, R8, R65 ;  /* 0x0000004108037220 */ /* 0x000fe20000410000 */
[----:B------:R-:W-:-:S02]  /*cc20*/  FMUL.FTZ R68, R9, R58 ;  /* 0x0000003a09447220 */ /* 0x000fc40000410000 */
[----:B------:R-:W-:Y:S01]  /*cc30*/  FMUL.FTZ R67, R9, R66 ;  /* 0x0000004209437220 */ /* 0x000fe20000410000 */
[C---:B------:R-:W-:Y:S01]  /*cc40*/  FFMA.FTZ R8, R11.reuse, R65, -R10 ;  /* 0x000000410b087223 */ /* 0x040fe2000001080a */
[----:B------:R-:W-:Y:S01]  /*cc50*/  FFMA.FTZ R3, R11, R64, R3 ;  /* 0x000000400b037223 */ /* 0x000fe20000010003 */
[C---:B------:R-:W-:Y:S01]  /*cc60*/  FFMA.FTZ R9, R59.reuse, R66, -R68 ;  /* 0x000000423b097223 */ /* 0x040fe20000010844 */
[----:B------:R-:W-:Y:S01]  /*cc70*/  FFMA.FTZ R58, R59, R58, R67 ;  /* 0x0000003a3b3a7223 */ /* 0x000fe20000010043 */
[----:B------:R-:W-:Y:S02]  /*cc80*/  F2FP.BF16.F32.PACK_AB R10, R63, R62 ;  /* 0x0000003e3f0a723e */ /* 0x000fe400000010ff */
[----:B------:R-:W-:Y:S02]  /*cc90*/  F2FP.BF16.F32.PACK_AB R11, R61, R60 ;  /* 0x0000003c3d0b723e */ /* 0x000fe400000010ff */
[----:B------:R-:W-:Y:S02]  /*cca0*/  F2FP.BF16.F32.PACK_AB R8, R3, R8 ;  /* 0x000000080308723e */ /* 0x000fe400000010ff */
[----:B------:R-:W-:-:S05]  /*ccb0*/  F2FP.BF16.F32.PACK_AB R9, R58, R9 ;  /* 0x000000093a09723e */ /* 0x000fca00000010ff */
[----:B------:R0:W-:Y:S02]  /*ccc0*/  STS.128 [R70+0x1000], R8 ;  /* 0x0010000846007388 */ /* 0x0001e40000000c00 */
.L_x_1670:
[----:B------:R-:W-:Y:S05]  /*ccd0*/  BSYNC B2 ;  /* 0x0000000000027941 */ /* 0x000fea0003800000 */
.L_x_1669:
[----:B------:R-:W-:Y:S04]  /*cce0*/  BSSY B2, `(.L_x_1671) ;  /* 0x0000030000027945 */ /* 0x000fe80003800000 */
[----:B------:R-:W-:Y:S05]  /*ccf0*/  @P1 BRA `(.L_x_1672) ;  /* 0x0000000000b81947 */ /* 0x000fea0003800000 */
[----:B0-2345:R-:W0:Y:S01]  /*cd00*/  LDS.128 R8, [R70+0x5000] ;  /* 0x0050000046087984 */ /* 0x03de220000000c00 */
[----:B------:R-:W-:Y:S02]  /*cd10*/  SHF.R.U64 R56, R56, 0x10, R57 ;  /* 0x0000001038387819 */ /* 0x000fe40000001239 */
[----:B------:R-:W-:Y:S02]  /*cd20*/  SHF.R.U64 R3, R54, 0x10, R55 ;  /* 0x0000001036037819 */ /* 0x000fe40000001237 */
[----:B------:R-:W-:Y:S02]  /*cd30*/  SHF.R.U32.HI R58, RZ, 0x10, R57 ;  /* 0x00000010ff3a7819 */ /* 0x000fe40000011639 */
[----:B------:R-:W-:Y:S02]  /*cd40*/  SHF.R.U32.HI R55, RZ, 0x10, R55 ;  /* 0x00000010ff377819 */ /* 0x000fe40000011637 */
[----:B------:R-:W-:Y:S02]  /*cd50*/  PRMT R56, R105, 0x5410, R56 ;  /* 0x0000541069387816 */ /* 0x000fe40000000038 */
[----:B------:R-:W-:-:S02]  /*cd60*/  PRMT R54, R104, 0x5410, R3 ;  /* 0x0000541068367816 */ /* 0x000fc40000000003 */
[----:B------:R-:W-:Y:S02]  /*cd70*/  PRMT R105, R105, 0x5432, R58 ;  /* 0x0000543269697816 */ /* 0x000fe4000000003a */
[----:B------:R-:W-:Y:S02]  /*cd80*/  PRMT R104, R104, 0x5432, R55 ;  /* 0x0000543268687816 */ /* 0x000fe40000000037 */
[C---:B------:R-:W-:Y:S01]  /*cd90*/  LOP3.LUT R62, R105.reuse, 0xffff0000, RZ, 0xc0, !PT ;  /* 0xffff0000693e7812 */ /* 0x040fe200078ec0ff */
[----:B------:R-:W-:Y:S02]  /*cda0*/  IMAD.U32 R61, R105, 0x10000, RZ ;  /* 0x00010000693d7824 */ /* 0x000fe400078e00ff */
[C---:B------:R-:W-:Y:S01]  /*cdb0*/  IMAD.U32 R60, R104.reuse, 0x10000, RZ ;  /* 0x00010000683c7824 */ /* 0x040fe200078e00ff */
[----:B------:R-:W-:Y:S02]  /*cdc0*/  LOP3.LUT R104, R104, 0xffff0000, RZ, 0xc0, !PT ;  /* 0xffff000068687812 */ /* 0x000fe400078ec0ff */
[C---:B0-----:R-:W-:Y:S01]  /*cdd0*/  LOP3.LUT R58, R10.reuse, 0xffff0000, RZ, 0xc0, !PT ;  /* 0xffff00000a3a7812 */ /* 0x041fe200078ec0ff */
[----:B------:R-:W-:Y:S01]  /*cde0*/  IMAD.U32 R57, R10, 0x10000, RZ ;  /* 0x000100000a397824 */ /* 0x000fe200078e00ff */
[C---:B------:R-:W-:Y:S01]  /*cdf0*/  LOP3.LUT R59, R11.reuse, 0xffff0000, RZ, 0xc0, !PT ;  /* 0xffff00000b3b7812 */ /* 0x040fe200078ec0ff */
[----:B------:R-:W-:Y:S01]  /*ce00*/  IMAD.U32 R55, R11, 0x10000, RZ ;  /* 0x000100000b377824 */ /* 0x000fe200078e00ff */
[C---:B------:R-:W-:Y:S01]  /*ce10*/  LOP3.LUT R11, R9.reuse, 0xffff0000, RZ, 0xc0, !PT ;  /* 0xffff0000090b7812 */ /* 0x040fe200078ec0ff */
[C---:B------:R-:W-:Y:S01]  /*ce20*/  FMUL.FTZ R64, R58.reuse, R61 ;  /* 0x0000003d3a407220 */ /* 0x040fe20000410000 */
[----:B------:R-:W-:Y:S01]  /*ce30*/  FMUL.FTZ R58, R58, R60 ;  /* 0x0000003c3a3a7220 */ /* 0x000fe20000410000 */
[----:B------:R-:W-:-:S02]  /*ce40*/  IMAD.U32 R3, R9, 0x10000, RZ ;  /* 0x0001000009037824 */ /* 0x000fc400078e00ff */
[----:B------:R-:W-:Y:S01]  /*ce50*/  FMUL.FTZ R66, R59, R62 ;  /* 0x0000003e3b427220 */ /* 0x000fe20000410000 */
[C---:B------:R-:W-:Y:S01]  /*ce60*/  FFMA.FTZ R9, R57.reuse, R60, -R64 ;  /* 0x0000003c39097223 */ /* 0x040fe20000010840 */
[----:B------:R-:W-:Y:S01]  /*ce70*/  FFMA.FTZ R64, R57, R61, R58 ;  /* 0x0000003d39407223 */ /* 0x000fe2000001003a */
[-C--:B------:R-:W-:Y:S01]  /*ce80*/  FMUL.FTZ R58, R59, R104.reuse ;  /* 0x000000683b3a7220 */ /* 0x080fe20000410000 */
[C---:B------:R-:W-:Y:S01]  /*ce90*/  IMAD.U32 R59, R56.reuse, 0x10000, RZ ;  /* 0x00010000383b7824 */ /* 0x040fe200078e00ff */
[----:B------:R-:W-:Y:S01]  /*cea0*/  LOP3.LUT R56, R56, 0xffff0000, RZ, 0xc0, !PT ;  /* 0xffff000038387812 */ /* 0x000fe200078ec0ff */
[C---:B------:R-:W-:Y:S01]  /*ceb0*/  IMAD.U32 R10, R8.reuse, 0x10000, RZ ;  /* 0x00010000080a7824 */ /* 0x040fe200078e00ff */
[----:B------:R-:W-:Y:S01]  /*cec0*/  LOP3.LUT R8, R8, 0xffff0000, RZ, 0xc0, !PT ;  /* 0xffff000008087812 */ /* 0x000fe200078ec0ff */
[C---:B------:R-:W-:Y:S01]  /*ced0*/  IMAD.U32 R57, R54.reuse, 0x10000, RZ ;  /* 0x0001000036397824 */ /* 0x040fe200078e00ff */
[----:B------:R-:W-:Y:S01]  /*cee0*/  LOP3.LUT R54, R54, 0xffff0000, RZ, 0xc0, !PT ;  /* 0xffff000036367812 */ /* 0x000fe200078ec0ff */
[C---:B------:R-:W-:Y:S01]  /*cef0*/  FFMA.FTZ R66, R55.reuse, R104, -R66 ;  /* 0x0000006837427223 */ /* 0x040fe20000010842 */
[----:B------:R-:W-:Y:S01]  /*cf00*/  FFMA.FTZ R61, R55, R62, R58 ;  /* 0x0000003e373d7223 */ /* 0x000fe2000001003a */
[C---:B------:R-:W-:Y:S01]  /*cf10*/  FMUL.FTZ R60, R11.reuse, R56 ;  /* 0x000000380b3c7220 */ /* 0x040fe20000410000 */
        /* <DEDUP_REMOVED lines=12> */
.L_x_1672:
[----:B------:R-:W-:Y:S05]  /*cfe0*/  BSYNC B2 ;  /* 0x0000000000027941 */ /* 0x000fea0003800000 */
.L_x_1671:
[----:B------:R-:W-:Y:S04]  /*cff0*/  BSSY B2, `(.L_x_1673) ;  /* 0x0000030000027945 */ /* 0x000fe80003800000 */
[----:B------:R-:W-:Y:S05]  /*d000*/  @P2 BRA `(.L_x_1674) ;  /* 0x0000000000b82947 */ /* 0x000fea0003800000 */
[----:B012345:R-:W0:Y:S01]  /*d010*/  LDS.128 R8, [R70+0x9000] ;  /* 0x0090000046087984 */ /* 0x03fe220000000c00 */
[----:B------:R-:W-:Y:S02]  /*d020*/  SHF.R.U32.HI R3, RZ, 0x10, R53 ;  /* 0x00000010ff037819 */ /* 0x000fe40000011635 */
[----:B------:R-:W-:Y:S02]  /*d030*/  SHF.R.U32.HI R54, RZ, 0x10, R51 ;  /* 0x00000010ff367819 */ /* 0x000fe40000011633 */
[----:B------:R-:W-:Y:S02]  /*d040*/  PRMT R98, R98, 0x5410, R3 ;  /* 0x0000541062627816 */ /* 0x000fe40000000003 */
[----:B------:R-:W-:Y:S02]  /*d050*/  SHF.R.U64 R55, R50, 0x10, R51 ;  /* 0x0000001032377819 */ /* 0x000fe40000001233 */
[----:B------:R-:W-:Y:S01]  /*d060*/  PRMT R54, R97, 0x5410, R54 ;  /* 0x0000541061367816 */ /* 0x000fe20000000036 */
[----:B------:R-:W-:Y:S01]  /*d070*/  IMAD.U32 R56, R98, 0x10000, RZ ;  /* 0x0001000062387824 */ /* 0x000fe200078e00ff */
[----:B------:R-:W-:-:S02]  /*d080*/  SHF.R.U64 R50, R52, 0x10, R53 ;  /* 0x0000001034327819 */ /* 0x000fc40000001235 */
[----:B------:R-:W-:Y:S01]  /*d090*/  PRMT R53, R96, 0x5432, R55 ;  /* 0x0000543260357816 */ /* 0x000fe20000000037 */
[----:B------:R-:W-:Y:S01]  /*d0a0*/  IMAD.U32 R55, R54, 0x10000, RZ ;  /* 0x0001000036377824 */ /* 0x000fe200078e00ff */
[----:B------:R-:W-:Y:S02]  /*d0b0*/  LOP3.LUT R98, R98, 0xffff0000, RZ, 0xc0, !PT ;  /* 0xffff000062627812 */ /* 0x000fe400078ec0ff */
[----:B------:R-:W-:Y:S02]  /*d0c0*/  PRMT R97, R97, 0x5432, R50 ;  /* 0x0000543261617816 */ /* 0x000fe40000000032 */
[----:B------:R-:W-:Y:S02]  /*d0d0*/  LOP3.LUT R54, R54, 0xffff0000, RZ, 0xc0, !PT ;  /* 0xffff000036367812 */ /* 0x000fe400078ec0ff */
[C---:B0-----:R-:W-:Y:S01]  /*d0e0*/  LOP3.LUT R51, R10.reuse, 0xffff0000, RZ, 0xc0, !PT ;  /* 0xffff00000a337812 */ /* 0x041fe200078ec0ff */
[C---:B------:R-:W-:Y:S01]  /*d0f0*/  IMAD.U32 R52, R11.reuse, 0x10000, RZ ;  /* 0x000100000b347824 */ /* 0x040fe200078e00ff */
[----:B------:R-:W-:Y:S01]  /*d100*/  LOP3.LUT R11, R11, 0xffff0000, RZ, 0xc0, !PT ;  /* 0xffff00000b0b7812 */ /* 0x000fe200078ec0ff */
[----:B------:R-:W-:-:S02]  /*d110*/  IMAD.U32 R50, R10, 0x10000, RZ ;  /* 0x000100000a327824 */ /* 0x000fc400078e00ff */
[C---:B------:R-:W-:Y:S01]  /*d120*/  FMUL.FTZ R57, R51.reuse, R56 ;  /* 0x0000003833397220 */ /* 0x040fe20000410000 */
[-C--:B------:R-:W-:Y:S01]  /*d130*/  FMUL.FTZ R51, R51, R55.reuse ;  /* 0x0000003733337220 */ /* 0x080fe20000410000 */
[----:B------:R-:W-:Y:S01]  /*d140*/  FMUL.FTZ R59, R11, R98 ;  /* 0x000000620b3b7220 */ /* 0x000fe20000410000 */
[----:B------:R-:W-:Y:S02]  /*d150*/  IMAD.U32 R10, R8, 0x10000, RZ ;  /* 0x00010000080a7824 */ /* 0x000fe400078e00ff */
[C---:B------:R-:W-:Y:S01]  /*d160*/  FFMA.FTZ R57, R50.reuse, R55, -R57 ;  /* 0x0000003732397223 */ /* 0x040fe20000010839 */
[----:B------:R-:W-:Y:S02]  /*d170*/  IMAD.U32 R3, R9, 0x10000, RZ ;  /* 0x0001000009037824 */ /* 0x000fe400078e00ff */
[----:B------:R-:W-:Y:S01]  /*d180*/  FFMA.FTZ R58, R50, R56, R51 ;  /* 0x00000038323a7223 */ /* 0x000fe20000010033 */
[-C--:B------:R-:W-:Y:S01]  /*d190*/  FMUL.FTZ R55, R11, R54.reuse ;  /* 0x000000360b377220 */ /* 0x080fe20000410000 */
[----:B------:R-:W-:Y:S01]  /*d1a0*/  FFMA.FTZ R59, R52, R54, -R59 ;  /* 0x00000036343b7223 */ /* 0x000fe2000001083b */
[----:B------:R-:W-:Y:S01]  /*d1b0*/  LOP3.LUT R8, R8, 0xffff0000, RZ, 0xc0, !PT ;  /* 0xffff000008087812 */ /* 0x000fe200078ec0ff */
[----:B------:R-:W-:Y:S01]  /*d1c0*/  IMAD.U32 R51, R97, 0x10000, RZ ;  /* 0x0001000061337824 */ /* 0x000fe200078e00ff */
[----:B------:R-:W-:Y:S01]  /*d1d0*/  LOP3.LUT R9, R9, 0xffff0000, RZ, 0xc0, !PT ;  /* 0xffff000009097812 */ /* 0x000fe200078ec0ff */
[----:B------:R-:W-:Y:S01]  /*d1e0*/  IMAD.U32 R11, R53, 0x10000, RZ ;  /* 0x00010000350b7824 */ /* 0x000fe200078e00ff */
[----:B------:R-:W-:Y:S01]  /*d1f0*/  LOP3.LUT R54, R97, 0xffff0000, RZ, 0xc0, !PT ;  /* 0xffff000061367812 */ /* 0x000fe200078ec0ff */
[----:B------:R-:W-:Y:S01]  /*d200*/  FFMA.FTZ R98, R52, R98, R55 ;  /* 0x0000006234627223 */ /* 0x000fe20000010037 */
[----:B------:R-:W-:Y:S01]  /*d210*/  LOP3.LUT R50, R53, 0xffff0000, RZ, 0xc0, !PT ;  /* 0xffff000035327812 */ /* 0x000fe200078ec0ff */
[C---:B------:R-:W-:Y:S01]  /*d220*/  FMUL.FTZ R53, R8.reuse, R51 ;  /* 0x0000003308357220 */ /* 0x040fe20000410000 */
[----:B------:R-:W-:Y:S01]  /*d230*/  FMUL.FTZ R52, R8, R11 ;  /* 0x0000000b08347220 */ /* 0x000fe20000410000 */
[----:B------:R-:W-:-:S02]  /*d240*/  FMUL.FTZ R56, R9, R54 ;  /* 0x0000003609387220 */ /* 0x000fc40000410000 */
[-C--:B------:R-:W-:Y:S01]  /*d250*/  FMUL.FTZ R55, R9, R50.reuse ;  /* 0x0000003209377220 */ /* 0x080fe20000410000 */
        /* <DEDUP_REMOVED lines=9> */
.L_x_1674:
[----:B------:R-:W-:Y:S05]  /*d2f0*/  BSYNC B2 ;  /* 0x0000000000027941 */ /* 0x000fea0003800000 */
.L_x_1673:
[----:B------:R-:W-:Y:S05]  /*d300*/  @P3 BRA `(.L_x_1668) ;  /* 0x0000000000b83947 */ /* 0x000fea0003800000 */
[----:B012345:R-:W0:Y:S01]  /*d310*/  LDS.128 R8, [R70+0xd000] ;  /* 0x00d0000046087984 */ /* 0x03fe220000000c00 */
[----:B------:R-:W-:Y:S02]  /*d320*/  SHF.R.U64 R51, R48, 0x10, R49 ;  /* 0x0000001030337819 */ /* 0x000fe40000001231 */
[----:B------:R-:W-:Y:S02]  /*d330*/  SHF.R.U64 R50, R46, 0x10, R47 ;  /* 0x000000102e327819 */ /* 0x000fe4000000122f */
[----:B------:R-:W-:Y:S02]  /*d340*/  SHF.R.U32.HI R3, RZ, 0x10, R49 ;  /* 0x00000010ff037819 */ /* 0x000fe40000011631 */
[----:B------:R-:W-:Y:S02]  /*d350*/  SHF.R.U32.HI R46, RZ, 0x10, R47 ;  /* 0x00000010ff2e7819 */ /* 0x000fe4000001162f */
[----:B------:R-:W-:Y:S02]  /*d360*/  PRMT R51, R88, 0x5410, R51 ;  /* 0x0000541058337816 */ /* 0x000fe40000000033 */
[----:B------:R-:W-:-:S02]  /*d370*/  PRMT R49, R87, 0x5410, R50 ;  /* 0x0000541057317816 */ /* 0x000fc40000000032 */
[----:B------:R-:W-:Y:S02]  /*d380*/  PRMT R88, R88, 0x5432, R3 ;  /* 0x0000543258587816 */ /* 0x000fe40000000003 */
[----:B------:R-:W-:-:S03]  /*d390*/  PRMT R87, R87, 0x5432, R46 ;  /* 0x0000543257577816 */ /* 0x000fc6000000002e */
[C---:B------:R-:W-:Y:S01]  /*d3a0*/  IMAD.U32 R52, R88.reuse, 0x10000, RZ ;  /* 0x0001000058347824 */ /* 0x040fe200078e00ff */
[----:B------:R-:W-:Y:S01]  /*d3b0*/  LOP3.LUT R88, R88, 0xffff0000, RZ, 0xc0, !PT ;  /* 0xffff000058587812 */ /* 0x000fe200078ec0ff */
[C---:B------:R-:W-:Y:S01]  /*d3c0*/  IMAD.U32 R50, R87.reuse, 0x10000, RZ ;  /* 0x0001000057327824 */ /* 0x040fe200078e00ff */
[----:B------:R-:W-:Y:S02]  /*d3d0*/  LOP3.LUT R87, R87, 0xffff0000, RZ, 0xc0, !PT ;  /* 0xffff000057577812 */ /* 0x000fe400078ec0ff */
[C---:B0-----:R-:W-:Y:S01]  /*d3e0*/  LOP3.LUT R47, R10.reuse, 0xffff0000, RZ, 0xc0, !PT ;  /* 0xffff00000a2f7812 */ /* 0x041fe200078ec0ff */
[C---:B------:R-:W-:Y:S01]  /*d3f0*/  IMAD.U32 R48, R11.reuse, 0x10000, RZ ;  /* 0x000100000b307824 */ /* 0x040fe200078e00ff */
[----:B------:R-:W-:Y:S01]  /*d400*/  LOP3.LUT R11, R11, 0xffff0000, RZ, 0xc0, !PT ;  /* 0xffff00000b0b7812 */ /* 0x000fe200078ec0ff */
[----:B------:R-:W-:Y:S02]  /*d410*/  IMAD.U32 R46, R10, 0x10000, RZ ;  /* 0x000100000a2e7824 */ /* 0x000fe400078e00ff */
[C---:B------:R-:W-:Y:S01]  /*d420*/  FMUL.FTZ R53, R47.reuse, R52 ;  /* 0x000000342f357220 */ /* 0x040fe20000410000 */
[----:B------:R-:W-:Y:S01]  /*d430*/  FMUL.FTZ R47, R47, R50 ;  /* 0x000000322f2f7220 */ /* 0x000fe20000410000 */
[----:B------:R-:W-:Y:S01]  /*d440*/  FMUL.FTZ R57, R11, R88 ;  /* 0x000000580b397220 */ /* 0x000fe20000410000 */
[----:B------:R-:W-:-:S02]  /*d450*/  IMAD.U32 R3, R8, 0x10000, RZ ;  /* 0x0001000008037824 */ /* 0x000fc400078e00ff */
[C---:B------:R-:W-:Y:S01]  /*d460*/  FFMA.FTZ R54, R46.reuse, R50, -R53 ;  /* 0x000000322e367223 */ /* 0x040fe20000010835 */
[----:B------:R-:W-:Y:S01]  /*d470*/  FFMA.FTZ R55, R46, R52, R47 ;  /* 0x000000342e377223 */ /* 0x000fe2000001002f */
[-C--:B------:R-:W-:Y:S01]  /*d480*/  FMUL.FTZ R47, R11, R87.reuse ;  /* 0x000000570b2f7220 */ /* 0x080fe20000410000 */
[----:B------:R-:W-:Y:S01]  /*d490*/  IMAD.U32 R10, R9, 0x10000, RZ ;  /* 0x00010000090a7824 */ /* 0x000fe200078e00ff */
[----:B------:R-:W-:Y:S01]  /*d4a0*/  LOP3.LUT R8, R8, 0xffff0000, RZ, 0xc0, !PT ;  /* 0xffff000008087812 */ /* 0x000fe200078ec0ff */
[----:B------:R-:W-:Y:S01]  /*d4b0*/  IMAD.U32 R46, R51, 0x10000, RZ ;  /* 0x00010000332e7824 */ /* 0x000fe200078e00ff */
[----:B------:R-:W-:Y:S01]  /*d4c0*/  LOP3.LUT R9, R9, 0xffff0000, RZ, 0xc0, !PT ;  /* 0xffff000009097812 */ /* 0x000fe200078ec0ff */
[----:B------:R-:W-:Y:S01]  /*d4d0*/  IMAD.U32 R11, R49, 0x10000, RZ ;  /* 0x00010000310b7824 */ /* 0x000fe200078e00ff */
[----:B------:R-:W-:Y:S01]  /*d4e0*/  LOP3.LUT R51, R51, 0xffff0000, RZ, 0xc0, !PT ;  /* 0xffff000033337812 */ /* 0x000fe200078ec0ff */
[C---:B------:R-:W-:Y:S01]  /*d4f0*/  FFMA.FTZ R57, R48.reuse, R87, -R57 ;  /* 0x0000005730397223 */ /* 0x040fe20000010839 */
[----:B------:R-:W-:Y:S01]  /*d500*/  LOP3.LUT R49, R49, 0xffff0000, RZ, 0xc0, !PT ;  /* 0xffff000031317812 */ /* 0x000fe200078ec0ff */
[----:B------:R-:W-:Y:S01]  /*d510*/  FFMA.FTZ R88, R48, R88, R47 ;  /* 0x0000005830587223 */ /* 0x000fe2000001002f */
[CC--:B------:R-:W-:Y:S01]  /*d520*/  FMUL.FTZ R48, R8.reuse, R46.reuse ;  /* 0x0000002e08307220 */ /* 0x0c0fe20000410000 */
[----:B------:R-:W-:Y:S01]  /*d530*/  FMUL.FTZ R47, R8, R11 ;  /* 0x0000000b082f7220 */ /* 0x000fe20000410000 */
        /* <DEDUP_REMOVED lines=11> */
.L_x_1668:
[----:B------:R-:W-:Y:S05]  /*d5f0*/  BSYNC B1 ;  /* 0x0000000000017941 */ /* 0x000fea0003800000 */
.L_x_1667:
        /* <DEDUP_REMOVED lines=13> */
[----:B------:R-:W-:Y:S02]  /*d6d0*/  SHF.R.U64 R3, R44, 0x10, R45 ;  /* 0x000000102c037819 */ /* 0x000fe4000000122d */
[----:B------:R-:W-:Y:S02]  /*d6e0*/  SHF.R.U64 R42, R42, 0x10, R43 ;  /* 0x000000102a2a7819 */ /* 0x000fe4000000122b */
[----:B------:R-:W-:Y:S02]  /*d6f0*/  SHF.R.U32.HI R44, RZ, 0x10, R45 ;  /* 0x00000010ff2c7819 */ /* 0x000fe4000001162d */
[----:B------:R-:W-:Y:S02]  /*d700*/  SHF.R.U32.HI R43, RZ, 0x10, R43 ;  /* 0x00000010ff2b7819 */ /* 0x000fe4000001162b */
[----:B------:R-:W-:Y:S02]  /*d710*/  PRMT R47, R103, 0x5410, R44 ;  /* 0x00005410672f7816 */ /* 0x000fe4000000002c */
[----:B------:R-:W-:-:S02]  /*d720*/  PRMT R45, R102, 0x5410, R43 ;  /* 0x00005410662d7816 */ /* 0x000fc4000000002b */
[----:B------:R-:W-:Y:S01]  /*d730*/  PRMT R101, R101, 0x5432, R42 ;  /* 0x0000543265657816 */ /* 0x000fe2000000002a */
[C---:B------:R-:W-:Y:S01]  /*d740*/  IMAD.U32 R48, R47.reuse, 0x10000, RZ ;  /* 0x000100002f307824 */ /* 0x040fe200078e00ff */
[----:B------:R-:W-:Y:S01]  /*d750*/  LOP3.LUT R47, R47, 0xffff0000, RZ, 0xc0, !PT ;  /* 0xffff00002f2f7812 */ /* 0x000fe200078ec0ff */
[C---:B------:R-:W-:Y:S01]  /*d760*/  IMAD.U32 R46, R45.reuse, 0x10000, RZ ;  /* 0x000100002d2e7824 */ /* 0x040fe200078e00ff */
[----:B------:R-:W-:Y:S02]  /*d770*/  LOP3.LUT R45, R45, 0xffff0000, RZ, 0xc0, !PT ;  /* 0xffff00002d2d7812 */ /* 0x000fe400078ec0ff */
[----:B------:R-:W-:Y:S02]  /*d780*/  PRMT R102, R102, 0x5432, R3 ;  /* 0x0000543266667816 */ /* 0x000fe40000000003 */
[C---:B0-----:R-:W-:Y:S01]  /*d790*/  LOP3.LUT R43, R10.reuse, 0xffff0000, RZ, 0xc0, !PT ;  /* 0xffff00000a2b7812 */ /* 0x041fe200078ec0ff */
[C---:B------:R-:W-:Y:S01]  /*d7a0*/  IMAD.U32 R44, R11.reuse, 0x10000, RZ ;  /* 0x000100000b2c7824 */ /* 0x040fe200078e00ff */
[----:B------:R-:W-:Y:S01]  /*d7b0*/  LOP3.LUT R11, R11, 0xffff0000, RZ, 0xc0, !PT ;  /* 0xffff00000b0b7812 */ /* 0x000fe200078ec0ff */
[----:B------:R-:W-:-:S02]  /*d7c0*/  IMAD.U32 R42, R10, 0x10000, RZ ;  /* 0x000100000a2a7824 */ /* 0x000fc400078e00ff */
[C---:B------:R-:W-:Y:S01]  /*d7d0*/  FMUL.FTZ R49, R43.reuse, R48 ;  /* 0x000000302b317220 */ /* 0x040fe20000410000 */
[-C--:B------:R-:W-:Y:S01]  /*d7e0*/  FMUL.FTZ R43, R43, R46.reuse ;  /* 0x0000002e2b2b7220 */ /* 0x080fe20000410000 */
[C---:B------:R-:W-:Y:S01]  /*d7f0*/  FMUL.FTZ R51, R11.reuse, R47 ;  /* 0x0000002f0b337220 */ /* 0x040fe20000410000 */
[----:B------:R-:W-:Y:S02]  /*d800*/  IMAD.U32 R3, R8, 0x10000, RZ ;  /* 0x0001000008037824 */ /* 0x000fe400078e00ff */
        /* <DEDUP_REMOVED lines=10> */
[----:B------:R-:W-:Y:S01]  /*d8b0*/  LOP3.LUT R101, R101, 0xffff0000, RZ, 0xc0, !PT ;  /* 0xffff000065657812 */ /* 0x000fe200078ec0ff */
[----:B------:R-:W-:Y:S01]  /*d8c0*/  FFMA.FTZ R46, R44, R47, R43 ;  /* 0x0000002f2c2e7223 */ /* 0x000fe2000001002b */
[C---:B------:R-:W-:Y:S01]  /*d8d0*/  FMUL.FTZ R44, R8.reuse, R42 ;  /* 0x0000002a082c7220 */ /* 0x040fe20000410000 */
        /* <DEDUP_REMOVED lines=12> */
.L_x_1678:
[----:B------:R-:W-:Y:S05]  /*d9a0*/  BSYNC B2 ;  /* 0x0000000000027941 */ /* 0x000fea0003800000 */
.L_x_1677:
        /* <DEDUP_REMOVED lines=48> */
.L_x_1680:
[----:B------:R-:W-:Y:S05]  /*dcb0*/  BSYNC B2 ;  /* 0x0000000000027941 */ /* 0x000fea0003800000 */
.L_x_1679:
[----:B------:R-:W-:Y:S04]  /*dcc0*/  BSSY B2, `(.L_x_1681) ;  /* 0x0000030000027945 */ /* 0x000fe80003800000 */
[----:B------:R-:W-:Y:S05]  /*dcd0*/  @P2 BRA `(.L_x_1682) ;  /* 0x0000000000b82947 */ /* 0x000fea0003800000 */
[----:B012345:R-:W0:Y:S01]  /*dce0*/  LDS.128 R8, [R50+0xa000] ;  /* 0x00a0000032087984 */ /* 0x03fe220000000c00 */
[----:B------:R-:W-:Y:S02]  /*dcf0*/  SHF.R.U64 R3, R34, 0x10, R35 ;  /* 0x0000001022037819 */ /* 0x000fe40000001223 */
[--C-:B------:R-:W-:Y:S02]  /*dd00*/  SHF.R.U64 R34, R36, 0x10, R37.reuse ;  /* 0x0000001024227819 */ /* 0x100fe40000001225 */
        /* <DEDUP_REMOVED lines=43> */
.L_x_1682:
[----:B------:R-:W-:Y:S05]  /*dfc0*/  BSYNC B2 ;  /* 0x0000000000027941 */ /* 0x000fea0003800000 */
.L_x_1681:
        /* <DEDUP_REMOVED lines=47> */
.L_x_1676:
[----:B------:R-:W-:Y:S05]  /*e2c0*/  BSYNC B1 ;  /* 0x0000000000017941 */ /* 0x000fea0003800000 */
.L_x_1675:
[----:B------:R-:W-:-:S05]  /*e2d0*/  VIADD R3, R23, 0x60 ;  /* 0x0000006017037836 */ /* 0x000fca0000000000 */
        /* <DEDUP_REMOVED lines=12> */
[--C-:B------:R-:W-:Y:S02]  /*e3a0*/  SHF.R.U64 R30, R32, 0x10, R33.reuse ;  /* 0x00000010201e7819 */ /* 0x100fe40000001221 */
        /* <DEDUP_REMOVED lines=9> */
[----:B------:R-:W-:Y:S01]  /*e440*/  LOP3.LUT R106, R106, 0xffff0000, RZ, 0xc0, !PT ;  /* 0xffff00006a6a7812 */ /* 0x000fe200078ec0ff */
        /* <DEDUP_REMOVED lines=33> */
.L_x_1685:
[----:B------:R-:W-:Y:S05]  /*e660*/  BSYNC B1 ;  /* 0x0000000000017941 */ /* 0x000fea0003800000 */
.L_x_1684:
[----:B------:R-:W-:Y:S04]  /*e670*/  BSSY B1, `(.L_x_1686) ;  /* 0x0000030000017945 */ /* 0x000fe80003800000 */
[----:B------:R-:W-:Y:S05]  /*e680*/  @P1 BRA `(.L_x_1687) ;  /* 0x0000000000b81947 */ /* 0x000fea0003800000 */
[----:B0-2345:R-:W0:Y:S01]  /*e690*/  LDS.128 R8, [R35+0x7000] ;  /* 0x0070000023087984 */ /* 0x03de220000000c00 */
[----:B------:R-:W-:Y:S02]  /*e6a0*/  SHF.R.U64 R26, R20, 0x10, R21 ;  /* 0x00000010141a7819 */ /* 0x000fe40000001215 */
[----:B------:R-:W-:Y:S02]  /*e6b0*/  SHF.R.U32.HI R0, RZ, 0x10, R25 ;  /* 0x00000010ff007819 */ /* 0x000fe40000011619 */
[----:B------:R-:W-:Y:S02]  /*e6c0*/  SHF.R.U32.HI R20, RZ, 0x10, R21 ;  /* 0x00000010ff147819 */ /* 0x000fe40000011615 */
[----:B------:R-:W-:Y:S02]  /*e6d0*/  SHF.R.U64 R3, R24, 0x10, R25 ;  /* 0x0000001018037819 */ /* 0x000fe40000001219 */
[----:B------:R-:W-:Y:S02]  /*e6e0*/  PRMT R24, R95, 0x5410, R26 ;  /* 0x000054105f187816 */ /* 0x000fe4000000001a */
[----:B------:R-:W-:-:S02]  /*e6f0*/  PRMT R103, R103, 0x5432, R0 ;  /* 0x0000543267677816 */ /* 0x000fc40000000000 */
[----:B------:R-:W-:Y:S02]  /*e700*/  PRMT R95, R95, 0x5432, R20 ;  /* 0x000054325f5f7816 */ /* 0x000fe40000000014 */
[C---:B------:R-:W-:Y:S01]  /*e710*/  LOP3.LUT R28, R103.reuse, 0xffff0000, RZ, 0xc0, !PT ;  /* 0xffff0000671c7812 */ /* 0x040fe200078ec0ff */
[----:B------:R-:W-:Y:S01]  /*e720*/  IMAD.U32 R27, R103, 0x10000, RZ ;  /* 0x00010000671b7824 */ /* 0x000fe200078e00ff */
[C---:B------:R-:W-:Y:S01]  /*e730*/  LOP3.LUT R26, R95.reuse, 0xffff0000, RZ, 0xc0, !PT ;  /* 0xffff00005f1a7812 */ /* 0x040fe200078ec0ff */
[----:B------:R-:W-:Y:S01]  /*e740*/  IMAD.U32 R25, R95, 0x10000, RZ ;  /* 0x000100005f197824 */ /* 0x000fe200078e00ff */
[----:B------:R-:W-:Y:S01]  /*e750*/  PRMT R96, R96, 0x5410, R3 ;  /* 0x0000541060607816 */ /* 0x000fe20000000003 */
        /* <DEDUP_REMOVED lines=33> */
.L_x_1687:
[----:B------:R-:W-:Y:S05]  /*e970*/  BSYNC B1 ;  /* 0x0000000000017941 */ /* 0x000fea0003800000 */
.L_x_1686:
[----:B------:R-:W-:Y:S04]  /*e980*/  BSSY B1, `(.L_x_1688) ;  /* 0x0000030000017945 */ /* 0x000fe80003800000 */
        /* <DEDUP_REMOVED lines=47> */
.L_x_1689:
[----:B------:R-:W-:Y:S05]  /*ec80*/  BSYNC B1 ;  /* 0x0000000000017941 */ /* 0x000fea0003800000 */
.L_x_1688:
        /* <DEDUP_REMOVED lines=18> */
[----:B------:R-:W-:Y:S01]  /*edb0*/  FMUL.FTZ R20, R6, R14 ;  /* 0x0000000e06147220 */ /* 0x000fe20000410000 */
[----:B------:R-:W-:Y:S02]  /*edc0*/  IMAD.U32 R0, R8, 0x10000, RZ ;  /* 0x0001000008007824 */ /* 0x000fe400078e00ff */
[----:B------:R-:W-:Y:S01]  /*edd0*/  FMUL.FTZ R15, R6, R11 ;  /* 0x0000000b060f7220 */ /* 0x000fe20000410000 */
[C---:B------:R-:W-:Y:S01]  /*ede0*/  FMUL.FTZ R6, R10.reuse, R79 ;  /* 0x0000004f0a067220 */ /* 0x040fe20000410000 */
[----:B------:R-:W-:Y:S01]  /*edf0*/  FMUL.FTZ R10, R10, R78 ;  /* 0x0000004e0a0a7220 */ /* 0x000fe20000410000 */
[----:B------:R-:W-:Y:S01]  /*ee00*/  LOP3.LUT R3, R8, 0xffff0000, RZ, 0xc0, !PT ;  /* 0xffff000008037812 */ /* 0x000fe200078ec0ff */
[----:B------:R-:W-:-:S02]  /*ee10*/  IMAD.U32 R4, R9, 0x10000, RZ ;  /* 0x0001000009047824 */ /* 0x000fc400078e00ff */
[----:B------:R-:W-:Y:S01]  /*ee20*/  FFMA.FTZ R78, R7, R78, -R6 ;  /* 0x0000004e074e7223 */ /* 0x000fe20000010806 */
[----:B------:R-:W-:Y:S01]  /*ee30*/  IMAD.U32 R6, R13, 0x10000, RZ ;  /* 0x000100000d067824 */ /* 0x000fe200078e00ff */
[----:B------:R-:W-:Y:S01]  /*ee40*/  LOP3.LUT R8, R9, 0xffff0000, RZ, 0xc0, !PT ;  /* 0xffff000009087812 */ /* 0x000fe200078ec0ff */
[C---:B------:R-:W-:Y:S01]  /*ee50*/  FFMA.FTZ R20, R5.reuse, R11, -R20 ;  /* 0x0000000b05147223 */ /* 0x040fe20000010814 */
[----:B------:R-:W-:Y:S01]  /*ee60*/  FFMA.FTZ R15, R5, R14, R15 ;  /* 0x0000000e050f7223 */ /* 0x000fe2000001000f */
[----:B------:R-:W-:Y:S01]  /*ee70*/  LOP3.LUT R13, R13, 0xffff0000, RZ, 0xc0, !PT ;  /* 0xffff00000d0d7812 */ /* 0x000fe200078ec0ff */
[C---:B------:R-:W-:Y:S01]  /*ee80*/  IMAD.U32 R5, R12.reuse, 0x10000, RZ ;  /* 0x000100000c057824 */ /* 0x040fe200078e00ff */
        /* <DEDUP_REMOVED lines=14> */
[----:B------:R0:W-:Y:S01]  /*ef70*/  STS.128 [R35+0xf000], R4 ;  /* 0x00f0000423007388 */ /* 0x0001e20000000c00 */
[----:B------:R-:W-:Y:S05]  /*ef80*/  BRA `(.L_x_1683) ;  /* 0x0000004c00887947 */ /* 0x000fea0003800000 */
.L_x_1644:
[----:B------:R-:W0:Y:S01]  /*ef90*/  LDC R4, c[0x0][0x448] ;  /* 0x00011200ff047b82 */ /* 0x000e220000000800 */
[----:B------:R-:W-:Y:S01]  /*efa0*/  ULDC.64 UR4, c[0x0][0x3f8] ;  /* 0x0000fe0000047ab9 */ /* 0x000fe20000000a00 */
[----:B------:R-:W-:Y:S01]  /*efb0*/  ULDC.64 UR6, c[0x0][0x408] ;  /* 0x0001020000067ab9 */ /* 0x000fe20000000a00 */
[----:B------:R-:W-:Y:S02]  /*efc0*/  IMAD.MOV.U32 R25, RZ, RZ, R33 ;  /* 0x000000ffff197224 */ /* 0x000fe400078e0021 */
[----:B------:R-:W-:Y:S01]  /*efd0*/  IMAD.MOV.U32 R27, RZ, RZ, R29 ;  /* 0x000000ffff1b7224 */ /* 0x000fe200078e001d */
[----:B0-----:R-:W-:-:S13]  /*efe0*/  ISETP.NE.AND P0, PT, R4, 0x1, PT ;  /* 0x000000010400780c */ /* 0x001fda0003f05270 */
[----:B------:R-:W0:Y:S08]  /*eff0*/  @P0 LDC R6, c[0x0][0x44c] ;  /* 0x00011300ff060b82 */ /* 0x000e300000000800 */
[----:B------:R-:W1:Y:S01]  /*f000*/  @P0 LDC R5, c[0x0][0x450] ;  /* 0x00011400ff050b82 */ /* 0x000e620000000800 */
[----:B0-----:R-:W-:-:S05]  /*f010*/  @P0 IMAD.HI.U32 R6, R3, R6, RZ ;  /* 0x0000000603060227 */ /* 0x001fca00078e00ff */
[----:B-1----:R-:W-:-:S04]  /*f020*/  @P0 SHF.R.U32.HI R3, RZ, R5, R6 ;  /* 0x00000005ff030219 */ /* 0x002fc80000011606 */
        /* <DEDUP_REMOVED lines=21> */
.L_x_2054:
        /* <DEDUP_REMOVED lines=13> */
[----:B------:R-:W-:Y:S01]  /*f250*/  ULDC UR4, c[0x0][0x3f4] ;  /* 0x0000fd0000047ab9 */ /* 0x000fe20000000800 */
[----:B-1----:R-:W-:Y:S01]  /*f260*/  IMAD.MOV.U32 R9, RZ, RZ, R5 ;  /* 0x000000ffff097224 */ /* 0x002fe200078e0005 */
[----:B------:R-:W-:Y:S02]  /*f270*/  ISETP.GE.AND P2, PT, R18, UR4, PT ;  /* 0x0000000412007c0c */ /* 0x000fe4000bf46270 */
[----:B------:R-:W-:Y:S02]  /*f280*/  CS2R R56, SRZ ;  /* 0x0000000000387805 */ /* 0x000fe4000001ff00 */
[----:B------:R-:W-:Y:S02]  /*f290*/  ISETP.GE.AND P3, PT, R221, UR4, PT ;  /* 0x00000004dd007c0c */ /* 0x000fe4000bf66270 */
[----:B------:R-:W-:Y:S01]  /*f2a0*/  CS2R R58, SRZ ;  /* 0x00000000003a7805 */ /* 0x000fe2000001ff00 */
[----:B------:R-:W-:-:S06]  /*f2b0*/  ULDC.64 UR6, c[0x0][0x208] ;  /* 0x0000820000067ab9 */ /* 0x000fcc0000000a00 */
[C---:B------:R-:W-:Y:S01]  /*f2c0*/  @!P2 IMAD.SHL.U32 R11, R18.reuse, 0x2, RZ ;  /* 0x00000002120ba824 */ /* 0x040fe200078e00ff */
[----:B------:R-:W-:-:S04]  /*f2d0*/  @!P2 SHF.L.U64.HI R12, R18, 0x1, R19 ;  /* 0x00000001120ca819 */ /* 0x000fc80000010213 */
[----:B--2---:R-:W-:Y:S02]  /*f2e0*/  @!P2 IADD3 R4, P0, R8, R11, RZ ;  /* 0x0000000b0804a210 */ /* 0x004fe40007f1e0ff */
[----:B------:R-:W-:Y:S02]  /*f2f0*/  CS2R R64, SRZ ;  /* 0x0000000000407805 */ /* 0x000fe4000001ff00 */
[----:B------:R-:W-:Y:S02]  /*f300*/  CS2R R66, SRZ ;  /* 0x0000000000427805 */ /* 0x000fe4000001ff00 */
[----:B------:R-:W-:Y:S02]  /*f310*/  CS2R R60, SRZ ;  /* 0x00000000003c7805 */ /* 0x000fe4000001ff00 */
[----:B------:R-:W-:Y:S02]  /*f320*/  CS2R R62, SRZ ;  /* 0x00000000003e7805 */ /* 0x000fe4000001ff00 */
[----:B------:R-:W-:-:S02]  /*f330*/  CS2R R68, SRZ ;  /* 0x0000000000447805 */ /* 0x000fc4000001ff00 */
[----:B------:R-:W-:Y:S01]  /*f340*/  CS2R R70, SRZ ;  /* 0x0000000000467805 */ /* 0x000fe2000001ff00 */
[----:B------:R-:W-:-:S05]  /*f350*/  @!P2 IMAD.X R5, R5, 0x1, R12, P0 ;  /* 0x000000010505a824 */ /* 0x000fca00000e060c */
[----:B------:R1:W5:Y:S01]  /*f360*/  @!P2 LD.E.128 R60, desc[UR6][R4.64] ;  /* 0x00000006043ca980 */ /* 0x000362000c101d00 */
[----:B---3--:R-:W-:Y:S01]  /*f370*/  @!P3 IMAD.SHL.U32 R13, R6, 0x8, RZ ;  /* 0x00000008060db824 */ /* 0x008fe200078e00ff */
[----:B----4-:R-:W-:-:S03]  /*f380*/  @!P2 IADD3 R6, P1, R14, R11, RZ ;  /* 0x0000000b0e06a210 */ /* 0x010fc60007f3e0ff */
[----:B------:R-:W-:-:S04]  /*f390*/  @!P3 IMAD.WIDE R10, R13, 0x2, R8 ;  /* 0x000000020d0ab825 */ /* 0x000fc800078e0208 */
[----:B------:R-:W-:Y:S01]  /*f3a0*/  IMAD.MOV.U32 R8, RZ, RZ, R14 ;  /* 0x000000ffff087224 */ /* 0x000fe200078e000e */
[----:B------:R1:W5:Y:S01]  /*f3b0*/  @!P3 LD.E.128 R56, desc[UR6][R10.64] ;  /* 0x000000060a38b980 */ /* 0x000362000c101d00 */
[----:B------:R-:W-:Y:S02]  /*f3c0*/  IMAD.MOV.U32 R9, RZ, RZ, R7 ;  /* 0x000000ffff097224 */ /* 0x000fe400078e0007 */
[----:B------:R-:W-:Y:S02]  /*f3d0*/  @!P2 IMAD.X R7, R7, 0x1, R12, P1 ;  /* 0x000000010707a824 */ /* 0x000fe400008e060c */
[----:B------:R-:W-:-:S03]  /*f3e0*/  @!P3 IMAD.WIDE R8, R13, 0x2, R8 ;  /* 0x000000020d08b825 */ /* 0x000fc600078e0208 */
[----:B------:R1:W5:Y:S04]  /*f3f0*/  @!P2 LD.E.128 R68, desc[UR6][R6.64] ;  /* 0x000000060644a980 */ /* 0x000368000c101d00 */
[----:B------:R1:W5:Y:S02]  /*f400*/  @!P3 LD.E.128 R64, desc[UR6][R8.64] ;  /* 0x000000060840b980 */ /* 0x000364000c101d00 */
.L_x_1692:
[----:B------:R-:W-:Y:S05]  /*f410*/  BSYNC B1 ;  /* 0x0000000000017941 */ /* 0x000fea0003800000 */
.L_x_1691:
[----:B-1---5:R-:W-:Y:S01]  /*f420*/  IMAD.MOV.U32 R4, RZ, RZ, R68 ;  /* 0x000000ffff047224 */ /* 0x022fe200078e0044 */
[----:B------:R-:W-:Y:S01]  /*f430*/  UMOV UR4, 0xffffffff ;  /* 0xffffffff00047882 */ /* 0x000fe20000000000 */
[----:B------:R-:W-:Y:S01]  /*f440*/  IMAD.MOV.U32 R5, RZ, RZ, R69 ;  /* 0x000000ffff057224 */ /* 0x000fe200078e0045 */
[----:B------:R-:W-:Y:S01]  /*f450*/  CS2R R52, SRZ ;  /* 0x0000000000347805 */ /* 0x000fe2000001ff00 */
[----:B------:R-:W-:Y:S01]  /*f460*/  IMAD.MOV.U32 R6, RZ, RZ, R70 ;  /* 0x000000ffff067224 */ /* 0x000fe200078e0046 */
[----:B------:R-:W-:Y:S01]  /*f470*/  PRMT R93, R4, 0x7610, R93 ;  /* 0x00007610045d7816 */ /* 0x000fe2000000005d */
[----:B---3--:R-:W-:Y:S01]  /*f480*/  IMAD.MOV.U32 R7, RZ, RZ, R71 ;  /* 0x000000ffff077224 */ /* 0x008fe200078e0047 */
        /* <DEDUP_REMOVED lines=21> */
[----:B------:R-:W-:-:S02]  /*f5e0*/  PRMT R121, R121, 0x5410, R5 ;  /* 0x0000541079797816 */ /* 0x000fc40000000005 */
[----:B------:R-:W-:Y:S02]  /*f5f0*/  PRMT R118, R118, 0x5410, R6 ;  /* 0x0000541076767816 */ /* 0x000fe40000000006 */
[----:B------:R-:W-:Y:S01]  /*f600*/  PRMT R119, R119, 0x5410, R7 ;  /* 0x0000541077777816 */ /* 0x000fe20000000007 */
[----:B------:R-:W-:Y:S06]  /*f610*/  BRA.DIV UR4, `(.L_x_1693) ;  /* 0x0000020a043c7947 */ /* 0x000fec000b800000 */
[----:B------:R1:W3:Y:S04]  /*f620*/  SHFL.IDX PT, R5, R72, 0x1, 0x181f ;  /* 0x00381f0048057f89 */ /* 0x0002e800000e0000 */
[----:B--2---:R1:W2:Y:S04]  /*f630*/  SHFL.IDX PT, R8, R21, 0x1, 0x181f ;  /* 0x00381f0015087f89 */ /* 0x0042a800000e0000 */
[----:B------:R1:W0:Y:S04]  /*f640*/  SHFL.IDX PT, R7, R73, 0x1, 0x181f ;  /* 0x00381f0049077f89 */ /* 0x00022800000e0000 */
[----:B----4-:R1:W4:Y:S02]  /*f650*/  SHFL.IDX PT, R14, R20, 0x1, 0x181f ;  /* 0x00381f00140e7f89 */ /* 0x01032400000e0000 */
.L_x_2060:
        /* <DEDUP_REMOVED lines=11> */
[----:B------:R-:W4:Y:S01]  /*f710*/  LDL R6, [R1+0x48] ;  /* 0x0000480001067983 */ /* 0x000f220000100800 */
[----:B------:R-:W-:Y:S01]  /*f720*/  ULDC UR4, c[0x0][0x3f4] ;  /* 0x0000fd0000047ab9 */ /* 0x000fe20000000800 */
[----:B---3--:R-:W-:Y:S01]  /*f730*/  IMAD.MOV.U32 R9, RZ, RZ, R5 ;  /* 0x000000ffff097224 */ /* 0x008fe200078e0005 */
        /* <DEDUP_REMOVED lines=16> */
[----:B----4-:R-:W-:Y:S01]  /*f840*/  @!P3 IMAD.SHL.U32 R13, R6, 0x8, RZ ;  /* 0x00000008060db824 */ /* 0x010fe200078e00ff */
[----:B------:R-:W-:-:S03]  /*f850*/  @!P2 IADD3 R6, P1, R14, R11, RZ ;  /* 0x0000000b0e06a210 */ /* 0x000fc60007f3e0ff */
[----:B------:R-:W-:-:S04]  /*f860*/  @!P3 IMAD.WIDE R10, R13, 0x2, R8 ;  /* 0x000000020d0ab825 */ /* 0x000fc800078e0208 */
[----:B------:R-:W-:Y:S01]  /*f870*/  IMAD.MOV.U32 R8, RZ, RZ, R14 ;  /* 0x000000ffff087224 */ /* 0x000fe200078e000e */
[----:B------:R2:W5:Y:S01]  /*f880*/  @!P3 LD.E.128 R40, desc[UR6][R10.64] ;  /* 0x000000060a28b980 */ /* 0x000562000c101d00 */
[----:B0-----:R-:W-:Y:S02]  /*f890*/  IMAD.MOV.U32 R9, RZ, RZ, R7 ;  /* 0x000000ffff097224 */ /* 0x001fe400078e0007 */
[----:B------:R-:W-:Y:S02]  /*f8a0*/  @!P2 IMAD.X R7, R7, 0x1, R12, P1 ;  /* 0x000000010707a824 */ /* 0x000fe400008e060c */
[----:B------:R-:W-:-:S03]  /*f8b0*/  @!P3 IMAD.WIDE R8, R13, 0x2, R8 ;  /* 0x000000020d08b825 */ /* 0x000fc600078e0208 */
[----:B------:R2:W5:Y:S04]  /*f8c0*/  @!P2 LD.E.128 R52, desc[UR6][R6.64] ;  /* 0x000000060634a980 */ /* 0x000568000c101d00 */
[----:B------:R2:W5:Y:S02]  /*f8d0*/  @!P3 LD.E.128 R48, desc[UR6][R8.64] ;  /* 0x000000060830b980 */ /* 0x000564000c101d00 */
.L_x_1695:
[----:B------:R-:W-:Y:S05]  /*f8e0*/  BSYNC B1 ;  /* 0x0000000000017941 */ /* 0x000fea0003800000 */
.L_x_1694:
[----:B--2--5:R-:W-:Y:S01]  /*f8f0*/  IMAD.MOV.U32 R4, RZ, RZ, R52 ;  /* 0x000000ffff047224 */ /* 0x024fe200078e0034 */
[----:B------:R-:W-:Y:S01]  /*f900*/  UMOV UR4, 0xffffffff ;  /* 0xffffffff00047882 */ /* 0x000fe20000000000 */
[----:B---3--:R-:W-:Y:S02]  /*f910*/  IMAD.MOV.U32 R5, RZ, RZ, R53 ;  /* 0x000000ffff057224 */ /* 0x008fe400078e0035 */
[----:B------:R-:W-:Y:S02]  /*f920*/  IMAD.MOV.U32 R6, RZ, RZ, R54 ;  /* 0x000000ffff067224 */ /* 0x000fe400078e0036 */
[----:B0-----:R-:W-:Y:S01]  /*f930*/  IMAD.MOV.U32 R7, RZ, RZ, R55 ;  /* 0x000000ffff077224 */ /* 0x001fe200078e0037 */
        /* <DEDUP_REMOVED lines=18> */
[----:B------:R-:W-:-:S04]  /*fa60*/  PRMT R111, R4, 0x5410, R5 ;  /* 0x00005410046f7816 */ /* 0x000fc80000000005 */
[----:B------:R-:W-:Y:S01]  /*fa70*/  PRMT R112, R6, 0x5410, R7 ;  /* 0x0000541006707816 */ /* 0x000fe20000000007 */
[----:B------:R-:W-:Y:S06]  /*fa80*/  BRA.DIV UR4, `(.L_x_1696) ;  /* 0x0000020604907947 */ /* 0x000fec000b800000 */
[----:B------:R0:W2:Y:S04]  /*fa90*/  SHFL.IDX PT, R5, R72, 0x2, 0x181f ;  /* 0x00581f0048057f89 */ /* 0x0000a800000e0000 */
[----:B------:R0:W3:Y:S04]  /*faa0*/  SHFL.IDX PT, R8, R21, 0x2, 0x181f ;  /* 0x00581f0015087f89 */ /* 0x0000e800000e0000 */
[----:B------:R0:W0:Y:S04]  /*fab0*/  SHFL.IDX PT, R7, R73, 0x2, 0x181f ;  /* 0x00581f0049077f89 */ /* 0x00002800000e0000 */
[----:B----4-:R4:W0:Y:S02]  /*fac0*/  SHFL.IDX PT, R14, R20, 0x2, 0x181f ;  /* 0x00581f00140e7f89 */ /* 0x01082400000e0000 */
.L_x_2066:
        /* <DEDUP_REMOVED lines=12> */
[----:B------:R-:W4:Y:S01]  /*fb90*/  LDL R6, [R1+0x48] ;  /* 0x0000480001067983 */ /* 0x000f220000100800 */
[----:B------:R-:W-:Y:S01]  /*fba0*/  ULDC UR4, c[0x0][0x3f4] ;  /* 0x0000fd0000047ab9 */ /* 0x000fe20000000800 */
[----:B--2---:R-:W-:Y:S01]  /*fbb0*/  IMAD.MOV.U32 R9, RZ, RZ, R5 ;  /* 0x000000ffff097224 */ /* 0x004fe200078e0005 */
[----:B------:R-:W-:Y:S02]  /*fbc0*/  ISETP.GE.AND P2, PT, R18, UR4, PT ;  /* 0x0000000412007c0c */ /* 0x000fe4000bf46270 */
[----:B------:R-:W-:Y:S02]  /*fbd0*/  CS2R R24, SRZ ;  /* 0x0000000000187805 */ /* 0x000fe4000001ff00 */
[----:B------:R-:W-:Y:S02]  /*fbe0*/  ISETP.GE.AND P3, PT, R221, UR4, PT ;  /* 0x00000004dd007c0c */ /* 0x000fe4000bf66270 */
[----:B------:R-:W-:Y:S01]  /*fbf0*/  CS2R R26, SRZ ;  /* 0x00000000001a7805 */ /* 0x000fe2000001ff00 */
[----:B------:R-:W-:-:S06]  /*fc00*/  ULDC.64 UR6, c[0x0][0x208] ;  /* 0x0000820000067ab9 */ /* 0x000fcc0000000a00 */
[C---:B------:R-:W-:Y:S01]  /*fc10*/  @!P2 IMAD.SHL.U32 R11, R18.reuse, 0x2, RZ ;  /* 0x00000002120ba824 */ /* 0x040fe200078e00ff */
[----:B------:R-:W-:-:S04]  /*fc20*/  @!P2 SHF.L.U64.HI R12, R18, 0x1, R19 ;  /* 0x00000001120ca819 */ /* 0x000fc80000010213 */
[----:B---3--:R-:W-:Y:S02]  /*fc30*/  @!P2 IADD3 R4, P0, R8, R11, RZ ;  /* 0x0000000b0804a210 */ /* 0x008fe40007f1e0ff */
        /* <DEDUP_REMOVED lines=9> */
[----:B0-----:R-:W-:-:S03]  /*fcd0*/  @!P2 IADD3 R6, P1, R14, R11, RZ ;  /* 0x0000000b0e06a210 */ /* 0x001fc60007f3e0ff */
        /* <DEDUP_REMOVED lines=8> */
.L_x_1698:
[----:B------:R-:W-:Y:S05]  /*fd60*/  BSYNC B1 ;  /* 0x0000000000017941 */ /* 0x000fea0003800000 */
.L_x_1697:
[----:B--2--5:R-:W-:Y:S01]  /*fd70*/  IMAD.MOV.U32 R4, RZ, RZ, R36 ;  /* 0x000000ffff047224 */ /* 0x024fe200078e0024 */
[----:B------:R-:W-:Y:S01]  /*fd80*/  UMOV UR4, 0xffffffff ;  /* 0xffffffff00047882 */ /* 0x000fe20000000000 */
[----:B------:R-:W-:Y:S02]  /*fd90*/  IMAD.MOV.U32 R5, RZ, RZ, R37 ;  /* 0x000000ffff057224 */ /* 0x000fe400078e0025 */
        /* <DEDUP_REMOVED lines=21> */
[----:B------:R-:W-:Y:S02]  /*fef0*/  CS2R R4, SRZ ;  /* 0x0000000000047805 */ /* 0x000fe4000001ff00 */
[----:B------:R-:W-:Y:S01]  /*ff00*/  PRMT R89, R7, 0x5410, R6 ;  /* 0x0000541007597816 */ /* 0x000fe20000000006 */
[----:B------:R-:W-:Y:S06]  /*ff10*/  BRA.DIV UR4, `(.L_x_1699) ;  /* 0x0000020204dc7947 */ /* 0x000fec000b800000 */
[----:B------:R0:W2:Y:S04]  /*ff20*/  SHFL.IDX PT, R77, R72, 0x3, 0x181f ;  /* 0x00781f00484d7f89 */ /* 0x0000a800000e0000 */
[----:B-1----:R-:W1:Y:S04]  /*ff30*/  SHFL.IDX PT, R21, R21, 0x3, 0x181f ;  /* 0x00781f0015157f89 */ /* 0x002e6800000e0000 */
[----:B------:R0:W0:Y:S04]  /*ff40*/  SHFL.IDX PT, R81, R73, 0x3, 0x181f ;  /* 0x00781f0049517f89 */ /* 0x00002800000e0000 */
[----:B------:R0:W0:Y:S02]  /*ff50*/  SHFL.IDX PT, R78, R20, 0x3, 0x181f ;  /* 0x00781f00144e7f89 */ /* 0x00002400000e0000 */
.L_x_2072:
[----:B------:R-:W5:Y:S01]  /*ff60*/  LDL R12, [R1+0x54] ;  /* 0x00005400010c7983 */ /* 0x000f620000100800 */
[----:B------:R-:W-:Y:S01]  /*ff70*/  VIADD R0, R0, 0x60 ;  /* 0x0000006000007836 */ /* 0x000fe20000000000 */
[----:B------:R-:W-:Y:S01]  /*ff80*/  BSSY B1, `(.L_x_1700) ;  /* 0x000002c000017945 */ /* 0x000fe20003800000 */
[----:B------:R-:W-:Y:S02]  /*ff90*/  CS2R R6, SRZ ;  /* 0x0000000000067805 */ /* 0x000fe4000001ff00 */
[----:B---3--:R-:W-:Y:S02]  /*ffa0*/  CS2R R8, SRZ ;  /* 0x0000000000087805 */ /* 0x008fe4000001ff00 */
[----:B------:R-:W-:Y:S02]  /*ffb0*/  CS2R R10, SRZ ;  /* 0x00000000000a7805 */ /* 0x000fe4000001ff00 */
[----:B------:R-:W-:Y:S02]  /*ffc0*/  ISETP.GE.AND P0, PT, R0, R3, PT ;  /* 0x000000030000720c */ /* 0x000fe40003f06270 */
[----:B------:R-:W-:-:S02]  /*ffd0*/  CS2R R14, SRZ ;  /* 0x00000000000e7805 */ /* 0x000fc4000001ff00 */
[----:B0-----:R-:W-:Y:S02]  /*ffe0*/  CS2R R72, SRZ ;  /* 0x0000000000487805 */ /* 0x001fe4000001ff00 */
[----:B------:R-:W-:Y:S02]  /*fff0*/  CS2R R74, SRZ ;  /* 0x00000000004a7805 */ /* 0x000fe4000001ff00 */
[----:B-----5:R-:W-:-:S04]  /*10000*/  LEA.HI R80, R12, R12, RZ, 0x1 ;  /* 0x0000000c0c507211 */ /* 0x020fc800078f08ff */
[----:B------:R-:W-:-:S05]  /*10010*/  LOP3.LUT R80, R80, 0xfffffffe, RZ, 0xc0, !PT ;  /* 0xfffffffe50507812 */ /* 0x000fca00078ec0ff */
[----:B------:R-:W-:Y:S01]  /*10020*/  IMAD.IADD R80, R12, 0x1, -R80 ;  /* 0x000000010c507824 */ /* 0x000fe200078e0a50 */
[----:B------:R-:W-:-:S04]  /*10030*/  CS2R R12, SRZ ;  /* 0x00000000000c7805 */ /* 0x000fc8000001ff00 */
[----:B------:R-:W-:Y:S01]  /*10040*/  SHF.L.U32 R80, R80, 0x1f, RZ ;  /* 0x0000001f50507819 */ /* 0x000fe200000006ff */
[----:B------:R-:W-:Y:S06]  /*10050*/  @P0 BRA `(.L_x_1701) ;  /* 0x0000000000780947 */ /* 0x000fec0003800000 */
[----:B----4-:R-:W3:Y:S01]  /*10060*/  LDL R20, [R1+0x48] ;  /* 0x0000480001147983 */ /* 0x010ee20000100800 */
[----:B------:R-:W-:Y:S01]  /*10070*/  ULDC UR4, c[0x0][0x3f4] ;  /* 0x0000fd0000047ab9 */ /* 0x000fe20000000800 */
[----:B-1----:R-:W-:Y:S01]  /*10080*/  IMAD.MOV.U32 R4, RZ, RZ, R21 ;  /* 0x000000ffff047224 */ /* 0x002fe200078e0015 */
[----:B------:R-:W-:Y:S01]  /*10090*/  ISETP.GE.AND P2, PT, R18, UR4, PT ;  /* 0x0000000412007c0c */ /* 0x000fe2000bf46270 */
[----:B--2---:R-:W-:Y:S01]  /*100a0*/  IMAD.MOV.U32 R5, RZ, RZ, R77 ;  /* 0x000000ffff057224 */ /* 0x004fe200078e004d */
[----:B------:R-:W-:Y:S02]  /*100b0*/  ISETP.GE.AND P3, PT, R221, UR4, PT ;  /* 0x00000004dd007c0c */ /* 0x000fe4000bf66270 */
[----:B------:R-:W-:Y:S02]  /*100c0*/  CS2R R72, SRZ ;  /* 0x0000000000487805 */ /* 0x000fe4000001ff00 */
[----:B------:R-:W-:Y:S01]  /*100d0*/  CS2R R74, SRZ ;  /* 0x00000000004a7805 */ /* 0x000fe2000001ff00 */
[----:B------:R-:W-:Y:S01]  /*100e0*/  IMAD.MOV.U32 R6, RZ, RZ, R78 ;  /* 0x000000ffff067224 */ /* 0x000fe200078e004e */
[----:B------:R-:W-:Y:S01]  /*100f0*/  ULDC.64 UR6, c[0x0][0x208] ;  /* 0x0000820000067ab9 */ /* 0x000fe20000000a00 */
[----:B------:R-:W-:-:S04]  /*10100*/  IMAD.MOV.U32 R7, RZ, RZ, R81 ;  /* 0x000000ffff077224 */ /* 0x000fc800078e0051 */
[C---:B------:R-:W-:Y:S01]  /*10110*/  @!P2 IMAD.SHL.U32 R76, R18.reuse, 0x2, RZ ;  /* 0x00000002124ca824 */ /* 0x040fe200078e00ff */
[----:B------:R-:W-:Y:S02]  /*10120*/  @!P2 SHF.L.U64.HI R0, R18, 0x1, R19 ;  /* 0x000000011200a819 */ /* 0x000fe40000010213 */
[----:B------:R-:W-:Y:S02]  /*10130*/  CS2R R8, SRZ ;  /* 0x0000000000087805 */ /* 0x000fe4000001ff00 */
[----:B------:R-:W-:Y:S02]  /*10140*/  CS2R R10, SRZ ;  /* 0x00000000000a7805 */ /* 0x000fe4000001ff00 */
[----:B------:R-:W-:Y:S02]  /*10150*/  CS2R R12, SRZ ;  /* 0x00000000000c7805 */ /* 0x000fe4000001ff00 */
[----:B------:R-:W-:Y:S01]  /*10160*/  CS2R R14, SRZ ;  /* 0x00000000000e7805 */ /* 0x000fe2000001ff00 */
[----:B---3--:R-:W-:Y:S01]  /*10170*/  @!P3 IMAD.SHL.U32 R79, R20, 0x8, RZ ;  /* 0x00000008144fb824 */ /* 0x008fe200078e00ff */
[----:B------:R-:W-:-:S02]  /*10180*/  @!P2 IADD3 R20, P0, R21, R76, RZ ;  /* 0x0000004c1514a210 */ /* 0x000fc40007f1e0ff */
[----:B------:R-:W-:Y:S01]  /*10190*/  @!P2 IADD3 R76, P1, R78, R76, RZ ;  /* 0x0000004c4e4ca210 */ /* 0x000fe20007f3e0ff */
[----:B------:R-:W-:-:S04]  /*101a0*/  @!P3 IMAD.WIDE R4, R79, 0x2, R4 ;  /* 0x000000024f04b825 */ /* 0x000fc800078e0204 */
[----:B------:R-:W-:Y:S01]  /*101b0*/  @!P3 IMAD.WIDE R78, R79, 0x2, R6 ;  /* 0x000000024f4eb825 */ /* 0x000fe200078e0206 */
[----:B------:R0:W5:Y:S01]  /*101c0*/  @!P3 LD.E.128 R72, desc[UR6][R4.64] ;  /* 0x000000060448b980 */ /* 0x000162000c101d00 */
[----:B------:R-:W-:Y:S02]  /*101d0*/  CS2R R6, SRZ ;  /* 0x0000000000067805 */ /* 0x000fe4000001ff00 */
[--C-:B------:R-:W-:Y:S01]  /*101e0*/  @!P2 IMAD.X R21, R77, 0x1, R0.reuse, P0 ;  /* 0x000000014d15a824 */ /* 0x100fe200000e0600 */
[----:B------:R3:W5:Y:S01]  /*101f0*/  @!P3 LD.E.128 R8, desc[UR6][R78.64] ;  /* 0x000000064e08b980 */ /* 0x000762000c101d00 */
[----:B------:R-:W-:-:S03]  /*10200*/  @!P2 IMAD.X R77, R81, 0x1, R0, P1 ;  /* 0x00000001514da824 */ /* 0x000fc600008e0600 */
[----:B------:R3:W5:Y:S01]  /*10210*/  @!P2 LD.E.128 R12, desc[UR6][R20.64] ;  /* 0x00000006140ca980 */ /* 0x000762000c101d00 */
[----:B0-----:R-:W-:-:S06]  /*10220*/  CS2R R4, SRZ ;  /* 0x0000000000047805 */ /* 0x001fcc000001ff00 */
[----:B------:R3:W5:Y:S02]  /*10230*/  @!P2 LD.E.128 R4, desc[UR6][R76.64] ;  /* 0x000000064c04a980 */ /* 0x000764000c101d00 */
.L_x_1701:
[----:B------:R-:W-:Y:S05]  /*10240*/  BSYNC B1 ;  /* 0x0000000000017941 */ /* 0x000fea0003800000 */
.L_x_1700:
[----:B---3--:R-:W3:Y:S01]  /*10250*/  LDL R78, [R1+0x14] ;  /* 0x00001400014e7983 */ /* 0x008ee20000100800 */
[----:B------:R-:W0:Y:S01]  /*10260*/  SYNCS.PHASECHK.TRANS64.TRYWAIT P0, [R16+URZ+0x30800], R80 ;  /* 0x03080050100075a7 */ /* 0x000e22000800017f */
[----:B----45:R-:W-:Y:S01]  /*10270*/  IMAD.MOV.U32 R20, RZ, RZ, R6 ;  /* 0x000000ffff147224 */ /* 0x030fe200078e0006 */
[----:B------:R-:W-:Y:S01]  /*10280*/  BSSY B1, `(.L_x_1702) ;  /* 0x0000017000017945 */ /* 0x000fe20003800000 */
[----:B------:R-:W-:Y:S02]  /*10290*/  IMAD.MOV.U32 R0, RZ, RZ, R7 ;  /* 0x000000ffff007224 */ /* 0x000fe400078e0007 */
[----:B------:R-:W-:Y:S02]  /*102a0*/  IMAD.MOV.U32 R76, RZ, RZ, R4 ;  /* 0x000000ffff4c7224 */ /* 0x000fe400078e0004 */
[----:B-1----:R-:W-:Y:S01]  /*102b0*/  IMAD.MOV.U32 R21, RZ, RZ, R5 ;  /* 0x000000ffff157224 */ /* 0x002fe200078e0005 */
        /* <DEDUP_REMOVED lines=10> */
[----:B--2---:R-:W-:-:S02]  /*10360*/  IMAD.MOV.U32 R77, RZ, RZ, R12 ;  /* 0x000000ffff4d7224 */ /* 0x004fc400078e000c */
[----:B------:R-:W-:Y:S01]  /*10370*/  IMAD.MOV.U32 R76, RZ, RZ, R13 ;  /* 0x000000ffff4c7224 */ /* 0x000fe200078e000d */
[----:B------:R-:W-:Y:S01]  /*10380*/  PRMT R101, R20, 0x5410, R0 ;  /* 0x0000541014657816 */ /* 0x000fe20000000000 */
[----:B------:R-:W-:Y:S02]  /*10390*/  IMAD.MOV.U32 R20, RZ, RZ, R72 ;  /* 0x000000ffff147224 */ /* 0x000fe400078e0048 */
[----:B------:R-:W-:Y:S01]  /*103a0*/  IMAD.MOV.U32 R0, RZ, RZ, R73 ;  /* 0x000000ffff007224 */ /* 0x000fe200078e0049 */
[----:B------:R-:W-:-:S04]  /*103b0*/  PRMT R99, R77, 0x5410, R76 ;  /* 0x000054104d637816 */ /* 0x000fc8000000004c */
[----:B------:R-:W-:Y:S02]  /*103c0*/  PRMT R85, R20, 0x5410, R0 ;  /* 0x0000541014557816 */ /* 0x000fe40000000000 */
[----:B---3--:R-:W-:Y:S01]  /*103d0*/  VIADDMNMX R0, R3, -R78, 0x80, PT ;  /* 0x0000008003007446 */ /* 0x008fe2000380094e */
[----:B0-----:R-:W-:Y:S06]  /*103e0*/  @!P0 BRA `(.L_x_1703) ;  /* 0x00000200001c8947 */ /* 0x001fec0003800000 */
.L_x_2073:
[----:B------:R-:W-:Y:S05]  /*103f0*/  BSYNC B1 ;  /* 0x0000000000017941 */ /* 0x000fea0003800000 */
.L_x_1702:
        /* <DEDUP_REMOVED lines=8> */
[C---:B------:R-:W-:Y:S01]  /*10480*/  IMAD.SHL.U32 R125, R23.reuse, 0x40, RZ ;  /* 0x00000040177d7824 */ /* 0x040fe200078e00ff */
[----:B------:R-:W-:Y:S01]  /*10490*/  BSSY B2, `(.L_x_1706) ;  /* 0x0000070000027945 */ /* 0x000fe20003800000 */
[----:B------:R-:W-:-:S03]  /*104a0*/  IMAD.SHL.U32 R126, R23, 0x40, RZ ;  /* 0x00000040177e7824 */ /* 0x000fc600078e00ff */
[----:B------:R-:W-:-:S04]  /*104b0*/  LOP3.LUT R125, R125, 0x1c0, RZ, 0xc0, !PT ;  /* 0x000001c07d7d7812 */ /* 0x000fc800078ec0ff */
[----:B------:R-:W-:Y:S02]  /*104c0*/  SHF.R.U32.HI R125, RZ, 0x3, R125 ;  /* 0x00000003ff7d7819 */ /* 0x000fe4000001167d */
[-C--:B--2---:R-:W-:Y:S02]  /*104d0*/  ISETP.GE.AND P0, PT, R18, R3.reuse, PT ;  /* 0x000000031200720c */ /* 0x084fe40003f06270 */
[----:B------:R-:W-:-:S11]  /*104e0*/  ISETP.GE.AND P1, PT, R221, R3, PT ;  /* 0x00000003dd00720c */ /* 0x000fd60003f26270 */
[----:B-1----:R-:W-:Y:S05]  /*104f0*/  @P0 BRA `(.L_x_1707) ;  /* 0x0000000400a40947 */ /* 0x002fea0003800000 */
[----:B------:R-:W2:Y:S04]  /*10500*/  LDL R76, [R1+0x44] ;  /* 0x00004400014c7983 */ /* 0x000ea80000100800 */
[----:B------:R-:W0:Y:S01]  /*10510*/  LDL R127, [R1+0x30] ;  /* 0x00003000017f7983 */ /* 0x000e220000100800 */
[--C-:B------:R-:W-:Y:S02]  /*10520*/  SHF.R.U64 R91, R60, 0x10, R61.reuse ;  /* 0x000000103c5b7819 */ /* 0x100fe4000000123d */
[----:B------:R-:W-:Y:S02]  /*10530*/  SHF.R.U32.HI R92, RZ, 0x10, R61 ;  /* 0x00000010ff5c7819 */ /* 0x000fe4000001163d */
[----:B------:R-:W-:Y:S02]  /*10540*/  SHF.R.U64 R61, R68, 0x10, R69 ;  /* 0x00000010443d7819 */ /* 0x000fe40000001245 */
[----:B------:R-:W-:-:S02]  /*10550*/  PRMT R91, R94, 0x5410, R91 ;  /* 0x000054105e5b7816 */ /* 0x000fc4000000005b */
[----:B------:R-:W-:Y:S02]  /*10560*/  PRMT R61, R93, 0x5410, R61 ;  /* 0x000054105d3d7816 */ /* 0x000fe4000000003d */
[----:B------:R-:W-:Y:S01]  /*10570*/  SHF.R.U32.HI R69, RZ, 0x10, R69 ;  /* 0x00000010ff457819 */ /* 0x000fe20000011645 */
[----:B------:R-:W-:Y:S01]  /*10580*/  IMAD.U32 R60, R91, 0x10000, RZ ;  /* 0x000100005b3c7824 */ /* 0x000fe200078e00ff */
[----:B------:R-:W-:Y:S01]  /*10590*/  SHF.R.U32.HI R96, RZ, 0x10, R71 ;  /* 0x00000010ff607819 */ /* 0x000fe20000011647 */
[C---:B------:R-:W-:Y:S01]  /*105a0*/  IMAD.U32 R93, R61.reuse, 0x10000, RZ ;  /* 0x000100003d5d7824 */ /* 0x040fe200078e00ff */
[----:B------:R-:W-:Y:S02]  /*105b0*/  LOP3.LUT R61, R61, 0xffff0000, RZ, 0xc0, !PT ;  /* 0xffff00003d3d7812 */ /* 0x000fe400078ec0ff */
[----:B------:R-:W-:Y:S02]  /*105c0*/  PRMT R96, R107, 0x5432, R96 ;  /* 0x000054326b607816 */ /* 0x000fe40000000060 */
[----:B------:R-:W-:-:S02]  /*105d0*/  LOP3.LUT R91, R91, 0xffff0000, RZ, 0xc0, !PT ;  /* 0xffff00005b5b7812 */ /* 0x000fc400078ec0ff */
[----:B--2---:R-:W-:-:S04]  /*105e0*/  LEA.HI R20, R3, R76, RZ, 0x1d ;  /* 0x0000004c03147211 */ /* 0x004fc800078fe8ff */
[----:B------:R-:W-:Y:S01]  /*105f0*/  SHF.R.S32.HI R76, RZ, 0x1f, R20 ;  /* 0x0000001fff4c7819 */ /* 0x000fe20000011414 */
[----:B------:R-:W-:Y:S01]  /*10600*/  IMAD.SHL.U32 R77, R20, 0x8, RZ ;  /* 0x00000008144d7824 */ /* 0x000fe200078e00ff */
[----:B0-----:R-:W0:Y:S02]  /*10610*/  LDS.128 R80, [R127] ;  /* 0x000000007f507984 */ /* 0x001e240000000c00 */
[----:B------:R-:W-:Y:S02]  /*10620*/  LEA.HI R76, R76, R20, RZ, 0x3 ;  /* 0x000000144c4c7211 */ /* 0x000fe400078f18ff */
[----:B------:R-:W-:-:S03]  /*10630*/  LOP3.LUT R20, R77, 0x38, RZ, 0xc0, !PT ;  /* 0x000000384d147812 */ /* 0x000fc600078ec0ff */
[----:B------:R-:W-:Y:S01]  /*10640*/  IMAD.SHL.U32 R76, R76, 0x400, RZ ;  /* 0x000004004c4c7824 */ /* 0x000fe200078e00ff */
[----:B------:R-:W-:-:S04]  /*10650*/  LOP3.LUT R20, R20, 0x1c0, R126, 0xf8, !PT ;  /* 0x000001c014147812 */ /* 0x000fc800078ef87e */
[----:B------:R-:W-:Y:S02]  /*10660*/  LOP3.LUT R20, R20, R125, RZ, 0x3c, !PT ;  /* 0x0000007d14147212 */ /* 0x000fe400078e3cff */
[----:B------:R-:W-:-:S04]  /*10670*/  LOP3.LUT R76, R76, 0x7fffe000, RZ, 0xc0, !PT ;  /* 0x7fffe0004c4c7812 */ /* 0x000fc800078ec0ff */
[----:B-----5:R-:W-:-:S05]  /*10680*/  IADD3 R20, R20, R76, R124 ;  /* 0x0000004c14147210 */ /* 0x020fca0007ffe07c */
[----:B------:R-:W-:-:S05]  /*10690*/  IMAD R20, R20, 0x2, R16 ;  /* 0x0000000214147824 */ /* 0x000fca00078e0210 */
[----:B------:R-:W1:Y:S01]  /*106a0*/  LDS.128 R76, [R20+0x10400] ;  /* 0x01040000144c7984 */ /* 0x000e620000000c00 */
[----:B0-----:R-:W-:Y:S02]  /*106b0*/  IMAD.U32 R68, R80, 0x10000, RZ ;  /* 0x0001000050447824 */ /* 0x001fe400078e00ff */
[----:B-1----:R-:W-:-:S04]  /*106c0*/  IMAD.U32 R94, R76, 0x10000, RZ ;  /* 0x000100004c5e7824 */ /* 0x002fc800078e00ff */
[C---:B------:R-:W-:Y:S01]  /*106d0*/  FMUL.FTZ R95, R94.reuse, R93 ;  /* 0x0000005d5e5f7220 */ /* 0x040fe20000410000 */
[----:B------:R-:W-:-:S03]  /*106e0*/  FMUL.FTZ R94, R94, R60 ;  /* 0x0000003c5e5e7220 */ /* 0x000fc60000410000 */
[----:B------:R-:W-:Y:S01]  /*106f0*/  FFMA.FTZ R60, R68, R60, -R95 ;  /* 0x0000003c443c7223 */ /* 0x000fe2000001085f */
[----:B------:R-:W-:Y:S01]  /*10700*/  SHF.R.U64 R95, R70, 0x10, R71 ;  /* 0x00000010465f7819 */ /* 0x000fe20000001247 */
[----:B------:R-:W-:Y:S01]  /*10710*/  FFMA.FTZ R68, R68, R93, R94 ;  /* 0x0000005d44447223 */ /* 0x000fe2000001005e */
[C---:B------:R-:W-:Y:S01]  /*10720*/  PRMT R70, R102.reuse, 0x5432, R92 ;  /* 0x0000543266467816 */ /* 0x040fe2000000005c */
[----:B------:R-:W-:Y:S01]  /*10730*/  IMAD.U32 R71, R77, 0x10000, RZ ;  /* 0x000100004d477824 */ /* 0x000fe200078e00ff */
[----:B------:R-:W-:Y:S01]  /*10740*/  PRMT R92, R102, 0x5410, R69 ;  /* 0x00005410665c7816 */ /* 0x000fe20000000045 */
[----:B------:R-:W-:Y:S01]  /*10750*/  IMAD.U32 R69, R81, 0x10000, RZ ;  /* 0x0001000051457824 */ /* 0x000fe200078e00ff */
[--C-:B------:R-:W-:Y:S01]  /*10760*/  SHF.R.U64 R93, R62, 0x10, R63.reuse ;  /* 0x000000103e5d7819 */ /* 0x100fe2000000123f */
[----:B------:R-:W-:Y:S01]  /*10770*/  IMAD.U32 R62, R70, 0x10000, RZ ;  /* 0x00010000463e7824 */ /* 0x000fe200078e00ff */
[----:B------:R-:W-:Y:S01]  /*10780*/  SHF.R.U32.HI R94, RZ, 0x10, R63 ;  /* 0x00000010ff5e7819 */ /* 0x000fe2000001163f */
[----:B------:R-:W-:Y:S01]  /*10790*/  IMAD.U32 R63, R92, 0x10000, RZ ;  /* 0x000100005c3f7824 */ /* 0x000fe200078e00ff */
[----:B------:R-:W-:-:S02]  /*107a0*/  PRMT R93, R108, 0x5410, R93 ;  /* 0x000054106c5d7816 */ /* 0x000fc4000000005d */
[----:B------:R-:W-:Y:S01]  /*107b0*/  PRMT R94, R108, 0x5432, R94 ;  /* 0x000054326c5e7816 */ /* 0x000fe2000000005e */
[CC--:B------:R-:W-:Y:S01]  /*107c0*/  FMUL.FTZ R102, R71.reuse, R63.reuse ;  /* 0x0000003f47667220 */ /* 0x0c0fe20000410000 */
[-C--:B------:R-:W-:Y:S01]  /*107d0*/  FMUL.FTZ R71, R71, R62.reuse ;  /* 0x0000003e47477220 */ /* 0x080fe20000410000 */
[----:B------:R-:W-:Y:S01]  /*107e0*/  IMAD.U32 R108, R79, 0x10000, RZ ;  /* 0x000100004f6c7824 */ /* 0x000fe200078e00ff */
[----:B------:R-:W-:Y:S01]  /*107f0*/  PRMT R95, R107, 0x5410, R95 ;  /* 0x000054106b5f7816 */ /* 0x000fe2000000005f */
[C---:B------:R-:W-:Y:S01]  /*10800*/  FFMA.FTZ R62, R69.reuse, R62, -R102 ;  /* 0x0000003e453e7223 */ /* 0x040fe20000010866 */
[----:B------:R-:W-:Y:S01]  /*10810*/  FFMA.FTZ R69, R69, R63, R71 ;  /* 0x0000003f45457223 */ /* 0x000fe20000010047 */
[----:B------:R-:W-:Y:S01]  /*10820*/  IMAD.U32 R71, R96, 0x10000, RZ ;  /* 0x0001000060477824 */ /* 0x000fe200078e00ff */
[----:B------:R-:W-:Y:S01]  /*10830*/  LOP3.LUT R70, R70, 0xffff0000, RZ, 0xc0, !PT ;  /* 0xffff000046467812 */ /* 0x000fe200078ec0ff */
        /* <DEDUP_REMOVED lines=8> */
[----:B------:R-:W-:Y:S02]  /*108c0*/  LOP3.LUT R102, R76, 0xffff0000, RZ, 0xc0, !PT ;  /* 0xffff00004c667812 */ /* 0x000fe400078ec0ff */
[----:B------:R-:W-:Y:S02]  /*108d0*/  LOP3.LUT R76, R80, 0xffff0000, RZ, 0xc0, !PT ;  /* 0xffff0000504c7812 */ /* 0x000fe400078ec0ff */
[----:B------:R-:W-:Y:S01]  /*108e0*/  LOP3.LUT R96, R96, 0xffff0000, RZ, 0xc0, !PT ;  /* 0xffff000060607812 */ /* 0x000fe200078ec0ff */
[C---:B------:R-:W-:Y:S01]  /*108f0*/  FMUL.FTZ R80, R102.reuse, R61 ;  /* 0x0000003d66507220 */ /* 0x040fe20000410000 */
[----:B------:R-:W-:Y:S01]  /*10900*/  FMUL.FTZ R102, R102, R91 ;  /* 0x0000005b66667220 */ /* 0x000fe20000410000 */
[----:B------:R-:W-:-:S02]  /*10910*/  LOP3.LUT R83, R83, 0xffff0000, RZ, 0xc0, !PT ;  /* 0xffff000053537812 */ /* 0x000fc400078ec0ff */
[C---:B------:R-:W-:Y:S01]  /*10920*/  FFMA.FTZ R91, R76.reuse, R91, -R80 ;  /* 0x0000005b4c5b7223 */ /* 0x040fe20000010850 */
[----:B------:R-:W-:Y:S01]  /*10930*/  FFMA.FTZ R61, R76, R61, R102 ;  /* 0x0000003d4c3d7223 */ /* 0x000fe20000010066 */
[----:B------:R-:W-:Y:S02]  /*10940*/  LOP3.LUT R76, R77, 0xffff0000, RZ, 0xc0, !PT ;  /* 0xffff00004d4c7812 */ /* 0x000fe400078ec0ff */
[----:B------:R-:W-:Y:S01]  /*10950*/  LOP3.LUT R77, R92, 0xffff0000, RZ, 0xc0, !PT ;  /* 0xffff00005c4d7812 */ /* 0x000fe200078ec0ff */
[----:B------:R-:W-:Y:S01]  /*10960*/  IMAD.U32 R92, R78, 0x10000, RZ ;  /* 0x000100004e5c7824 */ /* 0x000fe200078e00ff */
[----:B------:R-:W-:Y:S02]  /*10970*/  F2FP.BF16.F32.PACK_AB R68, R61, R68 ;  /* 0x000000443d44723e */ /* 0x000fe400000010ff */
        /* <DEDUP_REMOVED lines=9> */
[----:B------:R-:W-:Y:S02]  /*10a10*/  IMAD.U32 R70, R82, 0x10000, RZ ;  /* 0x0001000052467824 */ /* 0x000fe400078e00ff */
[C---:B------:R-:W-:Y:S01]  /*10a20*/  FMUL.FTZ R102, R92.reuse, R81 ;  /* 0x000000515c667220 */ /* 0x040fe20000410000 */
[----:B------:R-:W-:Y:S01]  /*10a30*/  FMUL.FTZ R92, R92, R76 ;  /* 0x0000004c5c5c7220 */ /* 0x000fe20000410000 */
[----:B------:R-:W-:-:S02]  /*10a40*/  F2FP.BF16.F32.PACK_AB R69, R77, R69 ;  /* 0x000000454d45723e */ /* 0x000fc400000010ff */
[C---:B------:R-:W-:Y:S01]  /*10a50*/  FFMA.FTZ R76, R70.reuse, R76, -R102 ;  /* 0x0000004c464c7223 */ /* 0x040fe20000010866 */
[----:B------:R-:W-:Y:S01]  /*10a60*/  FFMA.FTZ R70, R70, R81, R92 ;  /* 0x0000005146467223 */ /* 0x000fe2000001005c */
[----:B------:R-:W-:Y:S02]  /*10a70*/  LOP3.LUT R81, R93, 0xffff0000, RZ, 0xc0, !PT ;  /* 0xffff00005d517812 */ /* 0x000fe400078ec0ff */
[----:B------:R-:W-:Y:S02]  /*10a80*/  LOP3.LUT R93, R78, 0xffff0000, RZ, 0xc0, !PT ;  /* 0xffff00004e5d7812 */ /* 0x000fe400078ec0ff */
[----:B------:R-:W-:-:S03]  /*10a90*/  LOP3.LUT R78, R82, 0xffff0000, RZ, 0xc0, !PT ;  /* 0xffff0000524e7812 */ /* 0x000fc600078ec0ff */
[C---:B------:R-:W-:Y:S01]  /*10aa0*/  FMUL.FTZ R92, R93.reuse, R95 ;  /* 0x0000005f5d5c7220 */ /* 0x040fe20000410000 */
[----:B------:R-:W-:-:S03]  /*10ab0*/  FMUL.FTZ R82, R93, R81 ;  /* 0x000000515d527220 */ /* 0x000fc60000410000 */
[C---:B------:R-:W-:Y:S01]  /*10ac0*/  FFMA.FTZ R81, R78.reuse, R81, -R92 ;  /* 0x000000514e517223 */ /* 0x040fe2000001085c */
[----:B------:R-:W-:Y:S01]  /*10ad0*/  FFMA.FTZ R78, R78, R95, R82 ;  /* 0x0000005f4e4e7223 */ /* 0x000fe20000010052 */
[----:B------:R-:W-:Y:S01]  /*10ae0*/  LOP3.LUT R82, R94, 0xffff0000, RZ, 0xc0, !PT ;  /* 0xffff00005e527812 */ /* 0x000fe200078ec0ff */
[----:B------:R-:W-:Y:S02]  /*10af0*/  FMUL.FTZ R92, R79, R96 ;  /* 0x000000604f5c7220 */ /* 0x000fe40000410000 */
[----:B------:R-:W-:Y:S02]  /*10b00*/  F2FP.BF16.F32.PACK_AB R62, R81, R76 ;  /* 0x0000004c513e723e */ /* 0x000fe400000010ff */
[-C--:B------:R-:W-:Y:S01]  /*10b10*/  FMUL.FTZ R79, R79, R82.reuse ;  /* 0x000000524f4f7220 */ /* 0x080fe20000410000 */
[C---:B------:R-:W-:Y:S01]  /*10b20*/  FFMA.FTZ R82, R83.reuse, R82, -R92 ;  /* 0x0000005253527223 */ /* 0x040fe2000001085c */
[----:B------:R-:W-:Y:S02]  /*10b30*/  F2FP.BF16.F32.PACK_AB R70, R78, R70 ;  /* 0x000000464e46723e */ /* 0x000fe400000010ff */
[----:B------:R-:W-:-:S02]  /*10b40*/  FFMA.FTZ R79, R83, R96, R79 ;  /* 0x00000060534f7223 */ /* 0x000fc4000001004f */
[----:B------:R-:W-:-:S03]  /*10b50*/  F2FP.BF16.F32.PACK_AB R63, R82, R63 ;  /* 0x0000003f523f723e */ /* 0x000fc600000010ff */
[----:B------:R-:W-:Y:S02]  /*10b60*/  F2FP.BF16.F32.PACK_AB R71, R79, R71 ;  /* 0x000000474f47723e */ /* 0x000fe400000010ff */
[----:B------:R1:W-:Y:S04]  /*10b70*/  STS.128 [R127], R60 ;  /* 0x0000003c7f007388 */ /* 0x0003e80000000c00 */
[----:B------:R1:W-:Y:S02]  /*10b80*/  STS.128 [R20+0x10400], R68 ;  /* 0x0104004414007388 */ /* 0x0003e40000000c00 */
.L_x_1707:
[----:B------:R-:W-:Y:S05]  /*10b90*/  BSYNC B2 ;  /* 0x0000000000027941 */ /* 0x000fea0003800000 */
.L_x_1706:
[----:B------:R-:W-:Y:S05]  /*10ba0*/  @P1 BRA `(.L_x_1705) ;  /* 0x0000000400a41947 */ /* 0x000fea0003800000 */
[----:B-1----:R-:W2:Y:S04]  /*10bb0*/  LDL R20, [R1+0x48] ;  /* 0x0000480001147983 */ /* 0x002ea80000100800 */
[----:B------:R-:W3:Y:S01]  /*10bc0*/  LDL R91, [R1+0x98] ;  /* 0x00009800015b7983 */ /* 0x000ee20000100800 */
[----:B------:R-:W-:Y:S02]  /*10bd0*/  SHF.R.U64 R76, R56, 0x10, R57 ;  /* 0x00000010384c7819 */ /* 0x000fe40000001239 */
[----:B------:R-:W-:Y:S02]  /*10be0*/  SHF.R.U64 R64, R64, 0x10, R65 ;  /* 0x0000001040407819 */ /* 0x000fe40000001241 */
[--C-:B------:R-:W-:Y:S02]  /*10bf0*/  SHF.R.U64 R56, R58, 0x10, R59.reuse ;  /* 0x000000103a387819 */ /* 0x100fe4000000123b */
[----:B------:R-:W-:-:S02]  /*10c00*/  SHF.R.U32.HI R78, RZ, 0x10, R59 ;  /* 0x00000010ff4e7819 */ /* 0x000fc4000001163b */
[----:B0-----:R-:W-:Y:S02]  /*10c10*/  SHF.R.U32.HI R80, RZ, 0x10, R65 ;  /* 0x00000010ff507819 */ /* 0x001fe40000011641 */
[----:B------:R-:W-:Y:S02]  /*10c20*/  SHF.R.U32.HI R77, RZ, 0x10, R67 ;  /* 0x00000010ff4d7819 */ /* 0x000fe40000011643 */
[----:B------:R-:W-:Y:S02]  /*10c30*/  PRMT R80, R120, 0x5432, R80 ;  /* 0x0000543278507816 */ /* 0x000fe40000000050 */
[----:B------:R-:W-:Y:S02]  /*10c40*/  PRMT R77, R117, 0x5410, R77 ;  /* 0x00005410754d7816 */ /* 0x000fe4000000004d */
[----:B------:R-:W-:Y:S02]  /*10c50*/  PRMT R78, R119, 0x5432, R78 ;  /* 0x00005432774e7816 */ /* 0x000fe4000000004e */
[----:B------:R-:W-:-:S02]  /*10c60*/  PRMT R56, R118, 0x5432, R56 ;  /* 0x0000543276387816 */ /* 0x000fc40000000038 */
[----:B--2---:R-:W-:-:S04]  /*10c70*/  LEA.HI R20, R3, R20, RZ, 0x1d ;  /* 0x0000001403147211 */ /* 0x004fc800078fe8ff */
[----:B------:R-:W-:Y:S01]  /*10c80*/  SHF.R.S32.HI R3, RZ, 0x1f, R20 ;  /* 0x0000001fff037819 */ /* 0x000fe20000011414 */
[----:B------:R-:W-:Y:S01]  /*10c90*/  IMAD.SHL.U32 R60, R20, 0x8, RZ ;  /* 0x00000008143c7824 */ /* 0x000fe200078e00ff */
[----:B---3--:R-:W0:Y:S02]  /*10ca0*/  LDS.128 R68, [R91] ;  /* 0x000000005b447984 */ /* 0x008e240000000c00 */
[----:B------:R-:W-:Y:S02]  /*10cb0*/  LEA.HI R3, R3, R20, RZ, 0x3 ;  /* 0x0000001403037211 */ /* 0x000fe400078f18ff */
[----:B------:R-:W-:Y:S02]  /*10cc0*/  LOP3.LUT R60, R60, 0x38, RZ, 0xc0, !PT ;  /* 0x000000383c3c7812 */ /* 0x000fe400078ec0ff */
[----:B------:R-:W-:Y:S01]  /*10cd0*/  SHF.R.U32.HI R20, RZ, 0x10, R57 ;  /* 0x00000010ff147819 */ /* 0x000fe20000011639 */
[----:B------:R-:W-:Y:S01]  /*10ce0*/  IMAD.SHL.U32 R3, R3, 0x400, RZ ;  /* 0x0000040003037824 */ /* 0x000fe200078e00ff */
[----:B------:R-:W-:-:S02]  /*10cf0*/  LOP3.LUT R60, R60, 0x1c0, R126, 0xf8, !PT ;  /* 0x000001c03c3c7812 */ /* 0x000fc400078ef87e */
[----:B------:R-:W-:Y:S02]  /*10d00*/  PRMT R57, R123, 0x5432, R76 ;  /* 0x000054327b397816 */ /* 0x000fe4000000004c */
[----:B------:R-:W-:Y:S02]  /*10d10*/  LOP3.LUT R60, R60, R125, RZ, 0x3c, !PT ;  /* 0x0000007d3c3c7212 */ /* 0x000fe400078e3cff */
[----:B------:R-:W-:Y:S01]  /*10d20*/  LOP3.LUT R3, R3, 0x7fffe000, RZ, 0xc0, !PT ;  /* 0x7fffe00003037812 */ /* 0x000fe200078ec0ff */
[----:B------:R-:W-:Y:S01]  /*10d30*/  IMAD.U32 R79, R57, 0x10000, RZ ;  /* 0x00010000394f7824 */ /* 0x000fe200078e00ff */
[----:B------:R-:W-:Y:S02]  /*10d40*/  PRMT R76, R122, 0x5432, R64 ;  /* 0x000054327a4c7816 */ /* 0x000fe40000000040 */
[----:B-----5:R-:W-:Y:S02]  /*10d50*/  IADD3 R3, R60, R3, R124 ;  /* 0x000000033c037210 */ /* 0x020fe40007ffe07c */
[----:B------:R-:W-:Y:S01]  /*10d60*/  SHF.R.U64 R64, R66, 0x10, R67 ;  /* 0x0000001042407819 */ /* 0x000fe20000001243 */
[C---:B------:R-:W-:Y:S01]  /*10d70*/  IMAD.U32 R58, R76.reuse, 0x10000, RZ ;  /* 0x000100004c3a7824 */ /* 0x040fe200078e00ff */
[----:B------:R-:W-:Y:S01]  /*10d80*/  PRMT R67, R121, 0x5432, R20 ;  /* 0x0000543279437816 */ /* 0x000fe20000000014 */
[----:B------:R-:W-:Y:S01]  /*10d90*/  IMAD R3, R3, 0x2, R16 ;  /* 0x0000000203037824 */ /* 0x000fe200078e0210 */
[----:B------:R-:W-:-:S02]  /*10da0*/  LOP3.LUT R76, R76, 0xffff0000, RZ, 0xc0, !PT ;  /* 0xffff00004c4c7812 */ /* 0x000fc400078ec0ff */
[----:B------:R-:W-:Y:S02]  /*10db0*/  LOP3.LUT R57, R57, 0xffff0000, RZ, 0xc0, !PT ;  /* 0xffff000039397812 */ /* 0x000fe400078ec0ff */
[----:B------:R-:W1:Y:S01]  /*10dc0*/  LDS.128 R60, [R3+0x10400] ;  /* 0x01040000033c7984 */ /* 0x000e620000000c00 */
[----:B------:R-:W-:Y:S01]  /*10dd0*/  PRMT R64, R117, 0x5432, R64 ;  /* 0x0000543275407816 */ /* 0x000fe20000000040 */
[C---:B0-----:R-:W-:Y:S01]  /*10de0*/  IMAD.U32 R66, R68.reuse, 0x10000, RZ ;  /* 0x0001000044427824 */ /* 0x041fe200078e00ff */
        /* <DEDUP_REMOVED lines=17> */
[C---:B------:R-:W-:Y:S02]  /*10f00*/  FMUL.FTZ R81, R59.reuse, R58 ;  /* 0x0000003a3b517220 */ /* 0x040fe40000410000 */
[----:B------:R-:W-:-:S02]  /*10f10*/  FMUL.FTZ R59, R59, R65 ;  /* 0x000000413b3b7220 */ /* 0x000fc40000410000 */
[C---:B------:R-:W-:Y:S01]  /*10f20*/  FFMA.FTZ R65, R20.reuse, R65, -R81 ;  /* 0x0000004114417223 */ /* 0x040fe20000010851 */
[C---:B------:R-:W-:Y:S02]  /*10f30*/  IMAD.U32 R81, R77.reuse, 0x10000, RZ ;  /* 0x000100004d517824 */ /* 0x040fe400078e00ff */
[----:B------:R-:W-:Y:S01]  /*10f40*/  FFMA.FTZ R58, R20, R58, R59 ;  /* 0x0000003a143a7223 */ /* 0x000fe2000001003b */
[----:B------:R-:W-:Y:S01]  /*10f50*/  IMAD.U32 R59, R78, 0x10000, RZ ;  /* 0x000100004e3b7824 */ /* 0x000fe200078e00ff */
[----:B------:R-:W-:Y:S01]  /*10f60*/  LOP3.LUT R77, R77, 0xffff0000, RZ, 0xc0, !PT ;  /* 0xffff00004d4d7812 */ /* 0x000fe200078ec0ff */
[----:B------:R-:W-:Y:S02]  /*10f70*/  IMAD.U32 R20, R71, 0x10000, RZ ;  /* 0x0001000047147824 */ /* 0x000fe400078e00ff */
[C---:B------:R-:W-:Y:S01]  /*10f80*/  FMUL.FTZ R83, R82.reuse, R81 ;  /* 0x0000005152537220 */ /* 0x040fe20000410000 */
[----:B------:R-:W-:Y:S01]  /*10f90*/  FMUL.FTZ R82, R82, R59 ;  /* 0x0000003b52527220 */ /* 0x000fe20000410000 */
[----:B------:R-:W-:-:S02]  /*10fa0*/  LOP3.LUT R78, R78, 0xffff0000, RZ, 0xc0, !PT ;  /* 0xffff00004e4e7812 */ /* 0x000fc400078ec0ff */
[C---:B------:R-:W-:Y:S01]  /*10fb0*/  FFMA.FTZ R59, R20.reuse, R59, -R83 ;  /* 0x0000003b143b7223 */ /* 0x040fe20000010853 */
[----:B------:R-:W-:Y:S01]  /*10fc0*/  FFMA.FTZ R20, R20, R81, R82 ;  /* 0x0000005114147223 */ /* 0x000fe20000010052 */
[C---:B------:R-:W-:Y:S01]  /*10fd0*/  FMUL.FTZ R81, R60.reuse, R76 ;  /* 0x0000004c3c517220 */ /* 0x040fe20000410000 */
[----:B------:R-:W-:-:S03]  /*10fe0*/  FMUL.FTZ R60, R60, R57 ;  /* 0x000000393c3c7220 */ /* 0x000fc60000410000 */
[C---:B------:R-:W-:Y:S01]  /*10ff0*/  FFMA.FTZ R81, R68.reuse, R57, -R81 ;  /* 0x0000003944517223 */ /* 0x040fe20000010851 */
[C---:B------:R-:W-:Y:S01]  /*11000*/  FMUL.FTZ R57, R61.reuse, R80 ;  /* 0x000000503d397220 */ /* 0x040fe20000410000 */
[-C--:B------:R-:W-:Y:S01]  /*11010*/  FMUL.FTZ R61, R61, R67.reuse ;  /* 0x000000433d3d7220 */ /* 0x080fe20000410000 */
[----:B------:R-:W-:Y:S01]  /*11020*/  FFMA.FTZ R60, R68, R76, R60 ;  /* 0x0000004c443c7223 */ /* 0x000fe2000001003c */
[----:B------:R-:W-:Y:S02]  /*11030*/  IMAD.U32 R68, R56, 0x10000, RZ ;  /* 0x0001000038447824 */ /* 0x000fe400078e00ff */
[C---:B------:R-:W-:Y:S01]  /*11040*/  FFMA.FTZ R57, R69.reuse, R67, -R57 ;  /* 0x0000004345397223 */ /* 0x040fe20000010839 */
[----:B------:R-:W-:Y:S01]  /*11050*/  FFMA.FTZ R61, R69, R80, R61 ;  /* 0x00000050453d7223 */ /* 0x000fe2000001003d */
[----:B------:R-:W-:Y:S01]  /*11060*/  IMAD.U32 R80, R64, 0x10000, RZ ;  /* 0x0001000040507824 */ /* 0x000fe200078e00ff */
[----:B------:R-:W-:Y:S01]  /*11070*/  LOP3.LUT R69, R70, 0xffff0000, RZ, 0xc0, !PT ;  /* 0xffff000046457812 */ /* 0x000fe200078ec0ff */
[C---:B------:R-:W-:Y:S01]  /*11080*/  IMAD.U32 R67, R62.reuse, 0x10000, RZ ;  /* 0x000100003e437824 */ /* 0x040fe200078e00ff */
[----:B------:R-:W-:Y:S01]  /*11090*/  LOP3.LUT R62, R62, 0xffff0000, RZ, 0xc0, !PT ;  /* 0xffff00003e3e7812 */ /* 0x000fe200078ec0ff */
[----:B------:R-:W-:Y:S01]  /*110a0*/  IMAD.U32 R76, R70, 0x10000, RZ ;  /* 0x00010000464c7824 */ /* 0x000fe200078e00ff */
[----:B------:R-:W-:Y:S01]  /*110b0*/  LOP3.LUT R70, R71, 0xffff0000, RZ, 0xc0, !PT ;  /* 0xffff000047467812 */ /* 0x000fe200078ec0ff */
[C---:B------:R-:W-:Y:S01]  /*110c0*/  FMUL.FTZ R71, R67.reuse, R80 ;  /* 0x0000005043477220 */ /* 0x040fe20000410000 */
[----:B------:R-:W-:Y:S01]  /*110d0*/  FMUL.FTZ R67, R67, R68 ;  /* 0x0000004443437220 */ /* 0x000fe20000410000 */
[----:B------:R-:W-:-:S02]  /*110e0*/  LOP3.LUT R64, R64, 0xffff0000, RZ, 0xc0, !PT ;  /* 0xffff000040407812 */ /* 0x000fc400078ec0ff */
[----:B------:R-:W-:Y:S01]  /*110f0*/  LOP3.LUT R56, R56, 0xffff0000, RZ, 0xc0, !PT ;  /* 0xffff000038387812 */ /* 0x000fe200078ec0ff */
[C---:B------:R-:W-:Y:S01]  /*11100*/  FFMA.FTZ R71, R76.reuse, R68, -R71 ;  /* 0x000000444c477223 */ /* 0x040fe20000010847 */
[----:B------:R-:W-:Y:S01]  /*11110*/  FFMA.FTZ R67, R76, R80, R67 ;  /* 0x000000504c437223 */ /* 0x000fe20000010043 */
[C---:B------:R-:W-:Y:S01]  /*11120*/  FMUL.FTZ R76, R62.reuse, R64 ;  /* 0x000000403e4c7220 */ /* 0x040fe20000410000 */
[CC--:B------:R-:W-:Y:S01]  /*11130*/  FMUL.FTZ R68, R63.reuse, R77.reuse ;  /* 0x0000004d3f447220 */ /* 0x0c0fe20000410000 */
        /* <DEDUP_REMOVED lines=9> */
[----:B------:R-:W-:Y:S02]  /*111d0*/  F2FP.BF16.F32.PACK_AB R58, R62, R71 ;  /* 0x000000473e3a723e */ /* 0x000fe400000010ff */
[----:B------:R-:W-:Y:S02]  /*111e0*/  F2FP.BF16.F32.PACK_AB R59, R68, R59 ;  /* 0x0000003b443b723e */ /* 0x000fe400000010ff */
[----:B------:R-:W-:Y:S02]  /*111f0*/  F2FP.BF16.F32.PACK_AB R60, R60, R66 ;  /* 0x000000423c3c723e */ /* 0x000fe400000010ff */
[----:B------:R-:W-:Y:S01]  /*11200*/  F2FP.BF16.F32.PACK_AB R62, R64, R67 ;  /* 0x00000043403e723e */ /* 0x000fe200000010ff */
[----:B------:R2:W-:Y:S01]  /*11210*/  STS.128 [R91], R56 ;  /* 0x000000385b007388 */ /* 0x0005e20000000c00 */
[----:B------:R-:W-:-:S05]  /*11220*/  F2FP.BF16.F32.PACK_AB R63, R63, R20 ;  /* 0x000000143f3f723e */ /* 0x000fca00000010ff */
[----:B------:R2:W-:Y:S02]  /*11230*/  STS.128 [R3+0x10400], R60 ;  /* 0x0104003c03007388 */ /* 0x0005e40000000c00 */
.L_x_1705:
[----:B------:R-:W-:Y:S05]  /*11240*/  BSYNC B1 ;  /* 0x0000000000017941 */ /* 0x000fea0003800000 */
.L_x_1704:
[----:B--2---:R-:W-:Y:S01]  /*11250*/  VIADD R3, R23, 0x20 ;  /* 0x0000002017037836 */ /* 0x004fe20000000000 */
[----:B------:R-:W-:Y:S04]  /*11260*/  BSSY B1, `(.L_x_1708) ;  /* 0x00000e2000017945 */ /* 0x000fe80003800000 */
[----:B------:R-:W-:-:S13]  /*11270*/  ISETP.GE.AND P0, PT, R3, R0, PT ;  /* 0x000000000300720c */ /* 0x000fda0003f06270 */
[----:B------:R-:W-:Y:S05]  /*11280*/  @P0 BRA `(.L_x_1709) ;  /* 0x0000000c007c0947 */ /* 0x000fea0003800000 */
[----:B------:R2:W5:Y:S01]  /*11290*/  LDL R82, [R1+0x24] ;  /* 0x0000240001527983 */ /* 0x0005620000100800 */
[----:B------:R-:W3:Y:S01]  /*112a0*/  LDC R3, c[0x0][0x3f4] ;  /* 0x0000fd00ff037b82 */ /* 0x000ee20000000800 */
[C---:B------:R-:W-:Y:S01]  /*112b0*/  VIADD R83, R23.reuse, 0x20 ;  /* 0x0000002017537836 */ /* 0x040fe20000000000 */
[----:B------:R-:W-:Y:S01]  /*112c0*/  BSSY B2, `(.L_x_1710) ;  /* 0x0000072000027945 */ /* 0x000fe20003800000 */
[----:B------:R-:W-:Y:S02]  /*112d0*/  VIADD R91, R23, 0x20 ;  /* 0x00000020175b7836 */ /* 0x000fe40000000000 */
[----:B------:R-:W-:Y:S02]  /*112e0*/  IMAD.SHL.U32 R83, R83, 0x40, RZ ;  /* 0x0000004053537824 */ /* 0x000fe400078e00ff */
[----:B------:R-:W-:-:S03]  /*112f0*/  IMAD.SHL.U32 R91, R91, 0x40, RZ ;  /* 0x000000405b5b7824 */ /* 0x000fc600078e00ff */
[----:B------:R-:W-:Y:S02]  /*11300*/  LOP3.LUT R83, R83, 0x1c0, RZ, 0xc0, !PT ;  /* 0x000001c053537812 */ /* 0x000fe400078ec0ff */
[----:B------:R-:W-:Y:S02]  /*11310*/  LOP3.LUT R91, R91, 0x1c0, RZ, 0xc0, !PT ;  /* 0x000001c05b5b7812 */ /* 0x000fe400078ec0ff */
[----:B------:R-:W-:Y:S02]  /*11320*/  SHF.R.U32.HI R83, RZ, 0x3, R83 ;  /* 0x00000003ff537819 */ /* 0x000fe40000011653 */
[-C--:B---3--:R-:W-:Y:S02]  /*11330*/  ISETP.GE.AND P0, PT, R18, R3.reuse, PT ;  /* 0x000000031200720c */ /* 0x088fe40003f06270 */
[----:B------:R-:W-:-:S11]  /*11340*/  ISETP.GE.AND P1, PT, R221, R3, PT ;  /* 0x00000003dd00720c */ /* 0x000fd60003f26270 */
[----:B--2---:R-:W-:Y:S05]  /*11350*/  @P0 BRA `(.L_x_1711) ;  /* 0x0000000400a00947 */ /* 0x004fea0003800000 */
[----:B-1----:R-:W2:Y:S04]  /*11360*/  LDL R20, [R1+0x44] ;  /* 0x0000440001147983 */ /* 0x002ea80000100800 */
[----:B------:R-:W3:Y:S01]  /*11370*/  LDL R92, [R1+0x94] ;  /* 0x00009400015c7983 */ /* 0x000ee20000100800 */
[--C-:B------:R-:W-:Y:S02]  /*11380*/  SHF.R.U64 R44, R44, 0x10, R45.reuse ;  /* 0x000000102c2c7819 */ /* 0x100fe4000000122d */
[----:B------:R-:W-:Y:S02]  /*11390*/  SHF.R.U32.HI R64, RZ, 0x10, R45 ;  /* 0x00000010ff407819 */ /* 0x000fe4000001162d */
[----:B------:R-:W-:Y:S02]  /*113a0*/  SHF.R.U64 R45, R46, 0x10, R47 ;  /* 0x000000102e2d7819 */ /* 0x000fe4000000122f */
[----:B------:R-:W-:-:S02]  /*113b0*/  SHF.R.U64 R46, R52, 0x10, R53 ;  /* 0x00000010342e7819 */ /* 0x000fc40000001235 */
[----:B------:R-:W-:Y:S02]  /*113c0*/  PRMT R44, R115, 0x5410, R44 ;  /* 0x00005410732c7816 */ /* 0x000fe4000000002c */
[----:B------:R-:W-:Y:S02]  /*113d0*/  PRMT R46, R113, 0x5410, R46 ;  /* 0x00005410712e7816 */ /* 0x000fe4000000002e */
[----:B------:R-:W-:Y:S01]  /*113e0*/  SHF.R.U32.HI R53, RZ, 0x10, R53 ;  /* 0x00000010ff357819 */ /* 0x000fe20000011635 */
[----:B------:R-:W-:Y:S01]  /*113f0*/  IMAD.U32 R78, R44, 0x10000, RZ ;  /* 0x000100002c4e7824 */ /* 0x000fe200078e00ff */
[--C-:B------:R-:W-:Y:S01]  /*11400*/  SHF.R.U64 R52, R54, 0x10, R55.reuse ;  /* 0x0000001036347819 */ /* 0x100fe20000001237 */
[----:B------:R-:W-:Y:S01]  /*11410*/  IMAD.U32 R77, R46, 0x10000, RZ ;  /* 0x000100002e4d7824 */ /* 0x000fe200078e00ff */
[----:B------:R-:W-:Y:S02]  /*11420*/  SHF.R.U32.HI R54, RZ, 0x10, R55 ;  /* 0x00000010ff367819 */ /* 0x000fe40000011637 */
[----:B------:R-:W-:-:S02]  /*11430*/  SHF.R.U32.HI R47, RZ, 0x10, R47 ;  /* 0x00000010ff2f7819 */ /* 0x000fc4000001162f */
[----:B------:R-:W-:Y:S02]  /*11440*/  PRMT R53, R113, 0x5432, R53 ;  /* 0x0000543271357816 */ /* 0x000fe40000000035 */
[----:B------:R-:W-:Y:S02]  /*11450*/  PRMT R64, R115, 0x5432, R64 ;  /* 0x0000543273407816 */ /* 0x000fe40000000040 */
[----:B------:R-:W-:Y:S01]  /*11460*/  PRMT R54, R114, 0x5432, R54 ;  /* 0x0000543272367816 */ /* 0x000fe20000000036 */
[----:B------:R-:W-:Y:S01]  /*11470*/  IMAD.U32 R79, R53, 0x10000, RZ ;  /* 0x00010000354f7824 */ /* 0x000fe200078e00ff */
[----:B------:R-:W-:Y:S01]  /*11480*/  PRMT R47, R116, 0x5432, R47 ;  /* 0x00005432742f7816 */ /* 0x000fe2000000002f */
[----:B------:R-:W-:Y:S01]  /*11490*/  IMAD.U32 R81, R64, 0x10000, RZ ;  /* 0x0001000040517824 */ /* 0x000fe200078e00ff */
[----:B------:R-:W-:Y:S01]  /*114a0*/  LOP3.LUT R46, R46, 0xffff0000, RZ, 0xc0, !PT ;  /* 0xffff00002e2e7812 */ /* 0x000fe200078ec0ff */
[----:B0-----:R-:W-:Y:S01]  /*114b0*/  IMAD.U32 R80, R54, 0x10000, RZ ;  /* 0x0001000036507824 */ /* 0x001fe200078e00ff */
[----:B------:R-:W-:-:S02]  /*114c0*/  LOP3.LUT R44, R44, 0xffff0000, RZ, 0xc0, !PT ;  /* 0xffff00002c2c7812 */ /* 0x000fc400078ec0ff */
[----:B------:R-:W-:Y:S02]  /*114d0*/  PRMT R52, R114, 0x5410, R52 ;  /* 0x0000541072347816 */ /* 0x000fe40000000034 */
[----:B------:R-:W-:Y:S02]  /*114e0*/  PRMT R45, R116, 0x5410, R45 ;  /* 0x00005410742d7816 */ /* 0x000fe4000000002d */
[----:B------:R-:W-:Y:S02]  /*114f0*/  LOP3.LUT R53, R53, 0xffff0000, RZ, 0xc0, !PT ;  /* 0xffff000035357812 */ /* 0x000fe400078ec0ff */
[----:B------:R-:W-:Y:S02]  /*11500*/  LOP3.LUT R64, R64, 0xffff0000, RZ, 0xc0, !PT ;  /* 0xffff000040407812 */ /* 0x000fe400078ec0ff */
[----:B--2---:R-:W-:-:S04]  /*11510*/  LEA.HI R20, R3, R20, RZ, 0x1d ;  /* 0x0000001403147211 */ /* 0x004fc800078fe8ff */
[----:B------:R-:W-:Y:S01]  /*11520*/  SHF.R.S32.HI R57, RZ, 0x1f, R20 ;  /* 0x0000001fff397819 */ /* 0x000fe20000011414 */
[----:B------:R-:W-:-:S03]  /*11530*/  IMAD.SHL.U32 R56, R20, 0x8, RZ ;  /* 0x0000000814387824 */ /* 0x000fc600078e00ff */
[----:B------:R-:W-:Y:S02]  /*11540*/  LEA.HI R57, R57, R20, RZ, 0x3 ;  /* 0x0000001439397211 */ /* 0x000fe400078f18ff */
[----:B------:R-:W-:-:S03]  /*11550*/  LOP3.LUT R20, R91, 0x38, R56, 0xf8, !PT ;  /* 0x000000385b147812 */ /* 0x000fc600078ef838 */
[----:B------:R-:W-:Y:S01]  /*11560*/  IMAD.SHL.U32 R57, R57, 0x400, RZ ;  /* 0x0000040039397824 */ /* 0x000fe200078e00ff */
[----:B------:R-:W-:-:S04]  /*11570*/  LOP3.LUT R20, R20, R83, RZ, 0x3c, !PT ;  /* 0x0000005314147212 */ /* 0x000fc800078e3cff */
[----:B------:R-:W-:-:S04]  /*11580*/  LOP3.LUT R57, R57, 0x7fffe000, RZ, 0xc0, !PT ;  /* 0x7fffe00039397812 */ /* 0x000fc800078ec0ff */
[----:B-----5:R-:W-:Y:S02]  /*11590*/  IADD3 R61, R20, R57, R82 ;  /* 0x00000039143d7210 */ /* 0x020fe40007ffe052 */
[----:B---3--:R-:W0:Y:S03]  /*115a0*/  LDS.128 R56, [R92] ;  /* 0x000000005c387984 */ /* 0x008e260000000c00 */
        /* <DEDUP_REMOVED lines=14> */
[C---:B------:R-:W-:Y:S01]  /*11690*/  IMAD.U32 R61, R62.reuse, 0x10000, RZ ;  /* 0x000100003e3d7824 */ /* 0x040fe200078e00ff */
[----:B------:R-:W-:Y:S01]  /*116a0*/  LOP3.LUT R60, R62, 0xffff0000, RZ, 0xc0, !PT ;  /* 0xffff00003e3c7812 */ /* 0x000fe200078ec0ff */
[CC--:B------:R-:W-:Y:S01]  /*116b0*/  FMUL.FTZ R62, R70.reuse, R77.reuse ;  /* 0x0000004d463e7220 */ /* 0x0c0fe20000410000 */
[-C--:B------:R-:W-:Y:S01]  /*116c0*/  FMUL.FTZ R70, R70, R78.reuse ;  /* 0x0000004e46467220 */ /* 0x080fe20000410000 */
[C---:B------:R-:W-:Y:S01]  /*116d0*/  IMAD.U32 R76, R63.reuse, 0x10000, RZ ;  /* 0x000100003f4c7824 */ /* 0x040fe200078e00ff */
[----:B------:R-:W-:Y:S01]  /*116e0*/  LOP3.LUT R63, R63, 0xffff0000, RZ, 0xc0, !PT ;  /* 0xffff00003f3f7812 */ /* 0x000fe200078ec0ff */
[C---:B------:R-:W-:Y:S01]  /*116f0*/  FFMA.FTZ R78, R55.reuse, R78, -R62 ;  /* 0x0000004e374e7223 */ /* 0x040fe2000001083e */
[----:B------:R-:W-:Y:S01]  /*11700*/  FFMA.FTZ R70, R55, R77, R70 ;  /* 0x0000004d37467223 */ /* 0x000fe20000010046 */
[----:B------:R-:W-:-:S02]  /*11710*/  IMAD.U32 R55, R47, 0x10000, RZ ;  /* 0x000100002f377824 */ /* 0x000fc400078e00ff */
[C---:B------:R-:W-:Y:S01]  /*11720*/  FMUL.FTZ R62, R69.reuse, R79 ;  /* 0x0000004f453e7220 */ /* 0x040fe20000410000 */
[----:B------:R-:W-:Y:S01]  /*11730*/  FMUL.FTZ R69, R69, R81 ;  /* 0x0000005145457220 */ /* 0x000fe20000410000 */
[C---:B------:R-:W-:Y:S01]  /*11740*/  FMUL.FTZ R77, R76.reuse, R80 ;  /* 0x000000504c4d7220 */ /* 0x040fe20000410000 */
[----:B------:R-:W-:Y:S01]  /*11750*/  FMUL.FTZ R76, R76, R55 ;  /* 0x000000374c4c7220 */ /* 0x000fe20000410000 */
[C---:B------:R-:W-:Y:S01]  /*11760*/  FFMA.FTZ R62, R65.reuse, R81, -R62 ;  /* 0x00000051413e7223 */ /* 0x040fe2000001083e */
[----:B------:R-:W-:Y:S01]  /*11770*/  FFMA.FTZ R69, R65, R79, R69 ;  /* 0x0000004f41457223 */ /* 0x000fe20000010045 */
[----:B------:R-:W-:Y:S01]  /*11780*/  FFMA.FTZ R77, R68, R55, -R77 ;  /* 0x00000037444d7223 */ /* 0x000fe2000001084d */
[----:B------:R-:W-:Y:S01]  /*11790*/  FMUL.FTZ R65, R58, R46 ;  /* 0x0000002e3a417220 */ /* 0x000fe20000410000 */
[----:B------:R-:W-:Y:S01]  /*117a0*/  FFMA.FTZ R55, R68, R80, R76 ;  /* 0x0000005044377223 */ /* 0x000fe2000001004c */
[----:B------:R-:W-:Y:S01]  /*117b0*/  FMUL.FTZ R58, R58, R44 ;  /* 0x0000002c3a3a7220 */ /* 0x000fe20000410000 */
[----:B------:R-:W-:-:S02]  /*117c0*/  IMAD.U32 R68, R52, 0x10000, RZ ;  /* 0x0001000034447824 */ /* 0x000fc400078e00ff */
[C---:B------:R-:W-:Y:S01]  /*117d0*/  FFMA.FTZ R44, R56.reuse, R44, -R65 ;  /* 0x0000002c382c7223 */ /* 0x040fe20000010841 */
[----:B------:R-:W-:Y:S02]  /*117e0*/  IMAD.U32 R76, R45, 0x10000, RZ ;  /* 0x000100002d4c7824 */ /* 0x000fe400078e00ff */
[-C--:B------:R-:W-:Y:S01]  /*117f0*/  FMUL.FTZ R65, R71, R53.reuse ;  /* 0x0000003547417220 */ /* 0x080fe20000410000 */
[----:B------:R-:W-:Y:S01]  /*11800*/  FFMA.FTZ R58, R56, R46, R58 ;  /* 0x0000002e383a7223 */ /* 0x000fe2000001003a */
[----:B------:R-:W-:Y:S01]  /*11810*/  FMUL.FTZ R46, R61, R68 ;  /* 0x000000443d2e7220 */ /* 0x000fe20000410000 */
[-C--:B------:R-:W-:Y:S01]  /*11820*/  FMUL.FTZ R71, R71, R64.reuse ;  /* 0x0000004047477220 */ /* 0x080fe20000410000 */
[----:B------:R-:W-:Y:S01]  /*11830*/  FFMA.FTZ R65, R67, R64, -R65 ;  /* 0x0000004043417223 */ /* 0x000fe20000010841 */
[-C--:B------:R-:W-:Y:S01]  /*11840*/  FMUL.FTZ R61, R61, R76.reuse ;  /* 0x0000004c3d3d7220 */ /* 0x080fe20000410000 */
[----:B------:R-:W-:Y:S01]  /*11850*/  LOP3.LUT R52, R52, 0xffff0000, RZ, 0xc0, !PT ;  /* 0xffff000034347812 */ /* 0x000fe200078ec0ff */
[----:B------:R-:W-:Y:S01]  /*11860*/  FFMA.FTZ R46, R66, R76, -R46 ;  /* 0x0000004c422e7223 */ /* 0x000fe2000001082e */
[----:B------:R-:W-:Y:S01]  /*11870*/  LOP3.LUT R45, R45, 0xffff0000, RZ, 0xc0, !PT ;  /* 0xffff00002d2d7812 */ /* 0x000fe200078ec0ff */
[----:B------:R-:W-:Y:S01]  /*11880*/  FFMA.FTZ R56, R67, R53, R71 ;  /* 0x0000003543387223 */ /* 0x000fe20000010047 */
[----:B------:R-:W-:Y:S01]  /*11890*/  LOP3.LUT R64, R54, 0xffff0000, RZ, 0xc0, !PT ;  /* 0xffff000036407812 */ /* 0x000fe200078ec0ff */
[----:B------:R-:W-:Y:S01]  /*118a0*/  FFMA.FTZ R54, R66, R68, R61 ;  /* 0x0000004442367223 */ /* 0x000fe2000001003d */
[----:B------:R-:W-:Y:S01]  /*118b0*/  LOP3.LUT R76, R47, 0xffff0000, RZ, 0xc0, !PT ;  /* 0xffff00002f4c7812 */ /* 0x000fe200078ec0ff */
[C---:B------:R-:W-:Y:S01]  /*118c0*/  FMUL.FTZ R66, R60.reuse, R52 ;  /* 0x000000343c427220 */ /* 0x040fe20000410000 */
[-C--:B------:R-:W-:Y:S01]  /*118d0*/  FMUL.FTZ R53, R60, R45.reuse ;  /* 0x0000002d3c357220 */ /* 0x080fe20000410000 */
[C---:B------:R-:W-:Y:S01]  /*118e0*/  FMUL.FTZ R60, R63.reuse, R64 ;  /* 0x000000403f3c7220 */ /* 0x040fe20000410000 */
[----:B------:R-:W-:Y:S01]  /*118f0*/  F2FP.BF16.F32.PACK_AB R44, R44, R78 ;  /* 0x0000004e2c2c723e */ /* 0x000fe200000010ff */
[-C--:B------:R-:W-:Y:S01]  /*11900*/  FMUL.FTZ R63, R63, R76.reuse ;  /* 0x0000004c3f3f7220 */ /* 0x080fe20000410000 */
        /* <DEDUP_REMOVED lines=13> */
.L_x_1711:
[----:B------:R-:W-:Y:S05]  /*119e0*/  BSYNC B2 ;  /* 0x0000000000027941 */ /* 0x000fea0003800000 */
.L_x_1710:
[----:B------:R-:W-:Y:S05]  /*119f0*/  @P1 BRA `(.L_x_1709) ;  /* 0x0000000400a01947 */ /* 0x000fea0003800000 */
[----:B-12---:R-:W2:Y:S04]  /*11a00*/  LDL R20, [R1+0x48] ;  /* 0x0000480001147983 */ /* 0x006ea80000100800 */
[----:B------:R-:W3:Y:S01]  /*11a10*/  LDL R67, [R1+0x90] ;  /* 0x0000900001437983 */ /* 0x000ee20000100800 */
[----:B------:R-:W-:Y:S02]  /*11a20*/  SHF.R.U64 R59, R42, 0x10, R43 ;  /* 0x000000102a3b7819 */ /* 0x000fe4000000122b */
[----:B------:R-:W-:Y:S02]  /*11a30*/  SHF.R.U64 R42, R48, 0x10, R49 ;  /* 0x00000010302a7819 */ /* 0x000fe40000001231 */
[----:B------:R-:W-:Y:S02]  /*11a40*/  SHF.R.U64 R40, R40, 0x10, R41 ;  /* 0x0000001028287819 */ /* 0x000fe40000001229 */
[----:B------:R-:W-:-:S02]  /*11a50*/  SHF.R.U32.HI R57, RZ, 0x10, R43 ;  /* 0x00000010ff397819 */ /* 0x000fc4000001162b */
[----:B------:R-:W-:Y:S02]  /*11a60*/  SHF.R.U32.HI R43, RZ, 0x10, R51 ;  /* 0x00000010ff2b7819 */ /* 0x000fe40000011633 */
[----:B------:R-:W-:Y:S02]  /*11a70*/  PRMT R40, R111, 0x5410, R40 ;  /* 0x000054106f287816 */ /* 0x000fe40000000028 */
[----:B------:R-:W-:Y:S02]  /*11a80*/  SHF.R.U32.HI R48, RZ, 0x10, R49 ;  /* 0x00000010ff307819 */ /* 0x000fe40000011631 */
[----:B--2---:R-:W-:-:S04]  /*11a90*/  LEA.HI R3, R3, R20, RZ, 0x1d ;  /* 0x0000001403037211 */ /* 0x004fc800078fe8ff */
[----:B------:R-:W-:Y:S01]  /*11aa0*/  SHF.R.S32.HI R44, RZ, 0x1f, R3 ;  /* 0x0000001fff2c7819 */ /* 0x000fe20000011403 */
[----:B------:R-:W-:-:S03]  /*11ab0*/  IMAD.SHL.U32 R20, R3, 0x8, RZ ;  /* 0x0000000803147824 */ /* 0x000fc600078e00ff */
[----:B------:R-:W-:Y:S02]  /*11ac0*/  LEA.HI R44, R44, R3, RZ, 0x3 ;  /* 0x000000032c2c7211 */ /* 0x000fe400078f18ff */
[----:B------:R-:W-:Y:S02]  /*11ad0*/  LOP3.LUT R3, R91, 0x38, R20, 0xf8, !PT ;  /* 0x000000385b037812 */ /* 0x000fe400078ef814 */
[----:B------:R-:W-:Y:S01]  /*11ae0*/  SHF.R.U32.HI R20, RZ, 0x10, R41 ;  /* 0x00000010ff147819 */ /* 0x000fe20000011629 */
[----:B------:R-:W-:Y:S01]  /*11af0*/  IMAD.SHL.U32 R44, R44, 0x400, RZ ;  /* 0x000004002c2c7824 */ /* 0x000fe200078e00ff */
[----:B------:R-:W-:Y:S02]  /*11b00*/  LOP3.LUT R3, R3, R83, RZ, 0x3c, !PT ;  /* 0x0000005303037212 */ /* 0x000fe400078e3cff */
[----:B------:R-:W-:Y:S02]  /*11b10*/  SHF.R.U64 R41, R50, 0x10, R51 ;  /* 0x0000001032297819 */ /* 0x000fe40000001233 */
[----:B------:R-:W-:-:S02]  /*11b20*/  LOP3.LUT R44, R44, 0x7fffe000, RZ, 0xc0, !PT ;  /* 0x7fffe0002c2c7812 */ /* 0x000fc400078ec0ff */
[----:B------:R-:W-:Y:S02]  /*11b30*/  PRMT R51, R109, 0x5432, R42 ;  /* 0x000054326d337816 */ /* 0x000fe4000000002a */
[----:B-----5:R-:W-:Y:S02]  /*11b40*/  IADD3 R3, R3, R44, R82 ;  /* 0x0000002c03037210 */ /* 0x020fe40007ffe052 */
[----:B---3--:R-:W1:Y:S01]  /*11b50*/  LDS.128 R44, [R67] ;  /* 0x00000000432c7984 */ /* 0x008e620000000c00 */
[----:B------:R-:W-:Y:S01]  /*11b60*/  PRMT R111, R111, 0x5432, R20 ;  /* 0x000054326f6f7816 */ /* 0x000fe20000000014 */
[----:B------:R-:W-:Y:S01]  /*11b70*/  IMAD.U32 R61, R51, 0x10000, RZ ;  /* 0x00010000333d7824 */ /* 0x000fe200078e00ff */
[----:B------:R-:W-:Y:S01]  /*11b80*/  PRMT R20, R112, 0x5410, R59 ;  /* 0x0000541070147816 */ /* 0x000fe2000000003b */
[----:B------:R-:W-:Y:S01]  /*11b90*/  IMAD R3, R3, 0x2, R16 ;  /* 0x0000000203037824 */ /* 0x000fe200078e0210 */
[C---:B------:R-:W-:Y:S01]  /*11ba0*/  PRMT R41, R110.reuse, 0x5410, R41 ;  /* 0x000054106e297816 */ /* 0x040fe20000000029 */
[----:B------:R-:W-:Y:S01]  /*11bb0*/  IMAD.U32 R62, R111, 0x10000, RZ ;  /* 0x000100006f3e7824 */ /* 0x000fe200078e00ff */
[----:B------:R-:W-:-:S02]  /*11bc0*/  PRMT R110, R110, 0x5432, R43 ;  /* 0x000054326e6e7816 */ /* 0x000fc4000000002b */
[----:B------:R-:W2:Y:S01]  /*11bd0*/  LDS.128 R52, [R3+0x10400] ;  /* 0x0104000003347984 */ /* 0x000ea20000000c00 */
[----:B------:R-:W-:Y:S02]  /*11be0*/  PRMT R109, R109, 0x5410, R48 ;  /* 0x000054106d6d7816 */ /* 0x000fe40000000030 */
[----:B------:R-:W-:Y:S01]  /*11bf0*/  PRMT R112, R112, 0x5432, R57 ;  /* 0x0000543270707816 */ /* 0x000fe20000000039 */
[----:B------:R-:W-:Y:S01]  /*11c00*/  IMAD.U32 R65, R110, 0x10000, RZ ;  /* 0x000100006e417824 */ /* 0x000fe200078e00ff */
        /* <DEDUP_REMOVED lines=9> */
[C---:B------:R-:W-:Y:S01]  /*11ca0*/  IMAD.U32 R57, R45.reuse, 0x10000, RZ ;  /* 0x000100002d397824 */ /* 0x040fe200078e00ff */
[----:B------:R-:W-:Y:S01]  /*11cb0*/  LOP3.LUT R45, R45, 0xffff0000, RZ, 0xc0, !PT ;  /* 0xffff00002d2d7812 */ /* 0x000fe200078ec0ff */
[C---:B--2---:R-:W-:Y:S01]  /*11cc0*/  IMAD.U32 R49, R52.reuse, 0x10000, RZ ;  /* 0x0001000034317824 */ /* 0x044fe200078e00ff */
[----:B------:R-:W-:Y:S01]  /*11cd0*/  LOP3.LUT R50, R52, 0xffff0000, RZ, 0xc0, !PT ;  /* 0xffff000034327812 */ /* 0x000fe200078ec0ff */
[C---:B------:R-:W-:Y:S01]  /*11ce0*/  IMAD.U32 R59, R53.reuse, 0x10000, RZ ;  /* 0x00010000353b7824 */ /* 0x040fe200078e00ff */
[----:B------:R-:W-:Y:S01]  /*11cf0*/  LOP3.LUT R52, R53, 0xffff0000, RZ, 0xc0, !PT ;  /* 0xffff000035347812 */ /* 0x000fe200078ec0ff */
[----:B------:R-:W-:Y:S01]  /*11d00*/  IMAD.U32 R53, R40, 0x10000, RZ ;  /* 0x0001000028357824 */ /* 0x000fe200078e00ff */
[C---:B------:R-:W-:Y:S01]  /*11d10*/  LOP3.LUT R47, R54.reuse, 0xffff0000, RZ, 0xc0, !PT ;  /* 0xffff0000362f7812 */ /* 0x040fe200078ec0ff */
[----:B------:R-:W-:-:S02]  /*11d20*/  IMAD.U32 R48, R54, 0x10000, RZ ;  /* 0x0001000036307824 */ /* 0x000fc400078e00ff */
[----:B------:R-:W-:Y:S01]  /*11d30*/  FMUL.FTZ R63, R49, R61 ;  /* 0x0000003d313f7220 */ /* 0x000fe20000410000 */
[C---:B------:R-:W-:Y:S01]  /*11d40*/  IMAD.U32 R60, R55.reuse, 0x10000, RZ ;  /* 0x00010000373c7824 */ /* 0x040fe200078e00ff */
[----:B------:R-:W-:Y:S01]  /*11d50*/  LOP3.LUT R54, R55, 0xffff0000, RZ, 0xc0, !PT ;  /* 0xffff000037367812 */ /* 0x000fe200078ec0ff */
[-C--:B------:R-:W-:Y:S01]  /*11d60*/  FMUL.FTZ R55, R49, R53.reuse ;  /* 0x0000003531377220 */ /* 0x080fe20000410000 */
[C---:B------:R-:W-:Y:S01]  /*11d70*/  FFMA.FTZ R49, R58.reuse, R53, -R63 ;  /* 0x000000353a317223 */ /* 0x040fe2000001083f */
[----:B------:R-:W-:Y:S01]  /*11d80*/  FMUL.FTZ R66, R59, R64 ;  /* 0x000000403b427220 */ /* 0x000fe20000410000 */
[----:B------:R-:W-:Y:S01]  /*11d90*/  LOP3.LUT R63, R51, 0xffff0000, RZ, 0xc0, !PT ;  /* 0xffff0000333f7812 */ /* 0x000fe200078ec0ff */
[----:B------:R-:W-:Y:S01]  /*11da0*/  FFMA.FTZ R53, R58, R61, R55 ;  /* 0x0000003d3a357223 */ /* 0x000fe20000010037 */
[-C--:B------:R-:W-:Y:S01]  /*11db0*/  FMUL.FTZ R58, R59, R62.reuse ;  /* 0x0000003e3b3a7220 */ /* 0x080fe20000410000 */
[----:B------:R-:W-:Y:S02]  /*11dc0*/  IMAD.U32 R61, R112, 0x10000, RZ ;  /* 0x00010000703d7824 */ /* 0x000fe400078e00ff */
[C---:B------:R-:W-:Y:S01]  /*11dd0*/  FMUL.FTZ R59, R60.reuse, R65 ;  /* 0x000000413c3b7220 */ /* 0x040fe20000410000 */
[C---:B------:R-:W-:Y:S01]  /*11de0*/  FFMA.FTZ R55, R57.reuse, R62, -R66 ;  /* 0x0000003e39377223 */ /* 0x040fe20000010842 */
[----:B------:R-:W-:Y:S01]  /*11df0*/  FFMA.FTZ R57, R57, R64, R58 ;  /* 0x0000004039397223 */ /* 0x000fe2000001003a */
[-C--:B------:R-:W-:Y:S01]  /*11e00*/  FMUL.FTZ R60, R60, R61.reuse ;  /* 0x0000003d3c3c7220 */ /* 0x080fe20000410000 */
[----:B------:R-:W-:Y:S01]  /*11e10*/  FFMA.FTZ R51, R56, R61, -R59 ;  /* 0x0000003d38337223 */ /* 0x000fe2000001083b */
[----:B------:R-:W-:Y:S01]  /*11e20*/  LOP3.LUT R59, R40, 0xffff0000, RZ, 0xc0, !PT ;  /* 0xffff0000283b7812 */ /* 0x000fe200078ec0ff */
[----:B------:R-:W-:Y:S01]  /*11e30*/  FMUL.FTZ R61, R50, R63 ;  /* 0x0000003f323d7220 */ /* 0x000fe20000410000 */
[----:B------:R-:W-:-:S03]  /*11e40*/  FFMA.FTZ R56, R56, R65, R60 ;  /* 0x0000004138387223 */ /* 0x000fc6000001003c */
[-C--:B------:R-:W-:Y:S01]  /*11e50*/  FMUL.FTZ R65, R50, R59.reuse ;  /* 0x0000003b32417220 */ /* 0x080fe20000410000 */
[----:B------:R-:W-:Y:S01]  /*11e60*/  FFMA.FTZ R40, R42, R59, -R61 ;  /* 0x0000003b2a287223 */ /* 0x000fe2000001083d */
[----:B------:R-:W-:Y:S02]  /*11e70*/  IMAD.U32 R61, R41, 0x10000, RZ ;  /* 0x00010000293d7824 */ /* 0x000fe400078e00ff */
[----:B------:R-:W-:Y:S01]  /*11e80*/  FMUL.FTZ R50, R52, R109 ;  /* 0x0000006d34327220 */ /* 0x000fe20000410000 */
[----:B------:R-:W-:Y:S02]  /*11e90*/  IMAD.U32 R59, R20, 0x10000, RZ ;  /* 0x00010000143b7824 */ /* 0x000fe400078e00ff */
[----:B------:R-:W-:Y:S01]  /*11ea0*/  FMUL.FTZ R52, R52, R111 ;  /* 0x0000006f34347220 */ /* 0x000fe20000410000 */
[----:B------:R-:W-:Y:S01]  /*11eb0*/  FFMA.FTZ R42, R42, R63, R65 ;  /* 0x0000003f2a2a7223 */ /* 0x000fe20000010041 */
[C---:B------:R-:W-:Y:S01]  /*11ec0*/  FMUL.FTZ R63, R48.reuse, R61 ;  /* 0x0000003d303f7220 */ /* 0x040fe20000410000 */
[----:B------:R-:W-:Y:S01]  /*11ed0*/  FMUL.FTZ R65, R48, R59 ;  /* 0x0000003b30417220 */ /* 0x000fe20000410000 */
[C---:B------:R-:W-:Y:S01]  /*11ee0*/  FFMA.FTZ R50, R45.reuse, R111, -R50 ;  /* 0x0000006f2d327223 */ /* 0x040fe20000010832 */
[----:B------:R-:W-:Y:S01]  /*11ef0*/  FFMA.FTZ R52, R45, R109, R52 ;  /* 0x0000006d2d347223 */ /* 0x000fe20000010034 */
[----:B------:R-:W-:Y:S01]  /*11f00*/  LOP3.LUT R48, R41, 0xffff0000, RZ, 0xc0, !PT ;  /* 0xffff000029307812 */ /* 0x000fe200078ec0ff */
[----:B------:R-:W-:Y:S01]  /*11f10*/  FFMA.FTZ R63, R44, R59, -R63 ;  /* 0x0000003b2c3f7223 */ /* 0x000fe2000001083f */
[----:B------:R-:W-:Y:S01]  /*11f20*/  LOP3.LUT R20, R20, 0xffff0000, RZ, 0xc0, !PT ;  /* 0xffff000014147812 */ /* 0x000fe200078ec0ff */
[----:B------:R-:W-:Y:S01]  /*11f30*/  FFMA.FTZ R65, R44, R61, R65 ;  /* 0x0000003d2c417223 */ /* 0x000fe20000010041 */
[----:B------:R-:W-:Y:S01]  /*11f40*/  LOP3.LUT R45, R110, 0xffff0000, RZ, 0xc0, !PT ;  /* 0xffff00006e2d7812 */ /* 0x000fe200078ec0ff */
[C---:B------:R-:W-:Y:S01]  /*11f50*/  FMUL.FTZ R44, R47.reuse, R48 ;  /* 0x000000302f2c7220 */ /* 0x040fe20000410000 */
[----:B------:R-:W-:Y:S01]  /*11f60*/  LOP3.LUT R41, R112, 0xffff0000, RZ, 0xc0, !PT ;  /* 0xffff000070297812 */ /* 0x000fe200078ec0ff */
[-C--:B------:R-:W-:Y:S01]  /*11f70*/  FMUL.FTZ R47, R47, R20.reuse ;  /* 0x000000142f2f7220 */ /* 0x080fe20000410000 */
[----:B------:R-:W-:Y:S01]  /*11f80*/  F2FP.BF16.F32.PACK_AB R40, R40, R49 ;  /* 0x000000312828723e */ /* 0x000fe200000010ff */
[C---:B------:R-:W-:Y:S01]  /*11f90*/  FMUL.FTZ R59, R54.reuse, R45 ;  /* 0x0000002d363b7220 */ /* 0x040fe20000410000 */
[C---:B------:R-:W-:Y:S01]  /*11fa0*/  FFMA.FTZ R20, R43.reuse, R20, -R44 ;  /* 0x000000142b147223 */ /* 0x040fe2000001082c */
[-C--:B------:R-:W-:Y:S01]  /*11fb0*/  FMUL.FTZ R58, R54, R41.reuse ;  /* 0x00000029363a7220 */ /* 0x080fe20000410000 */
[----:B------:R-:W-:Y:S01]  /*11fc0*/  FFMA.FTZ R48, R43, R48, R47 ;  /* 0x000000302b307223 */ /* 0x000fe2000001002f */
[----:B------:R-:W-:Y:S01]  /*11fd0*/  FFMA.FTZ R54, R46, R41, -R59 ;  /* 0x000000292e367223 */ /* 0x000fe2000001083b */
        /* <DEDUP_REMOVED lines=8> */
[----:B------:R-:W-:-:S05]  /*12060*/  F2FP.BF16.F32.PACK_AB R47, R47, R56 ;  /* 0x000000382f2f723e */ /* 0x000fca00000010ff */
[----:B------:R3:W-:Y:S02]  /*12070*/  STS.128 [R3+0x10400], R44 ;  /* 0x0104002c03007388 */ /* 0x0007e40000000c00 */
.L_x_1709:
[----:B------:R-:W-:Y:S05]  /*12080*/  BSYNC B1 ;  /* 0x0000000000017941 */ /* 0x000fea0003800000 */
.L_x_1708:
[----:B---3--:R-:W-:Y:S01]  /*12090*/  VIADD R3, R23, 0x40 ;  /* 0x0000004017037836 */ /* 0x008fe20000000000 */
[----:B------:R-:W-:Y:S04]  /*120a0*/  BSSY B1, `(.L_x_1712) ;  /* 0x00000e8000017945 */ /* 0x000fe80003800000 */
[----:B------:R-:W-:-:S13]  /*120b0*/  ISETP.GE.AND P0, PT, R3, R0, PT ;  /* 0x000000000300720c */ /* 0x000fda0003f06270 */
[----:B------:R-:W-:Y:S05]  /*120c0*/  @P0 BRA `(.L_x_1713) ;  /* 0x0000000c00940947 */ /* 0x000fea0003800000 */
[----:B-12---:R-:W1:Y:S01]  /*120d0*/  LDC R20, c[0x0][0x3f4] ;  /* 0x0000fd00ff147b82 */ /* 0x006e620000000800 */
[----:B------:R-:W-:Y:S01]  /*120e0*/  BSSY B2, `(.L_x_1714) ;  /* 0x0000073000027945 */ /* 0x000fe20003800000 */
[-C--:B-1----:R-:W-:Y:S02]  /*120f0*/  ISETP.GE.AND P0, PT, R18, R20.reuse, PT ;  /* 0x000000141200720c */ /* 0x082fe40003f06270 */
[----:B------:R-:W-:-:S11]  /*12100*/  ISETP.GE.AND P1, PT, R221, R20, PT ;  /* 0x00000014dd00720c */ /* 0x000fd60003f26270 */
[----:B------:R-:W-:Y:S05]  /*12110*/  @P0 BRA `(.L_x_1715) ;  /* 0x0000000400bc0947 */ /* 0x000fea0003800000 */
[----:B------:R-:W2:Y:S04]  /*12120*/  LDL R40, [R1+0x44] ;  /* 0x0000440001287983 */ /* 0x000ea80000100800 */
[----:B------:R-:W3:Y:S01]  /*12130*/  LDL R62, [R1+0x8c] ;  /* 0x00008c00013e7983 */ /* 0x000ee20000100800 */
[----:B------:R-:W-:Y:S01]  /*12140*/  IMAD.SHL.U32 R41, R3, 0x40, RZ ;  /* 0x0000004003297824 */ /* 0x000fe200078e00ff */
[----:B------:R-:W-:Y:S02]  /*12150*/  SHF.R.S32.HI R44, RZ, 0x1f, R3 ;  /* 0x0000001fff2c7819 */ /* 0x000fe40000011403 */
[----:B------:R-:W-:Y:S02]  /*12160*/  SHF.R.U64 R50, R28, 0x10, R29 ;  /* 0x000000101c327819 */ /* 0x000fe4000000121d */
[----:B------:R-:W-:-:S02]  /*12170*/  LOP3.LUT R42, R41, 0x1c0, RZ, 0xc0, !PT ;  /* 0x000001c0292a7812 */ /* 0x000fc400078ec0ff */
[----:B------:R-:W-:Y:S02]  /*12180*/  LEA.HI R44, R44, R3, RZ, 0x3 ;  /* 0x000000032c2c7211 */ /* 0x000fe400078f18ff */
[----:B------:R-:W-:Y:S02]  /*12190*/  SHF.R.U32.HI R28, RZ, 0x10, R29 ;  /* 0x00000010ff1c7819 */ /* 0x000fe4000001161d */
[--C-:B------:R-:W-:Y:S01]  /*121a0*/  SHF.R.U64 R51, R30, 0x10, R31.reuse ;  /* 0x000000101e337819 */ /* 0x100fe2000000121f */
[----:B------:R-:W-:Y:S01]  /*121b0*/  IMAD.SHL.U32 R44, R44, 0x40, RZ ;  /* 0x000000402c2c7824 */ /* 0x000fe200078e00ff */
[----:B------:R-:W-:Y:S02]  /*121c0*/  SHF.R.U32.HI R29, RZ, 0x10, R31 ;  /* 0x00000010ff1d7819 */ /* 0x000fe4000001161f */
[----:B------:R-:W-:Y:S02]  /*121d0*/  SHF.R.U64 R54, R36, 0x10, R37 ;  /* 0x0000001024367819 */ /* 0x000fe40000001225 */
[----:B------:R-:W-:-:S02]  /*121e0*/  LOP3.LUT R44, R44, 0xfffffe00, RZ, 0xc0, !PT ;  /* 0xfffffe002c2c7812 */ /* 0x000fc400078ec0ff */
[----:B------:R-:W-:Y:S02]  /*121f0*/  SHF.R.U64 R31, R38, 0x10, R39 ;  /* 0x00000010261f7819 */ /* 0x000fe40000001227 */
[----:B------:R-:W-:Y:S02]  /*12200*/  SHF.R.U32.HI R36, RZ, 0x10, R37 ;  /* 0x00000010ff247819 */ /* 0x000fe40000011625 */
[----:B------:R-:W-:Y:S02]  /*12210*/  SHF.R.U32.HI R39, RZ, 0x10, R39 ;  /* 0x00000010ff277819 */ /* 0x000fe40000011627 */
[----:B------:R-:W-:Y:S02]  /*12220*/  PRMT R54, R103, 0x5410, R54 ;  /* 0x0000541067367816 */ /* 0x000fe40000000036 */
[----:B------:R-:W-:Y:S02]  /*12230*/  PRMT R49, R105, 0x5410, R50 ;  /* 0x0000541069317816 */ /* 0x000fe40000000032 */
[----:B------:R-:W-:Y:S01]  /*12240*/  PRMT R31, R104, 0x5410, R31 ;  /* 0x00005410681f7816 */ /* 0x000fe2000000001f */
[----:B------:R-:W-:Y:S01]  /*12250*/  IMAD.U32 R55, R54, 0x10000, RZ ;  /* 0x0001000036377824 */ /* 0x000fe200078e00ff */
[----:B------:R-:W-:-:S02]  /*12260*/  PRMT R103, R103, 0x5432, R36 ;  /* 0x0000543267677816 */ /* 0x000fc40000000024 */
[----:B------:R-:W-:Y:S02]  /*12270*/  PRMT R104, R104, 0x5432, R39 ;  /* 0x0000543268687816 */ /* 0x000fe40000000027 */
[----:B------:R-:W-:Y:S01]  /*12280*/  PRMT R105, R105, 0x5432, R28 ;  /* 0x0000543269697816 */ /* 0x000fe2000000001c */
[C---:B------:R-:W-:Y:S01]  /*12290*/  IMAD.U32 R56, R103.reuse, 0x10000, RZ ;  /* 0x0001000067387824 */ /* 0x040fe200078e00ff */
[----:B------:R-:W-:Y:S01]  /*122a0*/  PRMT R28, R106, 0x5410, R51 ;  /* 0x000054106a1c7816 */ /* 0x000fe20000000033 */
[----:B------:R-:W-:Y:S01]  /*122b0*/  IMAD.U32 R57, R104, 0x10000, RZ ;  /* 0x0001000068397824 */ /* 0x000fe200078e00ff */
[----:B------:R-:W-:Y:S02]  /*122c0*/  PRMT R106, R106, 0x5432, R29 ;  /* 0x000054326a6a7816 */ /* 0x000fe4000000001d */
[----:B------:R-:W-:Y:S02]  /*122d0*/  LOP3.LUT R103, R103, 0xffff0000, RZ, 0xc0, !PT ;  /* 0xffff000067677812 */ /* 0x000fe400078ec0ff */
[----:B--2---:R-:W-:-:S04]  /*122e0*/  LEA.HI R40, R20, R40, RZ, 0x1d ;  /* 0x0000002814287211 */ /* 0x004fc800078fe8ff */
[----:B------:R-:W-:Y:S01]  /*122f0*/  SHF.R.S32.HI R43, RZ, 0x1f, R40 ;  /* 0x0000001fff2b7819 */ /* 0x000fe20000011428 */
[----:B------:R-:W-:-:S03]  /*12300*/  IMAD.SHL.U32 R41, R40, 0x8, RZ ;  /* 0x0000000828297824 */ /* 0x000fc600078e00ff */
[----:B------:R-:W-:Y:S02]  /*12310*/  LEA.HI R43, R43, R40, RZ, 0x3 ;  /* 0x000000282b2b7211 */ /* 0x000fe400078f18ff */
[----:B------:R-:W-:Y:S02]  /*12320*/  LOP3.LUT R40, R42, 0x38, R41, 0xf8, !PT ;  /* 0x000000382a287812 */ /* 0x000fe400078ef829 */
[----:B------:R-:W-:Y:S01]  /*12330*/  SHF.R.U32.HI R41, RZ, 0x3, R42 ;  /* 0x00000003ff297819 */ /* 0x000fe2000001162a */
[----:B------:R-:W-:-:S03]  /*12340*/  IMAD.SHL.U32 R43, R43, 0x400, RZ ;  /* 0x000004002b2b7824 */ /* 0x000fc600078e00ff */
[----:B------:R-:W-:Y:S02]  /*12350*/  LOP3.LUT R40, R40, R41, RZ, 0x3c, !PT ;  /* 0x0000002928287212 */ /* 0x000fe400078e3cff */
[----:B------:R-:W-:-:S04]  /*12360*/  LOP3.LUT R43, R43, 0x7fffe000, RZ, 0xc0, !PT ;  /* 0x7fffe0002b2b7812 */ /* 0x000fc800078ec0ff */
[----:B------:R-:W-:Y:S02]  /*12370*/  IADD3 R45, R40, R43, R44 ;  /* 0x0000002b282d7210 */ /* 0x000fe40007ffe02c */
[----:B---3--:R-:W1:Y:S03]  /*12380*/  LDS.128 R40, [R62] ;  /* 0x000000003e287984 */ /* 0x008e660000000c00 */
[----:B------:R-:W-:-:S05]  /*12390*/  IMAD R48, R45, 0x2, R16 ;  /* 0x000000022d307824 */ /* 0x000fca00078e0210 */
[----:B------:R-:W2:Y:S01]  /*123a0*/  LDS.128 R44, [R48+0x10400] ;  /* 0x01040000302c7984 */ /* 0x000ea20000000c00 */
        /* <DEDUP_REMOVED lines=9> */
[C---:B------:R-:W-:Y:S01]  /*12440*/  LOP3.LUT R53, R45.reuse, 0xffff0000, RZ, 0xc0, !PT ;  /* 0xffff00002d357812 */ /* 0x040fe200078ec0ff */
[----:B------:R-:W-:Y:S01]  /*12450*/  IMAD.U32 R41, R45, 0x10000, RZ ;  /* 0x000100002d297824 */ /* 0x000fe200078e00ff */
[----:B------:R-:W-:Y:S01]  /*12460*/  LOP3.LUT R52, R44, 0xffff0000, RZ, 0xc0, !PT ;  /* 0xffff00002c347812 */ /* 0x000fe200078ec0ff */
[----:B------:R-:W-:-:S02]  /*12470*/  IMAD.U32 R45, R49, 0x10000, RZ ;  /* 0x00010000312d7824 */ /* 0x000fc400078e00ff */
[----:B------:R-:W-:Y:S01]  /*12480*/  FMUL.FTZ R58, R38, R55 ;  /* 0x00000037263a7220 */ /* 0x000fe20000410000 */
[C---:B------:R-:W-:Y:S01]  /*12490*/  IMAD.U32 R43, R46.reuse, 0x10000, RZ ;  /* 0x000100002e2b7824 */ /* 0x040fe200078e00ff */
[----:B------:R-:W-:Y:S01]  /*124a0*/  LOP3.LUT R37, R46, 0xffff0000, RZ, 0xc0, !PT ;  /* 0xffff00002e257812 */ /* 0x000fe200078ec0ff */
[-C--:B------:R-:W-:Y:S01]  /*124b0*/  FMUL.FTZ R60, R38, R45.reuse ;  /* 0x0000002d263c7220 */ /* 0x080fe20000410000 */
[C---:B------:R-:W-:Y:S01]  /*124c0*/  IMAD.U32 R44, R47.reuse, 0x10000, RZ ;  /* 0x000100002f2c7824 */ /* 0x040fe200078e00ff */
[----:B------:R-:W-:Y:S01]  /*124d0*/  LOP3.LUT R46, R47, 0xffff0000, RZ, 0xc0, !PT ;  /* 0xffff00002f2e7812 */ /* 0x000fe200078ec0ff */
[----:B------:R-:W-:Y:S02]  /*124e0*/  IMAD.U32 R47, R106, 0x10000, RZ ;  /* 0x000100006a2f7824 */ /* 0x000fe400078e00ff */
[C---:B------:R-:W-:Y:S01]  /*124f0*/  FFMA.FTZ R38, R39.reuse, R45, -R58 ;  /* 0x0000002d27267223 */ /* 0x040fe2000001083a */
[----:B------:R-:W-:Y:S01]  /*12500*/  FFMA.FTZ R39, R39, R55, R60 ;  /* 0x0000003727277223 */ /* 0x000fe2000001003c */
[----:B------:R-:W-:Y:S01]  /*12510*/  FMUL.FTZ R58, R44, R57 ;  /* 0x000000392c3a7220 */ /* 0x000fe20000410000 */
[----:B------:R-:W-:Y:S01]  /*12520*/  LOP3.LUT R55, R54, 0xffff0000, RZ, 0xc0, !PT ;  /* 0xffff000036377812 */ /* 0x000fe200078ec0ff */
[----:B------:R-:W-:Y:S01]  /*12530*/  FMUL.FTZ R54, R44, R47 ;  /* 0x0000002f2c367220 */ /* 0x000fe20000410000 */
[----:B------:R-:W-:-:S02]  /*12540*/  IMAD.U32 R45, R105, 0x10000, RZ ;  /* 0x00010000692d7824 */ /* 0x000fc400078e00ff */
[----:B------:R-:W-:Y:S01]  /*12550*/  FFMA.FTZ R44, R51, R47, -R58 ;  /* 0x0000002f332c7223 */ /* 0x000fe2000001083a */
[-C--:B------:R-:W-:Y:S01]  /*12560*/  FMUL.FTZ R59, R41, R56.reuse ;  /* 0x00000038293b7220 */ /* 0x080fe20000410000 */
[----:B------:R-:W-:Y:S01]  /*12570*/  LOP3.LUT R49, R49, 0xffff0000, RZ, 0xc0, !PT ;  /* 0xffff000031317812 */ /* 0x000fe200078ec0ff */
[----:B------:R-:W-:Y:S01]  /*12580*/  FFMA.FTZ R47, R51, R57, R54 ;  /* 0x00000039332f7223 */ /* 0x000fe20000010036 */
[----:B------:R-:W-:Y:S01]  /*12590*/  FMUL.FTZ R61, R41, R45 ;  /* 0x0000002d293d7220 */ /* 0x000fe20000410000 */
[----:B------:R-:W-:Y:S01]  /*125a0*/  FMUL.FTZ R51, R52, R55 ;  /* 0x0000003734337220 */ /* 0x000fe20000410000 */
[C---:B------:R-:W-:Y:S01]  /*125b0*/  FFMA.FTZ R41, R50.reuse, R45, -R59 ;  /* 0x0000002d32297223 */ /* 0x040fe2000001083b */
[----:B------:R-:W-:Y:S01]  /*125c0*/  LOP3.LUT R105, R105, 0xffff0000, RZ, 0xc0, !PT ;  /* 0xffff000069697812 */ /* 0x000fe200078ec0ff */
[----:B------:R-:W-:Y:S01]  /*125d0*/  FFMA.FTZ R45, R50, R56, R61 ;  /* 0x00000038322d7223 */ /* 0x000fe2000001003d */
[-C--:B------:R-:W-:Y:S01]  /*125e0*/  FMUL.FTZ R57, R52, R49.reuse ;  /* 0x0000003134397220 */ /* 0x080fe20000410000 */
[----:B------:R-:W-:Y:S01]  /*125f0*/  FFMA.FTZ R51, R36, R49, -R51 ;  /* 0x0000003124337223 */ /* 0x000fe20000010833 */
[----:B------:R-:W-:-:S02]  /*12600*/  IMAD.U32 R50, R31, 0x10000, RZ ;  /* 0x000100001f327824 */ /* 0x000fc400078e00ff */
[C---:B------:R-:W-:Y:S01]  /*12610*/  FMUL.FTZ R59, R53.reuse, R103 ;  /* 0x00000067353b7220 */ /* 0x040fe20000410000 */
[----:B------:R-:W-:Y:S02]  /*12620*/  IMAD.U32 R49, R28, 0x10000, RZ ;  /* 0x000100001c317824 */ /* 0x000fe400078e00ff */
[----:B------:R-:W-:Y:S01]  /*12630*/  FMUL.FTZ R56, R53, R105 ;  /* 0x0000006935387220 */ /* 0x000fe20000410000 */
[----:B------:R-:W-:Y:S01]  /*12640*/  FFMA.FTZ R52, R36, R55, R57 ;  /* 0x0000003724347223 */ /* 0x000fe20000010039 */
[CC--:B------:R-:W-:Y:S01]  /*12650*/  FMUL.FTZ R53, R43.reuse, R50.reuse ;  /* 0x000000322b357220 */ /* 0x0c0fe20000410000 */
[----:B------:R-:W-:Y:S01]  /*12660*/  FMUL.FTZ R55, R43, R49 ;  /* 0x000000312b377220 */ /* 0x000fe20000410000 */
[----:B------:R-:W-:Y:S01]  /*12670*/  LOP3.LUT R36, R31, 0xffff0000, RZ, 0xc0, !PT ;  /* 0xffff00001f247812 */ /* 0x000fe200078ec0ff */
[----:B------:R-:W-:Y:S01]  /*12680*/  FFMA.FTZ R54, R40, R105, -R59 ;  /* 0x0000006928367223 */ /* 0x000fe2000001083b */
[----:B------:R-:W-:Y:S01]  /*12690*/  LOP3.LUT R43, R104, 0xffff0000, RZ, 0xc0, !PT ;  /* 0xffff0000682b7812 */ /* 0x000fe200078ec0ff */
[----:B------:R-:W-:Y:S01]  /*126a0*/  FFMA.FTZ R53, R30, R49, -R53 ;  /* 0x000000311e357223 */ /* 0x000fe20000010835 */
[----:B------:R-:W-:Y:S01]  /*126b0*/  LOP3.LUT R28, R28, 0xffff0000, RZ, 0xc0, !PT ;  /* 0xffff00001c1c7812 */ /* 0x000fe200078ec0ff */
[----:B------:R-:W-:Y:S01]  /*126c0*/  FFMA.FTZ R55, R30, R50, R55 ;  /* 0x000000321e377223 */ /* 0x000fe20000010037 */
[----:B------:R-:W-:Y:S01]  /*126d0*/  LOP3.LUT R31, R106, 0xffff0000, RZ, 0xc0, !PT ;  /* 0xffff00006a1f7812 */ /* 0x000fe200078ec0ff */
[C---:B------:R-:W-:Y:S01]  /*126e0*/  FMUL.FTZ R30, R37.reuse, R36 ;  /* 0x00000024251e7220 */ /* 0x040fe20000410000 */
[----:B------:R-:W-:Y:S01]  /*126f0*/  FMUL.FTZ R49, R46, R43 ;  /* 0x0000002b2e317220 */ /* 0x000fe20000410000 */
[-C--:B------:R-:W-:Y:S01]  /*12700*/  FMUL.FTZ R37, R37, R28.reuse ;  /* 0x0000001c25257220 */ /* 0x080fe20000410000 */
[----:B------:R-:W-:Y:S01]  /*12710*/  FFMA.FTZ R56, R40, R103, R56 ;  /* 0x0000006728387223 */ /* 0x000fe20000010038 */
        /* <DEDUP_REMOVED lines=15> */
.L_x_1715:
[----:B------:R-:W-:Y:S05]  /*12810*/  BSYNC B2 ;  /* 0x0000000000027941 */ /* 0x000fea0003800000 */
.L_x_1714:
[----:B------:R-:W-:Y:S05]  /*12820*/  @P1 BRA `(.L_x_1713) ;  /* 0x0000000400bc1947 */ /* 0x000fea0003800000 */
[----:B-1----:R-:W2:Y:S04]  /*12830*/  LDL R29, [R1+0x48] ;  /* 0x00004800011d7983 */ /* 0x002ea80000100800 */
[----:B------:R-:W3:Y:S01]  /*12840*/  LDL R50, [R1+0x88] ;  /* 0x0000880001327983 */ /* 0x000ee20000100800 */
[----:B------:R-:W-:Y:S01]  /*12850*/  IMAD.SHL.U32 R28, R3, 0x40, RZ ;  /* 0x00000040031c7824 */ /* 0x000fe200078e00ff */
[----:B------:R-:W-:Y:S02]  /*12860*/  SHF.R.S32.HI R30, RZ, 0x1f, R3 ;  /* 0x0000001fff1e7819 */ /* 0x000fe40000011403 */
[----:B------:R-:W-:Y:S02]  /*12870*/  SHF.R.U64 R40, R24, 0x10, R25 ;  /* 0x0000001018287819 */ /* 0x000fe40000001219 */
[----:B------:R-:W-:-:S02]  /*12880*/  LOP3.LUT R31, R28, 0x1c0, RZ, 0xc0, !PT ;  /* 0x000001c01c1f7812 */ /* 0x000fc400078ec0ff */
[----:B------:R-:W-:Y:S02]  /*12890*/  LEA.HI R30, R30, R3, RZ, 0x3 ;  /* 0x000000031e1e7211 */ /* 0x000fe400078f18ff */
[----:B------:R-:W-:Y:S02]  /*128a0*/  SHF.R.U64 R43, R26, 0x10, R27 ;  /* 0x000000101a2b7819 */ /* 0x000fe4000000121b */
[----:B------:R-:W-:Y:S01]  /*128b0*/  SHF.R.U64 R24, R32, 0x10, R33 ;  /* 0x0000001020187819 */ /* 0x000fe20000001221 */
[----:B------:R-:W-:Y:S01]  /*128c0*/  IMAD.SHL.U32 R30, R30, 0x40, RZ ;  /* 0x000000401e1e7824 */ /* 0x000fe200078e00ff */
[----:B------:R-:W-:Y:S02]  /*128d0*/  PRMT R41, R89, 0x5410, R40 ;  /* 0x0000541059297816 */ /* 0x000fe40000000028 */
[----:B------:R-:W-:Y:S02]  /*128e0*/  SHF.R.U32.HI R27, RZ, 0x10, R27 ;  /* 0x00000010ff1b7819 */ /* 0x000fe4000001161b */
[----:B------:R-:W-:Y:S01]  /*128f0*/  LOP3.LUT R30, R30, 0xfffffe00, RZ, 0xc0, !PT ;  /* 0xfffffe001e1e7812 */ /* 0x000fe200078ec0ff */
[----:B------:R-:W-:Y:S01]  /*12900*/  IMAD.U32 R42, R41, 0x10000, RZ ;  /* 0x00010000292a7824 */ /* 0x000fe200078e00ff */
[----:B------:R-:W-:-:S02]  /*12910*/  SHF.R.U32.HI R32, RZ, 0x10, R33 ;  /* 0x00000010ff207819 */ /* 0x000fc40000011621 */
        /* <DEDUP_REMOVED lines=10> */
[----:B---3--:R-:W1:Y:S01]  /*129c0*/  LDS.128 R28, [R50] ;  /* 0x00000000321c7984 */ /* 0x008e620000000c00 */
[----:B------:R-:W-:Y:S02]  /*129d0*/  SHF.R.U32.HI R20, RZ, 0x10, R25 ;  /* 0x00000010ff147819 */ /* 0x000fe40000011619 */
[----:B------:R-:W-:Y:S01]  /*129e0*/  IMAD R3, R3, 0x2, R16 ;  /* 0x0000000203037824 */ /* 0x000fe200078e0210 */
[----:B------:R-:W-:Y:S02]  /*129f0*/  SHF.R.U64 R25, R34, 0x10, R35 ;  /* 0x0000001022197819 */ /* 0x000fe40000001223 */
[----:B------:R-:W-:Y:S02]  /*12a00*/  PRMT R89, R89, 0x5432, R20 ;  /* 0x0000543259597816 */ /* 0x000fe40000000014 */
[----:B------:R-:W2:Y:S01]  /*12a10*/  LDS.128 R36, [R3+0x10400] ;  /* 0x0104000003247984 */ /* 0x000ea20000000c00 */
[----:B------:R-:W-:-:S02]  /*12a20*/  PRMT R20, R90, 0x5410, R43 ;  /* 0x000054105a147816 */ /* 0x000fc4000000002b */
[----:B------:R-:W-:Y:S02]  /*12a30*/  PRMT R43, R87, 0x5410, R24 ;  /* 0x00005410572b7816 */ /* 0x000fe40000000018 */
[----:B------:R-:W-:Y:S02]  /*12a40*/  PRMT R46, R88, 0x5410, R25 ;  /* 0x00005410582e7816 */ /* 0x000fe40000000019 */
[----:B------:R-:W-:Y:S01]  /*12a50*/  SHF.R.U32.HI R35, RZ, 0x10, R35 ;  /* 0x00000010ff237819 */ /* 0x000fe20000011623 */
[----:B------:R-:W-:Y:S01]  /*12a60*/  IMAD.U32 R44, R43, 0x10000, RZ ;  /* 0x000100002b2c7824 */ /* 0x000fe200078e00ff */
[----:B------:R-:W-:Y:S02]  /*12a70*/  PRMT R90, R90, 0x5432, R27 ;  /* 0x000054325a5a7816 */ /* 0x000fe4000000001b */
[----:B------:R-:W-:Y:S02]  /*12a80*/  PRMT R87, R87, 0x5432, R32 ;  /* 0x0000543257577816 */ /* 0x000fe40000000020 */
[----:B------:R-:W-:-:S03]  /*12a90*/  PRMT R88, R88, 0x5432, R35 ;  /* 0x0000543258587816 */ /* 0x000fc60000000023 */
        /* <DEDUP_REMOVED lines=22> */
[C---:B------:R-:W-:Y:S01]  /*12c00*/  FFMA.FTZ R42, R24.reuse, R42, -R47 ;  /* 0x0000002a182a7223 */ /* 0x040fe2000001082f */
[----:B------:R-:W-:Y:S01]  /*12c10*/  FFMA.FTZ R44, R24, R44, R39 ;  /* 0x0000002c182c7223 */ /* 0x000fe20000010027 */
[----:B------:R-:W-:Y:S02]  /*12c20*/  IMAD.U32 R47, R88, 0x10000, RZ ;  /* 0x00010000582f7824 */ /* 0x000fe400078e00ff */
[-C--:B------:R-:W-:Y:S01]  /*12c30*/  FMUL.FTZ R51, R34, R31.reuse ;  /* 0x0000001f22337220 */ /* 0x080fe20000410000 */
[----:B------:R-:W-:Y:S01]  /*12c40*/  IMAD.U32 R39, R90, 0x10000, RZ ;  /* 0x000100005a277824 */ /* 0x000fe200078e00ff */
[----:B------:R-:W-:Y:S01]  /*12c50*/  LOP3.LUT R34, R43, 0xffff0000, RZ, 0xc0, !PT ;  /* 0xffff00002b227812 */ /* 0x000fe200078ec0ff */
[----:B------:R-:W-:Y:S01]  /*12c60*/  FFMA.FTZ R49, R26, R31, -R49 ;  /* 0x0000001f1a317223 */ /* 0x000fe20000010831 */
[C---:B------:R-:W-:Y:S01]  /*12c70*/  FMUL.FTZ R31, R40.reuse, R47 ;  /* 0x0000002f281f7220 */ /* 0x040fe20000410000 */
[----:B------:R-:W-:Y:S01]  /*12c80*/  FMUL.FTZ R48, R40, R39 ;  /* 0x0000002728307220 */ /* 0x000fe20000410000 */
[----:B------:R-:W-:Y:S01]  /*12c90*/  LOP3.LUT R24, R41, 0xffff0000, RZ, 0xc0, !PT ;  /* 0xffff000029187812 */ /* 0x000fe200078ec0ff */
[----:B------:R-:W-:Y:S01]  /*12ca0*/  FFMA.FTZ R51, R26, R45, R51 ;  /* 0x0000002d1a337223 */ /* 0x000fe20000010033 */
[----:B------:R-:W-:Y:S01]  /*12cb0*/  FMUL.FTZ R26, R33, R34 ;  /* 0x00000022211a7220 */ /* 0x000fe20000410000 */
[C---:B------:R-:W-:Y:S01]  /*12cc0*/  FFMA.FTZ R40, R32.reuse, R39, -R31 ;  /* 0x0000002720287223 */ /* 0x040fe2000001081f */
[----:B------:R-:W-:Y:S01]  /*12cd0*/  FFMA.FTZ R48, R32, R47, R48 ;  /* 0x0000002f20307223 */ /* 0x000fe20000010030 */
[----:B------:R-:W-:Y:S01]  /*12ce0*/  LOP3.LUT R89, R89, 0xffff0000, RZ, 0xc0, !PT ;  /* 0xffff000059597812 */ /* 0x000fe200078ec0ff */
[-C--:B------:R-:W-:Y:S01]  /*12cf0*/  FMUL.FTZ R32, R33, R24.reuse ;  /* 0x0000001821207220 */ /* 0x080fe20000410000 */
[----:B------:R-:W-:Y:S01]  /*12d00*/  FFMA.FTZ R33, R25, R24, -R26 ;  /* 0x0000001819217223 */ /* 0x000fe2000001081a */
[----:B------:R-:W-:-:S02]  /*12d10*/  IMAD.U32 R26, R46, 0x10000, RZ ;  /* 0x000100002e1a7824 */ /* 0x000fc400078e00ff */
[C---:B------:R-:W-:Y:S01]  /*12d20*/  FMUL.FTZ R31, R36.reuse, R87 ;  /* 0x00000057241f7220 */ /* 0x040fe20000410000 */
[-C--:B------:R-:W-:Y:S01]  /*12d30*/  FMUL.FTZ R36, R36, R89.reuse ;  /* 0x0000005924247220 */ /* 0x080fe20000410000 */
[----:B------:R-:W-:Y:S01]  /*12d40*/  FFMA.FTZ R39, R25, R34, R32 ;  /* 0x0000002219277223 */ /* 0x000fe20000010020 */
[----:B------:R-:W-:Y:S02]  /*12d50*/  IMAD.U32 R24, R20, 0x10000, RZ ;  /* 0x0001000014187824 */ /* 0x000fe400078e00ff */
[C---:B------:R-:W-:Y:S01]  /*12d60*/  FMUL.FTZ R34, R35.reuse, R26 ;  /* 0x0000001a23227220 */ /* 0x040fe20000410000 */
[----:B------:R-:W-:Y:S01]  /*12d70*/  LOP3.LUT R46, R46, 0xffff0000, RZ, 0xc0, !PT ;  /* 0xffff00002e2e7812 */ /* 0x000fe200078ec0ff */
[----:B------:R-:W-:Y:S01]  /*12d80*/  FFMA.FTZ R32, R28, R89, -R31 ;  /* 0x000000591c207223 */ /* 0x000fe2000001081f */
[----:B------:R-:W-:Y:S01]  /*12d90*/  LOP3.LUT R20, R20, 0xffff0000, RZ, 0xc0, !PT ;  /* 0xffff000014147812 */ /* 0x000fe200078ec0ff */
[----:B------:R-:W-:Y:S01]  /*12da0*/  FFMA.FTZ R36, R28, R87, R36 ;  /* 0x000000571c247223 */ /* 0x000fe20000010024 */
[----:B------:R-:W-:Y:S01]  /*12db0*/  LOP3.LUT R31, R88, 0xffff0000, RZ, 0xc0, !PT ;  /* 0xffff0000581f7812 */ /* 0x000fe200078ec0ff */
[-C--:B------:R-:W-:Y:S01]  /*12dc0*/  FMUL.FTZ R28, R35, R24.reuse ;  /* 0x00000018231c7220 */ /* 0x080fe20000410000 */
[----:B------:R-:W-:Y:S01]  /*12dd0*/  LOP3.LUT R25, R90, 0xffff0000, RZ, 0xc0, !PT ;  /* 0xffff00005a197812 */ /* 0x000fe200078ec0ff */
[----:B------:R-:W-:Y:S01]  /*12de0*/  FFMA.FTZ R34, R27, R24, -R34 ;  /* 0x000000181b227223 */ /* 0x000fe20000010822 */
[C---:B------:R-:W-:Y:S01]  /*12df0*/  FMUL.FTZ R24, R37.reuse, R46 ;  /* 0x0000002e25187220 */ /* 0x040fe20000410000 */
[----:B------:R-:W-:Y:S01]  /*12e00*/  FMUL.FTZ R37, R37, R20 ;  /* 0x0000001425257220 */ /* 0x000fe20000410000 */
[C---:B------:R-:W-:Y:S01]  /*12e10*/  FMUL.FTZ R41, R38.reuse, R31 ;  /* 0x0000001f26297220 */ /* 0x040fe20000410000 */
[-C--:B------:R-:W-:Y:S01]  /*12e20*/  FMUL.FTZ R38, R38, R25.reuse ;  /* 0x0000001926267220 */ /* 0x080fe20000410000 */
[----:B------:R-:W-:Y:S01]  /*12e30*/  FFMA.FTZ R27, R27, R26, R28 ;  /* 0x0000001a1b1b7223 */ /* 0x000fe2000001001c */
[C---:B------:R-:W-:Y:S01]  /*12e40*/  FFMA.FTZ R46, R29.reuse, R46, R37 ;  /* 0x0000002e1d2e7223 */ /* 0x040fe20000010025 */
[----:B------:R-:W-:Y:S01]  /*12e50*/  FFMA.FTZ R35, R29, R20, -R24 ;  /* 0x000000141d237223 */ /* 0x000fe20000010818 */
[C---:B------:R-:W-:Y:S01]  /*12e60*/  FFMA.FTZ R41, R30.reuse, R25, -R41 ;  /* 0x000000191e297223 */ /* 0x040fe20000010829 */
        /* <DEDUP_REMOVED lines=11> */
.L_x_1713:
[----:B------:R-:W-:Y:S05]  /*12f20*/  BSYNC B1 ;  /* 0x0000000000017941 */ /* 0x000fea0003800000 */
.L_x_1712:
[----:B---3--:R-:W-:-:S05]  /*12f30*/  VIADD R3, R23, 0x60 ;  /* 0x0000006017037836 */ /* 0x008fca0000000000 */
[----:B------:R-:W-:-:S13]  /*12f40*/  ISETP.GE.AND P0, PT, R3, R0, PT ;  /* 0x000000000300720c */ /* 0x000fda0003f06270 */
[----:B------:R-:W-:Y:S05]  /*12f50*/  @P0 BRA `(.L_x_1683) ;  /* 0x0000000c00940947 */ /* 0x000fea0003800000 */
[----:B------:R-:W3:Y:S01]  /*12f60*/  LDC R0, c[0x0][0x3f4] ;  /* 0x0000fd00ff007b82 */ /* 0x000ee20000000800 */
[----:B------:R-:W-:Y:S01]  /*12f70*/  BSSY B1, `(.L_x_1716) ;  /* 0x0000073000017945 */ /* 0x000fe20003800000 */
[-C--:B---3--:R-:W-:Y:S02]  /*12f80*/  ISETP.GE.AND P0, PT, R18, R0.reuse, PT ;  /* 0x000000001200720c */ /* 0x088fe40003f06270 */
[----:B------:R-:W-:-:S11]  /*12f90*/  ISETP.GE.AND P1, PT, R221, R0, PT ;  /* 0x00000000dd00720c */ /* 0x000fd60003f26270 */
[----:B------:R-:W-:Y:S05]  /*12fa0*/  @P0 BRA `(.L_x_1717) ;  /* 0x0000000400bc0947 */ /* 0x000fea0003800000 */
[----:B-12---:R-:W2:Y:S04]  /*12fb0*/  LDL R20, [R1+0x44] ;  /* 0x0000440001147983 */ /* 0x006ea80000100800 */
[----:B------:R-:W3:Y:S01]  /*12fc0*/  LDL R42, [R1+0x84] ;  /* 0x00008400012a7983 */ /* 0x000ee20000100800 */
[----:B------:R-:W-:Y:S01]  /*12fd0*/  IMAD.SHL.U32 R24, R3, 0x40, RZ ;  /* 0x0000004003187824 */ /* 0x000fe200078e00ff */
[----:B------:R-:W-:Y:S02]  /*12fe0*/  SHF.R.S32.HI R26, RZ, 0x1f, R3 ;  /* 0x0000001fff1a7819 */ /* 0x000fe40000011403 */
[----:B------:R-:W-:Y:S02]  /*12ff0*/  SHF.R.U64 R36, R4, 0x10, R5 ;  /* 0x0000001004247819 */ /* 0x000fe40000001205 */
[----:B------:R-:W-:-:S02]  /*13000*/  LOP3.LUT R27, R24, 0x1c0, RZ, 0xc0, !PT ;  /* 0x000001c0181b7812 */ /* 0x000fc400078ec0ff */
[----:B------:R-:W-:Y:S02]  /*13010*/  LEA.HI R26, R26, R3, RZ, 0x3 ;  /* 0x000000031a1a7211 */ /* 0x000fe400078f18ff */
[----:B------:R-:W-:Y:S02]  /*13020*/  SHF.R.U32.HI R4, RZ, 0x10, R5 ;  /* 0x00000010ff047819 */ /* 0x000fe40000011605 */
[----:B------:R-:W-:Y:S01]  /*13030*/  SHF.R.U64 R32, R12, 0x10, R13 ;  /* 0x000000100c207819 */ /* 0x000fe2000000120d */
[----:B------:R-:W-:Y:S01]  /*13040*/  IMAD.SHL.U32 R26, R26, 0x40, RZ ;  /* 0x000000401a1a7824 */ /* 0x000fe200078e00ff */
[----:B------:R-:W-:Y:S02]  /*13050*/  SHF.R.U64 R34, R14, 0x10, R15 ;  /* 0x000000100e227819 */ /* 0x000fe4000000120f */
[----:B------:R-:W-:Y:S02]  /*13060*/  SHF.R.U64 R5, R6, 0x10, R7 ;  /* 0x0000001006057819 */ /* 0x000fe40000001207 */
[----:B------:R-:W-:-:S02]  /*13070*/  LOP3.LUT R26, R26, 0xfffffe00, RZ, 0xc0, !PT ;  /* 0xfffffe001a1a7812 */ /* 0x000fc400078ec0ff */
[----:B------:R-:W-:Y:S02]  /*13080*/  SHF.R.U32.HI R12, RZ, 0x10, R13 ;  /* 0x00000010ff0c7819 */ /* 0x000fe4000001160d */
[----:B------:R-:W-:Y:S02]  /*13090*/  SHF.R.U32.HI R14, RZ, 0x10, R15 ;  /* 0x00000010ff0e7819 */ /* 0x000fe4000001160f */
[----:B------:R-:W-:Y:S02]  /*130a0*/  SHF.R.U32.HI R7, RZ, 0x10, R7 ;  /* 0x00000010ff077819 */ /* 0x000fe40000011607 */
[----:B------:R-:W-:Y:S02]  /*130b0*/  PRMT R36, R97, 0x5410, R36 ;  /* 0x0000541061247816 */ /* 0x000fe40000000024 */
[----:B------:R-:W-:Y:S02]  /*130c0*/  PRMT R33, R99, 0x5410, R32 ;  /* 0x0000541063217816 */ /* 0x000fe40000000020 */
[----:B------:R-:W-:Y:S01]  /*130d0*/  PRMT R34, R101, 0x5410, R34 ;  /* 0x0000541065227816 */ /* 0x000fe20000000022 */
[----:B------:R-:W-:Y:S01]  /*130e0*/  IMAD.U32 R37, R36, 0x10000, RZ ;  /* 0x0001000024257824 */ /* 0x000fe200078e00ff */
[----:B------:R-:W-:Y:S01]  /*130f0*/  PRMT R97, R97, 0x5432, R4 ;  /* 0x0000543261617816 */ /* 0x000fe20000000004 */
[----:B------:R-:W-:Y:S01]  /*13100*/  IMAD.U32 R35, R33, 0x10000, RZ ;  /* 0x0001000021237824 */ /* 0x000fe200078e00ff */
[----:B------:R-:W-:-:S02]  /*13110*/  PRMT R38, R98, 0x5410, R5 ;  /* 0x0000541062267816 */ /* 0x000fc40000000005 */
[----:B------:R-:W-:Y:S02]  /*13120*/  PRMT R99, R99, 0x5432, R12 ;  /* 0x0000543263637816 */ /* 0x000fe4000000000c */
[----:B------:R-:W-:Y:S02]  /*13130*/  PRMT R101, R101, 0x5432, R14 ;  /* 0x0000543265657816 */ /* 0x000fe4000000000e */
        /* <DEDUP_REMOVED lines=31> */
[----:B------:R-:W-:Y:S01]  /*13330*/  FMUL.FTZ R39, R14, R37 ;  /* 0x000000250e277220 */ /* 0x000fe20000410000 */
[----:B------:R-:W-:-:S02]  /*13340*/  IMAD.U32 R31, R97, 0x10000, RZ ;  /* 0x00010000611f7824 */ /* 0x000fc400078e00ff */
[-C--:B------:R-:W-:Y:S01]  /*13350*/  FMUL.FTZ R41, R14, R35.reuse ;  /* 0x000000230e297220 */ /* 0x080fe20000410000 */
[----:B------:R-:W-:Y:S02]  /*13360*/  IMAD.U32 R14, R99, 0x10000, RZ ;  /* 0x00010000630e7824 */ /* 0x000fe400078e00ff */
[----:B------:R-:W-:Y:S01]  /*13370*/  FFMA.FTZ R39, R4, R35, -R39 ;  /* 0x0000002304277223 */ /* 0x000fe20000010827 */
[C---:B------:R-:W-:Y:S01]  /*13380*/  FMUL.FTZ R43, R25.reuse, R31 ;  /* 0x0000001f192b7220 */ /* 0x040fe20000410000 */
[----:B------:R-:W-:Y:S02]  /*13390*/  IMAD.U32 R35, R98, 0x10000, RZ ;  /* 0x0001000062237824 */ /* 0x000fe400078e00ff */
[----:B------:R-:W-:Y:S01]  /*133a0*/  FFMA.FTZ R41, R4, R37, R41 ;  /* 0x0000002504297223 */ /* 0x000fe20000010029 */
[-C--:B------:R-:W-:Y:S01]  /*133b0*/  FMUL.FTZ R25, R25, R14.reuse ;  /* 0x0000000e19197220 */ /* 0x080fe20000410000 */
[----:B------:R-:W-:Y:S01]  /*133c0*/  FFMA.FTZ R43, R6, R14, -R43 ;  /* 0x0000000e062b7223 */ /* 0x000fe2000001082b */
[----:B------:R-:W-:-:S02]  /*133d0*/  IMAD.U32 R4, R101, 0x10000, RZ ;  /* 0x0001000065047824 */ /* 0x000fc400078e00ff */
[----:B------:R-:W-:Y:S01]  /*133e0*/  FMUL.FTZ R14, R32, R35 ;  /* 0x00000023200e7220 */ /* 0x000fe20000410000 */
[----:B------:R-:W-:Y:S01]  /*133f0*/  FFMA.FTZ R25, R6, R31, R25 ;  /* 0x0000001f06197223 */ /* 0x000fe20000010019 */
[----:B------:R-:W-:Y:S01]  /*13400*/  LOP3.LUT R99, R99, 0xffff0000, RZ, 0xc0, !PT ;  /* 0xffff000063637812 */ /* 0x000fe200078ec0ff */
[-C--:B------:R-:W-:Y:S01]  /*13410*/  FMUL.FTZ R32, R32, R4.reuse ;  /* 0x0000000420207220 */ /* 0x080fe20000410000 */
[----:B------:R-:W-:Y:S01]  /*13420*/  FFMA.FTZ R31, R13, R4, -R14 ;  /* 0x000000040d1f7223 */ /* 0x000fe2000001080e */
[----:B------:R-:W-:Y:S01]  /*13430*/  LOP3.LUT R4, R33, 0xffff0000, RZ, 0xc0, !PT ;  /* 0xffff000021047812 */ /* 0x000fe200078ec0ff */
[----:B------:R-:W-:Y:S01]  /*13440*/  FMUL.FTZ R6, R15, R36 ;  /* 0x000000240f067220 */ /* 0x000fe20000410000 */
[----:B------:R-:W-:Y:S01]  /*13450*/  LOP3.LUT R97, R97, 0xffff0000, RZ, 0xc0, !PT ;  /* 0xffff000061617812 */ /* 0x000fe200078ec0ff */
[----:B------:R-:W-:Y:S01]  /*13460*/  FFMA.FTZ R35, R13, R35, R32 ;  /* 0x000000230d237223 */ /* 0x000fe20000010020 */
[C---:B------:R-:W-:Y:S01]  /*13470*/  FMUL.FTZ R40, R28.reuse, R99 ;  /* 0x000000631c287220 */ /* 0x040fe20000410000 */
[-C--:B------:R-:W-:Y:S01]  /*13480*/  FMUL.FTZ R32, R15, R4.reuse ;  /* 0x000000040f207220 */ /* 0x080fe20000410000 */
[----:B------:R-:W-:Y:S01]  /*13490*/  FFMA.FTZ R14, R5, R4, -R6 ;  /* 0x00000004050e7223 */ /* 0x000fe20000010806 */
[----:B------:R-:W-:Y:S01]  /*134a0*/  FMUL.FTZ R13, R28, R97 ;  /* 0x000000611c0d7220 */ /* 0x000fe20000410000 */
[----:B------:R-:W-:-:S02]  /*134b0*/  IMAD.U32 R6, R38, 0x10000, RZ ;  /* 0x0001000026067824 */ /* 0x000fc400078e00ff */
[----:B------:R-:W-:Y:S01]  /*134c0*/  FFMA.FTZ R32, R5, R36, R32 ;  /* 0x0000002405207223 */ /* 0x000fe20000010020 */
[----:B------:R-:W-:Y:S02]  /*134d0*/  IMAD.U32 R4, R34, 0x10000, RZ ;  /* 0x0001000022047824 */ /* 0x000fe400078e00ff */
[C---:B------:R-:W-:Y:S01]  /*134e0*/  FFMA.FTZ R28, R24.reuse, R99, -R13 ;  /* 0x00000063181c7223 */ /* 0x040fe2000001080d */
[----:B------:R-:W-:Y:S01]  /*134f0*/  FFMA.FTZ R40, R24, R97, R40 ;  /* 0x0000006118287223 */ /* 0x000fe20000010028 */
[C---:B------:R-:W-:Y:S01]  /*13500*/  FMUL.FTZ R36, R27.reuse, R6 ;  /* 0x000000061b247220 */ /* 0x040fe20000410000 */
[-C--:B------:R-:W-:Y:S01]  /*13510*/  FMUL.FTZ R24, R27, R4.reuse ;  /* 0x000000041b187220 */ /* 0x080fe20000410000 */
[----:B------:R-:W-:Y:S02]  /*13520*/  LOP3.LUT R38, R38, 0xffff0000, RZ, 0xc0, !PT ;  /* 0xffff000026267812 */ /* 0x000fe400078ec0ff */
[----:B------:R-:W-:Y:S01]  /*13530*/  LOP3.LUT R5, R98, 0xffff0000, RZ, 0xc0, !PT ;  /* 0xffff000062057812 */ /* 0x000fe200078ec0ff */
[C---:B------:R-:W-:Y:S01]  /*13540*/  FFMA.FTZ R36, R7.reuse, R4, -R36 ;  /* 0x0000000407247223 */ /* 0x040fe20000010824 */
[----:B------:R-:W-:Y:S01]  /*13550*/  LOP3.LUT R34, R34, 0xffff0000, RZ, 0xc0, !PT ;  /* 0xffff000022227812 */ /* 0x000fe200078ec0ff */
[----:B------:R-:W-:Y:S01]  /*13560*/  FFMA.FTZ R24, R7, R6, R24 ;  /* 0x0000000607187223 */ /* 0x000fe20000010018 */
[----:B------:R-:W-:Y:S01]  /*13570*/  LOP3.LUT R101, R101, 0xffff0000, RZ, 0xc0, !PT ;  /* 0xffff000065657812 */ /* 0x000fe200078ec0ff */
[C---:B------:R-:W-:Y:S01]  /*13580*/  FMUL.FTZ R7, R29.reuse, R38 ;  /* 0x000000261d077220 */ /* 0x040fe20000410000 */
[----:B------:R-:W-:Y:S01]  /*13590*/  FMUL.FTZ R13, R30, R5 ;  /* 0x000000051e0d7220 */ /* 0x000fe20000410000 */
[----:B------:R-:W-:-:S02]  /*135a0*/  FMUL.FTZ R29, R29, R34 ;  /* 0x000000221d1d7220 */ /* 0x000fc40000410000 */
[-C--:B------:R-:W-:Y:S01]  /*135b0*/  FMUL.FTZ R4, R30, R101.reuse ;  /* 0x000000651e047220 */ /* 0x080fe20000410000 */
        /* <DEDUP_REMOVED lines=14> */
.L_x_1717:
[----:B------:R-:W-:Y:S05]  /*136a0*/  BSYNC B1 ;  /* 0x0000000000017941 */ /* 0x000fea0003800000 */
.L_x_1716:
[----:B------:R-:W-:Y:S05]  /*136b0*/  @P1 BRA `(.L_x_1683) ;  /* 0x0000000400bc1947 */ /* 0x000fea0003800000 */
[----:B---3--:R-:W3:Y:S04]  /*136c0*/  LDL R5, [R1+0x48] ;  /* 0x0000480001057983 */ /* 0x008ee80000100800 */
[----:B-1----:R-:W4:Y:S01]  /*136d0*/  LDL R38, [R1+0x80] ;  /* 0x0000800001267983 */ /* 0x002f220000100800 */
[----:B------:R-:W-:Y:S01]  /*136e0*/  IMAD.SHL.U32 R4, R3, 0x40, RZ ;  /* 0x0000004003047824 */ /* 0x000fe200078e00ff */
[----:B------:R-:W-:Y:S02]  /*136f0*/  SHF.R.S32.HI R6, RZ, 0x1f, R3 ;  /* 0x0000001fff067819 */ /* 0x000fe40000011403 */
[----:B--2---:R-:W-:Y:S02]  /*13700*/  SHF.R.U64 R20, R72, 0x10, R73 ;  /* 0x0000001048147819 */ /* 0x004fe40000001249 */
[----:B------:R-:W-:-:S02]  /*13710*/  LOP3.LUT R7, R4, 0x1c0, RZ, 0xc0, !PT ;  /* 0x000001c004077812 */ /* 0x000fc400078ec0ff */
[----:B------:R-:W-:Y:S02]  /*13720*/  LEA.HI R6, R6, R3, RZ, 0x3 ;  /* 0x0000000306067211 */ /* 0x000fe400078f18ff */
[--C-:B------:R-:W-:Y:S02]  /*13730*/  SHF.R.U64 R28, R8, 0x10, R9.reuse ;  /* 0x00000010081c7819 */ /* 0x100fe40000001209 */
[----:B------:R-:W-:Y:S01]  /*13740*/  SHF.R.U32.HI R8, RZ, 0x10, R9 ;  /* 0x00000010ff087819 */ /* 0x000fe20000011609 */
[----:B------:R-:W-:Y:S01]  /*13750*/  IMAD.SHL.U32 R6, R6, 0x40, RZ ;  /* 0x0000004006067824 */ /* 0x000fe200078e00ff */
[----:B------:R-:W-:Y:S02]  /*13760*/  PRMT R25, R85, 0x5410, R20 ;  /* 0x0000541055197816 */ /* 0x000fe40000000014 */
[----:B------:R-:W-:Y:S02]  /*13770*/  PRMT R28, R21, 0x5410, R28 ;  /* 0x00005410151c7816 */ /* 0x000fe4000000001c */
[----:B------:R-:W-:Y:S01]  /*13780*/  LOP3.LUT R6, R6, 0xfffffe00, RZ, 0xc0, !PT ;  /* 0xfffffe0006067812 */ /* 0x000fe200078ec0ff */
[----:B------:R-:W-:Y:S01]  /*13790*/  IMAD.U32 R26, R25, 0x10000, RZ ;  /* 0x00010000191a7824 */ /* 0x000fe200078e00ff */
[----:B------:R-:W-:Y:S01]  /*137a0*/  SHF.R.U32.HI R72, RZ, 0x10, R73 ;  /* 0x00000010ff487819 */ /* 0x000fe20000011649 */
[----:B------:R-:W-:Y:S01]  /*137b0*/  IMAD.U32 R30, R28, 0x10000, RZ ;  /* 0x000100001c1e7824 */ /* 0x000fe200078e00ff */
[----:B------:R-:W-:-:S02]  /*137c0*/  PRMT R29, R21, 0x5432, R8 ;  /* 0x00005432151d7816 */ /* 0x000fc40000000008 */
[--C-:B------:R-:W-:Y:S02]  /*137d0*/  SHF.R.U64 R27, R74, 0x10, R75.reuse ;  /* 0x000000104a1b7819 */ /* 0x100fe4000000124b */
[----:B------:R-:W-:Y:S01]  /*137e0*/  SHF.R.U32.HI R75, RZ, 0x10, R75 ;  /* 0x00000010ff4b7819 */ /* 0x000fe2000001164b */
[----:B------:R-:W-:Y:S01]  /*137f0*/  IMAD.U32 R31, R29, 0x10000, RZ ;  /* 0x000100001d1f7824 */ /* 0x000fe200078e00ff */
[----:B------:R-:W-:Y:S02]  /*13800*/  PRMT R85, R85, 0x5432, R72 ;  /* 0x0000543255557816 */ /* 0x000fe40000000048 */
[C---:B------:R-:W-:Y:S02]  /*13810*/  PRMT R27, R86.reuse, 0x5410, R27 ;  /* 0x00005410561b7816 */ /* 0x040fe4000000001b */
[----:B------:R-:W-:Y:S02]  /*13820*/  PRMT R86, R86, 0x5432, R75 ;  /* 0x0000543256567816 */ /* 0x000fe4000000004b */
[----:B------:R-:W-:-:S02]  /*13830*/  LOP3.LUT R25, R25, 0xffff0000, RZ, 0xc0, !PT ;  /* 0xffff000019197812 */ /* 0x000fc400078ec0ff */
[----:B---3--:R-:W-:-:S04]  /*13840*/  LEA.HI R0, R0, R5, RZ, 0x1d ;  /* 0x0000000500007211 */ /* 0x008fc800078fe8ff */
        /* <DEDUP_REMOVED lines=9> */
[----:B----4-:R-:W1:Y:S03]  /*138e0*/  LDS.128 R4, [R38] ;  /* 0x0000000026047984 */ /* 0x010e660000000c00 */
[----:B------:R-:W-:Y:S01]  /*138f0*/  IMAD R0, R3, 0x2, R16 ;  /* 0x0000000203007824 */ /* 0x000fe200078e0210 */
[--C-:B------:R-:W-:Y:S02]  /*13900*/  SHF.R.U64 R3, R10, 0x10, R11.reuse ;  /* 0x000000100a037819 */ /* 0x100fe4000000120b */
[----:B------:R-:W-:Y:S02]  /*13910*/  SHF.R.U32.HI R11, RZ, 0x10, R11 ;  /* 0x00000010ff0b7819 */ /* 0x000fe4000001160b */
[----:B------:R-:W2:Y:S01]  /*13920*/  LDS.128 R12, [R0+0x10400] ;  /* 0x01040000000c7984 */ /* 0x000ea20000000c00 */
[----:B------:R-:W-:-:S02]  /*13930*/  PRMT R32, R84, 0x5410, R3 ;  /* 0x0000541054207816 */ /* 0x000fc40000000003 */
[----:B------:R-:W-:-:S05]  /*13940*/  PRMT R84, R84, 0x5432, R11 ;  /* 0x0000543254547816 */ /* 0x000fca000000000b */
        /* <DEDUP_REMOVED lines=14> */
[C---:B------:R-:W-:Y:S01]  /*13a30*/  FMUL.FTZ R34, R11.reuse, R30 ;  /* 0x0000001e0b227220 */ /* 0x040fe20000410000 */
[----:B------:R-:W-:Y:S01]  /*13a40*/  FMUL.FTZ R36, R11, R26 ;  /* 0x0000001a0b247220 */ /* 0x000fe20000410000 */
[----:B------:R-:W-:-:S02]  /*13a50*/  IMAD.U32 R11, R85, 0x10000, RZ ;  /* 0x00010000550b7824 */ /* 0x000fc400078e00ff */
[----:B------:R-:W-:Y:S01]  /*13a60*/  FMUL.FTZ R35, R20, R31 ;  /* 0x0000001f14237220 */ /* 0x000fe20000410000 */
[----:B------:R-:W-:Y:S02]  /*13a70*/  IMAD.U32 R24, R15, 0x10000, RZ ;  /* 0x000100000f187824 */ /* 0x000fe400078e00ff */
[C---:B------:R-:W-:Y:S01]  /*13a80*/  FFMA.FTZ R34, R3.reuse, R26, -R34 ;  /* 0x0000001a03227223 */ /* 0x040fe20000010822 */
[----:B------:R-:W-:Y:S01]  /*13a90*/  FFMA.FTZ R36, R3, R30, R36 ;  /* 0x0000001e03247223 */ /* 0x000fe20000010024 */
[----:B------:R-:W-:Y:S02]  /*13aa0*/  IMAD.U32 R3, R86, 0x10000, RZ ;  /* 0x0001000056037824 */ /* 0x000fe400078e00ff */
[-C--:B------:R-:W-:Y:S01]  /*13ab0*/  FMUL.FTZ R37, R20, R11.reuse ;  /* 0x0000000b14257220 */ /* 0x080fe20000410000 */
[----:B------:R-:W-:Y:S01]  /*13ac0*/  FFMA.FTZ R35, R8, R11, -R35 ;  /* 0x0000000b08237223 */ /* 0x000fe20000010823 */
[----:B------:R-:W-:Y:S01]  /*13ad0*/  FMUL.FTZ R39, R24, R33 ;  /* 0x0000002118277220 */ /* 0x000fe20000410000 */
[----:B------:R-:W-:Y:S01]  /*13ae0*/  LOP3.LUT R11, R28, 0xffff0000, RZ, 0xc0, !PT ;  /* 0xffff00001c0b7812 */ /* 0x000fe200078ec0ff */
[----:B------:R-:W-:Y:S01]  /*13af0*/  FMUL.FTZ R24, R24, R3 ;  /* 0x0000000318187220 */ /* 0x000fe20000410000 */
[----:B------:R-:W-:Y:S01]  /*13b00*/  LOP3.LUT R20, R29, 0xffff0000, RZ, 0xc0, !PT ;  /* 0xffff00001d147812 */ /* 0x000fe200078ec0ff */
[----:B------:R-:W-:Y:S01]  /*13b10*/  FFMA.FTZ R37, R8, R31, R37 ;  /* 0x0000001f08257223 */ /* 0x000fe20000010025 */
[----:B------:R-:W-:Y:S01]  /*13b20*/  FFMA.FTZ R39, R10, R3, -R39 ;  /* 0x000000030a277223 */ /* 0x000fe20000010827 */
[C---:B------:R-:W-:Y:S01]  /*13b30*/  FMUL.FTZ R3, R12.reuse, R11 ;  /* 0x0000000b0c037220 */ /* 0x040fe20000410000 */
[----:B------:R-:W-:Y:S01]  /*13b40*/  LOP3.LUT R8, R85, 0xffff0000, RZ, 0xc0, !PT ;  /* 0xffff000055087812 */ /* 0x000fe200078ec0ff */
[----:B------:R-:W-:Y:S01]  /*13b50*/  FMUL.FTZ R29, R12, R25 ;  /* 0x000000190c1d7220 */ /* 0x000fe20000410000 */
[----:B------:R-:W-:-:S02]  /*13b60*/  IMAD.U32 R21, R14, 0x10000, RZ ;  /* 0x000100000e157824 */ /* 0x000fc400078e00ff */
[----:B------:R-:W-:Y:S01]  /*13b70*/  FFMA.FTZ R33, R10, R33, R24 ;  /* 0x000000210a217223 */ /* 0x000fe20000010018 */
[----:B------:R-:W-:Y:S02]  /*13b80*/  IMAD.U32 R12, R32, 0x10000, RZ ;  /* 0x00010000200c7824 */ /* 0x000fe400078e00ff */
[----:B------:R-:W-:Y:S01]  /*13b90*/  FMUL.FTZ R24, R13, R20 ;  /* 0x000000140d187220 */ /* 0x000fe20000410000 */
[C---:B------:R-:W-:Y:S01]  /*13ba0*/  FFMA.FTZ R25, R4.reuse, R25, -R3 ;  /* 0x0000001904197223 */ /* 0x040fe20000010803 */
[----:B------:R-:W-:Y:S02]  /*13bb0*/  IMAD.U32 R10, R27, 0x10000, RZ ;  /* 0x000100001b0a7824 */ /* 0x000fe400078e00ff */
[----:B------:R-:W-:Y:S01]  /*13bc0*/  FFMA.FTZ R29, R4, R11, R29 ;  /* 0x0000000b041d7223 */ /* 0x000fe2000001001d */
[----:B------:R-:W-:Y:S01]  /*13bd0*/  LOP3.LUT R14, R14, 0xffff0000, RZ, 0xc0, !PT ;  /* 0xffff00000e0e7812 */ /* 0x000fe200078ec0ff */
[----:B------:R-:W-:Y:S01]  /*13be0*/  FMUL.FTZ R13, R13, R8 ;  /* 0x000000080d0d7220 */ /* 0x000fe20000410000 */
[----:B------:R-:W-:Y:S01]  /*13bf0*/  LOP3.LUT R15, R15, 0xffff0000, RZ, 0xc0, !PT ;  /* 0xffff00000f0f7812 */ /* 0x000fe200078ec0ff */
[----:B------:R-:W-:Y:S01]  /*13c00*/  FMUL.FTZ R4, R21, R12 ;  /* 0x0000000c15047220 */ /* 0x000fe20000410000 */
[----:B------:R-:W-:Y:S01]  /*13c10*/  LOP3.LUT R3, R32, 0xffff0000, RZ, 0xc0, !PT ;  /* 0xffff000020037812 */ /* 0x000fe200078ec0ff */
[----:B------:R-:W-:Y:S01]  /*13c20*/  FFMA.FTZ R24, R5, R8, -R24 ;  /* 0x0000000805187223 */ /* 0x000fe20000010818 */
[----:B------:R-:W-:Y:S01]  /*13c30*/  LOP3.LUT R27, R27, 0xffff0000, RZ, 0xc0, !PT ;  /* 0xffff00001b1b7812 */ /* 0x000fe200078ec0ff */
[----:B------:R-:W-:Y:S01]  /*13c40*/  FMUL.FTZ R8, R21, R10 ;  /* 0x0000000a15087220 */ /* 0x000fe20000410000 */
[----:B------:R-:W-:Y:S01]  /*13c50*/  LOP3.LUT R86, R86, 0xffff0000, RZ, 0xc0, !PT ;  /* 0xffff000056567812 */ /* 0x000fe200078ec0ff */
[----:B------:R-:W-:Y:S01]  /*13c60*/  FFMA.FTZ R20, R5, R20, R13 ;  /* 0x0000001405147223 */ /* 0x000fe2000001000d */
[----:B------:R-:W-:Y:S01]  /*13c70*/  FFMA.FTZ R10, R9, R10, -R4 ;  /* 0x0000000a090a7223 */ /* 0x000fe20000010804 */
[C---:B------:R-:W-:Y:S01]  /*13c80*/  FMUL.FTZ R5, R14.reuse, R3 ;  /* 0x000000030e057220 */ /* 0x040fe20000410000 */
[C---:B------:R-:W-:Y:S01]  /*13c90*/  FMUL.FTZ R4, R15.reuse, R84 ;  /* 0x000000540f047220 */ /* 0x040fe20000410000 */
[-C--:B------:R-:W-:Y:S01]  /*13ca0*/  FMUL.FTZ R14, R14, R27.reuse ;  /* 0x0000001b0e0e7220 */ /* 0x080fe20000410000 */
[-C--:B------:R-:W-:Y:S01]  /*13cb0*/  FMUL.FTZ R15, R15, R86.reuse ;  /* 0x000000560f0f7220 */ /* 0x080fe20000410000 */
[C---:B------:R-:W-:Y:S01]  /*13cc0*/  FFMA.FTZ R27, R6.reuse, R27, -R5 ;  /* 0x0000001b061b7223 */ /* 0x040fe20000010805 */
[----:B------:R-:W-:Y:S01]  /*13cd0*/  FFMA.FTZ R86, R7, R86, -R4 ;  /* 0x0000005607567223 */ /* 0x000fe20000010804 */
[----:B------:R-:W-:Y:S01]  /*13ce0*/  FFMA.FTZ R12, R9, R12, R8 ;  /* 0x0000000c090c7223 */ /* 0x000fe20000010008 */
        /* <DEDUP_REMOVED lines=12> */
.L_x_1683:
[----:B------:R-:W-:Y:S05]  /*13db0*/  BSYNC B0 ;  /* 0x0000000000007941 */ /* 0x000fea0003800000 */
.L_x_1643:
[----:B------:R-:W-:Y:S01]  /*13dc0*/  @!PT LDS RZ, [RZ] ;  /* 0x00000000fffff984 */ /* 0x000fe20000000800 */
[----:B------:R-:W-:Y:S01]  /*13dd0*/  @!PT LDS RZ, [RZ] ;  /* 0x00000000fffff984 */ /* 0x000fe20000000800 */
[----:B------:R-:W-:Y:S01]  /*13de0*/  @!PT LDS RZ, [RZ] ;  /* 0x00000000fffff984 */ /* 0x000fe20000000800 */
[----:B------:R-:W-:Y:S01]  /*13df0*/  @!PT LDS RZ, [RZ] ;  /* 0x00000000fffff984 */ /* 0x000fe20000000800 */
[----:B------:R1:W-:Y:S06]  /*13e00*/  MEMBAR.ALL.CTA ;  /* 0x0000000000007992 */ /* 0x0003ec0000008000 */
[----:B-1----:R-:W1:Y:S01]  /*13e10*/  FENCE.VIEW.ASYNC.S ;  /* 0x00000000000073c6 */ /* 0x002e620000000000 */
[----:B------:R-:W-:Y:S05]  /*13e20*/  WARPSYNC.ALL ;  /* 0x0000000000007948 */ /* 0x000fea0003800000 */
[----:B-1----:R-:W-:Y:S06]  /*13e30*/  BAR.SYNC.DEFER_BLOCKING 0xd, 0x100 ;  /* 0x0344000000007b1d */ /* 0x002fec0000010000 */
.L_x_1640:
[----:B----4-:R-:W4:Y:S02]  /*13e40*/  LDL R0, [R1+0x20] ;  /* 0x0000200001007983 */ /* 0x010f240000100800 */
[----:B----4-:R-:W-:-:S13]  /*13e50*/  R2UR UR4, R0 ;  /* 0x00000000000472ca */ /* 0x010fda00000e0000 */
[----:B------:R-:W-:-:S05]  /*13e60*/  IMAD.U32 R0, RZ, RZ, UR4 ;  /* 0x00000004ff007e24 */ /* 0x000fca000f8e00ff */
[----:B------:R-:W-:-:S13]  /*13e70*/  ISETP.NE.AND P0, PT, R0, 0x3, PT ;  /* 0x000000030000780c */ /* 0x000fda0003f05270 */
[----:B------:R-:W-:Y:S05]  /*13e80*/  @!P0 BRA `(.L_x_1718) ;  /* 0x0000000000048947 */ /* 0x000fea0003800000 */
[----:B------:R-:W-:Y:S01]  /*13e90*/  BPT.TRAP 0x1 ;  /* 0x000000040000795c */ /* 0x000fe20000300000 */
.L_x_1718:
[----:B------:R-:W-:Y:S01]  /*13ea0*/  IMAD R0, R22, 0x8, R16 ;  /* 0x0000000816007824 */ /* 0x000fe200078e0210 */
[----:B01----:R-:W-:-:S04]  /*13eb0*/  SHF.L.U32 R3, R218, 0x1f, RZ ;  /* 0x0000001fda037819 */ /* 0x003fc800000006ff */
[----:B------:R0:W1:Y:S01]  /*13ec0*/  SYNCS.PHASECHK.TRANS64.TRYWAIT P2, [R0+URZ+0x30830], R3 ;  /* 0x03083003000075a7 */ /* 0x000062000804017f */
[----:B------:R-:W-:Y:S05]  /*13ed0*/  @!P0 BRA `(.L_x_1719) ;  /* 0x0000000000048947 */ /* 0x000fea0003800000 */
[----:B------:R-:W-:Y:S01]  /*13ee0*/  BPT.TRAP 0x1 ;  /* 0x000000040000795c */ /* 0x000fe20000300000 */
.L_x_1719:
[----:B---3--:R-:W3:Y:S02]  /*13ef0*/  S2R R4, SR_TID.X ;  /* 0x0000000000047919 */ /* 0x008ee40000002100 */
[----:B---3--:R-:W-:-:S04]  /*13f00*/  LOP3.LUT R4, R4, 0x7f, RZ, 0xc0, !PT ;  /* 0x0000007f04047812 */ /* 0x008fc800078ec0ff */
[----:B------:R-:W-:Y:S01]  /*13f10*/  ISETP.NE.AND P1, PT, R4, RZ, PT ;  /* 0x000000ff0400720c */ /* 0x000fe20003f25270 */
[----:B-1----:R-:W-:-:S12]  /*13f20*/  @P2 BRA `(.L_x_1720) ;  /* 0x0000000000082947 */ /* 0x002fd80003800000 */
[----:B------:R-:W1:Y:S02]  /*13f30*/  SYNCS.PHASECHK.TRANS64.TRYWAIT P2, [R0+URZ+0x30830], R3 ;  /* 0x03083003000075a7 */ /* 0x000e64000804017f */
[----:B-1----:R-:W-:Y:S05]  /*13f40*/  @!P2 BRA `(.L_x_1721) ;  /* 0x000001c40058a947 */ /* 0x002fea0003800000 */
.L_x_1720:
[----:B------:R-:W-:Y:S05]  /*13f50*/  WARPSYNC.ALL ;  /* 0x0000000000007948 */ /* 0x000fea0003800000 */
[----:B01----:R-:W-:Y:S01]  /*13f60*/  VIADD R3, R16, 0x20400 ;  /* 0x0002040010037836 */ /* 0x003fe20000000000 */
[----:B------:R-:W3:Y:S04]  /*13f70*/  LDL R66, [R1+0x34] ;  /* 0x0000340001427983 */ /* 0x000ee80000100800 */
[----:B------:R-:W-:Y:S01]  /*13f80*/  SHF.R.U32.HI R3, RZ, 0x4, R3 ;  /* 0x00000004ff037819 */ /* 0x000fe20000011603 */
[----:B------:R-:W3:Y:S01]  /*13f90*/  LDL R78, [R1+0x14] ;  /* 0x00001400014e7983 */ /* 0x000ee20000100800 */
[----:B------:R-:W-:Y:S01]  /*13fa0*/  LOP3.LUT R6, R2, 0x10000, RZ, 0xfc, !PT ;  /* 0x0001000002067812 */ /* 0x000fe200078efcff */
[----:B------:R-:W-:Y:S01]  /*13fb0*/  IMAD.MOV.U32 R7, RZ, RZ, 0x40000040 ;  /* 0x40000040ff077424 */ /* 0x000fe200078e00ff */
[----:B------:R-:W-:Y:S01]  /*13fc0*/  LOP3.LUT R3, R3, 0x3fff, RZ, 0xc0, !PT ;  /* 0x00003fff03037812 */ /* 0x000fe200078ec0ff */
[----:B--2--5:R-:W-:Y:S01]  /*13fd0*/  WARPGROUP.ARRIVE ;  /* 0x00000000000079c5 */ /* 0x024fe20000000000 */
[C---:B------:R-:W-:Y:S01]  /*13fe0*/  R2UR UR4, R6.reuse ;  /* 0x00000000060472ca */ /* 0x040fe200000e0000 */
[----:B------:R-:W-:Y:S01]  /*13ff0*/  VIADD R224, R6, 0x2 ;  /* 0x0000000206e07836 */ /* 0x000fe20000000000 */
[----:B------:R-:W-:Y:S01]  /*14000*/  LOP3.LUT R237, R3, 0x10000, RZ, 0xfc, !PT ;  /* 0x0001000003ed7812 */ /* 0x000fe200078efcff */
[----:B------:R-:W-:Y:S01]  /*14010*/  IMAD.MOV.U32 R3, RZ, RZ, 0x40000040 ;  /* 0x40000040ff037424 */ /* 0x000fe200078e00ff */
[----:B------:R-:W-:Y:S01]  /*14020*/  R2UR UR5, R7 ;  /* 0x00000000070572ca */ /* 0x000fe200000e0000 */
[----:B------:R-:W-:-:S02]  /*14030*/  IMAD.MOV.U32 R225, RZ, RZ, 0x40000040 ;  /* 0x40000040ffe17424 */ /* 0x000fc400078e00ff */
[----:B------:R-:W-:Y:S01]  /*14040*/  IMAD R2, R22, 0x800, R237 ;  /* 0x0000080016027824 */ /* 0x000fe200078e02ed */
[----:B------:R-:W-:Y:S01]  /*14050*/  R2UR UR7, R3 ;  /* 0x00000000030772ca */ /* 0x000fe200000e0000 */
[----:B------:R-:W-:Y:S02]  /*14060*/  IMAD.MOV.U32 R5, RZ, RZ, 0x40000040 ;  /* 0x40000040ff057424 */ /* 0x000fe400078e00ff */
[C---:B------:R-:W-:Y:S01]  /*14070*/  VIADD R4, R2.reuse, 0x2 ;  /* 0x0000000202047836 */ /* 0x040fe20000000000 */
[----:B------:R-:W-:Y:S01]  /*14080*/  R2UR UR6, R2 ;  /* 0x00000000020672ca */ /* 0x000fe200000e0000 */
[C---:B------:R-:W-:Y:S02]  /*14090*/  VIADD R222, R6.reuse, 0x4 ;  /* 0x0000000406de7836 */ /* 0x040fe40000000000 */
[----:B------:R-:W-:Y:S02]  /*140a0*/  IMAD.MOV.U32 R223, RZ, RZ, 0x40000040 ;  /* 0x40000040ffdf7424 */ /* 0x000fe400078e00ff */
[----:B------:R-:W-:-:S02]  /*140b0*/  VIADD R216, R6, 0x6 ;  /* 0x0000000606d87836 */ /* 0x000fc40000000000 */
[----:B------:R-:W-:Y:S02]  /*140c0*/  IMAD.MOV.U32 R217, RZ, RZ, 0x40000040 ;  /* 0x40000040ffd97424 */ /* 0x000fe400078e00ff */
[----:B------:R-:W-:Y:S02]  /*140d0*/  VIADD R214, R6, 0x400 ;  /* 0x0000040006d67836 */ /* 0x000fe40000000000 */
[----:B------:R-:W-:Y:S02]  /*140e0*/  IMAD.MOV.U32 R215, RZ, RZ, 0x40000040 ;  /* 0x40000040ffd77424 */ /* 0x000fe400078e00ff */
[----:B------:R-:W-:Y:S01]  /*140f0*/  HGMMA.64x64x16.F32.BF16 R24, gdesc[UR4], RZ, !UPT, gsb0 ;  /* 0x00e00000041879f0 */ /* 0x000fe2000c0018ff */
[----:B------:R-:W-:Y:S01]  /*14100*/  R2UR UR4, R224 ;  /* 0x00000000e00472ca */ /* 0x000fe200000e0000 */
[----:B------:R-:W-:Y:S01]  /*14110*/  VIADD R212, R6, 0x402 ;  /* 0x0000040206d47836 */ /* 0x000fe20000000000 */
[----:B------:R-:W-:Y:S01]  /*14120*/  R2UR UR5, R225 ;  /* 0x00000000e10572ca */ /* 0x000fe200000e0000 */
[----:B------:R-:W-:Y:S01]  /*14130*/  IMAD.MOV.U32 R213, RZ, RZ, 0x40000040 ;  /* 0x40000040ffd57424 */ /* 0x000fe200078e00ff */
[----:B------:R-:W-:Y:S01]  /*14140*/  R2UR UR6, R4 ;  /* 0x00000000040672ca */ /* 0x000fe200000e0000 */
[----:B------:R-:W-:Y:S01]  /*14150*/  VIADD R4, R2, 0x4 ;  /* 0x0000000402047836 */ /* 0x000fe20000000000 */
[----:B------:R-:W-:Y:S01]  /*14160*/  R2UR UR7, R5 ;  /* 0x00000000050772ca */ /* 0x000fe200000e0000 */
[----:B------:R-:W-:-:S02]  /*14170*/  IMAD.MOV.U32 R5, RZ, RZ, 0x40000040 ;  /* 0x40000040ff057424 */ /* 0x000fc400078e00ff */
[C---:B------:R-:W-:Y:S02]  /*14180*/  VIADD R210, R6.reuse, 0x404 ;  /* 0x0000040406d27836 */ /* 0x040fe40000000000 */
[----:B------:R-:W-:Y:S02]  /*14190*/  IMAD.MOV.U32 R211, RZ, RZ, 0x40000040 ;  /* 0x40000040ffd37424 */ /* 0x000fe400078e00ff */
[C---:B------:R-:W-:Y:S02]  /*141a0*/  VIADD R208, R6.reuse, 0x406 ;  /* 0x0000040606d07836 */ /* 0x040fe40000000000 */
[----:B------:R-:W-:Y:S02]  /*141b0*/  IMAD.MOV.U32 R209, RZ, RZ, 0x40000040 ;  /* 0x40000040ffd17424 */ /* 0x000fe400078e00ff */
[----:B------:R-:W-:Y:S02]  /*141c0*/  VIADD R206, R6, 0x800 ;  /* 0x0000080006ce7836 */ /* 0x000fe40000000000 */
        /* <DEDUP_REMOVED lines=13> */
[----:B------:R-:W-:Y:S02]  /*142a0*/  VIADD R8, R6, 0xc06 ;  /* 0x00000c0606087836 */ /* 0x000fe40000000000 */
[----:B------:R-:W-:Y:S02]  /*142b0*/  IMAD.MOV.U32 R9, RZ, RZ, 0x40000040 ;  /* 0x40000040ff097424 */ /* 0x000fe400078e00ff */
[----:B------:R-:W-:Y:S02]  /*142c0*/  IMAD.MOV.U32 R3, RZ, RZ, 0x40000040 ;  /* 0x40000040ff037424 */ /* 0x000fe400078e00ff */
[----:B------:R-:W-:Y:S02]  /*142d0*/  @!P1 VIADD R0, R0, 0x30840 ;  /* 0x0003084000009836 */ /* 0x000fe40000000000 */
[----:B------:R-:W-:-:S04]  /*142e0*/  IMAD.MOV.U32 R69, RZ, RZ, -0x40 ;  /* 0xffffffc0ff457424 */ /* 0x000fc800078e00ff */
[----:B------:R-:W-:Y:S01]  /*142f0*/  IMAD R69, R100, R69, 0x40 ;  /* 0x0000004064457424 */ /* 0x000fe200078e0245 */
[----:B------:R-:W-:Y:S02]  /*14300*/  WARPGROUP.DEPBAR.LE gsb0, 0x0 ;  /* 0x00008000000079c5 */ /* 0x000fe40000010000 */
[----:B------:R-:W-:-:S06]  /*14310*/  WARPGROUP.ARRIVE ;  /* 0x00000000000079c5 */ /* 0x000fcc0000000000 */
[----:B------:R-:W-:Y:S01]  /*14320*/  HGMMA.64x64x16.F32.BF16 R24, gdesc[UR4], R24, gsb0 ;  /* 0x00e00000041879f0 */ /* 0x000fe20008001818 */
[----:B------:R-:W-:Y:S02]  /*14330*/  R2UR UR4, R222 ;  /* 0x00000000de0472ca */ /* 0x000fe400000e0000 */
[----:B------:R-:W-:Y:S02]  /*14340*/  R2UR UR5, R223 ;  /* 0x00000000df0572ca */ /* 0x000fe400000e0000 */
[----:B------:R-:W-:Y:S01]  /*14350*/  R2UR UR6, R4 ;  /* 0x00000000040672ca */ /* 0x000fe200000e0000 */
[----:B------:R-:W-:Y:S01]  /*14360*/  VIADD R4, R2, 0x6 ;  /* 0x0000000602047836 */ /* 0x000fe20000000000 */
[----:B------:R-:W-:Y:S01]  /*14370*/  R2UR UR7, R5 ;  /* 0x00000000050772ca */ /* 0x000fe200000e0000 */
[----:B------:R-:W-:Y:S01]  /*14380*/  IMAD.MOV.U32 R5, RZ, RZ, 0x40000040 ;  /* 0x40000040ff057424 */ /* 0x000fe200078e00ff */
[----:B------:R-:W-:Y:S02]  /*14390*/  WARPGROUP.DEPBAR.LE gsb0, 0x0 ;  /* 0x00008000000079c5 */ /* 0x000fe40000010000 */
[----:B------:R-:W-:-:S09]  /*143a0*/  WARPGROUP.ARRIVE ;  /* 0x00000000000079c5 */ /* 0x000fd20000000000 */
        /* <DEDUP_REMOVED lines=94> */
[C---:B------:R-:W-:Y:S01]  /*14990*/  VIADD R4, R2.reuse, 0x604 ;  /* 0x0000060402047836 */ /* 0x040fe20000000000 */
[----:B------:R-:W-:Y:S01]  /*149a0*/  R2UR UR7, R5 ;  /* 0x00000000050772ca */ /* 0x000fe200000e0000 */
[----:B------:R-:W-:Y:S02]  /*149b0*/  IMAD.MOV.U32 R5, RZ, RZ, 0x40000040 ;  /* 0x40000040ff057424 */ /* 0x000fe400078e00ff */
[----:B------:R-:W-:Y:S01]  /*149c0*/  VIADD R2, R2, 0x606 ;  /* 0x0000060602027836 */ /* 0x000fe20000000000 */
[----:B------:R-:W-:-:S02]  /*149d0*/  WARPGROUP.DEPBAR.LE gsb0, 0x0 ;  /* 0x00008000000079c5 */ /* 0x000fc40000010000 */
[----:B------:R-:W-:-:S07]  /*149e0*/  WARPGROUP.ARRIVE ;  /* 0x00000000000079c5 */ /* 0x000fce0000000000 */
[----:B------:R-:W-:Y:S01]  /*149f0*/  HGMMA.64x64x16.F32.BF16 R24, gdesc[UR4], R24, gsb0 ;  /* 0x00e00000041879f0 */ /* 0x000fe20008001818 */
[----:B------:R-:W-:Y:S02]  /*14a00*/  R2UR UR4, R10 ;  /* 0x000000000a0472ca */ /* 0x000fe400000e0000 */
[----:B------:R-:W-:Y:S02]  /*14a10*/  R2UR UR5, R11 ;  /* 0x000000000b0572ca */ /* 0x000fe400000e0000 */
[----:B------:R-:W-:Y:S02]  /*14a20*/  R2UR UR6, R4 ;  /* 0x00000000040672ca */ /* 0x000fe400000e0000 */
[----:B------:R-:W-:Y:S01]  /*14a30*/  R2UR UR7, R5 ;  /* 0x00000000050772ca */ /* 0x000fe200000e0000 */
[----:B------:R-:W-:Y:S02]  /*14a40*/  WARPGROUP.DEPBAR.LE gsb0, 0x0 ;  /* 0x00008000000079c5 */ /* 0x000fe40000010000 */
[----:B------:R-:W-:-:S10]  /*14a50*/  WARPGROUP.ARRIVE ;  /* 0x00000000000079c5 */ /* 0x000fd40000000000 */
[----:B------:R-:W-:Y:S01]  /*14a60*/  HGMMA.64x64x16.F32.BF16 R24, gdesc[UR4], R24, gsb0 ;  /* 0x00e00000041879f0 */ /* 0x000fe20008001818 */
[----:B------:R-:W-:Y:S02]  /*14a70*/  R2UR UR4, R8 ;  /* 0x00000000080472ca */ /* 0x000fe400000e0000 */
[----:B------:R-:W-:Y:S02]  /*14a80*/  R2UR UR5, R9 ;  /* 0x00000000090572ca */ /* 0x000fe400000e0000 */
[----:B------:R-:W-:Y:S02]  /*14a90*/  R2UR UR6, R2 ;  /* 0x00000000020672ca */ /* 0x000fe400000e0000 */
[----:B------:R-:W-:Y:S01]  /*14aa0*/  R2UR UR7, R3 ;  /* 0x00000000030772ca */ /* 0x000fe200000e0000 */
[----:B------:R-:W0:Y:S02]  /*14ab0*/  LDC R2, c[0x0][0x448] ;  /* 0x00011200ff027b82 */ /* 0x000e240000000800 */
[----:B0-----:R-:W-:-:S13]  /*14ac0*/  ISETP.NE.AND P2, PT, R2, 0x1, PT ;  /* 0x000000010200780c */ /* 0x001fda0003f45270 */
[----:B------:R-:W0:Y:S01]  /*14ad0*/  @P2 LDC R3, c[0x0][0x44c] ;  /* 0x00011300ff032b82 */ /* 0x000e220000000800 */
[----:B------:R-:W-:Y:S02]  /*14ae0*/  WARPGROUP.DEPBAR.LE gsb0, 0x0 ;  /* 0x00008000000079c5 */ /* 0x000fe40000010000 */
[----:B------:R-:W-:-:S06]  /*14af0*/  WARPGROUP.ARRIVE ;  /* 0x00000000000079c5 */ /* 0x000fcc0000000000 */
[----:B------:R-:W-:Y:S01]  /*14b00*/  HGMMA.64x64x16.F32.BF16 R24, gdesc[UR4], R24, gsb0 ;  /* 0x00e00000041879f0 */ /* 0x000fe20008001818 */
[----:B------:R-:W-:Y:S02]  /*14b10*/  ULDC UR4, c[0x0][0x9d8] ;  /* 0x0002760000047ab9 */ /* 0x000fe40000000800 */
[----:B------:R-:W-:Y:S02]  /*14b20*/  WARPGROUP.DEPBAR.LE gsb0, 0x0 ;  /* 0x00008000000079c5 */ /* 0x000fe40000010000 */
[----:B------:R-:W-:Y:S01]  /*14b30*/  FMUL.FTZ R57, R25, UR4 ;  /* 0x0000000419397c20 */ /* 0x000fe20008410000 */
[----:B------:R-:W-:Y:S01]  /*14b40*/  FMUL.FTZ R58, R28, UR4 ;  /* 0x000000041c3a7c20 */ /* 0x000fe20008410000 */
[----:B------:R-:W1:Y:S01]  /*14b50*/  @P2 LDC R25, c[0x0][0x450] ;  /* 0x00011400ff192b82 */ /* 0x000e620000000800 */
[----:B------:R-:W-:Y:S01]  /*14b60*/  FMUL.FTZ R28, R34, UR4 ;  /* 0x00000004221c7c20 */ /* 0x000fe20008410000 */
[----:B------:R-:W-:Y:S01]  /*14b70*/  FMUL.FTZ R34, R46, UR4 ;  /* 0x000000042e227c20 */ /* 0x000fe20008410000 */
[----:B------:R-:W-:Y:S01]  /*14b80*/  FMUL.FTZ R46, R48, UR4 ;  /* 0x00000004302e7c20 */ /* 0x000fe20008410000 */
[----:B---3--:R-:W-:-:S02]  /*14b90*/  IMAD.IADD R48, R66, 0x1, R78 ;  /* 0x0000000142307824 */ /* 0x008fc400078e024e */
[----:B------:R-:W-:Y:S01]  /*14ba0*/  FMUL.FTZ R56, R24, UR4 ;  /* 0x0000000418387c20 */ /* 0x000fe20008410000 */
[----:B------:R-:W-:Y:S01]  /*14bb0*/  FMUL.FTZ R4, R26, UR4 ;  /* 0x000000041a047c20 */ /* 0x000fe20008410000 */
[----:B------:R-:W-:Y:S01]  /*14bc0*/  FMUL.FTZ R60, R32, UR4 ;  /* 0x00000004203c7c20 */ /* 0x000fe20008410000 */
[----:B0-----:R-:W-:-:S04]  /*14bd0*/  @P2 IMAD.HI.U32 R2, R48, R3, RZ ;  /* 0x0000000330022227 */ /* 0x001fc800078e00ff */
        /* <DEDUP_REMOVED lines=15> */
[----:B-1----:R-:W-:Y:S01]  /*14cd0*/  @P2 SHF.R.U32.HI R48, RZ, R25, R2 ;  /* 0x00000019ff302219 */ /* 0x002fe20000011602 */
[----:B------:R-:W-:Y:S01]  /*14ce0*/  FMUL.FTZ R33, R43, UR4 ;  /* 0x000000042b217c20 */ /* 0x000fe20008410000 */
[----:B------:R-:W0:Y:S01]  /*14cf0*/  LDC.64 R24, c[0x0][0x9e0] ;  /* 0x00027800ff187b82 */ /* 0x000e220000000a00 */
[----:B------:R-:W-:Y:S01]  /*14d00*/  @!P1 PRMT R2, RZ, 0x654, R0 ;  /* 0x00000654ff029816 */ /* 0x000fe20000000000 */
        /* <DEDUP_REMOVED lines=8> */
[----:B------:R-:W-:Y:S01]  /*14d90*/  ULDC UR4, c[0x0][0x9dc] ;  /* 0x0002770000047ab9 */ /* 0x000fe20000000800 */
[----:B------:R1:W-:Y:S01]  /*14da0*/  @!P1 SYNCS.ARRIVE.TRANS64.RED.A1T0 RZ, [R2+URZ], RZ ;  /* 0x000000ff02ff99a7 */ /* 0x0003e2000810043f */
[----:B------:R-:W-:Y:S01]  /*14db0*/  ULOP3.LUT UR8, URZ, UR4, URZ, 0x33, !UPT ;  /* 0x000000043f087292 */ /* 0x000fe2000f8e333f */
[----:B------:R-:W2:Y:S01]  /*14dc0*/  SHFL.IDX PT, R39, R48, RZ, 0x1c1f ;  /* 0x001c1fff30277589 */ /* 0x000ea200000e0000 */
[----:B------:R-:W3:Y:S01]  /*14dd0*/  MUFU.TANH R56, R56 ;  /* 0x0000003800387308 */ /* 0x000ee20000002400 */
[----:B------:R-:W-:-:S02]  /*14de0*/  IADD3 R66, -R230, R220, R69 ;  /* 0x000000dce6427210 */ /* 0x000fc40007ffe145 */
[----:B------:R-:W-:Y:S02]  /*14df0*/  LEA R52, R100, 0xffffffc0, 0x6 ;  /* 0xffffffc064347811 */ /* 0x000fe400078e30ff */
[----:B-1----:R-:W-:-:S03]  /*14e00*/  IADD3 R2, -R230, 0x1, R69 ;  /* 0x00000001e6027810 */ /* 0x002fc60007ffe145 */
[----:B------:R-:W1:Y:S01]  /*14e10*/  MUFU.TANH R57, R57 ;  /* 0x0000003900397308 */ /* 0x000e620000002400 */
[----:B------:R-:W-:Y:S01]  /*14e20*/  IADD3 R71, -R219, R2, R220 ;  /* 0x00000002db477210 */ /* 0x000fe20007ffe1dc */
[----:B------:R-:W-:Y:S01]  /*14e30*/  IMAD.U32 R2, RZ, RZ, UR8 ;  /* 0x00000008ff027e24 */ /* 0x000fe2000f8e00ff */
[----:B0-----:R-:W-:-:S03]  /*14e40*/  ISETP.GE.AND P3, PT, R25, 0x1, PT ;  /* 0x000000011900780c */ /* 0x001fc60003f66270 */
[C---:B------:R-:W-:Y:S01]  /*14e50*/  VIADD R54, R71.reuse, UR8 ;  /* 0x0000000847367c36 */ /* 0x040fe20008000000 */
[----:B------:R0:W-:Y:S01]  /*14e60*/  STL [R1+0x8], R2 ;  /* 0x0000080201007387 */ /* 0x0001e20000100800 */
[----:B------:R-:W4:Y:S01]  /*14e70*/  MUFU.TANH R4, R4 ;  /* 0x0000000400047308 */ /* 0x000f220000002400 */
[----:B------:R-:W-:Y:S02]  /*14e80*/  IMAD.IADD R71, R71, 0x1, R24 ;  /* 0x0000000147477824 */ /* 0x000fe400078e0218 */
[----:B--2---:R-:W-:-:S05]  /*14e90*/  IMAD.IADD R70, R54, 0x1, R39 ;  /* 0x0000000136467824 */ /* 0x004fca00078e0227 */
[----:B------:R-:W2:Y:S01]  /*14ea0*/  MUFU.TANH R5, R5 ;  /* 0x0000000500057308 */ /* 0x000ea20000002400 */
[----:B------:R-:W-:-:S07]  /*14eb0*/  VIADDMNMX R68, R39, R71, R66, PT ;  /* 0x0000004727447246 */ /* 0x000fce0003800142 */
        /* <DEDUP_REMOVED lines=27> */
[----:B------:R-:W0:Y:S01]  /*15070*/  MUFU.TANH R38, R38 ;  /* 0x0000002600267308 */ /* 0x000e220000002400 */
[----:B-1234-:R-:W-:Y:S05]  /*15080*/  @!P3 BRA `(.L_x_1722) ;  /* 0x000000000050b947 */ /* 0x01efea0003800000 */
[----:B------:R-:W-:Y:S01]  /*15090*/  IADD3 R39, -R219, R220, R39 ;  /* 0x000000dcdb277210 */ /* 0x000fe20007ffe127 */
[----:B------:R-:W-:Y:S03]  /*150a0*/  BSSY B0, `(.L_x_1723) ;  /* 0x000000e000007945 */ /* 0x000fe60003800000 */
[----:B------:R-:W-:-:S13]  /*150b0*/  ISETP.GT.AND P4, PT, R39, -0x1, PT ;  /* 0xffffffff2700780c */ /* 0x000fda0003f84270 */
[----:B------:R-:W-:Y:S05]  /*150c0*/  @P4 BRA `(.L_x_1724) ;  /* 0x00000000001c4947 */ /* 0x000fea0003800000 */
[----:B------:R-:W-:Y:S02]  /*150d0*/  ISETP.NE.AND P4, PT, R25, 0x1, PT ;  /* 0x000000011900780c */ /* 0x000fe40003f85270 */
[----:B------:R-:W-:-:S11]  /*150e0*/  LOP3.LUT R39, RZ, R39, RZ, 0x33, !PT ;  /* 0x00000027ff277212 */ /* 0x000fd600078e33ff */
[----:B0-----:R-:W0:Y:S02]  /*150f0*/  @P4 LDC.64 R2, c[0x0][0x9e8] ;  /* 0x00027a00ff024b82 */ /* 0x001e240000000a00 */
[----:B0-----:R-:W-:-:S05]  /*15100*/  @P4 IMAD.HI.U32 R2, R39, R2, RZ ;  /* 0x0000000227024227 */ /* 0x001fca00078e00ff */
[----:B------:R-:W-:-:S04]  /*15110*/  @P4 SHF.R.U32.HI R39, RZ, R3, R2 ;  /* 0x00000003ff274219 */ /* 0x000fc80000011602 */
[----:B------:R-:W-:Y:S01]  /*15120*/  LOP3.LUT R39, RZ, R39, RZ, 0x33, !PT ;  /* 0x00000027ff277212 */ /* 0x000fe200078e33ff */
[----:B------:R-:W-:Y:S06]  /*15130*/  BRA `(.L_x_1725) ;  /* 0x0000000000107947 */ /* 0x000fec0003800000 */
.L_x_1724:
[----:B------:R-:W-:-:S13]  /*15140*/  ISETP.NE.AND P4, PT, R25, 0x1, PT ;  /* 0x000000011900780c */ /* 0x000fda0003f85270 */
[----:B0-----:R-:W0:Y:S02]  /*15150*/  @P4 LDC.64 R2, c[0x0][0x9e8] ;  /* 0x00027a00ff024b82 */ /* 0x001e240000000a00 */
[----:B0-----:R-:W-:-:S05]  /*15160*/  @P4 IMAD.HI.U32 R2, R39, R2, RZ ;  /* 0x0000000227024227 */ /* 0x001fca00078e00ff */
[----:B------:R-:W-:-:S07]  /*15170*/  @P4 SHF.R.U32.HI R39, RZ, R3, R2 ;  /* 0x00000003ff274219 */ /* 0x000fce0000011602 */
.L_x_1725:
[----:B------:R-:W-:Y:S05]  /*15180*/  BSYNC B0 ;  /* 0x0000000000007941 */ /* 0x000fea0003800000 */
.L_x_1723:
[----:B------:R-:W-:-:S04]  /*15190*/  IMAD R39, R39, R25, -R52 ;  /* 0x0000001927277224 */ /* 0x000fc800078e0a34 */
[----:B------:R-:W-:-:S05]  /*151a0*/  IMAD.IADD R39, R39, 0x1, -R230 ;  /* 0x0000000127277824 */ /* 0x000fca00078e0ae6 */
[----:B------:R-:W-:Y:S02]  /*151b0*/  VIMNMX R70, R70, R39, !PT ;  /* 0x0000002746467248 */ /* 0x000fe40007fe0100 */
[----:B------:R-:W-:-:S07]  /*151c0*/  VIADDMNMX R68, R39, R25, R68, PT ;  /* 0x0000001927447246 */ /* 0x000fce0003800144 */
.L_x_1722:
[C---:B------:R-:W-:Y:S02]  /*151d0*/  ISETP.GE.AND P4, PT, R69.reuse, 0x2, PT ;  /* 0x000000024500780c */ /* 0x040fe40003f86270 */
[----:B------:R-:W-:Y:S02]  /*151e0*/  ISETP.GE.AND P6, PT, R69, 0x9, PT ;  /* 0x000000094500780c */ /* 0x000fe40003fc6270 */
[----:B------:R-:W-:Y:S02]  /*151f0*/  ISETP.GT.AND P5, PT, R70, 0x1, !P4 ;  /* 0x000000014600780c */ /* 0x000fe400067a4270 */
[----:B------:R-:W-:Y:S02]  /*15200*/  P2R R75, PR, RZ, 0x40 ;  /* 0x00000040ff4b7803 */ /* 0x000fe40000000000 */
[----:B------:R-:W-:-:S04]  /*15210*/  ISETP.LT.OR P5, PT, R68, 0x2, P5 ;  /* 0x000000024400780c */ /* 0x000fc80002fa1670 */
[----:B------:R-:W-:Y:S02]  /*15220*/  FSEL R39, R57, -INF , !P5 ;  /* 0xff80000039277808 */ /* 0x000fe40006800000 */
[----:B------:R-:W-:Y:S02]  /*15230*/  ISETP.GT.AND P5, PT, R70, 0x8, !P6 ;  /* 0x000000084600780c */ /* 0x000fe400077a4270 */
[----:B------:R-:W-:Y:S02]  /*15240*/  ISETP.GE.AND P6, PT, R69, 0xa, PT ;  /* 0x0000000a4500780c */ /* 0x000fe40003fc6270 */
[----:B------:R-:W-:-:S04]  /*15250*/  ISETP.LT.OR P5, PT, R68, 0x9, P5 ;  /* 0x000000094400780c */ /* 0x000fc80002fa1670 */
[----:B0-----:R-:W-:Y:S02]  /*15260*/  FSEL R41, R58, -INF , !P5 ;  /* 0xff8000003a297808 */ /* 0x001fe40006800000 */
        /* <DEDUP_REMOVED lines=23> */
[----:B------:R-:W-:Y:S02]  /*153e0*/  ISETP.GE.AND P6, PT, R69, 0x21, PT ;  /* 0x000000214500780c */ /* 0x000fe40003fc6270 */
        /* <DEDUP_REMOVED lines=39> */
[----:B------:R-:W-:Y:S02]  /*15660*/  ISETP.GE.AND P6, PT, R69, 0x3a, PT ;  /* 0x0000003a4500780c */ /* 0x000fe40003fc6270 */
[----:B------:R-:W0:Y:S02]  /*15670*/  SHFL.IDX PT, R69, R48, 0x1, 0x1c1f ;  /* 0x003c1f0030457f89 */ /* 0x000e2400000e0000 */
[----:B------:R-:W-:Y:S02]  /*15680*/  P2R R46, PR, RZ, 0x40 ;  /* 0x00000040ff2e7803 */ /* 0x000fe40000000000 */
[----:B------:R-:W-:-:S04]  /*15690*/  ISETP.GT.AND P6, PT, R70, 0x39, !P6 ;  /* 0x000000394600780c */ /* 0x000fc800077c4270 */
[----:B------:R-:W-:-:S04]  /*156a0*/  ISETP.LT.OR P6, PT, R68, 0x3a, P6 ;  /* 0x0000003a4400780c */ /* 0x000fc800037c1670 */
[----:B------:R-:W-:Y:S02]  /*156b0*/  FSEL R67, R67, -INF , !P6 ;  /* 0xff80000043437808 */ /* 0x000fe40007000000 */
[----:B0-----:R-:W-:Y:S01]  /*156c0*/  VIADDMNMX R66, R69, R71, R66, PT ;  /* 0x0000004745427246 */ /* 0x001fe20003800142 */
[----:B------:R-:W-:Y:S01]  /*156d0*/  IMAD.IADD R54, R54, 0x1, R69 ;  /* 0x0000000136367824 */ /* 0x000fe200078e0245 */
[----:B------:R-:W-:Y:S06]  /*156e0*/  @!P3 BRA `(.L_x_1726) ;  /* 0x000000000050b947 */ /* 0x000fec0003800000 */
[----:B------:R-:W-:Y:S01]  /*156f0*/  IADD3 R69, -R219, R220, R69 ;  /* 0x000000dcdb457210 */ /* 0x000fe20007ffe145 */
[----:B------:R-:W-:Y:S03]  /*15700*/  BSSY B0, `(.L_x_1727) ;  /* 0x000000e000007945 */ /* 0x000fe60003800000 */
        /* <DEDUP_REMOVED lines=9> */
.L_x_1728:
[----:B------:R-:W-:-:S13]  /*157a0*/  ISETP.NE.AND P6, PT, R25, 0x1, PT ;  /* 0x000000011900780c */ /* 0x000fda0003fc5270 */
[----:B------:R-:W0:Y:S02]  /*157b0*/  @P6 LDC.64 R2, c[0x0][0x9e8] ;  /* 0x00027a00ff026b82 */ /* 0x000e240000000a00 */
[----:B0-----:R-:W-:-:S05]  /*157c0*/  @P6 IMAD.HI.U32 R2, R69, R2, RZ ;  /* 0x0000000245026227 */ /* 0x001fca00078e00ff */
[----:B------:R-:W-:-:S07]  /*157d0*/  @P6 SHF.R.U32.HI R69, RZ, R3, R2 ;  /* 0x00000003ff456219 */ /* 0x000fce0000011602 */
.L_x_1729:
[----:B------:R-:W-:Y:S05]  /*157e0*/  BSYNC B0 ;  /* 0x0000000000007941 */ /* 0x000fea0003800000 */
.L_x_1727:
[----:B------:R-:W-:-:S04]  /*157f0*/  IMAD R69, R69, R25, -R52 ;  /* 0x0000001945457224 */ /* 0x000fc800078e0a34 */
[----:B------:R-:W-:-:S05]  /*15800*/  IMAD.IADD R69, R69, 0x1, -R230 ;  /* 0x0000000145457824 */ /* 0x000fca00078e0ae6 */
[----:B------:R-:W-:Y:S02]  /*15810*/  VIMNMX R54, R54, R69, !PT ;  /* 0x0000004536367248 */ /* 0x000fe40007fe0100 */
[----:B------:R-:W-:-:S07]  /*15820*/  VIADDMNMX R66, R69, R25, R66, PT ;  /* 0x0000001945427246 */ /* 0x000fce0003800142 */
.L_x_1726:
[----:B------:R-:W-:Y:S01]  /*15830*/  ISETP.GT.AND P4, PT, R54, 0x1, !P4 ;  /* 0x000000013600780c */ /* 0x000fe20006784270 */
[----:B------:R-:W-:Y:S01]  /*15840*/  ULDC UR4, c[0x0][0x988] ;  /* 0x0002620000047ab9 */ /* 0x000fe20000000800 */
[----:B------:R-:W-:Y:S02]  /*15850*/  ISETP.NE.AND P6, PT, R75, RZ, PT ;  /* 0x000000ff4b00720c */ /* 0x000fe40003fc5270 */
[----:B------:R-:W-:Y:S02]  /*15860*/  ISETP.LT.OR P4, PT, R66, 0x2, P4 ;  /* 0x000000024200780c */ /* 0x000fe40002781670 */
[----:B------:R-:W-:Y:S02]  /*15870*/  FMNMX.FTZ R2, R56, R39, !PT ;  /* 0x0000002738027209 */ /* 0x000fe40007810000 */
[----:B------:R-:W-:Y:S02]  /*15880*/  FSEL R5, R5, -INF , !P4 ;  /* 0xff80000005057808 */ /* 0x000fe40006000000 */
[----:B------:R-:W-:-:S02]  /*15890*/  ISETP.GT.AND P4, PT, R54, 0x8, !P6 ;  /* 0x000000083600780c */ /* 0x000fc40007784270 */
[----:B------:R-:W-:Y:S02]  /*158a0*/  FMNMX.FTZ R2, R41, R2, !PT ;  /* 0x0000000229027209 */ /* 0x000fe40007810000 */
[----:B------:R-:W-:Y:S02]  /*158b0*/  ISETP.LT.OR P4, PT, R66, 0x9, P4 ;  /* 0x000000094200780c */ /* 0x000fe40002781670 */
[----:B------:R-:W-:Y:S02]  /*158c0*/  FMNMX.FTZ R2, R43, R2, !PT ;  /* 0x000000022b027209 */ /* 0x000fe40007810000 */
[----:B------:R-:W-:Y:S02]  /*158d0*/  FSEL R69, R26, -INF , !P4 ;  /* 0xff8000001a457808 */ /* 0x000fe40006000000 */
[----:B------:R-:W-:Y:S02]  /*158e0*/  ISETP.NE.AND P4, PT, R58, RZ, PT ;  /* 0x000000ff3a00720c */ /* 0x000fe40003f85270 */
[----:B------:R-:W-:-:S02]  /*158f0*/  FMNMX.FTZ R2, R45, R2, !PT ;  /* 0x000000022d027209 */ /* 0x000fc40007810000 */
[----:B------:R-:W-:Y:S02]  /*15900*/  ISETP.GT.AND P4, PT, R54, 0x9, !P4 ;  /* 0x000000093600780c */ /* 0x000fe40006784270 */
[----:B------:R-:W-:Y:S02]  /*15910*/  FMNMX.FTZ R2, R47, R2, !PT ;  /* 0x000000022f027209 */ /* 0x000fe40007810000 */
[----:B------:R-:W-:Y:S02]  /*15920*/  ISETP.LT.OR P4, PT, R66, 0xa, P4 ;  /* 0x0000000a4200780c */ /* 0x000fe40002781670 */
        /* <DEDUP_REMOVED lines=21> */
[----:B------:R-:W-:Y:S02]  /*15a80*/  ISETP.NE.AND P6, PT, R50, RZ, PT ;  /* 0x000000ff3200720c */ /* 0x000fe40003fc5270 */
[----:B------:R-:W-:Y:S02]  /*15a90*/  FSEL R73, R30, -INF , !P4 ;  /* 0xff8000001e497808 */ /* 0x000fe40006000000 */
[----:B------:R-:W-:Y:S02]  /*15aa0*/  ISETP.NE.AND P4, PT, R62, RZ, PT ;  /* 0x000000ff3e00720c */ /* 0x000fe40003f85270 */
[----:B------:R-:W-:Y:S01]  /*15ab0*/  FMNMX.FTZ R30, R67, R2, !PT ;  /* 0x00000002431e7209 */ /* 0x000fe20007810000 */
[----:B------:R-:W-:Y:S01]  /*15ac0*/  IMAD.U32 R2, RZ, RZ, UR4 ;  /* 0x00000004ff027e24 */ /* 0x000fe2000f8e00ff */
[C---:B------:R-:W-:Y:S02]  /*15ad0*/  ISETP.GT.AND P4, PT, R54.reuse, 0x19, !P4 ;  /* 0x000000193600780c */ /* 0x040fe40006784270 */
[----:B------:R-:W-:Y:S01]  /*15ae0*/  ISETP.GT.AND P5, PT, R54, 0x38, !P5 ;  /* 0x000000383600780c */ /* 0x000fe20006fa4270 */
[----:B------:R-:W0:Y:S01]  /*15af0*/  SHFL.BFLY PT, R3, R30, 0x2, 0x1f ;  /* 0x0c401f001e037f89 */ /* 0x000e2200000e0000 */
[----:B------:R-:W-:-:S02]  /*15b00*/  ISETP.LT.OR P4, PT, R66, 0x1a, P4 ;  /* 0x0000001a4200780c */ /* 0x000fc40002781670 */
[----:B------:R-:W-:Y:S02]  /*15b10*/  ISETP.LT.OR P5, PT, R66, 0x39, P5 ;  /* 0x000000394200780c */ /* 0x000fe40002fa1670 */
[----:B------:R-:W-:Y:S02]  /*15b20*/  FSEL R31, R31, -INF , !P4 ;  /* 0xff8000001f1f7808 */ /* 0x000fe40006000000 */
[----:B------:R-:W-:-:S04]  /*15b30*/  ISETP.NE.AND P4, PT, R74, RZ, PT ;  /* 0x000000ff4a00720c */ /* 0x000fc80003f85270 */
[----:B------:R-:W-:-:S04]  /*15b40*/  ISETP.GT.AND P4, PT, R54, 0x20, !P4 ;  /* 0x000000203600780c */ /* 0x000fc80006784270 */
[----:B------:R-:W-:-:S04]  /*15b50*/  ISETP.LT.OR P4, PT, R66, 0x21, P4 ;  /* 0x000000214200780c */ /* 0x000fc80002781670 */
[----:B------:R-:W-:Y:S02]  /*15b60*/  FSEL R75, R32, -INF , !P4 ;  /* 0xff800000204b7808 */ /* 0x000fe40006000000 */
[----:B------:R-:W-:Y:S02]  /*15b70*/  ISETP.NE.AND P4, PT, R76, RZ, PT ;  /* 0x000000ff4c00720c */ /* 0x000fe40003f85270 */
[----:B0-----:R-:W-:Y:S02]  /*15b80*/  FMNMX.FTZ R32, R30, R3, !PT ;  /* 0x000000031e207209 */ /* 0x001fe40007810000 */
[----:B------:R-:W-:-:S03]  /*15b90*/  ISETP.GT.AND P4, PT, R54, 0x21, !P4 ;  /* 0x000000213600780c */ /* 0x000fc60006784270 */
[----:B------:R-:W0:Y:S01]  /*15ba0*/  SHFL.BFLY PT, R3, R32, 0x1, 0x1f ;  /* 0x0c201f0020037f89 */ /* 0x000e2200000e0000 */
[----:B------:R-:W-:-:S04]  /*15bb0*/  ISETP.LT.OR P4, PT, R66, 0x22, P4 ;  /* 0x000000224200780c */ /* 0x000fc80002781670 */
[----:B------:R-:W-:Y:S02]  /*15bc0*/  FSEL R33, R33, -INF , !P4 ;  /* 0xff80000021217808 */ /* 0x000fe40006000000 */
[----:B------:R-:W-:-:S04]  /*15bd0*/  ISETP.NE.AND P4, PT, R64, RZ, PT ;  /* 0x000000ff4000720c */ /* 0x000fc80003f85270 */
[----:B------:R-:W-:-:S04]  /*15be0*/  ISETP.GT.AND P4, PT, R54, 0x28, !P4 ;  /* 0x000000283600780c */ /* 0x000fc80006784270 */
[----:B------:R-:W-:-:S04]  /*15bf0*/  ISETP.LT.OR P4, PT, R66, 0x29, P4 ;  /* 0x000000294200780c */ /* 0x000fc80002781670 */
[----:B------:R-:W-:Y:S02]  /*15c00*/  FSEL R77, R34, -INF , !P4 ;  /* 0xff800000224d7808 */ /* 0x000fe40006000000 */
[----:B------:R-:W-:Y:S02]  /*15c10*/  ISETP.NE.AND P4, PT, R42, RZ, PT ;  /* 0x000000ff2a00720c */ /* 0x000fe40003f85270 */
[----:B------:R-:W1:Y:S01]  /*15c20*/  @P2 LDC R42, c[0x0][0x450] ;  /* 0x00011400ff2a2b82 */ /* 0x000e620000000800 */
[----:B0-----:R-:W-:Y:S02]  /*15c30*/  FMNMX.FTZ R3, R32, R3, !PT ;  /* 0x0000000320037209 */ /* 0x001fe40007810000 */
[----:B------:R-:W-:-:S03]  /*15c40*/  ISETP.GT.AND P4, PT, R54, 0x29, !P4 ;  /* 0x000000293600780c */ /* 0x000fc60006784270 */
[----:B------:R-:W-:Y:S01]  /*15c50*/  FMUL.FTZ R28, R3, R2 ;  /* 0x00000002031c7220 */ /* 0x000fe20000410000 */
[----:B------:R-:W-:-:S04]  /*15c60*/  ISETP.LT.OR P4, PT, R66, 0x2a, P4 ;  /* 0x0000002a4200780c */ /* 0x000fc80002781670 */
[----:B------:R-:W-:Y:S02]  /*15c70*/  FSEL R35, R35, -INF , !P4 ;  /* 0xff80000023237808 */ /* 0x000fe40006000000 */
[----:B------:R-:W-:-:S04]  /*15c80*/  ISETP.NE.AND P4, PT, R44, RZ, PT ;  /* 0x000000ff2c00720c */ /* 0x000fc80003f85270 */
[----:B------:R-:W-:-:S04]  /*15c90*/  ISETP.GT.AND P4, PT, R54, 0x30, !P4 ;  /* 0x000000303600780c */ /* 0x000fc80006784270 */
[----:B------:R-:W-:-:S04]  /*15ca0*/  ISETP.LT.OR P4, PT, R66, 0x31, P4 ;  /* 0x000000314200780c */ /* 0x000fc80002781670 */
[----:B------:R-:W-:Y:S02]  /*15cb0*/  FSEL R37, R37, -INF , !P4 ;  /* 0xff80000025257808 */ /* 0x000fe40006000000 */
[----:B------:R-:W-:Y:S02]  /*15cc0*/  ISETP.GT.AND P4, PT, R54, RZ, !P6 ;  /* 0x000000ff3600720c */ /* 0x000fe40007784270 */
[----:B------:R-:W-:Y:S02]  /*15cd0*/  ISETP.NE.AND P6, PT, R46, RZ, PT ;  /* 0x000000ff2e00720c */ /* 0x000fe40003fc5270 */
[----:B------:R-:W-:Y:S02]  /*15ce0*/  ISETP.LT.OR P4, PT, R66, 0x1, P4 ;  /* 0x000000014200780c */ /* 0x000fe40002781670 */
[----:B------:R-:W-:Y:S02]  /*15cf0*/  ISETP.GT.AND P6, PT, R54, 0x39, !P6 ;  /* 0x000000393600780c */ /* 0x000fe400077c4270 */
[----:B------:R-:W-:-:S02]  /*15d00*/  FSEL R26, R4, -INF , !P4 ;  /* 0xff800000041a7808 */ /* 0x000fc40006000000 */
[----:B------:R-:W-:Y:S02]  /*15d10*/  FSETP.NEU.FTZ.AND P4, PT, R3, -INF , PT ;  /* 0xff8000000300780b */ /* 0x000fe40003f9d000 */
[----:B------:R-:W-:Y:S02]  /*15d20*/  FMNMX.FTZ R4, R26, R5, !PT ;  /* 0x000000051a047209 */ /* 0x000fe40007810000 */
[----:B------:R-:W-:Y:S02]  /*15d30*/  FSEL R28, R28, RZ, P4 ;  /* 0x000000ff1c1c7208 */ /* 0x000fe40002000000 */
[----:B------:R-:W-:Y:S02]  /*15d40*/  FMNMX.FTZ R4, R69, R4, !PT ;  /* 0x0000000445047209 */ /* 0x000fe40007810000 */
[----:B------:R-:W-:Y:S01]  /*15d50*/  ISETP.NE.AND P4, PT, R40, RZ, PT ;  /* 0x000000ff2800720c */ /* 0x000fe20003f85270 */
[--C-:B------:R-:W-:Y:S01]  /*15d60*/  FFMA.FTZ R81, R39, R2, -R28.reuse ;  /* 0x0000000227517223 */ /* 0x100fe2000001081c */
[----:B------:R-:W-:Y:S01]  /*15d70*/  FMNMX.FTZ R4, R27, R4, !PT ;  /* 0x000000041b047209 */ /* 0x000fe20007810000 */
[-CC-:B------:R-:W-:Y:S01]  /*15d80*/  FFMA.FTZ R196, R56, R2.reuse, -R28.reuse ;  /* 0x0000000238c47223 */ /* 0x180fe2000001081c */
[----:B------:R-:W-:Y:S01]  /*15d90*/  ISETP.GT.AND P4, PT, R54, 0x31, !P4 ;  /* 0x000000313600780c */ /* 0x000fe20006784270 */
[--C-:B------:R-:W-:Y:S01]  /*15da0*/  FFMA.FTZ R198, R41, R2, -R28.reuse ;  /* 0x0000000229c67223 */ /* 0x100fe2000001081c */
[----:B------:R-:W-:Y:S01]  /*15db0*/  FMNMX.FTZ R4, R71, R4, !PT ;  /* 0x0000000447047209 */ /* 0x000fe20007810000 */
[----:B------:R-:W-:Y:S01]  /*15dc0*/  MUFU.EX2 R81, R81 ;  /* 0x0000005100517308 */ /* 0x000fe20000000800 */
[----:B------:R-:W-:Y:S01]  /*15dd0*/  ISETP.LT.OR P4, PT, R66, 0x32, P4 ;  /* 0x000000324200780c */ /* 0x000fe20002781670 */
[--C-:B------:R-:W-:Y:S01]  /*15de0*/  FFMA.FTZ R41, R43, R2, -R28.reuse ;  /* 0x000000022b297223 */ /* 0x100fe2000001081c */
[----:B------:R-:W-:Y:S01]  /*15df0*/  FMNMX.FTZ R4, R29, R4, !PT ;  /* 0x000000041d047209 */ /* 0x000fe20007810000 */
[-CC-:B------:R-:W-:Y:S01]  /*15e00*/  FFMA.FTZ R192, R45, R2.reuse, -R28.reuse ;  /* 0x000000022dc07223 */ /* 0x180fe2000001081c */
[----:B------:R-:W-:Y:S01]  /*15e10*/  FSEL R79, R36, -INF , !P4 ;  /* 0xff800000244f7808 */ /* 0x000fe20006000000 */
[--C-:B------:R-:W-:Y:S01]  /*15e20*/  FFMA.FTZ R43, R47, R2, -R28.reuse ;  /* 0x000000022f2b7223 */ /* 0x100fe2000001081c */
[----:B------:R-:W-:Y:S01]  /*15e30*/  FMNMX.FTZ R4, R73, R4, !PT ;  /* 0x0000000449047209 */ /* 0x000fe20007810000 */
[----:B------:R-:W0:Y:S01]  /*15e40*/  MUFU.EX2 R196, R196 ;  /* 0x000000c400c47308 */ /* 0x000e220000000800 */
[----:B------:R-:W-:Y:S01]  /*15e50*/  ISETP.LT.OR P6, PT, R66, 0x3a, P6 ;  /* 0x0000003a4200780c */ /* 0x000fe200037c1670 */
[--C-:B------:R-:W-:Y:S01]  /*15e60*/  FFMA.FTZ R194, R49, R2, -R28.reuse ;  /* 0x0000000231c27223 */ /* 0x100fe2000001081c */
[----:B------:R-:W-:Y:S01]  /*15e70*/  FMNMX.FTZ R4, R31, R4, !PT ;  /* 0x000000041f047209 */ /* 0x000fe20007810000 */
[-CC-:B------:R-:W-:Y:S01]  /*15e80*/  FFMA.FTZ R45, R51, R2.reuse, -R28.reuse ;  /* 0x00000002332d7223 */ /* 0x180fe2000001081c */
[----:B------:R-:W-:Y:S01]  /*15e90*/  FSEL R39, R0, -INF , !P5 ;  /* 0xff80000000277808 */ /* 0x000fe20006800000 */
[--C-:B------:R-:W-:Y:S01]  /*15ea0*/  FFMA.FTZ R188, R53, R2, -R28.reuse ;  /* 0x0000000235bc7223 */ /* 0x100fe2000001081c */
[----:B------:R-:W-:Y:S01]  /*15eb0*/  FMNMX.FTZ R4, R75, R4, !PT ;  /* 0x000000044b047209 */ /* 0x000fe20007810000 */
[----:B------:R-:W2:Y:S01]  /*15ec0*/  MUFU.EX2 R198, R198 ;  /* 0x000000c600c67308 */ /* 0x000ea20000000800 */
[----:B------:R-:W-:Y:S01]  /*15ed0*/  FSEL R83, R38, -INF , !P6 ;  /* 0xff80000026537808 */ /* 0x000fe20007000000 */
[--C-:B------:R-:W-:Y:S01]  /*15ee0*/  FFMA.FTZ R47, R55, R2, -R28.reuse ;  /* 0x00000002372f7223 */ /* 0x100fe2000001081c */
[----:B------:R-:W-:Y:S01]  /*15ef0*/  FMNMX.FTZ R4, R33, R4, !PT ;  /* 0x0000000421047209 */ /* 0x000fe20007810000 */
[-CC-:B------:R-:W-:Y:S01]  /*15f00*/  FFMA.FTZ R190, R57, R2.reuse, -R28.reuse ;  /* 0x0000000239be7223 */ /* 0x180fe2000001081c */
[-CC-:B------:R-:W-:Y:S01]  /*15f10*/  FFMA.FTZ R49, R59, R2.reuse, -R28.reuse ;  /* 0x000000023b317223 */ /* 0x180fe2000001081c */
[--C-:B------:R-:W-:Y:S01]  /*15f20*/  FFMA.FTZ R184, R61, R2, -R28.reuse ;  /* 0x000000023db87223 */ /* 0x100fe2000001081c */
[----:B------:R-:W-:Y:S01]  /*15f30*/  FMNMX.FTZ R4, R77, R4, !PT ;  /* 0x000000044d047209 */ /* 0x000fe20007810000 */
[----:B------:R-:W3:Y:S01]  /*15f40*/  MUFU.EX2 R41, R41 ;  /* 0x0000002900297308 */ /* 0x000ee20000000800 */
[-CC-:B------:R-:W-:Y:S01]  /*15f50*/  FFMA.FTZ R51, R65, R2.reuse, -R28.reuse ;  /* 0x0000000241337223 */ /* 0x180fe2000001081c */
[--C-:B------:R-:W-:Y:S01]  /*15f60*/  FFMA.FTZ R186, R63, R2, -R28.reuse ;  /* 0x000000023fba7223 */ /* 0x100fe2000001081c */
[----:B------:R-:W-:Y:S01]  /*15f70*/  FMNMX.FTZ R4, R35, R4, !PT ;  /* 0x0000000423047209 */ /* 0x000fe20007810000 */
[----:B------:R-:W-:-:S03]  /*15f80*/  FFMA.FTZ R53, R67, R2, -R28 ;  /* 0x0000000243357223 */ /* 0x000fc6000001081c */
[----:B------:R-:W-:Y:S01]  /*15f90*/  FMNMX.FTZ R4, R37, R4, !PT ;  /* 0x0000000425047209 */ /* 0x000fe20007810000 */
[----:B------:R-:W4:Y:S03]  /*15fa0*/  MUFU.EX2 R192, R192 ;  /* 0x000000c000c07308 */ /* 0x000f260000000800 */
[----:B------:R-:W-:-:S04]  /*15fb0*/  FMNMX.FTZ R4, R79, R4, !PT ;  /* 0x000000044f047209 */ /* 0x000fc80007810000 */
[----:B------:R-:W-:Y:S01]  /*15fc0*/  FMNMX.FTZ R4, R39, R4, !PT ;  /* 0x0000000427047209 */ /* 0x000fe20007810000 */
[----:B------:R-:W5:Y:S03]  /*15fd0*/  MUFU.EX2 R43, R43 ;  /* 0x0000002b002b7308 */ /* 0x000f660000000800 */
[----:B------:R-:W-:-:S05]  /*15fe0*/  FMNMX.FTZ R4, R83, R4, !PT ;  /* 0x0000000453047209 */ /* 0x000fca0007810000 */
[----:B------:R-:W1:Y:S01]  /*15ff0*/  SHFL.BFLY PT, R85, R4, 0x2, 0x1f ;  /* 0x0c401f0004557f89 */ /* 0x000e6200000e0000 */
[----:B------:R-:W5:Y:S08]  /*16000*/  MUFU.EX2 R194, R194 ;  /* 0x000000c200c27308 */ /* 0x000f700000000800 */
[----:B------:R-:W5:Y:S08]  /*16010*/  MUFU.EX2 R45, R45 ;  /* 0x0000002d002d7308 */ /* 0x000f700000000800 */
[----:B------:R-:W-:Y:S01]  /*16020*/  MUFU.EX2 R188, R188 ;  /* 0x000000bc00bc7308 */ /* 0x000fe20000000800 */
[----:B-1----:R-:W-:-:S07]  /*16030*/  FMNMX.FTZ R85, R4, R85, !PT ;  /* 0x0000005504557209 */ /* 0x002fce0007810000 */
[----:B------:R-:W-:Y:S01]  /*16040*/  MUFU.EX2 R47, R47 ;  /* 0x0000002f002f7308 */ /* 0x000fe20000000800 */
[----:B------:R-:W1:Y:S07]  /*16050*/  SHFL.BFLY PT, R4, R85, 0x1, 0x1f ;  /* 0x0c201f0055047f89 */ /* 0x000e6e00000e0000 */
[----:B------:R-:W-:Y:S08]  /*16060*/  MUFU.EX2 R190, R190 ;  /* 0x000000be00be7308 */ /* 0x000ff00000000800 */
[----:B------:R-:W-:Y:S08]  /*16070*/  MUFU.EX2 R49, R49 ;  /* 0x0000003100317308 */ /* 0x000ff00000000800 */
[----:B------:R-:W-:Y:S01]  /*16080*/  MUFU.EX2 R184, R184 ;  /* 0x000000b800b87308 */ /* 0x000fe20000000800 */
[----:B-1----:R-:W-:-:S04]  /*16090*/  FMNMX.FTZ R4, R85, R4, !PT ;  /* 0x0000000455047209 */ /* 0x002fc80007810000 */
[C---:B------:R-:W-:Y:S01]  /*160a0*/  FSETP.NEU.FTZ.AND P4, PT, R4.reuse, -INF , PT ;  /* 0xff8000000400780b */ /* 0x040fe20003f9d000 */
[----:B------:R-:W-:Y:S02]  /*160b0*/  FMUL.FTZ R30, R4, R2 ;  /* 0x00000002041e7220 */ /* 0x000fe40000410000 */
[----:B------:R-:W-:Y:S03]  /*160c0*/  MUFU.EX2 R51, R51 ;  /* 0x0000003300337308 */ /* 0x000fe60000000800 */
[----:B------:R-:W-:-:S05]  /*160d0*/  FSEL R30, R30, RZ, P4 ;  /* 0x000000ff1e1e7208 */ /* 0x000fca0002000000 */
[----:B------:R-:W-:Y:S01]  /*160e0*/  MUFU.EX2 R186, R186 ;  /* 0x000000ba00ba7308 */ /* 0x000fe20000000800 */
[-CC-:B------:R-:W-:Y:S01]  /*160f0*/  FFMA.FTZ R197, R26, R2.reuse, -R30.reuse ;  /* 0x000000021ac57223 */ /* 0x180fe2000001081e */
[-CC-:B------:R-:W-:Y:S01]  /*16100*/  FFMA.FTZ R0, R5, R2.reuse, -R30.reuse ;  /* 0x0000000205007223 */ /* 0x180fe2000001081e */
[-CC-:B------:R-:W-:Y:S01]  /*16110*/  FFMA.FTZ R199, R69, R2.reuse, -R30.reuse ;  /* 0x0000000245c77223 */ /* 0x180fe2000001081e */
[-CC-:B------:R-:W-:Y:S01]  /*16120*/  FFMA.FTZ R26, R27, R2.reuse, -R30.reuse ;  /* 0x000000021b1a7223 */ /* 0x180fe2000001081e */
[-CC-:B------:R-:W-:Y:S01]  /*16130*/  FFMA.FTZ R193, R71, R2.reuse, -R30.reuse ;  /* 0x0000000247c17223 */ /* 0x180fe2000001081e */
[----:B0-----:R-:W-:Y:S01]  /*16140*/  FADD.FTZ R5, R196, R81 ;  /* 0x00000051c4057221 */ /* 0x001fe20000010000 */
[-CC-:B------:R-:W-:Y:S01]  /*16150*/  FFMA.FTZ R28, R29, R2.reuse, -R30.reuse ;  /* 0x000000021d1c7223 */ /* 0x180fe2000001081e */
[----:B------:R-:W-:Y:S01]  /*16160*/  MUFU.EX2 R197, R197 ;  /* 0x000000c500c57308 */ /* 0x000fe20000000800 */
[-CC-:B------:R-:W-:Y:S01]  /*16170*/  FFMA.FTZ R195, R73, R2.reuse, -R30.reuse ;  /* 0x0000000249c37223 */ /* 0x180fe2000001081e */
[----:B--2---:R-:W-:Y:S01]  /*16180*/  FADD.FTZ R36, R198, R5 ;  /* 0x00000005c6247221 */ /* 0x004fe20000010000 */
[-CC-:B------:R-:W-:Y:S01]  /*16190*/  FFMA.FTZ R32, R31, R2.reuse, -R30.reuse ;  /* 0x000000021f207223 */ /* 0x180fe2000001081e */
[-CC-:B------:R-:W-:Y:S01]  /*161a0*/  FFMA.FTZ R189, R75, R2.reuse, -R30.reuse ;  /* 0x000000024bbd7223 */ /* 0x180fe2000001081e */
[-C--:B------:R-:W-:Y:S01]  /*161b0*/  FFMA.FTZ R34, R33, R2.reuse, -R30 ;  /* 0x0000000221227223 */ /* 0x080fe2000001081e */
[----:B---3--:R-:W-:Y:S01]  /*161c0*/  FADD.FTZ R5, R41, R36 ;  /* 0x0000002429057221 */ /* 0x008fe20000010000 */
[-CC-:B------:R-:W-:Y:S01]  /*161d0*/  FFMA.FTZ R191, R77, R2.reuse, -R30.reuse ;  /* 0x000000024dbf7223 */ /* 0x180fe2000001081e */
[----:B------:R-:W0:Y:S01]  /*161e0*/  MUFU.EX2 R0, R0 ;  /* 0x0000000000007308 */ /* 0x000e220000000800 */
[-CC-:B------:R-:W-:Y:S01]  /*161f0*/  FFMA.FTZ R36, R35, R2.reuse, -R30.reuse ;  /* 0x0000000223247223 */ /* 0x180fe2000001081e */
[----:B----4-:R-:W-:Y:S01]  /*16200*/  FADD.FTZ R40, R192, R5 ;  /* 0x00000005c0287221 */ /* 0x010fe20000010000 */
[----:B------:R-:W1:Y:S01]  /*16210*/  @P2 LDC R31, c[0x0][0x44c] ;  /* 0x00011300ff1f2b82 */ /* 0x000e620000000800 */
[-CC-:B------:R-:W-:Y:S01]  /*16220*/  FFMA.FTZ R185, R37, R2.reuse, -R30.reuse ;  /* 0x0000000225b97223 */ /* 0x180fe2000001081e */
[-C--:B------:R-:W-:Y:S01]  /*16230*/  FFMA.FTZ R79, R79, R2.reuse, -R30 ;  /* 0x000000024f4f7223 */ /* 0x080fe2000001081e */
[----:B-----5:R-:W-:Y:S01]  /*16240*/  FADD.FTZ R27, R43, R40 ;  /* 0x000000282b1b7221 */ /* 0x020fe20000010000 */
[-CC-:B------:R-:W-:Y:S01]  /*16250*/  FFMA.FTZ R39, R39, R2.reuse, -R30.reuse ;  /* 0x0000000227277223 */ /* 0x180fe2000001081e */
[----:B------:R-:W2:Y:S01]  /*16260*/  MUFU.EX2 R199, R199 ;  /* 0x000000c700c77308 */ /* 0x000ea20000000800 */
[----:B------:R-:W-:Y:S01]  /*16270*/  FFMA.FTZ R83, R83, R2, -R30 ;  /* 0x0000000253537223 */ /* 0x000fe2000001081e */
[----:B------:R-:W-:Y:S01]  /*16280*/  FADD.FTZ R40, R194, R27 ;  /* 0x0000001bc2287221 */ /* 0x000fe20000010000 */
[----:B------:R-:W-:Y:S01]  /*16290*/  IMAD.MOV.U32 R29, RZ, RZ, R78 ;  /* 0x000000ffff1d7224 */ /* 0x000fe200078e004e */
[----:B------:R-:W-:-:S02]  /*162a0*/  F2FP.BF16.F32.PACK_AB R196, R81, R196 ;  /* 0x000000c451c4723e */ /* 0x000fc400000010ff */
[----:B------:R-:W-:Y:S01]  /*162b0*/  FADD.FTZ R27, R45, R40 ;  /* 0x000000282d1b7221 */ /* 0x000fe20000010000 */
[----:B------:R-:W-:Y:S01]  /*162c0*/  F2FP.BF16.F32.PACK_AB R198, R41, R198 ;  /* 0x000000c629c6723e */ /* 0x000fe200000010ff */
[----:B------:R-:W3:Y:S01]  /*162d0*/  MUFU.EX2 R26, R26 ;  /* 0x0000001a001a7308 */ /* 0x000ee20000000800 */
[----:B0-----:R-:W-:Y:S01]  /*162e0*/  FADD.FTZ R38, R197, R0 ;  /* 0x00000000c5267221 */ /* 0x001fe20000010000 */
[----:B------:R-:W-:Y:S01]  /*162f0*/  FADD.FTZ R40, R188, R27 ;  /* 0x0000001bbc287221 */ /* 0x000fe20000010000 */
[----:B------:R-:W-:Y:S02]  /*16300*/  F2FP.BF16.F32.PACK_AB R197, R0, R197 ;  /* 0x000000c500c5723e */ /* 0x000fe400000010ff */
[----:B------:R-:W-:Y:S01]  /*16310*/  F2FP.BF16.F32.PACK_AB R192, R43, R192 ;  /* 0x000000c02bc0723e */ /* 0x000fe200000010ff */
[----:B------:R-:W-:Y:S01]  /*16320*/  FADD.FTZ R27, R47, R40 ;  /* 0x000000282f1b7221 */ /* 0x000fe20000010000 */
[----:B------:R-:W-:Y:S01]  /*16330*/  F2FP.BF16.F32.PACK_AB R194, R45, R194 ;  /* 0x000000c22dc2723e */ /* 0x000fe200000010ff */
[----:B------:R-:W0:Y:S01]  /*16340*/  MUFU.EX2 R193, R193 ;  /* 0x000000c100c17308 */ /* 0x000e220000000800 */
[----:B--2---:R-:W-:Y:S01]  /*16350*/  FADD.FTZ R5, R199, R38 ;  /* 0x00000026c7057221 */ /* 0x004fe20000010000 */
[----:B------:R-:W-:Y:S01]  /*16360*/  FADD.FTZ R40, R190, R27 ;  /* 0x0000001bbe287221 */ /* 0x000fe20000010000 */
[----:B-1----:R-:W-:Y:S01]  /*16370*/  @P2 IMAD.HI.U32 R31, R78, R31, RZ ;  /* 0x0000001f4e1f2227 */ /* 0x002fe200078e00ff */
[----:B------:R-:W-:-:S03]  /*16380*/  F2FP.BF16.F32.PACK_AB R188, R47, R188 ;  /* 0x000000bc2fbc723e */ /* 0x000fc600000010ff */
[C---:B------:R-:W-:Y:S01]  /*16390*/  FADD.FTZ R27, R49.reuse, R40 ;  /* 0x00000028311b7221 */ /* 0x040fe20000010000 */
[----:B------:R-:W-:Y:S01]  /*163a0*/  F2FP.BF16.F32.PACK_AB R190, R49, R190 ;  /* 0x000000be31be723e */ /* 0x000fe200000010ff */
[----:B------:R-:W1:Y:S01]  /*163b0*/  MUFU.EX2 R28, R28 ;  /* 0x0000001c001c7308 */ /* 0x000e620000000800 */
[----:B---3--:R-:W-:Y:S01]  /*163c0*/  FADD.FTZ R38, R26, R5 ;  /* 0x000000051a267221 */ /* 0x008fe20000010000 */
[----:B------:R-:W-:Y:S01]  /*163d0*/  FADD.FTZ R40, R184, R27 ;  /* 0x0000001bb8287221 */ /* 0x000fe20000010000 */
[----:B------:R-:W-:Y:S02]  /*163e0*/  @P2 SHF.R.U32.HI R29, RZ, R42, R31 ;  /* 0x0000002aff1d2219 */ /* 0x000fe4000001161f */
[C---:B------:R-:W-:Y:S01]  /*163f0*/  F2FP.BF16.F32.PACK_AB R184, R51.reuse, R184 ;  /* 0x000000b833b8723e */ /* 0x040fe200000010ff */
[----:B------:R-:W-:Y:S01]  /*16400*/  FADD.FTZ R27, R51, R40 ;  /* 0x00000028331b7221 */ /* 0x000fe20000010000 */
[----:B------:R-:W-:Y:S01]  /*16410*/  F2FP.BF16.F32.PACK_AB R199, R26, R199 ;  /* 0x000000c71ac7723e */ /* 0x000fe200000010ff */
[----:B------:R-:W2:Y:S01]  /*16420*/  MUFU.EX2 R195, R195 ;  /* 0x000000c300c37308 */ /* 0x000ea20000000800 */
[----:B0-----:R-:W-:Y:S01]  /*16430*/  FADD.FTZ R5, R193, R38 ;  /* 0x00000026c1057221 */ /* 0x001fe20000010000 */
[----:B------:R-:W-:-:S02]  /*16440*/  IMAD.IADD R29, R154, 0x1, R29 ;  /* 0x000000019a1d7824 */ /* 0x000fc400078e021d */
[----:B------:R-:W-:Y:S02]  /*16450*/  FADD.FTZ R42, R186, R27 ;  /* 0x0000001bba2a7221 */ /* 0x000fe40000010000 */
[----:B------:R-:W-:Y:S02]  /*16460*/  IMAD.IADD R24, R29, 0x1, R24 ;  /* 0x000000011d187824 */ /* 0x000fe400078e0218 */
[----:B------:R-:W0:Y:S01]  /*16470*/  MUFU.EX2 R32, R32 ;  /* 0x0000002000207308 */ /* 0x000e220000000800 */
[C---:B-1----:R-:W-:Y:S01]  /*16480*/  FADD.FTZ R38, R28.reuse, R5 ;  /* 0x000000051c267221 */ /* 0x042fe20000010000 */
[----:B------:R-:W-:-:S06]  /*16490*/  F2FP.BF16.F32.PACK_AB R193, R28, R193 ;  /* 0x000000c11cc1723e */ /* 0x000fcc00000010ff */
        /* <DEDUP_REMOVED lines=21> */
[----:B-1----:R-:W-:-:S04]  /*165f0*/  FADD.FTZ R5, R39, R0 ;  /* 0x0000000027057221 */ /* 0x002fc80000010000 */
[C---:B--2---:R-:W-:Y:S01]  /*16600*/  FADD.FTZ R226, R38.reuse, R5 ;  /* 0x0000000526e27221 */ /* 0x044fe20000010000 */
[----:B------:R-:W-:Y:S01]  /*16610*/  F2FP.BF16.F32.PACK_AB R187, R38, R39 ;  /* 0x0000002726bb723e */ /* 0x000fe200000010ff */
[----:B------:R-:W-:Y:S02]  /*16620*/  VIADD R5, R100, 0xfffffffe ;  /* 0xfffffffe64057836 */ /* 0x000fe40000000000 */
[C---:B0-----:R-:W-:Y:S01]  /*16630*/  FADD.FTZ R227, R53.reuse, R42 ;  /* 0x0000002a35e37221 */ /* 0x041fe20000010000 */
[----:B------:R-:W-:Y:S01]  /*16640*/  F2FP.BF16.F32.PACK_AB R186, R53, R186 ;  /* 0x000000ba35ba723e */ /* 0x000fe200000010ff */
        /* <DEDUP_REMOVED lines=12> */
.L_x_1732:
[----:B------:R-:W-:-:S13]  /*16710*/  ISETP.NE.AND P4, PT, R25, 0x1, PT ;  /* 0x000000011900780c */ /* 0x000fda0003f85270 */
[----:B------:R-:W0:Y:S02]  /*16720*/  @P4 LDC.64 R26, c[0x0][0x9e8] ;  /* 0x00027a00ff1a4b82 */ /* 0x000e240000000a00 */
[----:B0-----:R-:W-:-:S05]  /*16730*/  @P4 IMAD.HI.U32 R26, R0, R26, RZ ;  /* 0x0000001a001a4227 */ /* 0x001fca00078e00ff */
[----:B------:R-:W-:-:S07]  /*16740*/  @P4 SHF.R.U32.HI R0, RZ, R27, R26 ;  /* 0x0000001bff004219 */ /* 0x000fce000001161a */
.L_x_1733:
[----:B------:R-:W-:Y:S05]  /*16750*/  BSYNC B0 ;  /* 0x0000000000007941 */ /* 0x000fea0003800000 */
.L_x_1731:
[----:B------:R-:W-:-:S05]  /*16760*/  IMAD R25, R0, R25, R25 ;  /* 0x0000001900197224 */ /* 0x000fca00078e0219 */
[----:B------:R-:W-:-:S07]  /*16770*/  VIMNMX R24, R24, R25, PT ;  /* 0x0000001918187248 */ /* 0x000fce0003fe0100 */
.L_x_1730:
[----:B------:R-:W2:Y:S01]  /*16780*/  LDL R26, [R1+0x38] ;  /* 0x00003800011a7983 */ /* 0x000ea20000100800 */
[----:B------:R-:W-:Y:S01]  /*16790*/  SHF.R.S32.HI R25, RZ, 0x1f, R24 ;  /* 0x0000001fff197819 */ /* 0x000fe20000011418 */
[----:B------:R-:W-:Y:S01]  /*167a0*/  BSSY B0, `(.L_x_1734) ;  /* 0x000033d000007945 */ /* 0x000fe20003800000 */
[----:B------:R-:W-:Y:S01]  /*167b0*/  IMAD.MOV.U32 R0, RZ, RZ, 0x3f800000 ;  /* 0x3f800000ff007424 */ /* 0x000fe200078e00ff */
[----:B------:R-:W-:Y:S02]  /*167c0*/  CS2R R150, SRZ ;  /* 0x0000000000967805 */ /* 0x000fe4000001ff00 */
        /* <DEDUP_REMOVED lines=64> */
[----:B--2---:R-:W-:Y:S02]  /*16bd0*/  VIMNMX R26, R26, R24, !PT ;  /* 0x000000181a1a7248 */ /* 0x004fe40007fe0100 */
[----:B------:R-:W-:Y:S02]  /*16be0*/  CS2R R24, SRZ ;  /* 0x0000000000187805 */ /* 0x000fe4000001ff00 */
[----:B------:R-:W-:Y:S01]  /*16bf0*/  ISETP.GE.AND P4, PT, R5, R26, PT ;  /* 0x0000001a0500720c */ /* 0x000fe20003f86270 */
[----:B------:R0:W-:Y:S02]  /*16c00*/  STL [R1+0x18], R26 ;  /* 0x0000181a01007387 */ /* 0x0001e40000100800 */
[----:B0-----:R-:W-:-:S10]  /*16c10*/  CS2R R26, SRZ ;  /* 0x00000000001a7805 */ /* 0x001fd4000001ff00 */
[----:B------:R-:W-:Y:S05]  /*16c20*/  @!P4 BRA `(.L_x_1735) ;  /* 0x0000002c00d0c947 */ /* 0x000fea0003800000 */
[----:B------:R-:W-:Y:S01]  /*16c30*/  BSSY B1, `(.L_x_1736) ;  /* 0x00002ef000017945 */ /* 0x000fe20003800000 */
[----:B------:R-:W-:Y:S02]  /*16c40*/  IMAD.MOV.U32 R0, RZ, RZ, 0x3f800000 ;  /* 0x3f800000ff007424 */ /* 0x000fe400078e00ff */
[----:B------:R-:W-:-:S07]  /*16c50*/  IMAD.MOV.U32 R151, RZ, RZ, RZ ;  /* 0x000000ffff977224 */ /* 0x000fce00078e00ff */
.L_x_1755:
[----:B------:R-:W-:-:S05]  /*16c60*/  VIADD R232, R22, 0x1 ;  /* 0x0000000116e87836 */ /* 0x000fca0000000000 */
[----:B------:R-:W-:-:S04]  /*16c70*/  ISETP.NE.AND P4, PT, R232, 0x2, PT ;  /* 0x00000002e800780c */ /* 0x000fc80003f85270 */
[----:B------:R-:W-:Y:S02]  /*16c80*/  SEL R231, RZ, 0x1, P4 ;  /* 0x00000001ffe77807 */ /* 0x000fe40002000000 */
[----:B------:R-:W-:Y:S02]  /*16c90*/  SEL R232, R232, RZ, P4 ;  /* 0x000000ffe8e87207 */ /* 0x000fe40002000000 */
[----:B------:R-:W-:Y:S01]  /*16ca0*/  LOP3.LUT R231, R218, R231, RZ, 0x3c, !PT ;  /* 0x000000e7dae77212 */ /* 0x000fe200078e3cff */
[----:B------:R-:W-:Y:S06]  /*16cb0*/  @!P0 BRA `(.L_x_1737) ;  /* 0x0000000000048947 */ /* 0x000fec0003800000 */
[----:B------:R-:W-:Y:S01]  /*16cc0*/  BPT.TRAP 0x1 ;  /* 0x000000040000795c */ /* 0x000fe20000300000 */
.L_x_1737:
[----:B------:R-:W-:Y:S01]  /*16cd0*/  IMAD R2, R232, 0x8, R16 ;  /* 0x00000008e8027824 */ /* 0x000fe200078e0210 */
[----:B------:R-:W-:-:S04]  /*16ce0*/  SHF.L.U32 R154, R231, 0x1f, RZ ;  /* 0x0000001fe79a7819 */ /* 0x000fc800000006ff */
[----:B------:R0:W1:Y:S01]  /*16cf0*/  SYNCS.PHASECHK.TRANS64.TRYWAIT P4, [R2+URZ+0x30830], R154 ;  /* 0x0308309a020075a7 */ /* 0x000062000808017f */
[----:B------:R-:W-:Y:S05]  /*16d00*/  @!P0 BRA `(.L_x_1738) ;  /* 0x0000000000048947 */ /* 0x000fea0003800000 */
[----:B------:R-:W-:Y:S01]  /*16d10*/  BPT.TRAP 0x1 ;  /* 0x000000040000795c */ /* 0x000fe20000300000 */
.L_x_1738:
[----:B------:R-:W-:Y:S01]  /*16d20*/  IMAD R153, R232, 0x800, R237 ;  /* 0x00000800e8997824 */ /* 0x000fe200078e02ed */
[----:B------:R-:W-:Y:S03]  /*16d30*/  BSSY B2, `(.L_x_1739) ;  /* 0x0000006000027945 */ /* 0x000fe60003800000 */
[C---:B------:R-:W-:Y:S02]  /*16d40*/  VIADD R158, R153.reuse, 0x2 ;  /* 0x00000002999e7836 */ /* 0x040fe40000000000 */
[----:B------:R-:W-:Y:S01]  /*16d50*/  VIADD R157, R153, 0x4 ;  /* 0x00000004999d7836 */ /* 0x000fe20000000000 */
[----:B-1----:R-:W-:Y:S06]  /*16d60*/  @P4 BRA `(.L_x_1740) ;  /* 0x0000000000084947 */ /* 0x002fec0003800000 */
[----:B------:R-:W1:Y:S02]  /*16d70*/  SYNCS.PHASECHK.TRANS64.TRYWAIT P4, [R2+URZ+0x30830], R154 ;  /* 0x0308309a020075a7 */ /* 0x000e64000808017f */
[----:B-1----:R-:W-:Y:S05]  /*16d80*/  @!P4 BRA `(.L_x_1741) ;  /* 0x0000019400dcc947 */ /* 0x002fea0003800000 */
.L_x_1740:
[----:B------:R-:W-:Y:S05]  /*16d90*/  BSYNC B2 ;  /* 0x0000000000027941 */ /* 0x000fea0003800000 */
.L_x_1739:
[----:B01----:R-:W-:Y:S02]  /*16da0*/  IMAD.MOV.U32 R154, RZ, RZ, R153 ;  /* 0x000000ffff9a7224 */ /* 0x003fe400078e0099 */
[-C--:B------:R-:W-:Y:S01]  /*16db0*/  FMUL.FTZ R24, R24, R152.reuse ;  /* 0x0000009818187220 */ /* 0x080fe20000410000 */
[----:B------:R-:W-:Y:S02]  /*16dc0*/  VIADD R156, R153, 0x6 ;  /* 0x00000006999c7836 */ /* 0x000fe40000000000 */
[-C--:B------:R-:W-:Y:S01]  /*16dd0*/  FMUL.FTZ R25, R25, R152.reuse ;  /* 0x0000009819197220 */ /* 0x080fe20000410000 */
[----:B------:R-:W-:Y:S01]  /*16de0*/  IMAD.MOV.U32 R155, RZ, RZ, 0x40000040 ;  /* 0x40000040ff9b7424 */ /* 0x000fe200078e00ff */
[----:B------:R-:W-:Y:S01]  /*16df0*/  R2UR UR6, R154 ;  /* 0x000000009a0672ca */ /* 0x000fe200000e0000 */
[----:B------:R-:W-:Y:S01]  /*16e00*/  IMAD.MOV.U32 R154, RZ, RZ, R158 ;  /* 0x000000ffff9a7224 */ /* 0x000fe200078e009e */
[----:B------:R-:W-:Y:S01]  /*16e10*/  R2UR UR10, R156 ;  /* 0x000000009c0a72ca */ /* 0x000fe200000e0000 */
[----:B------:R-:W-:Y:S01]  /*16e20*/  VIADD R158, R153, 0x204 ;  /* 0x00000204999e7836 */ /* 0x000fe20000000000 */
[----:B------:R-:W-:Y:S01]  /*16e30*/  R2UR UR5, R155 ;  /* 0x000000009b0572ca */ /* 0x000fe200000e0000 */
[C---:B------:R-:W-:Y:S01]  /*16e40*/  VIADD R156, R153.reuse, 0x202 ;  /* 0x00000202999c7836 */ /* 0x040fe20000000000 */
[----:B------:R-:W-:Y:S01]  /*16e50*/  R2UR UR4, R154 ;  /* 0x000000009a0472ca */ /* 0x000fe200000e0000 */
[----:B------:R-:W-:Y:S01]  /*16e60*/  IMAD.MOV.U32 R154, RZ, RZ, R157 ;  /* 0x000000ffff9a7224 */ /* 0x000fe200078e009d */
[----:B------:R-:W-:Y:S01]  /*16e70*/  R2UR UR22, R158 ;  /* 0x000000009e1672ca */ /* 0x000fe200000e0000 */
[----:B------:R-:W-:Y:S01]  /*16e80*/  IMAD.MOV.U32 R157, RZ, RZ, 0x40000040 ;  /* 0x40000040ff9d7424 */ /* 0x000fe200078e00ff */
[----:B------:R-:W-:Y:S01]  /*16e90*/  R2UR UR18, R156 ;  /* 0x000000009c1272ca */ /* 0x000fe200000e0000 */
[C---:B------:R-:W-:Y:S01]  /*16ea0*/  VIADD R158, R153.reuse, 0x400 ;  /* 0x00000400999e7836 */ /* 0x040fe20000000000 */
[----:B------:R-:W-:Y:S01]  /*16eb0*/  R2UR UR8, R154 ;  /* 0x000000009a0872ca */ /* 0x000fe200000e0000 */
[----:B------:R-:W-:Y:S01]  /*16ec0*/  VIADD R154, R153, 0x200 ;  /* 0x00000200999a7836 */ /* 0x000fe20000000000 */
[----:B------:R-:W-:Y:S01]  /*16ed0*/  R2UR UR11, R157 ;  /* 0x000000009d0b72ca */ /* 0x000fe200000e0000 */
[C---:B------:R-:W-:Y:S01]  /*16ee0*/  VIADD R156, R153.reuse, 0x402 ;  /* 0x00000402999c7836 */ /* 0x040fe20000000000 */
[----:B------:R-:W-:Y:S01]  /*16ef0*/  R2UR UR30, R158 ;  /* 0x000000009e1e72ca */ /* 0x000fe200000e0000 */
[C---:B------:R-:W-:Y:S01]  /*16f00*/  VIADD R158, R153.reuse, 0x406 ;  /* 0x00000406999e7836 */ /* 0x040fe20000000000 */
[----:B------:R-:W-:Y:S01]  /*16f10*/  R2UR UR14, R154 ;  /* 0x000000009a0e72ca */ /* 0x000fe200000e0000 */
[----:B------:R-:W-:Y:S01]  /*16f20*/  VIADD R154, R153, 0x206 ;  /* 0x00000206999a7836 */ /* 0x000fe20000000000 */
[----:B------:R-:W-:Y:S01]  /*16f30*/  MOV R228, UR10 ;  /* 0x0000000a00e47c02 */ /* 0x000fe20008000f00 */
[----:B------:R-:W-:Y:S01]  /*16f40*/  UMOV UR10, UR4 ;  /* 0x00000004000a7c82 */ /* 0x000fe20008000000 */
[----:B------:R-:W-:Y:S01]  /*16f50*/  R2UR UR7, R155 ;  /* 0x000000009b0772ca */ /* 0x000fe200000e0000 */
[----:B------:R-:W-:Y:S01]  /*16f60*/  IMAD.MOV.U32 R159, RZ, RZ, 0x40000040 ;  /* 0x40000040ff9f7424 */ /* 0x000fe200078e00ff */
[----:B------:R-:W-:Y:S01]  /*16f70*/  R2UR UR26, R154 ;  /* 0x000000009a1a72ca */ /* 0x000fe200000e0000 */
[C---:B------:R-:W-:Y:S01]  /*16f80*/  VIADD R154, R153.reuse, 0x404 ;  /* 0x00000404999a7836 */ /* 0x040fe20000000000 */
[----:B------:R-:W-:Y:S01]  /*16f90*/  R2UR UR34, R156 ;  /* 0x000000009c2272ca */ /* 0x000fe200000e0000 */
[C---:B------:R-:W-:Y:S01]  /*16fa0*/  VIADD R156, R153.reuse, 0x604 ;  /* 0x00000604999c7836 */ /* 0x040fe20000000000 */
[----:B------:R-:W-:Y:S01]  /*16fb0*/  MOV R229, UR11 ;  /* 0x0000000b00e57c02 */ /* 0x000fe20008000f00 */
[----:B------:R-:W-:Y:S01]  /*16fc0*/  UMOV UR11, UR5 ;  /* 0x00000005000b7c82 */ /* 0x000fe20008000000 */
[----:B------:R-:W-:Y:S01]  /*16fd0*/  R2UR UR38, R154 ;  /* 0x000000009a2672ca */ /* 0x000fe200000e0000 */
[C---:B------:R-:W-:Y:S01]  /*16fe0*/  VIADD R154, R153.reuse, 0x600 ;  /* 0x00000600999a7836 */ /* 0x040fe20000000000 */
[----:B------:R-:W-:Y:S01]  /*16ff0*/  R2UR UR42, R158 ;  /* 0x000000009e2a72ca */ /* 0x000fe200000e0000 */
[C---:B------:R-:W-:Y:S01]  /*17000*/  VIADD R158, R153.reuse, 0x602 ;  /* 0x00000602999e7836 */ /* 0x040fe20000000000 */
[----:B------:R-:W-:Y:S01]  /*17010*/  R2UR UR4, R6 ;  /* 0x00000000060472ca */ /* 0x000fe200000e0000 */
[-C--:B------:R-:W-:Y:S01]  /*17020*/  FMUL.FTZ R28, R28, R152.reuse ;  /* 0x000000981c1c7220 */ /* 0x080fe20000410000 */
[----:B------:R-:W-:Y:S01]  /*17030*/  R2UR UR46, R154 ;  /* 0x000000009a2e72ca */ /* 0x000fe200000e0000 */
[----:B------:R-:W-:Y:S01]  /*17040*/  VIADD R154, R153, 0x606 ;  /* 0x00000606999a7836 */ /* 0x000fe20000000000 */
[----:B------:R-:W-:Y:S01]  /*17050*/  R2UR UR5, R7 ;  /* 0x00000000070572ca */ /* 0x000fe200000e0000 */
[-C--:B------:R-:W-:Y:S01]  /*17060*/  FMUL.FTZ R29, R29, R152.reuse ;  /* 0x000000981d1d7220 */ /* 0x080fe20000410000 */
[C---:B------:R-:W-:Y:S01]  /*17070*/  R2UR UR9, R155.reuse ;  /* 0x000000009b0972ca */ /* 0x040fe200000e0000 */
[-C--:B------:R-:W-:Y:S01]  /*17080*/  FMUL.FTZ R32, R32, R152.reuse ;  /* 0x0000009820207220 */ /* 0x080fe20000410000 */
[----:B------:R-:W-:Y:S01]  /*17090*/  R2UR UR15, R155 ;  /* 0x000000009b0f72ca */ /* 0x000fe200000e0000 */
        /* <DEDUP_REMOVED lines=73> */
[----:B------:R-:W-:Y:S01]  /*17530*/  R2UR UR12, R214 ;  /* 0x00000000d60c72ca */ /* 0x000fe200000e0000 */
[----:B------:R-:W-:Y:S01]  /*17540*/  WARPGROUP.ARRIVE ;  /* 0x00000000000079c5 */ /* 0x000fe20000000000 */
[----:B------:R-:W-:Y:S01]  /*17550*/  R2UR UR13, R215 ;  /* 0x00000000d70d72ca */ /* 0x000fe200000e0000 */
[-C--:B------:R-:W-:Y:S01]  /*17560*/  FMUL.FTZ R26, R26, R0.reuse ;  /* 0x000000001a1a7220 */ /* 0x080fe20000410000 */
[----:B------:R-:W-:Y:S01]  /*17570*/  R2UR UR16, R212 ;  /* 0x00000000d41072ca */ /* 0x000fe200000e0000 */
[-C--:B------:R-:W-:Y:S01]  /*17580*/  FMUL.FTZ R27, R27, R0.reuse ;  /* 0x000000001b1b7220 */ /* 0x080fe20000410000 */
[----:B------:R-:W-:Y:S01]  /*17590*/  R2UR UR17, R213 ;  /* 0x00000000d51172ca */ /* 0x000fe200000e0000 */
[----:B------:R-:W-:Y:S01]  /*175a0*/  HGMMA.64x64x16.F32.BF16 R152, gdesc[UR4], RZ, !UPT, gsb0 ;  /* 0x00e00000049879f0 */ /* 0x000fe2000c0018ff */
[----:B------:R-:W-:Y:S01]  /*175b0*/  UMOV UR6, UR8 ;  /* 0x0000000800067c82 */ /* 0x000fe20008000000 */
[----:B------:R-:W-:Y:S01]  /*175c0*/  UMOV UR7, UR9 ;  /* 0x0000000900077c82 */ /* 0x000fe20008000000 */
        /* <DEDUP_REMOVED lines=92> */
[----:B------:R-:W-:Y:S01]  /*17b90*/  FMUL.FTZ R151, R151, R0 ;  /* 0x0000000097977220 */ /* 0x000fe20000410000 */
[----:B------:R-:W-:-:S02]  /*17ba0*/  WARPGROUP.DEPBAR.LE gsb0, 0x0 ;  /* 0x00008000000079c5 */ /* 0x000fc40000010000 */
        /* <DEDUP_REMOVED lines=44> */
.L_x_1742:
[----:B------:R-:W-:Y:S01]  /*17e70*/  SHF.L.U32 R218, R218, 0x1f, RZ ;  /* 0x0000001fdada7819 */ /* 0x000fe200000006ff */
[----:B------:R-:W-:-:S04]  /*17e80*/  IMAD R0, R22, 0x8, R16 ;  /* 0x0000000816007824 */ /* 0x000fc800078e0210 */
[----:B------:R0:W1:Y:S01]  /*17e90*/  SYNCS.PHASECHK.TRANS64.TRYWAIT P4, [R0+URZ+0x30850], R218 ;  /* 0x030850da000075a7 */ /* 0x000062000808017f */
[----:B------:R-:W-:Y:S05]  /*17ea0*/  @!P0 BRA `(.L_x_1743) ;  /* 0x0000000000048947 */ /* 0x000fea0003800000 */
[----:B------:R-:W-:Y:S01]  /*17eb0*/  BPT.TRAP 0x1 ;  /* 0x000000040000795c */ /* 0x000fe20000300000 */
.L_x_1743:
[----:B------:R-:W-:Y:S04]  /*17ec0*/  BSSY B2, `(.L_x_1744) ;  /* 0x0000004000027945 */ /* 0x000fe80003800000 */
[----:B-1----:R-:W-:Y:S05]  /*17ed0*/  @P4 BRA `(.L_x_1745) ;  /* 0x0000000000084947 */ /* 0x002fea0003800000 */
[----:B------:R-:W1:Y:S02]  /*17ee0*/  SYNCS.PHASECHK.TRANS64.TRYWAIT P4, [R0+URZ+0x30850], R218 ;  /* 0x030850da000075a7 */ /* 0x000e64000808017f */
[----:B-1----:R-:W-:Y:S05]  /*17ef0*/  @!P4 BRA `(.L_x_1746) ;  /* 0x000001840094c947 */ /* 0x002fea0003800000 */
.L_x_1745:
[----:B------:R-:W-:Y:S05]  /*17f00*/  BSYNC B2 ;  /* 0x0000000000027941 */ /* 0x000fea0003800000 */
.L_x_1744:
[----:B------:R-:W2:Y:S01]  /*17f10*/  LDL R228, [R1+0x8] ;  /* 0x0000080001e47983 */ /* 0x000ea20000100800 */
[----:B01----:R-:W-:Y:S02]  /*17f20*/  VIADD R218, R16, 0x400 ;  /* 0x0000040010da7836 */ /* 0x003fe40000000000 */
[----:B------:R-:W-:Y:S01]  /*17f30*/  IMAD.MOV.U32 R229, RZ, RZ, 0x40000040 ;  /* 0x40000040ffe57424 */ /* 0x000fe200078e00ff */
[----:B------:R-:W-:Y:S01]  /*17f40*/  WARPGROUP.ARRIVE ;  /* 0x00000000000079c5 */ /* 0x000fe20000000000 */
[----:B------:R-:W-:Y:S01]  /*17f50*/  ULDC UR5, c[0x0][0x9d8] ;  /* 0x0002760000057ab9 */ /* 0x000fe20000000800 */
[----:B------:R-:W-:-:S04]  /*17f60*/  SHF.R.U32.HI R218, RZ, 0x4, R218 ;  /* 0x00000004ffda7819 */ /* 0x000fc800000116da */
[----:B------:R-:W-:-:S04]  /*17f70*/  LOP3.LUT R218, R218, 0x3fff, RZ, 0xc0, !PT ;  /* 0x00003fffdada7812 */ /* 0x000fc800078ec0ff */
[----:B------:R-:W-:Y:S02]  /*17f80*/  LOP3.LUT R218, R218, 0x2000000, RZ, 0xfc, !PT ;  /* 0x02000000dada7812 */ /* 0x000fe400078efcff */
[----:B------:R-:W-:Y:S02]  /*17f90*/  R2UR UR7, R229 ;  /* 0x00000000e50772ca */ /* 0x000fe400000e0000 */
[----:B--2---:R-:W-:Y:S01]  /*17fa0*/  R2UR UR4, R228 ;  /* 0x00000000e40472ca */ /* 0x004fe200000e0000 */
[----:B------:R-:W-:Y:S02]  /*17fb0*/  IMAD R228, R22, 0x800, R218 ;  /* 0x0000080016e47824 */ /* 0x000fe400078e02da */
[----:B------:R-:W2:Y:S01]  /*17fc0*/  LDL R218, [R1+0x34] ;  /* 0x0000340001da7983 */ /* 0x000ea20000100800 */
[----:B------:R-:W-:Y:S01]  /*17fd0*/  IMAD.MOV.U32 R229, RZ, RZ, 0x40000040 ;  /* 0x40000040ffe57424 */ /* 0x000fe200078e00ff */
[----:B------:R-:W0:Y:S01]  /*17fe0*/  @P2 LDC R22, c[0x0][0x44c] ;  /* 0x00011300ff162b82 */ /* 0x000e220000000800 */
[----:B------:R-:W-:-:S13]  /*17ff0*/  R2UR UR6, R228 ;  /* 0x00000000e40672ca */ /* 0x000fda00000e0000 */
[----:B------:R-:W-:Y:S03]  /*18000*/  HGMMA.64x256x16.F32.BF16 R24, R196, gdesc[UR4].tnspB, R24, gsb0 ;  /* 0x43e00004c4187df0 */ /* 0x000fe60008001818 */
[----:B------:R-:W-:Y:S02]  /*18010*/  WARPGROUP.DEPBAR.LE gsb0, 0x0 ;  /* 0x00008000000079c5 */ /* 0x000fe40000010000 */
[----:B------:R-:W-:Y:S01]  /*18020*/  VIADD R196, R228, 0x80 ;  /* 0x00000080e4c47836 */ /* 0x000fe20000000000 */
[----:B------:R-:W2:Y:S01]  /*18030*/  LDL R199, [R1+0x14] ;  /* 0x0000140001c77983 */ /* 0x000ea20000100800 */
[----:B------:R-:W-:Y:S01]  /*18040*/  IMAD.MOV.U32 R197, RZ, RZ, 0x40000040 ;  /* 0x40000040ffc57424 */ /* 0x000fe200078e00ff */
[----:B------:R-:W-:Y:S01]  /*18050*/  WARPGROUP.ARRIVE ;  /* 0x00000000000079c5 */ /* 0x000fe20000000000 */
[----:B------:R-:W-:Y:S01]  /*18060*/  @!P1 VIADD R2, R2, 0x30840 ;  /* 0x0003084002029836 */ /* 0x000fe20000000000 */
[----:B------:R-:W-:Y:S01]  /*18070*/  R2UR UR6, R196 ;  /* 0x00000000c40672ca */ /* 0x000fe200000e0000 */
[----:B------:R-:W-:Y:S01]  /*18080*/  FMUL.FTZ R152, R152, UR5 ;  /* 0x0000000598987c20 */ /* 0x000fe20008410000 */
[----:B------:R-:W-:Y:S01]  /*18090*/  R2UR UR7, R197 ;  /* 0x00000000c50772ca */ /* 0x000fe200000e0000 */
[----:B------:R-:W-:Y:S01]  /*180a0*/  FMUL.FTZ R157, R157, UR5 ;  /* 0x000000059d9d7c20 */ /* 0x000fe20008410000 */
[----:B------:R-:W-:Y:S01]  /*180b0*/  @!P1 PRMT R2, RZ, 0x654, R2 ;  /* 0x00000654ff029816 */ /* 0x000fe20000000002 */
[----:B------:R-:W-:Y:S01]  /*180c0*/  FMUL.FTZ R160, R160, UR5 ;  /* 0x00000005a0a07c20 */ /* 0x000fe20008410000 */
[----:B------:R-:W-:Y:S01]  /*180d0*/  FMUL.FTZ R169, R169, UR5 ;  /* 0x00000005a9a97c20 */ /* 0x000fe20008410000 */
[----:B------:R-:W-:Y:S01]  /*180e0*/  FMUL.FTZ R173, R173, UR5 ;  /* 0x00000005adad7c20 */ /* 0x000fe20008410000 */
[----:B------:R-:W1:Y:S10]  /*180f0*/  MUFU.TANH R152, R152 ;  /* 0x0000009800987308 */ /* 0x000e740000002400 */
[----:B------:R-:W-:Y:S01]  /*18100*/  HGMMA.64x256x16.F32.BF16 R24, R192, gdesc[UR4].tnspB, R24, gsb0 ;  /* 0x43e00004c0187df0 */ /* 0x000fe20008001818 */
[----:B------:R-:W3:Y:S08]  /*18110*/  MUFU.TANH R157, R157 ;  /* 0x0000009d009d7308 */ /* 0x000ef00000002400 */
[----:B------:R-:W4:Y:S08]  /*18120*/  MUFU.TANH R160, R160 ;  /* 0x000000a000a07308 */ /* 0x000f300000002400 */
[----:B------:R-:W0:Y:S08]  /*18130*/  MUFU.TANH R169, R169 ;  /* 0x000000a900a97308 */ /* 0x000e300000002400 */
[----:B------:R-:W0:Y:S01]  /*18140*/  MUFU.TANH R173, R173 ;  /* 0x000000ad00ad7308 */ /* 0x000e220000002400 */
[----:B------:R-:W-:-:S02]  /*18150*/  WARPGROUP.DEPBAR.LE gsb0, 0x0 ;  /* 0x00008000000079c5 */ /* 0x000fc40000010000 */
[C---:B------:R-:W-:Y:S01]  /*18160*/  VIADD R192, R228.reuse, 0x100 ;  /* 0x00000100e4c07836 */ /* 0x040fe20000000000 */
[----:B------:R-:W-:Y:S01]  /*18170*/  WARPGROUP.ARRIVE ;  /* 0x00000000000079c5 */ /* 0x000fe20000000000 */
[----:B------:R-:W-:Y:S02]  /*18180*/  IMAD.MOV.U32 R193, RZ, RZ, 0x40000040 ;  /* 0x40000040ffc17424 */ /* 0x000fe400078e00ff */
[----:B------:R-:W-:Y:S01]  /*18190*/  VIADD R228, R228, 0x180 ;  /* 0x00000180e4e47836 */ /* 0x000fe20000000000 */
[----:B------:R-:W-:Y:S02]  /*181a0*/  R2UR UR6, R192 ;  /* 0x00000000c00672ca */ /* 0x000fe400000e0000 */
[----:B------:R-:W-:-:S13]  /*181b0*/  R2UR UR7, R193 ;  /* 0x00000000c10772ca */ /* 0x000fda00000e0000 */
[----:B------:R-:W-:Y:S01]  /*181c0*/  HGMMA.64x256x16.F32.BF16 R24, R188, gdesc[UR4].tnspB, R24, gsb0 ;  /* 0x43e00004bc187df0 */ /* 0x000fe20008001818 */
[----:B------:R-:W-:Y:S02]  /*181d0*/  R2UR UR6, R228 ;  /* 0x00000000e40672ca */ /* 0x000fe400000e0000 */
[----:B------:R-:W-:Y:S01]  /*181e0*/  R2UR UR7, R229 ;  /* 0x00000000e50772ca */ /* 0x000fe200000e0000 */
[----:B------:R-:W-:Y:S02]  /*181f0*/  WARPGROUP.DEPBAR.LE gsb0, 0x0 ;  /* 0x00008000000079c5 */ /* 0x000fe40000010000 */
[----:B------:R-:W-:Y:S01]  /*18200*/  WARPGROUP.ARRIVE ;  /* 0x00000000000079c5 */ /* 0x000fe20000000000 */
[----:B------:R-:W5:-:S15]  /*18210*/  @P2 LDC R188, c[0x0][0x450] ;  /* 0x00011400ffbc2b82 */ /* 0x000f5e0000000800 */
[----:B------:R-:W-:-:S06]  /*18220*/  NOP ;  /* 0x0000000000007918 */ /* 0x000fcc0000000000 */
[----:B------:R-:W-:Y:S03]  /*18230*/  HGMMA.64x256x16.F32.BF16 R24, R184, gdesc[UR4].tnspB, R24, gsb0 ;  /* 0x43e00004b8187df0 */ /* 0x000fe60008001818 */
[----:B------:R-:W-:Y:S02]  /*18240*/  WARPGROUP.DEPBAR.LE gsb0, 0x0 ;  /* 0x00008000000079c5 */ /* 0x000fe40000010000 */
[----:B--2---:R-:W-:Y:S02]  /*18250*/  IMAD.IADD R184, R218, 0x1, R199 ;  /* 0x00000001dab87824 */ /* 0x004fe400078e02c7 */
[----:B------:R-:W-:Y:S01]  /*18260*/  FMUL.FTZ R186, R161, UR5 ;  /* 0x00000005a1ba7c20 */ /* 0x000fe20008410000 */
[----:B------:R-:W-:Y:S01]  /*18270*/  FMUL.FTZ R161, R162, UR5 ;  /* 0x00000005a2a17c20 */ /* 0x000fe20008410000 */
[----:B------:R-:W-:Y:S01]  /*18280*/  FMUL.FTZ R187, R164, UR5 ;  /* 0x00000005a4bb7c20 */ /* 0x000fe20008410000 */
[----:B0-----:R-:W-:-:S04]  /*18290*/  @P2 IMAD.HI.U32 R185, R184, R22, RZ ;  /* 0x00000016b8b92227 */ /* 0x001fc800078e00ff */
[----:B------:R-:W-:Y:S01]  /*182a0*/  FMUL.FTZ R162, R163, UR5 ;  /* 0x00000005a3a27c20 */ /* 0x000fe20008410000 */
[----:B------:R-:W-:Y:S01]  /*182b0*/  FMUL.FTZ R164, R167, UR5 ;  /* 0x00000005a7a47c20 */ /* 0x000fe20008410000 */
[----:B------:R-:W-:Y:S01]  /*182c0*/  FMUL.FTZ R163, R166, UR5 ;  /* 0x00000005a6a37c20 */ /* 0x000fe20008410000 */
[----:B------:R-:W-:Y:S01]  /*182d0*/  IMAD.MOV.U32 R22, RZ, RZ, R184 ;  /* 0x000000ffff167224 */ /* 0x000fe200078e00b8 */
[----:B-----5:R-:W-:Y:S01]  /*182e0*/  @P2 SHF.R.U32.HI R22, RZ, R188, R185 ;  /* 0x000000bcff162219 */ /* 0x020fe200000116b9 */
[----:B------:R-:W-:Y:S01]  /*182f0*/  FMUL.FTZ R188, R165, UR5 ;  /* 0x00000005a5bc7c20 */ /* 0x000fe20008410000 */
[----:B------:R-:W-:Y:S01]  /*18300*/  FMUL.FTZ R184, R153, UR5 ;  /* 0x0000000599b87c20 */ /* 0x000fe20008410000 */
[----:B------:R-:W-:Y:S01]  /*18310*/  FMUL.FTZ R167, R168, UR5 ;  /* 0x00000005a8a77c20 */ /* 0x000fe20008410000 */
[----:B------:R-:W-:Y:S01]  /*18320*/  FMUL.FTZ R165, R170, UR5 ;  /* 0x00000005aaa57c20 */ /* 0x000fe20008410000 */
[----:B------:R-:W0:Y:S01]  /*18330*/  SHFL.IDX PT, R190, R22, RZ, 0x1c1f ;  /* 0x001c1fff16be7589 */ /* 0x000e2200000e0000 */
        /* <DEDUP_REMOVED lines=8> */
[----:B------:R2:W-:Y:S01]  /*183c0*/  @!P1 SYNCS.ARRIVE.TRANS64.RED.A1T0 RZ, [R2+URZ], RZ ;  /* 0x000000ff02ff99a7 */ /* 0x0005e2000810043f */
[----:B------:R-:W-:Y:S01]  /*183d0*/  FMUL.FTZ R155, R156, UR5 ;  /* 0x000000059c9b7c20 */ /* 0x000fe20008410000 */
[----:B------:R-:W-:Y:S01]  /*183e0*/  FMUL.FTZ R176, R177, UR5 ;  /* 0x00000005b1b07c20 */ /* 0x000fe20008410000 */
[----:B------:R-:W-:Y:S01]  /*183f0*/  FMUL.FTZ R172, R178, UR5 ;  /* 0x00000005b2ac7c20 */ /* 0x000fe20008410000 */
[----:B------:R-:W-:Y:S01]  /*18400*/  FMUL.FTZ R179, R180, UR5 ;  /* 0x00000005b4b37c20 */ /* 0x000fe20008410000 */
[----:B------:R-:W-:Y:S01]  /*18410*/  FMUL.FTZ R156, R158, UR5 ;  /* 0x000000059e9c7c20 */ /* 0x000fe20008410000 */
[----:B------:R-:W-:Y:S01]  /*18420*/  FMUL.FTZ R185, R159, UR5 ;  /* 0x000000059fb97c20 */ /* 0x000fe20008410000 */
[----:B------:R-:W-:Y:S01]  /*18430*/  FMUL.FTZ R180, R181, UR5 ;  /* 0x00000005b5b47c20 */ /* 0x000fe20008410000 */
[----:B--2---:R-:W-:-:S02]  /*18440*/  IMAD.SHL.U32 R2, R5, 0x40, RZ ;  /* 0x0000004005027824 */ /* 0x004fc400078e00ff */
[----:B------:R-:W-:Y:S01]  /*18450*/  FMUL.FTZ R177, R182, UR5 ;  /* 0x00000005b6b17c20 */ /* 0x000fe20008410000 */
[----:B------:R-:W-:Y:S01]  /*18460*/  FMUL.FTZ R178, R183, UR5 ;  /* 0x00000005b7b27c20 */ /* 0x000fe20008410000 */
[----:B------:R-:W2:Y:S01]  /*18470*/  MUFU.TANH R184, R184 ;  /* 0x000000b800b87308 */ /* 0x000ea20000002400 */
[----:B------:R-:W-:Y:S01]  /*18480*/  ULDC UR5, c[0x0][0x9e0] ;  /* 0x0002780000057ab9 */ /* 0x000fe20000000800 */
[----:B------:R-:W-:-:S04]  /*18490*/  IADD3 R183, -R230, 0x1, -R2 ;  /* 0x00000001e6b77810 */ /* 0x000fc80007ffe902 */
[----:B------:R-:W-:Y:S02]  /*184a0*/  IADD3 R183, -R219, R183, R220 ;  /* 0x000000b7dbb77210 */ /* 0x000fe40007ffe1dc */
[----:B------:R-:W1:Y:S03]  /*184b0*/  MUFU.TANH R153, R153 ;  /* 0x0000009900997308 */ /* 0x000e660000002400 */
[C---:B------:R-:W-:Y:S02]  /*184c0*/  VIADD R189, R183.reuse, UR5 ;  /* 0x00000005b7bd7c36 */ /* 0x040fe40008000000 */
[----:B------:R-:W-:Y:S02]  /*184d0*/  VIADD R183, R183, UR4 ;  /* 0x00000004b7b77c36 */ /* 0x000fe40008000000 */
[--C-:B0-----:R-:W-:Y:S01]  /*184e0*/  IMAD.IADD R182, R189, 0x1, R190.reuse ;  /* 0x00000001bdb67824 */ /* 0x101fe200078e02be */
[----:B------:R-:W0:Y:S01]  /*184f0*/  MUFU.TANH R154, R154 ;  /* 0x0000009a009a7308 */ /* 0x000e220000002400 */
[----:B------:R-:W-:-:S07]  /*18500*/  IMAD.IADD R181, R183, 0x1, R190 ;  /* 0x00000001b7b57824 */ /* 0x000fce00078e02be */
        /* <DEDUP_REMOVED lines=24> */
[----:B-1234-:R-:W-:Y:S05]  /*18690*/  @!P3 BRA `(.L_x_1747) ;  /* 0x000000000060b947 */ /* 0x01efea0003800000 */
[----:B------:R-:W-:Y:S01]  /*186a0*/  IADD3 R190, -R219, R220, R190 ;  /* 0x000000dcdbbe7210 */ /* 0x000fe20007ffe1be */
[----:B------:R-:W-:Y:S03]  /*186b0*/  BSSY B2, `(.L_x_1748) ;  /* 0x0000012000027945 */ /* 0x000fe60003800000 */
        /* <DEDUP_REMOVED lines=11> */
.L_x_1749:
[----:B------:R-:W-:Y:S02]  /*18770*/  ULDC UR4, c[0x0][0x9e4] ;  /* 0x0002790000047ab9 */ /* 0x000fe40000000800 */
[----:B------:R-:W-:-:S05]  /*18780*/  IMAD.U32 R191, RZ, RZ, UR4 ;  /* 0x00000004ffbf7e24 */ /* 0x000fca000f8e00ff */
[----:B------:R-:W-:-:S13]  /*18790*/  ISETP.NE.AND P4, PT, R191, 0x1, PT ;  /* 0x00000001bf00780c */ /* 0x000fda0003f85270 */
[----:B------:R-:W1:Y:S02]  /*187a0*/  @P4 LDC.64 R158, c[0x0][0x9e8] ;  /* 0x00027a00ff9e4b82 */ /* 0x000e640000000a00 */
[----:B-1----:R-:W-:-:S05]  /*187b0*/  @P4 IMAD.HI.U32 R158, R190, R158, RZ ;  /* 0x0000009ebe9e4227 */ /* 0x002fca00078e00ff */
[----:B------:R-:W-:-:S07]  /*187c0*/  @P4 SHF.R.U32.HI R190, RZ, R159, R158 ;  /* 0x0000009fffbe4219 */ /* 0x000fce000001169e */
.L_x_1750:
[----:B------:R-:W-:Y:S05]  /*187d0*/  BSYNC B2 ;  /* 0x0000000000027941 */ /* 0x000fea0003800000 */
.L_x_1748:
[----:B------:R-:W-:-:S04]  /*187e0*/  IMAD R190, R190, R191, -R2 ;  /* 0x000000bfbebe7224 */ /* 0x000fc800078e0a02 */
[----:B------:R-:W-:-:S05]  /*187f0*/  IMAD.IADD R190, R190, 0x1, -R230 ;  /* 0x00000001bebe7824 */ /* 0x000fca00078e0ae6 */
[----:B------:R-:W-:Y:S02]  /*18800*/  VIMNMX R181, R181, R190, !PT ;  /* 0x000000beb5b57248 */ /* 0x000fe40007fe0100 */
[----:B------:R-:W-:-:S07]  /*18810*/  VIADDMNMX R182, R190, R191, R182, PT ;  /* 0x000000bfbeb67246 */ /* 0x000fce00038001b6 */
.L_x_1747:
[----:B------:R-:W-:Y:S01]  /*18820*/  ISETP.GT.AND P4, PT, R5, -0x1, PT ;  /* 0xffffffff0500780c */ /* 0x000fe20003f84270 */
[----:B------:R-:W1:Y:S03]  /*18830*/  SHFL.IDX PT, R22, R22, 0x1, 0x1c1f ;  /* 0x003c1f0016167f89 */ /* 0x000e6600000e0000 */
[C---:B------:R-:W-:Y:S02]  /*18840*/  ISETP.GT.AND P6, PT, R181.reuse, RZ, P4 ;  /* 0x000000ffb500720c */ /* 0x040fe400027c4270 */
[----:B------:R-:W-:Y:S02]  /*18850*/  ISETP.GT.AND P5, PT, R181, 0x1, P4 ;  /* 0x00000001b500780c */ /* 0x000fe400027a4270 */
[C---:B------:R-:W-:Y:S02]  /*18860*/  ISETP.LT.OR P6, PT, R182.reuse, 0x1, P6 ;  /* 0x00000001b600780c */ /* 0x040fe400037c1670 */
[----:B------:R-:W-:-:S02]  /*18870*/  ISETP.LT.OR P5, PT, R182, 0x2, P5 ;  /* 0x00000002b600780c */ /* 0x000fc40002fa1670 */
[----:B------:R-:W-:Y:S02]  /*18880*/  FSEL R152, R152, -INF , !P6 ;  /* 0xff80000098987808 */ /* 0x000fe40007000000 */
[----:B------:R-:W-:Y:S02]  /*18890*/  FSEL R184, R184, -INF , !P5 ;  /* 0xff800000b8b87808 */ /* 0x000fe40006800000 */
[C---:B------:R-:W-:Y:S02]  /*188a0*/  ISETP.GT.AND P6, PT, R181.reuse, 0x8, P4 ;  /* 0x00000008b500780c */ /* 0x040fe400027c4270 */
[----:B------:R-:W-:Y:S02]  /*188b0*/  ISETP.GT.AND P5, PT, R181, 0x9, P4 ;  /* 0x00000009b500780c */ /* 0x000fe400027a4270 */
[C---:B------:R-:W-:Y:S02]  /*188c0*/  ISETP.LT.OR P6, PT, R182.reuse, 0x9, P6 ;  /* 0x00000009b600780c */ /* 0x040fe400037c1670 */
[----:B------:R-:W-:-:S02]  /*188d0*/  ISETP.LT.OR P5, PT, R182, 0xa, P5 ;  /* 0x0000000ab600780c */ /* 0x000fc40002fa1670 */
[----:B0-----:R-:W-:Y:S01]  /*188e0*/  FSEL R155, R155, -INF , !P6 ;  /* 0xff8000009b9b7808 */ /* 0x001fe20007000000 */
[--C-:B-1----:R-:W-:Y:S01]  /*188f0*/  IMAD.IADD R189, R189, 0x1, R22.reuse ;  /* 0x00000001bdbd7824 */ /* 0x102fe200078e0216 */
[----:B------:R-:W-:Y:S01]  /*18900*/  FSEL R157, R157, -INF , !P5 ;  /* 0xff8000009d9d7808 */ /* 0x000fe20006800000 */
[----:B------:R-:W-:Y:S01]  /*18910*/  IMAD.IADD R183, R183, 0x1, R22 ;  /* 0x00000001b7b77824 */ /* 0x000fe200078e0216 */
[C---:B------:R-:W-:Y:S02]  /*18920*/  ISETP.GT.AND P6, PT, R181.reuse, 0x10, P4 ;  /* 0x00000010b500780c */ /* 0x040fe400027c4270 */
        /* <DEDUP_REMOVED lines=34> */
[----:B------:R-:W-:Y:S01]  /*18b50*/  FSEL R180, R180, -INF , !P5 ;  /* 0xff800000b4b47808 */ /* 0x000fe20006800000 */
[----:B------:R-:W-:Y:S08]  /*18b60*/  @!P3 BRA `(.L_x_1751) ;  /* 0x000000000060b947 */ /* 0x000ff00003800000 */
        /* <DEDUP_REMOVED lines=13> */
.L_x_1753:
[----:B------:R-:W-:Y:S02]  /*18c40*/  ULDC UR4, c[0x0][0x9e4] ;  /* 0x0002790000047ab9 */ /* 0x000fe40000000800 */
[----:B------:R-:W-:-:S05]  /*18c50*/  IMAD.U32 R181, RZ, RZ, UR4 ;  /* 0x00000004ffb57e24 */ /* 0x000fca000f8e00ff */
[----:B------:R-:W-:-:S13]  /*18c60*/  ISETP.NE.AND P5, PT, R181, 0x1, PT ;  /* 0x00000001b500780c */ /* 0x000fda0003fa5270 */
[----:B------:R-:W0:Y:S02]  /*18c70*/  @P5 LDC.64 R158, c[0x0][0x9e8] ;  /* 0x00027a00ff9e5b82 */ /* 0x000e240000000a00 */
[----:B0-----:R-:W-:-:S05]  /*18c80*/  @P5 IMAD.HI.U32 R158, R22, R158, RZ ;  /* 0x0000009e169e5227 */ /* 0x001fca00078e00ff */
[----:B------:R-:W-:-:S07]  /*18c90*/  @P5 SHF.R.U32.HI R22, RZ, R159, R158 ;  /* 0x0000009fff165219 */ /* 0x000fce000001169e */
.L_x_1754:
[----:B------:R-:W-:Y:S05]  /*18ca0*/  BSYNC B2 ;  /* 0x0000000000027941 */ /* 0x000fea0003800000 */
.L_x_1752:
[----:B------:R-:W-:-:S04]  /*18cb0*/  IMAD R2, R22, R181, -R2 ;  /* 0x000000b516027224 */ /* 0x000fc800078e0a02 */
[----:B------:R-:W-:-:S05]  /*18cc0*/  IMAD.IADD R2, R2, 0x1, -R230 ;  /* 0x0000000102027824 */ /* 0x000fca00078e0ae6 */
[----:B------:R-:W-:Y:S02]  /*18cd0*/  VIMNMX R183, R183, R2, !PT ;  /* 0x00000002b7b77248 */ /* 0x000fe40007fe0100 */
[----:B------:R-:W-:-:S07]  /*18ce0*/  VIADDMNMX R189, R2, R181, R189, PT ;  /* 0x000000b502bd7246 */ /* 0x000fce00038001bd */
.L_x_1751:
[----:B------:R-:W-:Y:S01]  /*18cf0*/  @!P1 VIADD R0, R0, 0x30860 ;  /* 0x0003086000009836 */ /* 0x000fe20000000000 */
[----:B------:R-:W2:Y:S01]  /*18d00*/  LDL R181, [R1+0x18] ;  /* 0x0000180001b57983 */ /* 0x000ea20000100800 */
[----:B------:R-:W-:Y:S01]  /*18d10*/  ISETP.GT.AND P5, PT, R183, 0x1, P4 ;  /* 0x00000001b700780c */ /* 0x000fe200027a4270 */
[----:B------:R-:W-:Y:S01]  /*18d20*/  ULDC UR4, c[0x0][0x988] ;  /* 0x0002620000047ab9 */ /* 0x000fe20000000800 */
[----:B------:R-:W-:Y:S01]  /*18d30*/  IMAD.MOV.U32 R218, RZ, RZ, R231 ;  /* 0x000000ffffda7224 */ /* 0x000fe200078e00e7 */
[----:B------:R-:W-:Y:S02]  /*18d40*/  @!P1 PRMT R0, RZ, 0x654, R0 ;  /* 0x00000654ff009816 */ /* 0x000fe40000000000 */
[----:B------:R-:W-:Y:S02]  /*18d50*/  ISETP.LT.OR P5, PT, R189, 0x2, P5 ;  /* 0x00000002bd00780c */ /* 0x000fe40002fa1670 */
[----:B------:R0:W-:Y:S02]  /*18d60*/  @!P1 SYNCS.ARRIVE.TRANS64.RED.A1T0 RZ, [R0+URZ], RZ ;  /* 0x000000ff00ff99a7 */ /* 0x0001e4000810043f */
[----:B------:R-:W-:-:S02]  /*18d70*/  FSEL R154, R154, -INF , !P5 ;  /* 0xff8000009a9a7808 */ /* 0x000fc40006800000 */
[----:B------:R-:W-:Y:S02]  /*18d80*/  ISETP.GT.AND P5, PT, R183, 0x9, P4 ;  /* 0x00000009b700780c */ /* 0x000fe400027a4270 */
[----:B0-----:R-:W-:Y:S02]  /*18d90*/  FMNMX.FTZ R0, R152, R3, !PT ;  /* 0x0000000398007209 */ /* 0x001fe40007810000 */
[----:B------:R-:W-:Y:S02]  /*18da0*/  ISETP.LT.OR P5, PT, R189, 0xa, P5 ;  /* 0x0000000abd00780c */ /* 0x000fe40002fa1670 */
[----:B------:R-:W-:Y:S02]  /*18db0*/  FMNMX.FTZ R0, R184, R0, !PT ;  /* 0x00000000b8007209 */ /* 0x000fe40007810000 */
[----:B------:R-:W-:Y:S02]  /*18dc0*/  FSEL R185, R185, -INF , !P5 ;  /* 0xff800000b9b97808 */ /* 0x000fe40006800000 */
[----:B------:R-:W-:-:S02]  /*18dd0*/  FMNMX.FTZ R0, R155, R0, !PT ;  /* 0x000000009b007209 */ /* 0x000fc40007810000 */
[----:B------:R-:W-:Y:S02]  /*18de0*/  ISETP.GT.AND P5, PT, R183, 0x11, P4 ;  /* 0x00000011b700780c */ /* 0x000fe400027a4270 */
[----:B------:R-:W-:Y:S02]  /*18df0*/  FMNMX.FTZ R0, R157, R0, !PT ;  /* 0x000000009d007209 */ /* 0x000fe40007810000 */
        /* <DEDUP_REMOVED lines=22> */
[----:B------:R-:W-:Y:S02]  /*18f60*/  ISETP.GT.AND P5, PT, R183, RZ, P4 ;  /* 0x000000ffb700720c */ /* 0x000fe400027a4270 */
[----:B------:R-:W-:Y:S02]  /*18f70*/  FMNMX.FTZ R0, R180, R0, !PT ;  /* 0x00000000b4007209 */ /* 0x000fe40007810000 */
[----:B------:R-:W-:-:S03]  /*18f80*/  ISETP.LT.OR P5, PT, R189, 0x1, P5 ;  /* 0x00000001bd00780c */ /* 0x000fc60002fa1670 */
[----:B------:R-:W0:Y:S01]  /*18f90*/  SHFL.BFLY PT, R2, R0, 0x2, 0x1f ;  /* 0x0c401f0000027f89 */ /* 0x000e2200000e0000 */
[----:B------:R-:W-:Y:S02]  /*18fa0*/  FSEL R153, R153, -INF , !P5 ;  /* 0xff80000099997808 */ /* 0x000fe40006800000 */
[----:B------:R-:W-:Y:S02]  /*18fb0*/  ISETP.GT.AND P5, PT, R183, 0x38, P4 ;  /* 0x00000038b700780c */ /* 0x000fe400027a4270 */
[----:B------:R-:W-:Y:S02]  /*18fc0*/  FMNMX.FTZ R22, R153, R4, !PT ;  /* 0x0000000499167209 */ /* 0x000fe40007810000 */
[----:B------:R-:W-:Y:S02]  /*18fd0*/  ISETP.LT.OR P5, PT, R189, 0x39, P5 ;  /* 0x00000039bd00780c */ /* 0x000fe40002fa1670 */
[----:B------:R-:W-:Y:S02]  /*18fe0*/  FMNMX.FTZ R22, R154, R22, !PT ;  /* 0x000000169a167209 */ /* 0x000fe40007810000 */
[----:B------:R-:W-:-:S02]  /*18ff0*/  FSEL R177, R177, -INF , !P5 ;  /* 0xff800000b1b17808 */ /* 0x000fc40006800000 */
[----:B0-----:R-:W-:-:S05]  /*19000*/  FMNMX.FTZ R2, R0, R2, !PT ;  /* 0x0000000200027209 */ /* 0x001fca0007810000 */
[----:B------:R-:W0:Y:S02]  /*19010*/  SHFL.BFLY PT, R158, R2, 0x1, 0x1f ;  /* 0x0c201f00029e7f89 */ /* 0x000e2400000e0000 */
[----:B0-----:R-:W-:Y:S01]  /*19020*/  FMNMX.FTZ R158, R2, R158, !PT ;  /* 0x0000009e029e7209 */ /* 0x001fe20007810000 */
[----:B------:R-:W-:-:S03]  /*19030*/  IMAD.U32 R2, RZ, RZ, UR4 ;  /* 0x00000004ff027e24 */ /* 0x000fc6000f8e00ff */
[----:B------:R-:W-:-:S04]  /*19040*/  FSETP.NEU.FTZ.AND P6, PT, R158, -INF , PT ;  /* 0xff8000009e00780b */ /* 0x000fc80003fdd000 */
[----:B------:R-:W-:-:S05]  /*19050*/  FSEL R0, R158, RZ, P6 ;  /* 0x000000ff9e007208 */ /* 0x000fca0003000000 */
[----:B------:R-:W-:Y:S01]  /*19060*/  FADD.FTZ R3, -R0, R3 ;  /* 0x0000000300037221 */ /* 0x000fe20000010100 */
[----:B------:R-:W-:-:S05]  /*19070*/  FMUL.FTZ R0, R158, R2 ;  /* 0x000000029e007220 */ /* 0x000fca0000410000 */
[----:B------:R-:W-:Y:S02]  /*19080*/  FSEL R0, R0, RZ, P6 ;  /* 0x000000ff00007208 */ /* 0x000fe40003000000 */
[----:B------:R-:W-:-:S03]  /*19090*/  ISETP.GT.AND P6, PT, R183, 0x8, P4 ;  /* 0x00000008b700780c */ /* 0x000fc600027c4270 */
[-CC-:B------:R-:W-:Y:S01]  /*190a0*/  FFMA.FTZ R152, R152, R2.reuse, -R0.reuse ;  /* 0x0000000298987223 */ /* 0x180fe20000010800 */
[----:B------:R-:W-:Y:S01]  /*190b0*/  ISETP.LT.OR P6, PT, R189, 0x9, P6 ;  /* 0x00000009bd00780c */ /* 0x000fe200037c1670 */
[-CC-:B------:R-:W-:Y:S01]  /*190c0*/  FFMA.FTZ R184, R184, R2.reuse, -R0.reuse ;  /* 0x00000002b8b87223 */ /* 0x180fe20000010800 */
[-CC-:B------:R-:W-:Y:S01]  /*190d0*/  FFMA.FTZ R155, R155, R2.reuse, -R0.reuse ;  /* 0x000000029b9b7223 */ /* 0x180fe20000010800 */
[----:B------:R0:W-:Y:S01]  /*190e0*/  MUFU.EX2 R196, R152 ;  /* 0x0000009800c47308 */ /* 0x0001e20000000800 */
[----:B------:R-:W-:Y:S01]  /*190f0*/  FSEL R156, R156, -INF , !P6 ;  /* 0xff8000009c9c7808 */ /* 0x000fe20007000000 */
[-CC-:B------:R-:W-:Y:S01]  /*19100*/  FFMA.FTZ R157, R157, R2.reuse, -R0.reuse ;  /* 0x000000029d9d7223 */ /* 0x180fe20000010800 */
[----:B------:R-:W-:Y:S01]  /*19110*/  ISETP.GT.AND P6, PT, R183, 0x10, P4 ;  /* 0x00000010b700780c */ /* 0x000fe200027c4270 */
[--C-:B------:R-:W-:Y:S01]  /*19120*/  FFMA.FTZ R160, R160, R2, -R0.reuse ;  /* 0x00000002a0a07223 */ /* 0x100fe20000010800 */
[----:B------:R-:W-:Y:S01]  /*19130*/  FMNMX.FTZ R22, R156, R22, !PT ;  /* 0x000000169c167209 */ /* 0x000fe20007810000 */
[--C-:B------:R-:W-:Y:S01]  /*19140*/  FFMA.FTZ R186, R186, R2, -R0.reuse ;  /* 0x00000002baba7223 */ /* 0x100fe20000010800 */
[----:B------:R-:W-:Y:S01]  /*19150*/  ISETP.LT.OR P6, PT, R189, 0x11, P6 ;  /* 0x00000011bd00780c */ /* 0x000fe200037c1670 */
[----:B------:R-:W-:Y:S01]  /*19160*/  MUFU.EX2 R184, R184 ;  /* 0x000000b800b87308 */ /* 0x000fe20000000800 */
[----:B------:R-:W-:Y:S01]  /*19170*/  FMNMX.FTZ R22, R185, R22, !PT ;  /* 0x00000016b9167209 */ /* 0x000fe20007810000 */
[-C--:B0-----:R-:W-:Y:S01]  /*19180*/  FMUL.FTZ R152, R3, R2.reuse ;  /* 0x0000000203987220 */ /* 0x081fe20000410000 */
[----:B------:R-:W-:Y:S01]  /*19190*/  FSEL R161, R161, -INF , !P6 ;  /* 0xff800000a1a17808 */ /* 0x000fe20007000000 */
[-CC-:B------:R-:W-:Y:S01]  /*191a0*/  FFMA.FTZ R187, R187, R2.reuse, -R0.reuse ;  /* 0x00000002bbbb7223 */ /* 0x180fe20000010800 */
[----:B------:R-:W-:Y:S01]  /*191b0*/  ISETP.GT.AND P6, PT, R183, 0x18, P4 ;  /* 0x00000018b700780c */ /* 0x000fe200027c4270 */
        /* <DEDUP_REMOVED lines=8> */
[-CC-:B------:R-:W-:Y:S01]  /*19240*/  FFMA.FTZ R171, R171, R2.reuse, -R0.reuse ;  /* 0x00000002abab7223 */ /* 0x180fe20000010800 */
[----:B------:R-:W-:Y:S01]  /*19250*/  ISETP.GT.AND P6, PT, R183, 0x20, P4 ;  /* 0x00000020b700780c */ /* 0x000fe200027c4270 */
[--C-:B------:R-:W-:Y:S01]  /*19260*/  FFMA.FTZ R173, R173, R2, -R0.reuse ;  /* 0x00000002adad7223 */ /* 0x100fe20000010800 */
[----:B------:R-:W-:Y:S01]  /*19270*/  FMNMX.FTZ R22, R163, R22, !PT ;  /* 0x00000016a3167209 */ /* 0x000fe20007810000 */
[-CC-:B------:R-:W-:Y:S01]  /*19280*/  FFMA.FTZ R175, R175, R2.reuse, -R0.reuse ;  /* 0x00000002afaf7223 */ /* 0x180fe20000010800 */
[----:B------:R-:W-:Y:S01]  /*19290*/  ISETP.LT.OR P6, PT, R189, 0x21, P6 ;  /* 0x00000021bd00780c */ /* 0x000fe200037c1670 */
[--C-:B------:R-:W-:Y:S01]  /*192a0*/  FFMA.FTZ R176, R176, R2, -R0.reuse ;  /* 0x00000002b0b07223 */ /* 0x100fe20000010800 */
[----:B------:R-:W-:Y:S01]  /*192b0*/  FMNMX.FTZ R22, R164, R22, !PT ;  /* 0x00000016a4167209 */ /* 0x000fe20007810000 */
[-CC-:B------:R-:W-:Y:S01]  /*192c0*/  FFMA.FTZ R179, R179, R2.reuse, -R0.reuse ;  /* 0x00000002b3b37223 */ /* 0x180fe20000010800 */
[----:B------:R-:W-:Y:S01]  /*192d0*/  FSEL R165, R165, -INF , !P6 ;  /* 0xff800000a5a57808 */ /* 0x000fe20007000000 */
[----:B------:R-:W-:Y:S01]  /*192e0*/  MUFU.EX2 R198, R155 ;  /* 0x0000009b00c67308 */ /* 0x000fe20000000800 */
[----:B------:R-:W-:Y:S01]  /*192f0*/  ISETP.GT.AND P6, PT, R183, 0x28, P4 ;  /* 0x00000028b700780c */ /* 0x000fe200027c4270 */
[----:B------:R-:W-:Y:S01]  /*19300*/  FFMA.FTZ R0, R180, R2, -R0 ;  /* 0x00000002b4007223 */ /* 0x000fe20000010800 */
[----:B------:R-:W-:-:S02]  /*19310*/  FMNMX.FTZ R22, R165, R22, !PT ;  /* 0x00000016a5167209 */ /* 0x000fc40007810000 */
[----:B------:R-:W-:Y:S02]  /*19320*/  ISETP.LT.OR P6, PT, R189, 0x29, P6 ;  /* 0x00000029bd00780c */ /* 0x000fe400037c1670 */
[----:B------:R-:W-:Y:S01]  /*19330*/  FMNMX.FTZ R22, R166, R22, !PT ;  /* 0x00000016a6167209 */ /* 0x000fe20007810000 */
[----:B------:R-:W-:Y:S01]  /*19340*/  MUFU.EX2 R157, R157 ;  /* 0x0000009d009d7308 */ /* 0x000fe20000000800 */
[----:B------:R-:W-:Y:S02]  /*19350*/  FSEL R168, R168, -INF , !P6 ;  /* 0xff800000a8a87808 */ /* 0x000fe40007000000 */
[----:B------:R-:W-:Y:S02]  /*19360*/  ISETP.GT.AND P6, PT, R183, 0x30, P4 ;  /* 0x00000030b700780c */ /* 0x000fe400027c4270 */
[----:B------:R-:W-:Y:S02]  /*19370*/  FMNMX.FTZ R22, R168, R22, !PT ;  /* 0x00000016a8167209 */ /* 0x000fe40007810000 */
[----:B------:R-:W-:Y:S01]  /*19380*/  ISETP.LT.OR P6, PT, R189, 0x31, P6 ;  /* 0x00000031bd00780c */ /* 0x000fe200037c1670 */
[----:B------:R-:W-:Y:S01]  /*19390*/  MUFU.EX2 R160, R160 ;  /* 0x000000a000a07308 */ /* 0x000fe20000000800 */
[----:B------:R-:W-:-:S02]  /*193a0*/  FMNMX.FTZ R22, R170, R22, !PT ;  /* 0x00000016aa167209 */ /* 0x000fc40007810000 */
[----:B------:R-:W-:Y:S02]  /*193b0*/  FSEL R172, R172, -INF , !P6 ;  /* 0xff800000acac7808 */ /* 0x000fe40007000000 */
[C---:B------:R-:W-:Y:S02]  /*193c0*/  ISETP.GT.AND P6, PT, R183.reuse, 0x31, P4 ;  /* 0x00000031b700780c */ /* 0x040fe400027c4270 */
[----:B------:R-:W-:Y:S01]  /*193d0*/  ISETP.GT.AND P4, PT, R183, 0x39, P4 ;  /* 0x00000039b700780c */ /* 0x000fe20002784270 */
[----:B------:R-:W0:Y:S01]  /*193e0*/  MUFU.EX2 R186, R186 ;  /* 0x000000ba00ba7308 */ /* 0x000e220000000800 */
[----:B------:R-:W-:Y:S02]  /*193f0*/  ISETP.LT.OR P6, PT, R189, 0x32, P6 ;  /* 0x00000032bd00780c */ /* 0x000fe400037c1670 */
[----:B------:R-:W-:Y:S02]  /*19400*/  FMNMX.FTZ R22, R172, R22, !PT ;  /* 0x00000016ac167209 */ /* 0x000fe40007810000 */
[----:B------:R-:W-:-:S02]  /*19410*/  FSEL R174, R174, -INF , !P6 ;  /* 0xff800000aeae7808 */ /* 0x000fc40007000000 */
[----:B------:R-:W-:Y:S01]  /*19420*/  ISETP.LT.OR P4, PT, R189, 0x3a, P4 ;  /* 0x0000003abd00780c */ /* 0x000fe20002781670 */
[----:B------:R-:W-:Y:S01]  /*19430*/  MUFU.EX2 R187, R187 ;  /* 0x000000bb00bb7308 */ /* 0x000fe20000000800 */
[----:B------:R-:W-:Y:S02]  /*19440*/  FMNMX.FTZ R22, R174, R22, !PT ;  /* 0x00000016ae167209 */ /* 0x000fe40007810000 */
[----:B------:R-:W-:Y:S02]  /*19450*/  FSEL R178, R178, -INF , !P4 ;  /* 0xff800000b2b27808 */ /* 0x000fe40006000000 */
[----:B------:R-:W-:-:S03]  /*19460*/  FMNMX.FTZ R22, R177, R22, !PT ;  /* 0x00000016b1167209 */ /* 0x000fc60007810000 */
[----:B------:R-:W1:Y:S01]  /*19470*/  MUFU.EX2 R188, R188 ;  /* 0x000000bc00bc7308 */ /* 0x000e620000000800 */
[----:B------:R-:W-:Y:S02]  /*19480*/  FMNMX.FTZ R159, R178, R22, !PT ;  /* 0x00000016b29f7209 */ /* 0x000fe40007810000 */
[----:B0-----:R-:W-:-:S03]  /*19490*/  F2FP.BF16.F32.PACK_AB R192, R186, R160 ;  /* 0x000000a0bac0723e */ /* 0x001fc600000010ff */
[----:B------:R-:W0:Y:S02]  /*194a0*/  SHFL.BFLY PT, R22, R159, 0x2, 0x1f ;  /* 0x0c401f009f167f89 */ /* 0x000e2400000e0000 */
[----:B------:R-:W-:Y:S08]  /*194b0*/  MUFU.EX2 R167, R167 ;  /* 0x000000a700a77308 */ /* 0x000ff00000000800 */
[----:B------:R-:W-:Y:S01]  /*194c0*/  MUFU.EX2 R169, R169 ;  /* 0x000000a900a97308 */ /* 0x000fe20000000800 */
[----:B-1----:R-:W-:-:S07]  /*194d0*/  F2FP.BF16.F32.PACK_AB R194, R188, R187 ;  /* 0x000000bbbcc2723e */ /* 0x002fce00000010ff */
[----:B------:R-:W-:Y:S01]  /*194e0*/  MUFU.EX2 R171, R171 ;  /* 0x000000ab00ab7308 */ /* 0x000fe20000000800 */
[----:B0-----:R-:W-:-:S07]  /*194f0*/  FMNMX.FTZ R159, R159, R22, !PT ;  /* 0x000000169f9f7209 */ /* 0x001fce0007810000 */
[----:B------:R-:W0:Y:S01]  /*19500*/  MUFU.EX2 R173, R173 ;  /* 0x000000ad00ad7308 */ /* 0x000e220000000800 */
[----:B------:R-:W1:Y:S07]  /*19510*/  SHFL.BFLY PT, R22, R159, 0x1, 0x1f ;  /* 0x0c201f009f167f89 */ /* 0x000e6e00000e0000 */
[----:B------:R-:W-:Y:S08]  /*19520*/  MUFU.EX2 R175, R175 ;  /* 0x000000af00af7308 */ /* 0x000ff00000000800 */
[----:B------:R-:W-:Y:S01]  /*19530*/  MUFU.EX2 R176, R176 ;  /* 0x000000b000b07308 */ /* 0x000fe20000000800 */
[----:B0-----:R-:W-:-:S07]  /*19540*/  F2FP.BF16.F32.PACK_AB R190, R173, R171 ;  /* 0x000000abadbe723e */ /* 0x001fce00000010ff */
[----:B------:R-:W-:Y:S01]  /*19550*/  MUFU.EX2 R179, R179 ;  /* 0x000000b300b37308 */ /* 0x000fe20000000800 */
[----:B-1----:R-:W-:-:S04]  /*19560*/  FMNMX.FTZ R155, R159, R22, !PT ;  /* 0x000000169f9b7209 */ /* 0x002fc80007810000 */
[----:B------:R-:W-:-:S03]  /*19570*/  FSETP.NEU.FTZ.AND P4, PT, R155, -INF , PT ;  /* 0xff8000009b00780b */ /* 0x000fc60003f9d000 */
[----:B------:R0:W1:Y:S02]  /*19580*/  MUFU.EX2 R22, R0 ;  /* 0x0000000000167308 */ /* 0x0000640000000800 */
[----:B0-----:R-:W-:-:S05]  /*19590*/  FMUL.FTZ R0, R155, R2 ;  /* 0x000000029b007220 */ /* 0x001fca0000410000 */
[----:B------:R-:W-:Y:S01]  /*195a0*/  FSEL R3, R0, RZ, P4 ;  /* 0x000000ff00037208 */ /* 0x000fe20002000000 */
[----:B------:R-:W-:Y:S01]  /*195b0*/  FFMA.FTZ R0, R152, R227, R196 ;  /* 0x000000e398007223 */ /* 0x000fe200000100c4 */
[----:B------:R-:W-:-:S03]  /*195c0*/  F2FP.BF16.F32.PACK_AB R196, R184, R196 ;  /* 0x000000c4b8c4723e */ /* 0x000fc600000010ff */
[----:B------:R-:W-:Y:S01]  /*195d0*/  FADD.FTZ R0, R184, R0 ;  /* 0x00000000b8007221 */ /* 0x000fe20000010000 */
[-CC-:B------:R-:W-:Y:S01]  /*195e0*/  FFMA.FTZ R153, R153, R2.reuse, -R3.reuse ;  /* 0x0000000299997223 */ /* 0x180fe20000010803 */
[-CC-:B------:R-:W-:Y:S01]  /*195f0*/  FFMA.FTZ R154, R154, R2.reuse, -R3.reuse ;  /* 0x000000029a9a7223 */ /* 0x180fe20000010803 */
[--C-:B------:R-:W-:Y:S01]  /*19600*/  FFMA.FTZ R156, R156, R2, -R3.reuse ;  /* 0x000000029c9c7223 */ /* 0x100fe20000010803 */
[----:B------:R-:W-:Y:S01]  /*19610*/  FADD.FTZ R0, R198, R0 ;  /* 0x00000000c6007221 */ /* 0x000fe20000010000 */
[----:B------:R-:W-:Y:S01]  /*19620*/  F2FP.BF16.F32.PACK_AB R198, R157, R198 ;  /* 0x000000c69dc6723e */ /* 0x000fe200000010ff */
[-CC-:B------:R-:W-:Y:S01]  /*19630*/  FFMA.FTZ R185, R185, R2.reuse, -R3.reuse ;  /* 0x00000002b9b97223 */ /* 0x180fe20000010803 */
[----:B------:R-:W-:Y:S01]  /*19640*/  MUFU.EX2 R153, R153 ;  /* 0x0000009900997308 */ /* 0x000fe20000000800 */
[----:B------:R-:W-:Y:S01]  /*19650*/  FADD.FTZ R0, R157, R0 ;  /* 0x000000009d007221 */ /* 0x000fe20000010000 */
[----:B------:R-:W-:Y:S01]  /*19660*/  FSEL R157, R155, RZ, P4 ;  /* 0x000000ff9b9d7208 */ /* 0x000fe20002000000 */
[-CC-:B------:R-:W-:Y:S01]  /*19670*/  FFMA.FTZ R161, R161, R2.reuse, -R3.reuse ;  /* 0x00000002a1a17223 */ /* 0x180fe20000010803 */
[-CC-:B------:R-:W-:Y:S01]  /*19680*/  FFMA.FTZ R162, R162, R2.reuse, -R3.reuse ;  /* 0x00000002a2a27223 */ /* 0x180fe20000010803 */
[----:B------:R-:W-:Y:S01]  /*19690*/  FADD.FTZ R0, R160, R0 ;  /* 0x00000000a0007221 */ /* 0x000fe20000010000 */
[-CC-:B------:R-:W-:Y:S01]  /*196a0*/  FFMA.FTZ R163, R163, R2.reuse, -R3.reuse ;  /* 0x00000002a3a37223 */ /* 0x180fe20000010803 */
[----:B------:R-:W-:Y:S01]  /*196b0*/  FADD.FTZ R157, -R157, R4 ;  /* 0x000000049d9d7221 */ /* 0x000fe20000010100 */
[----:B------:R-:W-:Y:S01]  /*196c0*/  MUFU.EX2 R154, R154 ;  /* 0x0000009a009a7308 */ /* 0x000fe20000000800 */
[----:B------:R-:W-:Y:S01]  /*196d0*/  FADD.FTZ R0, R186, R0 ;  /* 0x00000000ba007221 */ /* 0x000fe20000010000 */
[-CC-:B------:R-:W-:Y:S01]  /*196e0*/  FFMA.FTZ R164, R164, R2.reuse, -R3.reuse ;  /* 0x00000002a4a47223 */ /* 0x180fe20000010803 */
[-C--:B------:R-:W-:Y:S01]  /*196f0*/  FMUL.FTZ R157, R157, R2.reuse ;  /* 0x000000029d9d7220 */ /* 0x080fe20000410000 */
[-CC-:B------:R-:W-:Y:S01]  /*19700*/  FFMA.FTZ R165, R165, R2.reuse, -R3.reuse ;  /* 0x00000002a5a57223 */ /* 0x180fe20000010803 */
[----:B------:R-:W-:Y:S01]  /*19710*/  FADD.FTZ R4, R187, R0 ;  /* 0x00000000bb047221 */ /* 0x000fe20000010000 */
[-CC-:B------:R-:W-:Y:S01]  /*19720*/  FFMA.FTZ R166, R166, R2.reuse, -R3.reuse ;  /* 0x00000002a6a67223 */ /* 0x180fe20000010803 */
[-CC-:B------:R-:W-:Y:S01]  /*19730*/  FFMA.FTZ R168, R168, R2.reuse, -R3.reuse ;  /* 0x00000002a8a87223 */ /* 0x180fe20000010803 */
[----:B------:R-:W0:Y:S01]  /*19740*/  MUFU.EX2 R0, R157 ;  /* 0x0000009d00007308 */ /* 0x000e220000000800 */
[-CC-:B------:R-:W-:Y:S01]  /*19750*/  FFMA.FTZ R170, R170, R2.reuse, -R3.reuse ;  /* 0x00000002aaaa7223 */ /* 0x180fe20000010803 */
[-CC-:B------:R-:W-:Y:S01]  /*19760*/  FFMA.FTZ R172, R172, R2.reuse, -R3.reuse ;  /* 0x00000002acac7223 */ /* 0x180fe20000010803 */
[----:B------:R-:W-:Y:S01]  /*19770*/  FADD.FTZ R4, R188, R4 ;  /* 0x00000004bc047221 */ /* 0x000fe20000010000 */
[-CC-:B------:R-:W-:Y:S01]  /*19780*/  FFMA.FTZ R174, R174, R2.reuse, -R3.reuse ;  /* 0x00000002aeae7223 */ /* 0x180fe20000010803 */
[-CC-:B------:R-:W-:Y:S01]  /*19790*/  FFMA.FTZ R177, R177, R2.reuse, -R3.reuse ;  /* 0x00000002b1b17223 */ /* 0x180fe20000010803 */
[----:B------:R-:W-:Y:S01]  /*197a0*/  FFMA.FTZ R3, R178, R2, -R3 ;  /* 0x00000002b2037223 */ /* 0x000fe20000010803 */
[----:B------:R-:W-:Y:S01]  /*197b0*/  FADD.FTZ R4, R167, R4 ;  /* 0x00000004a7047221 */ /* 0x000fe20000010000 */
[----:B------:R-:W3:Y:S01]  /*197c0*/  MUFU.EX2 R156, R156 ;  /* 0x0000009c009c7308 */ /* 0x000ee20000000800 */
[C---:B--2---:R-:W-:Y:S01]  /*197d0*/  ISETP.GT.AND P4, PT, R5.reuse, R181, PT ;  /* 0x000000b50500720c */ /* 0x044fe20003f84270 */
[----:B------:R-:W-:-:S02]  /*197e0*/  VIADD R5, R5, 0xffffffff ;  /* 0xffffffff05057836 */ /* 0x000fc40000000000 */
[C---:B------:R-:W-:Y:S01]  /*197f0*/  FADD.FTZ R4, R169.reuse, R4 ;  /* 0x00000004a9047221 */ /* 0x040fe20000010000 */
[----:B-1----:R-:W-:Y:S02]  /*19800*/  F2FP.BF16.F32.PACK_AB R186, R22, R179 ;  /* 0x000000b316ba723e */ /* 0x002fe400000010ff */
[----:B------:R-:W-:Y:S01]  /*19810*/  F2FP.BF16.F32.PACK_AB R188, R169, R167 ;  /* 0x000000a7a9bc723e */ /* 0x000fe200000010ff */
[----:B------:R-:W-:Y:S01]  /*19820*/  FADD.FTZ R4, R171, R4 ;  /* 0x00000004ab047221 */ /* 0x000fe20000010000 */
[----:B------:R-:W1:Y:S01]  /*19830*/  MUFU.EX2 R185, R185 ;  /* 0x000000b900b97308 */ /* 0x000e620000000800 */
[----:B0-----:R-:W-:Y:S01]  /*19840*/  FFMA.FTZ R226, R0, R226, R153 ;  /* 0x000000e200e27223 */ /* 0x001fe20000010099 */
[----:B------:R-:W-:Y:S01]  /*19850*/  F2FP.BF16.F32.PACK_AB R184, R176, R175 ;  /* 0x000000afb0b8723e */ /* 0x000fe200000010ff */
[----:B------:R-:W-:Y:S01]  /*19860*/  FADD.FTZ R4, R173, R4 ;  /* 0x00000004ad047221 */ /* 0x000fe20000010000 */
[C---:B------:R-:W-:Y:S01]  /*19870*/  F2FP.BF16.F32.PACK_AB R197, R154.reuse, R153 ;  /* 0x000000999ac5723e */ /* 0x040fe200000010ff */
[----:B------:R-:W-:-:S02]  /*19880*/  FADD.FTZ R226, R154, R226 ;  /* 0x000000e29ae27221 */ /* 0x000fc40000010000 */
[----:B------:R-:W-:Y:S01]  /*19890*/  FADD.FTZ R4, R175, R4 ;  /* 0x00000004af047221 */ /* 0x000fe20000010000 */
[----:B------:R-:W0:Y:S01]  /*198a0*/  MUFU.EX2 R161, R161 ;  /* 0x000000a100a17308 */ /* 0x000e220000000800 */
[----:B---3--:R-:W-:Y:S02]  /*198b0*/  FADD.FTZ R226, R156, R226 ;  /* 0x000000e29ce27221 */ /* 0x008fe40000010000 */
[----:B------:R-:W-:-:S04]  /*198c0*/  FADD.FTZ R4, R176, R4 ;  /* 0x00000004b0047221 */ /* 0x000fc80000010000 */
[----:B------:R-:W-:Y:S01]  /*198d0*/  FADD.FTZ R4, R179, R4 ;  /* 0x00000004b3047221 */ /* 0x000fe20000010000 */
[----:B------:R-:W2:Y:S01]  /*198e0*/  MUFU.EX2 R162, R162 ;  /* 0x000000a200a27308 */ /* 0x000ea20000000800 */
[C---:B-1----:R-:W-:Y:S01]  /*198f0*/  FADD.FTZ R226, R185.reuse, R226 ;  /* 0x000000e2b9e27221 */ /* 0x042fe20000010000 */
[----:B------:R-:W-:Y:S01]  /*19900*/  F2FP.BF16.F32.PACK_AB R199, R185, R156 ;  /* 0x0000009cb9c7723e */ /* 0x000fe200000010ff */
[----:B------:R-:W-:Y:S01]  /*19910*/  FADD.FTZ R227, R22, R4 ;  /* 0x0000000416e37221 */ /* 0x000fe20000010000 */
[----:B------:R-:W-:Y:S02]  /*19920*/  IMAD.MOV.U32 R22, RZ, RZ, R232 ;  /* 0x000000ffff167224 */ /* 0x000fe400078e00e8 */
[----:B------:R-:W-:Y:S02]  /*19930*/  IMAD.MOV.U32 R4, RZ, RZ, R155 ;  /* 0x000000ffff047224 */ /* 0x000fe400078e009b */
        /* <DEDUP_REMOVED lines=24> */
[----:B------:R-:W-:-:S03]  /*19ac0*/  F2FP.BF16.F32.PACK_AB R185, R174, R172 ;  /* 0x000000acaeb9723e */ /* 0x000fc600000010ff */
[----:B--2---:R-:W-:-:S04]  /*19ad0*/  FADD.FTZ R226, R177, R226 ;  /* 0x000000e2b1e27221 */ /* 0x004fc80000010000 */
[C---:B-1----:R-:W-:Y:S01]  /*19ae0*/  FADD.FTZ R226, R3.reuse, R226 ;  /* 0x000000e203e27221 */ /* 0x042fe20000010000 */
[----:B------:R-:W-:Y:S01]  /*19af0*/  F2FP.BF16.F32.PACK_AB R187, R3, R177 ;  /* 0x000000b103bb723e */ /* 0x000fe200000010ff */
[----:B------:R-:W-:Y:S01]  /*19b00*/  IMAD.MOV.U32 R3, RZ, RZ, R158 ;  /* 0x000000ffff037224 */ /* 0x000fe200078e009e */
[----:B------:R-:W-:Y:S06]  /*19b10*/  @P4 BRA `(.L_x_1755) ;  /* 0xffffffd000504947 */ /* 0x000fec000383ffff */
[----:B------:R-:W-:Y:S05]  /*19b20*/  BSYNC B1 ;  /* 0x0000000000017941 */ /* 0x000fea0003800000 */
.L_x_1736:
[----:B------:R-:W-:Y:S02]  /*19b30*/  IMAD.MOV.U32 R4, RZ, RZ, R155 ;  /* 0x000000ffff047224 */ /* 0x000fe400078e009b */
[----:B------:R-:W-:Y:S02]  /*19b40*/  IMAD.MOV.U32 R3, RZ, RZ, R158 ;  /* 0x000000ffff037224 */ /* 0x000fe400078e009e */
[----:B------:R-:W-:Y:S02]  /*19b50*/  IMAD.MOV.U32 R22, RZ, RZ, R232 ;  /* 0x000000ffff167224 */ /* 0x000fe400078e00e8 */
[----:B------:R-:W-:-:S07]  /*19b60*/  IMAD.MOV.U32 R218, RZ, RZ, R231 ;  /* 0x000000ffffda7224 */ /* 0x000fce00078e00e7 */
.L_x_1735:
[----:B------:R-:W-:Y:S05]  /*19b70*/  BSYNC B0 ;  /* 0x0000000000007941 */ /* 0x000fea0003800000 */
.L_x_1734:
[----:B------:R-:W2:Y:S01]  /*19b80*/  LDL R154, [R1+0x14] ;  /* 0x00001400019a7983 */ /* 0x000ea20000100800 */
[----:B------:R-:W0:Y:S01]  /*19b90*/  LDC R153, c[0x0][0x448] ;  /* 0x00011200ff997b82 */ /* 0x000e220000000800 */
[----:B------:R-:W-:-:S07]  /*19ba0*/  ULDC UR4, c[0x0][0x9dc] ;  /* 0x0002770000047ab9 */ /* 0x000fce0000000800 */
[----:B------:R-:W1:Y:S01]  /*19bb0*/  LDC R157, c[0x0][0x9e4] ;  /* 0x00027900ff9d7b82 */ /* 0x000e620000000800 */
[----:B0-----:R-:W-:Y:S02]  /*19bc0*/  ISETP.NE.AND P5, PT, R153, 0x1, PT ;  /* 0x000000019900780c */ /* 0x001fe40003fa5270 */
[----:B-1----:R-:W-:-:S11]  /*19bd0*/  ISETP.GE.AND P6, PT, R157, 0x1, PT ;  /* 0x000000019d00780c */ /* 0x002fd60003fc6270 */
[----:B------:R-:W0:Y:S08]  /*19be0*/  @P5 LDC R155, c[0x0][0x44c] ;  /* 0x00011300ff9b5b82 */ /* 0x000e300000000800 */
[----:B------:R-:W1:Y:S01]  /*19bf0*/  @P5 LDC R153, c[0x0][0x450] ;  /* 0x00011400ff995b82 */ /* 0x000e620000000800 */
[----:B--2---:R-:W-:-:S04]  /*19c00*/  VIADD R154, R154, 0x7f ;  /* 0x0000007f9a9a7836 */ /* 0x004fc80000000000 */
[----:B0-----:R-:W-:-:S05]  /*19c10*/  @P5 IMAD.HI.U32 R155, R154, R155, RZ ;  /* 0x0000009b9a9b5227 */ /* 0x001fca00078e00ff */
[----:B-1----:R-:W-:Y:S02]  /*19c20*/  @P5 SHF.R.U32.HI R154, RZ, R153, R155 ;  /* 0x00000099ff9a5219 */ /* 0x002fe4000001169b */
[----:B------:R-:W-:-:S05]  /*19c30*/  IADD3 R153, R220, 0x1, -R219 ;  /* 0x00000001dc997810 */ /* 0x000fca0007ffe8db */
[----:B------:R-:W-:-:S04]  /*19c40*/  IMAD.IADD R154, R153, 0x1, R154 ;  /* 0x00000001999a7824 */ /* 0x000fc800078e029a */
[----:B------:R-:W-:Y:S01]  /*19c50*/  VIADD R153, R154, -UR4 ;  /* 0x800000049a997c36 */ /* 0x000fe20008000000 */
[----:B------:R-:W-:Y:S06]  /*19c60*/  @!P6 BRA `(.L_x_1756) ;  /* 0x000000000048e947 */ /* 0x000fec0003800000 */
[----:B------:R-:W-:Y:S01]  /*19c70*/  IMAD.MOV.U32 R156, RZ, RZ, R154 ;  /* 0x000000ffff9c7224 */ /* 0x000fe200078e009a */
[----:B------:R-:W-:Y:S04]  /*19c80*/  BSSY B0, `(.L_x_1757) ;  /* 0x000000e000007945 */ /* 0x000fe80003800000 */
        /* <DEDUP_REMOVED lines=9> */
.L_x_1758:
[----:B------:R-:W-:-:S13]  /*19d20*/  ISETP.NE.AND P2, PT, R157, 0x1, PT ;  /* 0x000000019d00780c */ /* 0x000fda0003f45270 */
[----:B------:R-:W0:Y:S02]  /*19d30*/  @P2 LDC.64 R154, c[0x0][0x9e8] ;  /* 0x00027a00ff9a2b82 */ /* 0x000e240000000a00 */
[----:B0-----:R-:W-:-:S05]  /*19d40*/  @P2 IMAD.HI.U32 R154, R156, R154, RZ ;  /* 0x0000009a9c9a2227 */ /* 0x001fca00078e00ff */
[----:B------:R-:W-:-:S07]  /*19d50*/  @P2 SHF.R.U32.HI R156, RZ, R155, R154 ;  /* 0x0000009bff9c2219 */ /* 0x000fce000001169a */
.L_x_1759:
[----:B------:R-:W-:Y:S05]  /*19d60*/  BSYNC B0 ;  /* 0x0000000000007941 */ /* 0x000fea0003800000 */
.L_x_1757:
[----:B------:R-:W-:-:S05]  /*19d70*/  IMAD R156, R156, R157, RZ ;  /* 0x0000009d9c9c7224 */ /* 0x000fca00078e02ff */
[----:B------:R-:W-:-:S07]  /*19d80*/  VIMNMX R153, R153, R156, !PT ;  /* 0x0000009c99997248 */ /* 0x000fce0007fe0100 */
.L_x_1756:
[----:B------:R-:W2:Y:S01]  /*19d90*/  LDL R155, [R1+0x38] ;  /* 0x00003800019b7983 */ /* 0x000ea20000100800 */
[----:B------:R-:W-:Y:S01]  /*19da0*/  VIADD R153, R153, 0x3f ;  /* 0x0000003f99997836 */ /* 0x000fe20000000000 */
[----:B------:R-:W-:Y:S04]  /*19db0*/  BSSY B0, `(.L_x_1760) ;  /* 0x000024f000007945 */ /* 0x000fe80003800000 */
[----:B------:R-:W-:-:S04]  /*19dc0*/  SHF.R.S32.HI R154, RZ, 0x1f, R153 ;  /* 0x0000001fff9a7819 */ /* 0x000fc80000011499 */
[----:B------:R-:W-:-:S04]  /*19dd0*/  LEA.HI R154, R154, R153, RZ, 0x6 ;  /* 0x000000999a9a7211 */ /* 0x000fc800078f30ff */
[----:B------:R-:W-:-:S04]  /*19de0*/  SHF.R.S32.HI R154, RZ, 0x6, R154 ;  /* 0x00000006ff9a7819 */ /* 0x000fc8000001149a */
[----:B--2---:R-:W-:-:S04]  /*19df0*/  VIMNMX R155, R155, R154, !PT ;  /* 0x0000009a9b9b7248 */ /* 0x004fc80007fe0100 */
[----:B------:R-:W-:Y:S01]  /*19e00*/  ISETP.GE.AND P2, PT, R5, R155, PT ;  /* 0x0000009b0500720c */ /* 0x000fe20003f46270 */
[----:B------:R0:W-:-:S12]  /*19e10*/  STL [R1+0x18], R155 ;  /* 0x0000189b01007387 */ /* 0x0001d80000100800 */
[----:B0-----:R-:W-:Y:S05]  /*19e20*/  @!P2 BRA `(.L_x_1761) ;  /* 0x00000024001ca947 */ /* 0x001fea0003800000 */
[----:B------:R-:W-:Y:S01]  /*19e30*/  BSSY B1, `(.L_x_1762) ;  /* 0x0000245000017945 */ /* 0x000fe20003800000 */
[----:B------:R-:W-:Y:S02]  /*19e40*/  IMAD.MOV.U32 R232, RZ, RZ, R5 ;  /* 0x000000ffffe87224 */ /* 0x000fe400078e0005 */
[----:B------:R-:W-:Y:S02]  /*19e50*/  IMAD.MOV.U32 R229, RZ, RZ, R4 ;  /* 0x000000ffffe57224 */ /* 0x000fe400078e0004 */
[----:B------:R-:W-:Y:S02]  /*19e60*/  IMAD.MOV.U32 R228, RZ, RZ, R3 ;  /* 0x000000ffffe47224 */ /* 0x000fe400078e0003 */
[----:B------:R-:W-:Y:S02]  /*19e70*/  IMAD.MOV.U32 R231, RZ, RZ, R218 ;  /* 0x000000ffffe77224 */ /* 0x000fe400078e00da */
[----:B------:R-:W-:-:S07]  /*19e80*/  IMAD.MOV.U32 R5, RZ, RZ, R22 ;  /* 0x000000ffff057224 */ /* 0x000fce00078e0016 */
.L_x_1773:
[----:B------:R-:W-:-:S05]  /*19e90*/  VIADD R22, R5, 0x1 ;  /* 0x0000000105167836 */ /* 0x000fca0000000000 */
[----:B------:R-:W-:-:S04]  /*19ea0*/  ISETP.NE.AND P2, PT, R22, 0x2, PT ;  /* 0x000000021600780c */ /* 0x000fc80003f45270 */
[----:B------:R-:W-:Y:S02]  /*19eb0*/  SEL R218, RZ, 0x1, P2 ;  /* 0x00000001ffda7807 */ /* 0x000fe40001000000 */
[----:B------:R-:W-:Y:S02]  /*19ec0*/  SEL R22, R22, RZ, P2 ;  /* 0x000000ff16167207 */ /* 0x000fe40001000000 */
[----:B------:R-:W-:Y:S01]  /*19ed0*/  LOP3.LUT R218, R231, R218, RZ, 0x3c, !PT ;  /* 0x000000dae7da7212 */ /* 0x000fe200078e3cff */
[----:B------:R-:W-:Y:S06]  /*19ee0*/  @!P0 BRA `(.L_x_1763) ;  /* 0x0000000000048947 */ /* 0x000fec0003800000 */
[----:B------:R-:W-:Y:S01]  /*19ef0*/  BPT.TRAP 0x1 ;  /* 0x000000040000795c */ /* 0x000fe20000300000 */
.L_x_1763:
[----:B------:R-:W-:Y:S01]  /*19f00*/  IMAD R2, R22, 0x8, R16 ;  /* 0x0000000816027824 */ /* 0x000fe200078e0210 */
[----:B------:R-:W-:-:S04]  /*19f10*/  SHF.L.U32 R3, R218, 0x1f, RZ ;  /* 0x0000001fda037819 */ /* 0x000fc800000006ff */
[----:B------:R0:W1:Y:S01]  /*19f20*/  SYNCS.PHASECHK.TRANS64.TRYWAIT P2, [R2+URZ+0x30830], R3 ;  /* 0x03083003020075a7 */ /* 0x000062000804017f */
[----:B------:R-:W-:Y:S05]  /*19f30*/  @!P0 BRA `(.L_x_1764) ;  /* 0x0000000000048947 */ /* 0x000fea0003800000 */
[----:B------:R-:W-:Y:S01]  /*19f40*/  BPT.TRAP 0x1 ;  /* 0x000000040000795c */ /* 0x000fe20000300000 */
.L_x_1764:
[----:B------:R-:W-:Y:S01]  /*19f50*/  IMAD R4, R22, 0x800, R237 ;  /* 0x0000080016047824 */ /* 0x000fe200078e02ed */
[----:B------:R-:W-:Y:S03]  /*19f60*/  BSSY B2, `(.L_x_1765) ;  /* 0x0000006000027945 */ /* 0x000fe60003800000 */
[C---:B------:R-:W-:Y:S02]  /*19f70*/  VIADD R154, R4.reuse, 0x2 ;  /* 0x00000002049a7836 */ /* 0x040fe40000000000 */
[----:B------:R-:W-:Y:S01]  /*19f80*/  VIADD R153, R4, 0x4 ;  /* 0x0000000404997836 */ /* 0x000fe20000000000 */
[----:B-1----:R-:W-:Y:S06]  /*19f90*/  @P2 BRA `(.L_x_1766) ;  /* 0x0000000000082947 */ /* 0x002fec0003800000 */
[----:B------:R-:W1:Y:S02]  /*19fa0*/  SYNCS.PHASECHK.TRANS64.TRYWAIT P2, [R2+URZ+0x30830], R3 ;  /* 0x03083003020075a7 */ /* 0x000e64000804017f */
[----:B-1----:R-:W-:Y:S05]  /*19fb0*/  @!P2 BRA `(.L_x_1767) ;  /* 0x000001640078a947 */ /* 0x002fea0003800000 */
.L_x_1766:
[----:B------:R-:W-:Y:S05]  /*19fc0*/  BSYNC B2 ;  /* 0x0000000000027941 */ /* 0x000fea0003800000 */
.L_x_1765:
[----:B------:R-:W-:Y:S01]  /*19fd0*/  R2UR UR4, R154 ;  /* 0x000000009a0472ca */ /* 0x000fe200000e0000 */
[----:B------:R-:W-:Y:S02]  /*19fe0*/  IMAD.MOV.U32 R154, RZ, RZ, R153 ;  /* 0x000000ffff9a7224 */ /* 0x000fe400078e0099 */
[-C--:B------:R-:W-:Y:S01]  /*19ff0*/  FMUL.FTZ R24, R24, R152.reuse ;  /* 0x0000009818187220 */ /* 0x080fe20000410000 */
[----:B01----:R-:W-:Y:S02]  /*1a000*/  IMAD.MOV.U32 R2, RZ, RZ, R4 ;  /* 0x000000ffff027224 */ /* 0x003fe400078e0004 */
[-C--:B------:R-:W-:Y:S01]  /*1a010*/  FMUL.FTZ R25, R25, R152.reuse ;  /* 0x0000009819197220 */ /* 0x080fe20000410000 */
[----:B------:R-:W-:Y:S01]  /*1a020*/  IMAD.MOV.U32 R3, RZ, RZ, 0x40000040 ;  /* 0x40000040ff037424 */ /* 0x000fe200078e00ff */
[----:B------:R-:W-:Y:S01]  /*1a030*/  R2UR UR8, R154 ;  /* 0x000000009a0872ca */ /* 0x000fe200000e0000 */
[----:B------:R-:W-:Y:S01]  /*1a040*/  VIADD R154, R4, 0x200 ;  /* 0x00000200049a7836 */ /* 0x000fe20000000000 */
[----:B------:R-:W-:Y:S01]  /*1a050*/  R2UR UR6, R2 ;  /* 0x00000000020672ca */ /* 0x000fe200000e0000 */
[----:B------:R-:W-:Y:S01]  /*1a060*/  VIADD R2, R4, 0x6 ;  /* 0x0000000604027836 */ /* 0x000fe20000000000 */
[----:B------:R-:W-:Y:S01]  /*1a070*/  R2UR UR11, R3 ;  /* 0x00000000030b72ca */ /* 0x000fe200000e0000 */
[----:B------:R-:W-:Y:S01]  /*1a080*/  IMAD.MOV.U32 R155, RZ, RZ, 0x40000040 ;  /* 0x40000040ff9b7424 */ /* 0x000fe200078e00ff */
[----:B------:R-:W-:Y:S01]  /*1a090*/  R2UR UR14, R154 ;  /* 0x000000009a0e72ca */ /* 0x000fe200000e0000 */
[----:B------:R-:W-:Y:S01]  /*1a0a0*/  VIADD R158, R4, 0x204 ;  /* 0x00000204049e7836 */ /* 0x000fe20000000000 */
[----:B------:R-:W-:Y:S01]  /*1a0b0*/  R2UR UR10, R2 ;  /* 0x00000000020a72ca */ /* 0x000fe200000e0000 */
[C---:B------:R-:W-:Y:S01]  /*1a0c0*/  VIADD R154, R4.reuse, 0x206 ;  /* 0x00000206049a7836 */ /* 0x040fe20000000000 */
[----:B------:R-:W-:Y:S01]  /*1a0d0*/  R2UR UR5, R155 ;  /* 0x000000009b0572ca */ /* 0x000fe200000e0000 */
[----:B------:R-:W-:Y:S01]  /*1a0e0*/  VIADD R156, R4, 0x202 ;  /* 0x00000202049c7836 */ /* 0x000fe20000000000 */
        /* <DEDUP_REMOVED lines=11> */
[----:B------:R-:W-:Y:S01]  /*1a1a0*/  IMAD.MOV.U32 R157, RZ, RZ, 0x40000040 ;  /* 0x40000040ff9d7424 */ /* 0x000fe200078e00ff */
[----:B------:R-:W-:Y:S01]  /*1a1b0*/  MOV R3, UR11 ;  /* 0x0000000b00037c02 */ /* 0x000fe20008000f00 */
[----:B------:R-:W-:Y:S01]  /*1a1c0*/  UMOV UR11, UR5 ;  /* 0x00000005000b7c82 */ /* 0x000fe20008000000 */
[----:B------:R-:W-:Y:S01]  /*1a1d0*/  MOV R2, UR10 ;  /* 0x0000000a00027c02 */ /* 0x000fe20008000f00 */
[----:B------:R-:W-:Y:S01]  /*1a1e0*/  UMOV UR10, UR4 ;  /* 0x00000004000a7c82 */ /* 0x000fe20008000000 */
[----:B------:R-:W-:Y:S01]  /*1a1f0*/  R2UR UR34, R156 ;  /* 0x000000009c2272ca */ /* 0x000fe200000e0000 */
[----:B------:R-:W-:Y:S01]  /*1a200*/  IMAD.MOV.U32 R159, RZ, RZ, 0x40000040 ;  /* 0x40000040ff9f7424 */ /* 0x000fe200078e00ff */
[----:B------:R-:W-:Y:S01]  /*1a210*/  R2UR UR42, R158 ;  /* 0x000000009e2a72ca */ /* 0x000fe200000e0000 */
[----:B------:R-:W-:Y:S01]  /*1a220*/  VIADD R158, R4, 0x602 ;  /* 0x00000602049e7836 */ /* 0x000fe20000000000 */
[----:B------:R-:W-:Y:S01]  /*1a230*/  R2UR UR46, R154 ;  /* 0x000000009a2e72ca */ /* 0x000fe200000e0000 */
[----:B------:R-:W-:Y:S01]  /*1a240*/  VIADD R156, R4, 0x604 ;  /* 0x00000604049c7836 */ /* 0x000fe20000000000 */
[----:B------:R-:W-:Y:S01]  /*1a250*/  R2UR UR4, R6 ;  /* 0x00000000060472ca */ /* 0x000fe200000e0000 */
[----:B------:R-:W-:Y:S01]  /*1a260*/  VIADD R154, R4, 0x606 ;  /* 0x00000606049a7836 */ /* 0x000fe20000000000 */
        /* <DEDUP_REMOVED lines=227> */
.L_x_1768:
[----:B------:R-:W-:Y:S01]  /*1b0a0*/  SHF.L.U32 R0, R231, 0x1f, RZ ;  /* 0x0000001fe7007819 */ /* 0x000fe200000006ff */
[----:B------:R-:W-:-:S04]  /*1b0b0*/  IMAD R231, R5, 0x8, R16 ;  /* 0x0000000805e77824 */ /* 0x000fc800078e0210 */
[----:B------:R0:W1:Y:S01]  /*1b0c0*/  SYNCS.PHASECHK.TRANS64.TRYWAIT P2, [R231+URZ+0x30850], R0 ;  /* 0x03085000e70075a7 */ /* 0x000062000804017f */
[----:B------:R-:W-:Y:S05]  /*1b0d0*/  @!P0 BRA `(.L_x_1769) ;  /* 0x0000000000048947 */ /* 0x000fea0003800000 */
[----:B------:R-:W-:Y:S01]  /*1b0e0*/  BPT.TRAP 0x1 ;  /* 0x000000040000795c */ /* 0x000fe20000300000 */
.L_x_1769:
[----:B------:R-:W-:Y:S04]  /*1b0f0*/  BSSY B2, `(.L_x_1770) ;  /* 0x0000004000027945 */ /* 0x000fe80003800000 */
[----:B-1----:R-:W-:Y:S05]  /*1b100*/  @P2 BRA `(.L_x_1771) ;  /* 0x0000000000082947 */ /* 0x002fea0003800000 */
[----:B------:R-:W1:Y:S02]  /*1b110*/  SYNCS.PHASECHK.TRANS64.TRYWAIT P2, [R231+URZ+0x30850], R0 ;  /* 0x03085000e70075a7 */ /* 0x000e64000804017f */
[----:B-1----:R-:W-:Y:S05]  /*1b120*/  @!P2 BRA `(.L_x_1772) ;  /* 0x000001540030a947 */ /* 0x002fea0003800000 */
.L_x_1771:
[----:B------:R-:W-:Y:S05]  /*1b130*/  BSYNC B2 ;  /* 0x0000000000027941 */ /* 0x000fea0003800000 */
.L_x_1770:
[----:B01----:R-:W-:Y:S01]  /*1b140*/  VIADD R0, R16, 0x400 ;  /* 0x0000040010007836 */ /* 0x003fe20000000000 */
[----:B------:R-:W-:Y:S01]  /*1b150*/  WARPGROUP.ARRIVE ;  /* 0x00000000000079c5 */ /* 0x000fe20000000000 */
[----:B------:R-:W-:Y:S01]  /*1b160*/  IMAD.MOV.U32 R3, RZ, RZ, 0x40000040 ;  /* 0x40000040ff037424 */ /* 0x000fe200078e00ff */
[----:B------:R-:W-:Y:S02]  /*1b170*/  ULDC UR4, c[0x0][0x9d8] ;  /* 0x0002760000047ab9 */ /* 0x000fe40000000800 */
[----:B------:R-:W-:Y:S02]  /*1b180*/  SHF.R.U32.HI R0, RZ, 0x4, R0 ;  /* 0x00000004ff007819 */ /* 0x000fe40000011600 */
[----:B------:R-:W-:Y:S01]  /*1b190*/  R2UR UR7, R3 ;  /* 0x00000000030772ca */ /* 0x000fe200000e0000 */
[----:B------:R-:W-:Y:S01]  /*1b1a0*/  IMAD.MOV.U32 R3, RZ, RZ, 0x40000040 ;  /* 0x40000040ff037424 */ /* 0x000fe200078e00ff */
[----:B------:R-:W-:-:S04]  /*1b1b0*/  LOP3.LUT R0, R0, 0x3fff, RZ, 0xc0, !PT ;  /* 0x00003fff00007812 */ /* 0x000fc800078ec0ff */
[----:B------:R-:W-:-:S05]  /*1b1c0*/  LOP3.LUT R0, R0, 0x2000000, RZ, 0xfc, !PT ;  /* 0x0200000000007812 */ /* 0x000fca00078efcff */
[----:B------:R-:W-:Y:S02]  /*1b1d0*/  IMAD R2, R5, 0x800, R0 ;  /* 0x0000080005027824 */ /* 0x000fe400078e0200 */
[----:B------:R-:W-:Y:S02]  /*1b1e0*/  IMAD.MOV.U32 R5, RZ, RZ, 0x40000040 ;  /* 0x40000040ff057424 */ /* 0x000fe400078e00ff */
[C---:B------:R-:W-:Y:S01]  /*1b1f0*/  VIADD R4, R2.reuse, 0x80 ;  /* 0x0000008002047836 */ /* 0x040fe20000000000 */
[----:B------:R-:W-:-:S13]  /*1b200*/  R2UR UR6, R2 ;  /* 0x00000000020672ca */ /* 0x000fda00000e0000 */
        /* <DEDUP_REMOVED lines=18> */
[----:B------:R-:W-:Y:S01]  /*1b330*/  FMUL.FTZ R0, R152, UR4 ;  /* 0x0000000498007c20 */ /* 0x000fe20008410000 */
[----:B------:R-:W-:Y:S01]  /*1b340*/  FMUL.FTZ R4, R153, UR4 ;  /* 0x0000000499047c20 */ /* 0x000fe20008410000 */
[----:B------:R-:W-:Y:S01]  /*1b350*/  FMUL.FTZ R153, R155, UR4 ;  /* 0x000000049b997c20 */ /* 0x000fe20008410000 */
[----:B------:R-:W-:-:S03]  /*1b360*/  FMUL.FTZ R155, R156, UR4 ;  /* 0x000000049c9b7c20 */ /* 0x000fc60008410000 */
[----:B------:R-:W0:Y:S01]  /*1b370*/  MUFU.TANH R0, R0 ;  /* 0x0000000000007308 */ /* 0x000e220000002400 */
[----:B------:R-:W-:Y:S01]  /*1b380*/  FMUL.FTZ R157, R157, UR4 ;  /* 0x000000049d9d7c20 */ /* 0x000fe20008410000 */
[----:B------:R-:W-:Y:S01]  /*1b390*/  FMUL.FTZ R5, R154, UR4 ;  /* 0x000000049a057c20 */ /* 0x000fe20008410000 */
[----:B------:R-:W-:-:S05]  /*1b3a0*/  FMUL.FTZ R154, R158, UR4 ;  /* 0x000000049e9a7c20 */ /* 0x000fca0008410000 */
[----:B------:R-:W1:Y:S01]  /*1b3b0*/  MUFU.TANH R4, R4 ;  /* 0x0000000400047308 */ /* 0x000e620000002400 */
[----:B------:R-:W-:Y:S01]  /*1b3c0*/  FMUL.FTZ R158, R160, UR4 ;  /* 0x00000004a09e7c20 */ /* 0x000fe20008410000 */
[----:B------:R-:W-:-:S06]  /*1b3d0*/  FMUL.FTZ R156, R159, UR4 ;  /* 0x000000049f9c7c20 */ /* 0x000fcc0008410000 */
[----:B------:R-:W2:Y:S01]  /*1b3e0*/  MUFU.TANH R155, R155 ;  /* 0x0000009b009b7308 */ /* 0x000ea20000002400 */
[----:B------:R-:W-:Y:S01]  /*1b3f0*/  FMUL.FTZ R159, R161, UR4 ;  /* 0x00000004a19f7c20 */ /* 0x000fe20008410000 */
[----:B0-----:R-:W-:-:S06]  /*1b400*/  FMNMX.FTZ R2, R0, R228, !PT ;  /* 0x000000e400027209 */ /* 0x001fcc0007810000 */
[----:B------:R-:W0:Y:S01]  /*1b410*/  MUFU.TANH R157, R157 ;  /* 0x0000009d009d7308 */ /* 0x000e220000002400 */
[----:B------:R-:W-:Y:S01]  /*1b420*/  FMUL.FTZ R160, R164, UR4 ;  /* 0x00000004a4a07c20 */ /* 0x000fe20008410000 */
[----:B-1----:R-:W-:-:S06]  /*1b430*/  FMNMX.FTZ R2, R4, R2, !PT ;  /* 0x0000000204027209 */ /* 0x002fcc0007810000 */
[----:B------:R-:W1:Y:S01]  /*1b440*/  MUFU.TANH R158, R158 ;  /* 0x0000009e009e7308 */ /* 0x000e620000002400 */
[----:B------:R-:W-:Y:S01]  /*1b450*/  FMUL.FTZ R161, R165, UR4 ;  /* 0x00000004a5a17c20 */ /* 0x000fe20008410000 */
[----:B--2---:R-:W-:-:S06]  /*1b460*/  FMNMX.FTZ R2, R155, R2, !PT ;  /* 0x000000029b027209 */ /* 0x004fcc0007810000 */
        /* <DEDUP_REMOVED lines=10> */
[----:B------:R-:W-:Y:S02]  /*1b510*/  WARPGROUP.DEPBAR.LE gsb0, 0x0 ;  /* 0x00008000000079c5 */ /* 0x000fe40000010000 */
[----:B------:R-:W-:-:S06]  /*1b520*/  WARPGROUP.ARRIVE ;  /* 0x00000000000079c5 */ /* 0x000fcc0000000000 */
[----:B------:R-:W-:Y:S01]  /*1b530*/  HGMMA.64x256x16.F32.BF16 R24, R184, gdesc[UR4].tnspB, R24, gsb0 ;  /* 0x43e00004b8187df0 */ /* 0x000fe20008001818 */
[----:B------:R-:W3:Y:S01]  /*1b540*/  MUFU.TANH R165, R165 ;  /* 0x000000a500a57308 */ /* 0x000ee20000002400 */
[----:B------:R-:W-:Y:S01]  /*1b550*/  FMUL.FTZ R169, R173, UR4 ;  /* 0x00000004ada97c20 */ /* 0x000fe20008410000 */
[----:B0-----:R-:W-:Y:S01]  /*1b560*/  FMNMX.FTZ R2, R160, R2, !PT ;  /* 0x00000002a0027209 */ /* 0x001fe20007810000 */
[----:B------:R-:W-:-:S05]  /*1b570*/  FMUL.FTZ R172, R176, UR4 ;  /* 0x00000004b0ac7c20 */ /* 0x000fca0008410000 */
[----:B------:R-:W0:Y:S01]  /*1b580*/  MUFU.TANH R168, R168 ;  /* 0x000000a800a87308 */ /* 0x000e220000002400 */
[----:B-1----:R-:W-:Y:S01]  /*1b590*/  FMNMX.FTZ R2, R161, R2, !PT ;  /* 0x00000002a1027209 */ /* 0x002fe20007810000 */
[----:B------:R-:W-:-:S06]  /*1b5a0*/  FMUL.FTZ R176, R177, UR4 ;  /* 0x00000004b1b07c20 */ /* 0x000fcc0008410000 */
[----:B------:R-:W1:Y:S01]  /*1b5b0*/  MUFU.TANH R169, R169 ;  /* 0x000000a900a97308 */ /* 0x000e620000002400 */
[----:B--2---:R-:W-:Y:S01]  /*1b5c0*/  FMNMX.FTZ R2, R164, R2, !PT ;  /* 0x00000002a4027209 */ /* 0x004fe20007810000 */
[----:B------:R-:W-:-:S06]  /*1b5d0*/  FMUL.FTZ R173, R180, UR4 ;  /* 0x00000004b4ad7c20 */ /* 0x000fcc0008410000 */
[----:B------:R-:W2:Y:S01]  /*1b5e0*/  MUFU.TANH R172, R172 ;  /* 0x000000ac00ac7308 */ /* 0x000ea20000002400 */
[----:B---3--:R-:W-:Y:S01]  /*1b5f0*/  FMNMX.FTZ R2, R165, R2, !PT ;  /* 0x00000002a5027209 */ /* 0x008fe20007810000 */
[----:B------:R-:W-:-:S06]  /*1b600*/  FMUL.FTZ R177, R181, UR4 ;  /* 0x00000004b5b17c20 */ /* 0x000fcc0008410000 */
[----:B------:R-:W3:Y:S01]  /*1b610*/  MUFU.TANH R176, R176 ;  /* 0x000000b000b07308 */ /* 0x000ee20000002400 */
[----:B0-----:R-:W-:-:S07]  /*1b620*/  FMNMX.FTZ R2, R168, R2, !PT ;  /* 0x00000002a8027209 */ /* 0x001fce0007810000 */
[----:B------:R-:W0:Y:S01]  /*1b630*/  MUFU.TANH R173, R173 ;  /* 0x000000ad00ad7308 */ /* 0x000e220000002400 */
[----:B-1----:R-:W-:-:S07]  /*1b640*/  FMNMX.FTZ R2, R169, R2, !PT ;  /* 0x00000002a9027209 */ /* 0x002fce0007810000 */
[----:B------:R-:W1:Y:S01]  /*1b650*/  MUFU.TANH R177, R177 ;  /* 0x000000b100b17308 */ /* 0x000e620000002400 */
[----:B--2---:R-:W-:-:S04]  /*1b660*/  FMNMX.FTZ R2, R172, R2, !PT ;  /* 0x00000002ac027209 */ /* 0x004fc80007810000 */
[----:B---3--:R-:W-:-:S04]  /*1b670*/  FMNMX.FTZ R2, R176, R2, !PT ;  /* 0x00000002b0027209 */ /* 0x008fc80007810000 */
[----:B0-----:R-:W-:-:S04]  /*1b680*/  FMNMX.FTZ R2, R173, R2, !PT ;  /* 0x00000002ad027209 */ /* 0x001fc80007810000 */
[----:B-1----:R-:W-:-:S05]  /*1b690*/  FMNMX.FTZ R2, R177, R2, !PT ;  /* 0x00000002b1027209 */ /* 0x002fca0007810000 */
[----:B------:R-:W0:Y:S01]  /*1b6a0*/  SHFL.BFLY PT, R3, R2, 0x2, 0x1f ;  /* 0x0c401f0002037f89 */ /* 0x000e2200000e0000 */
[----:B------:R-:W1:Y:S01]  /*1b6b0*/  MUFU.TANH R5, R5 ;  /* 0x0000000500057308 */ /* 0x000e620000002400 */
[----:B------:R-:W-:-:S07]  /*1b6c0*/  FMUL.FTZ R162, R162, UR4 ;  /* 0x00000004a2a27c20 */ /* 0x000fce0008410000 */
[----:B------:R-:W2:Y:S01]  /*1b6d0*/  MUFU.TANH R153, R153 ;  /* 0x0000009900997308 */ /* 0x000ea20000002400 */
[----:B------:R-:W-:-:S07]  /*1b6e0*/  FMUL.FTZ R163, R163, UR4 ;  /* 0x00000004a3a37c20 */ /* 0x000fce0008410000 */
[----:B------:R-:W3:Y:S01]  /*1b6f0*/  MUFU.TANH R154, R154 ;  /* 0x0000009a009a7308 */ /* 0x000ee20000002400 */
[----:B0-----:R-:W-:-:S07]  /*1b700*/  FMNMX.FTZ R3, R2, R3, !PT ;  /* 0x0000000302037209 */ /* 0x001fce0007810000 */
[----:B------:R-:W0:Y:S01]  /*1b710*/  MUFU.TANH R156, R156 ;  /* 0x0000009c009c7308 */ /* 0x000e220000002400 */
[----:B-1----:R-:W-:Y:S01]  /*1b720*/  FMNMX.FTZ R152, R5, R229, !PT ;  /* 0x000000e505987209 */ /* 0x002fe20007810000 */
[----:B------:R-:W1:Y:S01]  /*1b730*/  SHFL.BFLY PT, R2, R3, 0x1, 0x1f ;  /* 0x0c201f0003027f89 */ /* 0x000e6200000e0000 */
[----:B------:R-:W-:-:S05]  /*1b740*/  FMUL.FTZ R166, R166, UR4 ;  /* 0x00000004a6a67c20 */ /* 0x000fca0008410000 */
[----:B------:R-:W4:Y:S01]  /*1b750*/  MUFU.TANH R162, R162 ;  /* 0x000000a200a27308 */ /* 0x000f220000002400 */
[----:B--2---:R-:W-:Y:S01]  /*1b760*/  FMNMX.FTZ R152, R153, R152, !PT ;  /* 0x0000009899987209 */ /* 0x004fe20007810000 */
[----:B------:R-:W-:-:S06]  /*1b770*/  FMUL.FTZ R167, R167, UR4 ;  /* 0x00000004a7a77c20 */ /* 0x000fcc0008410000 */
[----:B------:R-:W2:Y:S01]  /*1b780*/  MUFU.TANH R163, R163 ;  /* 0x000000a300a37308 */ /* 0x000ea20000002400 */
[----:B---3--:R-:W-:Y:S01]  /*1b790*/  FMNMX.FTZ R152, R154, R152, !PT ;  /* 0x000000989a987209 */ /* 0x008fe20007810000 */
[----:B------:R-:W-:-:S06]  /*1b7a0*/  FMUL.FTZ R170, R170, UR4 ;  /* 0x00000004aaaa7c20 */ /* 0x000fcc0008410000 */
[----:B------:R-:W3:Y:S01]  /*1b7b0*/  MUFU.TANH R166, R166 ;  /* 0x000000a600a67308 */ /* 0x000ee20000002400 */
[----:B0-----:R-:W-:Y:S01]  /*1b7c0*/  FMNMX.FTZ R152, R156, R152, !PT ;  /* 0x000000989c987209 */ /* 0x001fe20007810000 */
[----:B------:R-:W-:-:S06]  /*1b7d0*/  FMUL.FTZ R171, R171, UR4 ;  /* 0x00000004abab7c20 */ /* 0x000fcc0008410000 */
[----:B------:R-:W0:Y:S01]  /*1b7e0*/  MUFU.TANH R167, R167 ;  /* 0x000000a700a77308 */ /* 0x000e220000002400 */
[----:B----4-:R-:W-:Y:S01]  /*1b7f0*/  FMNMX.FTZ R152, R162, R152, !PT ;  /* 0x00000098a2987209 */ /* 0x010fe20007810000 */
[----:B------:R-:W-:-:S06]  /*1b800*/  FMUL.FTZ R174, R174, UR4 ;  /* 0x00000004aeae7c20 */ /* 0x000fcc0008410000 */
[----:B------:R-:W4:Y:S01]  /*1b810*/  MUFU.TANH R170, R170 ;  /* 0x000000aa00aa7308 */ /* 0x000f220000002400 */
[----:B--2---:R-:W-:Y:S01]  /*1b820*/  FMNMX.FTZ R152, R163, R152, !PT ;  /* 0x00000098a3987209 */ /* 0x004fe20007810000 */
[----:B------:R-:W-:Y:S01]  /*1b830*/  FMUL.FTZ R175, R175, UR4 ;  /* 0x00000004afaf7c20 */ /* 0x000fe20008410000 */
[----:B-1----:R-:W-:Y:S01]  /*1b840*/  FMNMX.FTZ R3, R3, R2, !PT ;  /* 0x0000000203037209 */ /* 0x002fe20007810000 */
[----:B------:R-:W-:-:S04]  /*1b850*/  FMUL.FTZ R178, R178, UR4 ;  /* 0x00000004b2b27c20 */ /* 0x000fc80008410000 */
[----:B------:R-:W1:Y:S01]  /*1b860*/  MUFU.TANH R171, R171 ;  /* 0x000000ab00ab7308 */ /* 0x000e620000002400 */
[----:B------:R-:W-:Y:S02]  /*1b870*/  WARPGROUP.DEPBAR.LE gsb0, 0x0 ;  /* 0x00008000000079c5 */ /* 0x000fe40000010000 */
[----:B------:R-:W2:Y:S05]  /*1b880*/  LDL R187, [R1+0x18] ;  /* 0x0000180001bb7983 */ /* 0x000eaa0000100800 */
[----:B------:R-:W5:Y:S01]  /*1b890*/  MUFU.TANH R174, R174 ;  /* 0x000000ae00ae7308 */ /* 0x000f620000002400 */
[----:B------:R-:W-:Y:S01]  /*1b8a0*/  FMUL.FTZ R179, R179, UR4 ;  /* 0x00000004b3b37c20 */ /* 0x000fe20008410000 */
[----:B------:R-:W-:Y:S01]  /*1b8b0*/  FMUL.FTZ R180, R182, UR4 ;  /* 0x00000004b6b47c20 */ /* 0x000fe20008410000 */
[----:B------:R-:W-:Y:S01]  /*1b8c0*/  FMUL.FTZ R181, R183, UR4 ;  /* 0x00000004b7b57c20 */ /* 0x000fe20008410000 */
[----:B------:R-:W-:Y:S01]  /*1b8d0*/  ULDC UR4, c[0x0][0x988] ;  /* 0x0002620000047ab9 */ /* 0x000fe20000000800 */
[----:B---3--:R-:W-:Y:S01]  /*1b8e0*/  FMNMX.FTZ R152, R166, R152, !PT ;  /* 0x00000098a6987209 */ /* 0x008fe20007810000 */
[----:B------:R-:W-:Y:S01]  /*1b8f0*/  FADD.FTZ R182, -R3, R228 ;  /* 0x000000e403b67221 */ /* 0x000fe20000010100 */
[----:B------:R-:W-:Y:S01]  /*1b900*/  IMAD.U32 R2, RZ, RZ, UR4 ;  /* 0x00000004ff027e24 */ /* 0x000fe2000f8e00ff */
[----:B------:R-:W3:Y:S01]  /*1b910*/  MUFU.TANH R175, R175 ;  /* 0x000000af00af7308 */ /* 0x000ee20000002400 */
[----:B0-----:R-:W-:Y:S01]  /*1b920*/  FMNMX.FTZ R183, R167, R152, !PT ;  /* 0x00000098a7b77209 */ /* 0x001fe20007810000 */
[----:B------:R-:W-:-:S02]  /*1b930*/  @!P1 VIADD R231, R231, 0x30860 ;  /* 0x00030860e7e79836 */ /* 0x000fc40000000000 */
[----:B------:R-:W-:Y:S01]  /*1b940*/  FMUL.FTZ R182, R182, R2 ;  /* 0x00000002b6b67220 */ /* 0x000fe20000410000 */
[----:B------:R-:W-:Y:S01]  /*1b950*/  IMAD.MOV.U32 R228, RZ, RZ, R3 ;  /* 0x000000ffffe47224 */ /* 0x000fe200078e0003 */
[----:B----4-:R-:W-:Y:S02]  /*1b960*/  FMNMX.FTZ R183, R170, R183, !PT ;  /* 0x000000b7aab77209 */ /* 0x010fe40007810000 */
[----:B------:R-:W-:Y:S01]  /*1b970*/  @!P1 PRMT R231, RZ, 0x654, R231 ;  /* 0x00000654ffe79816 */ /* 0x000fe200000000e7 */
[----:B------:R-:W0:Y:S01]  /*1b980*/  MUFU.TANH R178, R178 ;  /* 0x000000b200b27308 */ /* 0x000e220000002400 */
[----:B-1----:R-:W-:-:S07]  /*1b990*/  FMNMX.FTZ R183, R171, R183, !PT ;  /* 0x000000b7abb77209 */ /* 0x002fce0007810000 */
[----:B------:R1:W-:Y:S08]  /*1b9a0*/  MUFU.EX2 R152, R182 ;  /* 0x000000b600987308 */ /* 0x0003f00000000800 */
[----:B------:R-:W4:Y:S01]  /*1b9b0*/  MUFU.TANH R179, R179 ;  /* 0x000000b300b37308 */ /* 0x000f220000002400 */
[----:B-1----:R-:W-:-:S04]  /*1b9c0*/  FMUL.FTZ R182, R3, R2 ;  /* 0x0000000203b67220 */ /* 0x002fc80000410000 */
[-CC-:B------:R-:W-:Y:S01]  /*1b9d0*/  FFMA.FTZ R196, R0, R2.reuse, -R182.reuse ;  /* 0x0000000200c47223 */ /* 0x180fe200000108b6 */
[----:B-----5:R-:W-:Y:S01]  /*1b9e0*/  FMNMX.FTZ R0, R174, R183, !PT ;  /* 0x000000b7ae007209 */ /* 0x020fe20007810000 */
[-CC-:B------:R-:W-:Y:S01]  /*1b9f0*/  FFMA.FTZ R4, R4, R2.reuse, -R182.reuse ;  /* 0x0000000204047223 */ /* 0x180fe200000108b6 */
[----:B------:R-:W1:Y:S01]  /*1ba00*/  MUFU.TANH R180, R180 ;  /* 0x000000b400b47308 */ /* 0x000e620000002400 */
[--C-:B------:R-:W-:Y:S01]  /*1ba10*/  FFMA.FTZ R188, R164, R2, -R182.reuse ;  /* 0x00000002a4bc7223 */ /* 0x100fe200000108b6 */
[----:B---3--:R-:W-:Y:S01]  /*1ba20*/  FMNMX.FTZ R0, R175, R0, !PT ;  /* 0x00000000af007209 */ /* 0x008fe20007810000 */
[-CC-:B------:R-:W-:Y:S01]  /*1ba30*/  FFMA.FTZ R198, R155, R2.reuse, -R182.reuse ;  /* 0x000000029bc67223 */ /* 0x180fe200000108b6 */
[-CC-:B------:R-:W-:Y:S01]  /*1ba40*/  FFMA.FTZ R185, R157, R2.reuse, -R182.reuse ;  /* 0x000000029db97223 */ /* 0x180fe200000108b6 */
[--C-:B------:R-:W-:Y:S01]  /*1ba50*/  FFMA.FTZ R192, R158, R2, -R182.reuse ;  /* 0x000000029ec07223 */ /* 0x100fe200000108b6 */
[----:B0-----:R-:W-:Y:S01]  /*1ba60*/  FMNMX.FTZ R0, R178, R0, !PT ;  /* 0x00000000b2007209 */ /* 0x001fe20007810000 */
[-CC-:B------:R-:W-:Y:S01]  /*1ba70*/  FFMA.FTZ R155, R159, R2.reuse, -R182.reuse ;  /* 0x000000029f9b7223 */ /* 0x180fe200000108b6 */
[----:B------:R-:W0:Y:S01]  /*1ba80*/  MUFU.TANH R181, R181 ;  /* 0x000000b500b57308 */ /* 0x000e220000002400 */
[--C-:B------:R-:W-:Y:S01]  /*1ba90*/  FFMA.FTZ R194, R160, R2, -R182.reuse ;  /* 0x00000002a0c27223 */ /* 0x100fe200000108b6 */
[----:B----4-:R-:W-:Y:S01]  /*1baa0*/  FMNMX.FTZ R0, R179, R0, !PT ;  /* 0x00000000b3007209 */ /* 0x010fe20007810000 */
[-CC-:B------:R-:W-:Y:S01]  /*1bab0*/  FFMA.FTZ R157, R161, R2.reuse, -R182.reuse ;  /* 0x00000002a19d7223 */ /* 0x180fe200000108b6 */
[-CC-:B------:R-:W-:Y:S01]  /*1bac0*/  FFMA.FTZ R158, R165, R2.reuse, -R182.reuse ;  /* 0x00000002a59e7223 */ /* 0x180fe200000108b6 */
[-CC-:B------:R-:W-:Y:S01]  /*1bad0*/  FFMA.FTZ R190, R168, R2.reuse, -R182.reuse ;  /* 0x00000002a8be7223 */ /* 0x180fe200000108b6 */
[-CC-:B------:R-:W-:Y:S01]  /*1bae0*/  FFMA.FTZ R159, R169, R2.reuse, -R182.reuse ;  /* 0x00000002a99f7223 */ /* 0x180fe200000108b6 */
[--C-:B------:R-:W-:Y:S01]  /*1baf0*/  FFMA.FTZ R184, R172, R2, -R182.reuse ;  /* 0x00000002acb87223 */ /* 0x100fe200000108b6 */
[----:B------:R3:W-:Y:S01]  /*1bb00*/  MUFU.EX2 R183, R4 ;  /* 0x0000000400b77308 */ /* 0x0007e20000000800 */
[----:B-1----:R-:W-:Y:S01]  /*1bb10*/  FMNMX.FTZ R0, R180, R0, !PT ;  /* 0x00000000b4007209 */ /* 0x002fe20007810000 */
[-CC-:B------:R-:W-:Y:S01]  /*1bb20*/  FFMA.FTZ R160, R176, R2.reuse, -R182.reuse ;  /* 0x00000002b0a07223 */ /* 0x180fe200000108b6 */
[-CC-:B------:R-:W-:Y:S01]  /*1bb30*/  FFMA.FTZ R186, R173, R2.reuse, -R182.reuse ;  /* 0x00000002adba7223 */ /* 0x180fe200000108b6 */
[----:B------:R-:W-:-:S04]  /*1bb40*/  FFMA.FTZ R161, R177, R2, -R182 ;  /* 0x00000002b1a17223 */ /* 0x000fc800000108b6 */
[----:B------:R-:W1:Y:S01]  /*1bb50*/  MUFU.EX2 R196, R196 ;  /* 0x000000c400c47308 */ /* 0x000e620000000800 */
[----:B0-----:R-:W-:-:S05]  /*1bb60*/  FMNMX.FTZ R0, R181, R0, !PT ;  /* 0x00000000b5007209 */ /* 0x001fca0007810000 */
[----:B---3--:R-:W0:Y:S02]  /*1bb70*/  SHFL.BFLY PT, R4, R0, 0x2, 0x1f ;  /* 0x0c401f0000047f89 */ /* 0x008e2400000e0000 */
[----:B------:R-:W-:Y:S08]  /*1bb80*/  MUFU.EX2 R198, R198 ;  /* 0x000000c600c67308 */ /* 0x000ff00000000800 */
[----:B------:R-:W-:Y:S01]  /*1bb90*/  MUFU.EX2 R185, R185 ;  /* 0x000000b900b97308 */ /* 0x000fe20000000800 */
[----:B-1----:R-:W-:Y:S01]  /*1bba0*/  FFMA.FTZ R227, R152, R227, R196 ;  /* 0x000000e398e37223 */ /* 0x002fe200000100c4 */
[----:B------:R-:W-:-:S03]  /*1bbb0*/  F2FP.BF16.F32.PACK_AB R196, R183, R196 ;  /* 0x000000c4b7c4723e */ /* 0x000fc600000010ff */
[----:B------:R-:W-:-:S03]  /*1bbc0*/  FADD.FTZ R227, R183, R227 ;  /* 0x000000e3b7e37221 */ /* 0x000fc60000010000 */
[----:B------:R-:W-:Y:S01]  /*1bbd0*/  MUFU.EX2 R192, R192 ;  /* 0x000000c000c07308 */ /* 0x000fe20000000800 */
[----:B0-----:R-:W-:-:S07]  /*1bbe0*/  FMNMX.FTZ R0, R0, R4, !PT ;  /* 0x0000000400007209 */ /* 0x001fce0007810000 */
[----:B------:R-:W-:Y:S01]  /*1bbf0*/  MUFU.EX2 R155, R155 ;  /* 0x0000009b009b7308 */ /* 0x000fe20000000800 */
[----:B------:R-:W0:Y:S07]  /*1bc00*/  SHFL.BFLY PT, R4, R0, 0x1, 0x1f ;  /* 0x0c201f0000047f89 */ /* 0x000e2e00000e0000 */
[----:B------:R-:W-:Y:S08]  /*1bc10*/  MUFU.EX2 R194, R194 ;  /* 0x000000c200c27308 */ /* 0x000ff00000000800 */
[----:B------:R-:W-:Y:S08]  /*1bc20*/  MUFU.EX2 R157, R157 ;  /* 0x0000009d009d7308 */ /* 0x000ff00000000800 */
[----:B------:R-:W-:Y:S01]  /*1bc30*/  MUFU.EX2 R188, R188 ;  /* 0x000000bc00bc7308 */ /* 0x000fe20000000800 */
[----:B0-----:R-:W-:-:S05]  /*1bc40*/  FMNMX.FTZ R4, R0, R4, !PT ;  /* 0x0000000400047209 */ /* 0x001fca0007810000 */
[C---:B------:R-:W-:Y:S01]  /*1bc50*/  FADD.FTZ R0, -R4.reuse, R229 ;  /* 0x000000e504007221 */ /* 0x040fe20000010100 */
[-C--:B------:R-:W-:Y:S01]  /*1bc60*/  FMUL.FTZ R164, R4, R2.reuse ;  /* 0x0000000204a47220 */ /* 0x080fe20000410000 */
[----:B------:R-:W-:Y:S01]  /*1bc70*/  MUFU.EX2 R158, R158 ;  /* 0x0000009e009e7308 */ /* 0x000fe20000000800 */
[----:B------:R-:W-:Y:S02]  /*1bc80*/  IMAD.MOV.U32 R229, RZ, RZ, R4 ;  /* 0x000000ffffe57224 */ /* 0x000fe400078e0004 */
[-C--:B------:R-:W-:Y:S01]  /*1bc90*/  FMUL.FTZ R0, R0, R2.reuse ;  /* 0x0000000200007220 */ /* 0x080fe20000410000 */
[-CC-:B------:R-:W-:Y:S01]  /*1bca0*/  FFMA.FTZ R197, R5, R2.reuse, -R164.reuse ;  /* 0x0000000205c57223 */ /* 0x180fe200000108a4 */
[-C--:B------:R-:W-:Y:S01]  /*1bcb0*/  FFMA.FTZ R5, R153, R2.reuse, -R164 ;  /* 0x0000000299057223 */ /* 0x080fe200000108a4 */
[----:B------:R-:W-:Y:S02]  /*1bcc0*/  @!P1 IMAD R153, R22, 0x8, R16 ;  /* 0x0000000816999824 */ /* 0x000fe400078e0210 */
[-CC-:B------:R-:W-:Y:S01]  /*1bcd0*/  FFMA.FTZ R199, R154, R2.reuse, -R164.reuse ;  /* 0x000000029ac77223 */ /* 0x180fe200000108a4 */
[----:B------:R-:W-:Y:S01]  /*1bce0*/  FFMA.FTZ R156, R156, R2, -R164 ;  /* 0x000000029c9c7223 */ /* 0x000fe200000108a4 */
[----:B------:R-:W-:Y:S01]  /*1bcf0*/  MUFU.EX2 R0, R0 ;  /* 0x0000000000007308 */ /* 0x000fe20000000800 */
[----:B------:R-:W-:-:S02]  /*1bd00*/  @!P1 VIADD R153, R153, 0x30840 ;  /* 0x0003084099999836 */ /* 0x000fc40000000000 */
[-CC-:B------:R-:W-:Y:S01]  /*1bd10*/  FFMA.FTZ R193, R162, R2.reuse, -R164.reuse ;  /* 0x00000002a2c17223 */ /* 0x180fe200000108a4 */
[-CC-:B------:R-:W-:Y:S01]  /*1bd20*/  FFMA.FTZ R195, R166, R2.reuse, -R164.reuse ;  /* 0x00000002a6c37223 */ /* 0x180fe200000108a4 */
[-CC-:B------:R-:W-:Y:S01]  /*1bd30*/  FFMA.FTZ R167, R167, R2.reuse, -R164.reuse ;  /* 0x00000002a7a77223 */ /* 0x180fe200000108a4 */
[-CC-:B------:R-:W-:Y:S01]  /*1bd40*/  FFMA.FTZ R170, R170, R2.reuse, -R164.reuse ;  /* 0x00000002aaaa7223 */ /* 0x180fe200000108a4 */
[----:B------:R-:W-:Y:S01]  /*1bd50*/  @!P1 PRMT R154, RZ, 0x654, R153 ;  /* 0x00000654ff9a9816 */ /* 0x000fe20000000099 */
[-CC-:B------:R-:W-:Y:S01]  /*1bd60*/  FFMA.FTZ R171, R171, R2.reuse, -R164.reuse ;  /* 0x00000002abab7223 */ /* 0x180fe200000108a4 */
[----:B------:R-:W0:Y:S01]  /*1bd70*/  MUFU.EX2 R197, R197 ;  /* 0x000000c500c57308 */ /* 0x000e220000000800 */
[-CC-:B------:R-:W-:Y:S01]  /*1bd80*/  FFMA.FTZ R174, R174, R2.reuse, -R164.reuse ;  /* 0x00000002aeae7223 */ /* 0x180fe200000108a4 */
[----:B------:R1:W-:Y:S01]  /*1bd90*/  @!P1 SYNCS.ARRIVE.TRANS64.RED.A1T0 RZ, [R154+URZ], RZ ;  /* 0x000000ff9aff99a7 */ /* 0x0003e2000810043f */
[-CC-:B------:R-:W-:Y:S01]  /*1bda0*/  FFMA.FTZ R175, R175, R2.reuse, -R164.reuse ;  /* 0x00000002afaf7223 */ /* 0x180fe200000108a4 */
[-CC-:B------:R-:W-:Y:S01]  /*1bdb0*/  FFMA.FTZ R178, R178, R2.reuse, -R164.reuse ;  /* 0x00000002b2b27223 */ /* 0x180fe200000108a4 */
[-CC-:B------:R-:W-:Y:S01]  /*1bdc0*/  FFMA.FTZ R179, R179, R2.reuse, -R164.reuse ;  /* 0x00000002b3b37223 */ /* 0x180fe200000108a4 */
[----:B------:R-:W-:-:S02]  /*1bdd0*/  FFMA.FTZ R180, R180, R2, -R164 ;  /* 0x00000002b4b47223 */ /* 0x000fc400000108a4 */
[----:B------:R-:W3:Y:S01]  /*1bde0*/  MUFU.EX2 R5, R5 ;  /* 0x0000000500057308 */ /* 0x000ee20000000800 */
[-CC-:B-1----:R-:W-:Y:S01]  /*1bdf0*/  FFMA.FTZ R154, R163, R2.reuse, -R164.reuse ;  /* 0x00000002a39a7223 */ /* 0x182fe200000108a4 */
[----:B------:R-:W-:Y:S01]  /*1be00*/  FFMA.FTZ R164, R181, R2, -R164 ;  /* 0x00000002b5a47223 */ /* 0x000fe200000108a4 */
[----:B------:R1:W-:Y:S05]  /*1be10*/  @!P1 SYNCS.ARRIVE.TRANS64.RED.A1T0 RZ, [R231+URZ], RZ ;  /* 0x000000ffe7ff99a7 */ /* 0x0003ea000810043f */
[----:B------:R-:W4:Y:S01]  /*1be20*/  MUFU.EX2 R199, R199 ;  /* 0x000000c700c77308 */ /* 0x000f220000000800 */
[----:B0-----:R-:W-:Y:S01]  /*1be30*/  FFMA.FTZ R226, R0, R226, R197 ;  /* 0x000000e200e27223 */ /* 0x001fe200000100c5 */
[----:B-1----:R-:W-:-:S06]  /*1be40*/  IMAD.MOV.U32 R231, RZ, RZ, R218 ;  /* 0x000000ffffe77224 */ /* 0x002fcc00078e00da */
[----:B------:R0:W1:Y:S01]  /*1be50*/  MUFU.EX2 R153, R156 ;  /* 0x0000009c00997308 */ /* 0x0000620000000800 */
[C---:B---3--:R-:W-:Y:S01]  /*1be60*/  FADD.FTZ R226, R5.reuse, R226 ;  /* 0x000000e205e27221 */ /* 0x048fe20000010000 */
[----:B------:R-:W-:-:S06]  /*1be70*/  F2FP.BF16.F32.PACK_AB R197, R5, R197 ;  /* 0x000000c505c5723e */ /* 0x000fcc00000010ff */
[----:B------:R-:W3:Y:S01]  /*1be80*/  MUFU.EX2 R193, R193 ;  /* 0x000000c100c17308 */ /* 0x000ee20000000800 */
[----:B0-----:R-:W-:Y:S01]  /*1be90*/  FADD.FTZ R156, R198, R227 ;  /* 0x000000e3c69c7221 */ /* 0x001fe20000010000 */
[----:B----4-:R-:W-:Y:S01]  /*1bea0*/  FADD.FTZ R5, R199, R226 ;  /* 0x000000e2c7057221 */ /* 0x010fe20000010000 */
[C---:B------:R-:W-:Y:S02]  /*1beb0*/  F2FP.BF16.F32.PACK_AB R198, R185.reuse, R198 ;  /* 0x000000c6b9c6723e */ /* 0x040fe400000010ff */
[----:B------:R-:W-:-:S03]  /*1bec0*/  FADD.FTZ R156, R185, R156 ;  /* 0x0000009cb99c7221 */ /* 0x000fc60000010000 */
[----:B------:R-:W0:Y:S01]  /*1bed0*/  MUFU.EX2 R154, R154 ;  /* 0x0000009a009a7308 */ /* 0x000e220000000800 */
[C---:B-1----:R-:W-:Y:S01]  /*1bee0*/  FADD.FTZ R5, R153.reuse, R5 ;  /* 0x0000000599057221 */ /* 0x042fe20000010000 */
[----:B------:R-:W-:Y:S01]  /*1bef0*/  F2FP.BF16.F32.PACK_AB R199, R153, R199 ;  /* 0x000000c799c7723e */ /* 0x000fe200000010ff */
[----:B------:R-:W-:Y:S01]  /*1bf00*/  FADD.FTZ R153, R192, R156 ;  /* 0x0000009cc0997221 */ /* 0x000fe20000010000 */
[----:B------:R-:W-:-:S03]  /*1bf10*/  F2FP.BF16.F32.PACK_AB R192, R155, R192 ;  /* 0x000000c09bc0723e */ /* 0x000fc600000010ff */
[----:B------:R-:W-:Y:S01]  /*1bf20*/  FADD.FTZ R153, R155, R153 ;  /* 0x000000999b997221 */ /* 0x000fe20000010000 */
[----:B------:R-:W1:Y:S01]  /*1bf30*/  MUFU.EX2 R195, R195 ;  /* 0x000000c300c37308 */ /* 0x000e620000000800 */
[----:B---3--:R-:W-:Y:S02]  /*1bf40*/  FADD.FTZ R5, R193, R5 ;  /* 0x00000005c1057221 */ /* 0x008fe40000010000 */
[----:B------:R-:W-:Y:S01]  /*1bf50*/  FADD.FTZ R155, R194, R153 ;  /* 0x00000099c29b7221 */ /* 0x000fe20000010000 */
[----:B------:R-:W-:-:S04]  /*1bf60*/  F2FP.BF16.F32.PACK_AB R194, R157, R194 ;  /* 0x000000c29dc2723e */ /* 0x000fc800000010ff */
[----:B------:R-:W3:Y:S01]  /*1bf70*/  MUFU.EX2 R167, R167 ;  /* 0x000000a700a77308 */ /* 0x000ee20000000800 */
[C---:B0-----:R-:W-:Y:S01]  /*1bf80*/  FADD.FTZ R5, R154.reuse, R5 ;  /* 0x000000059a057221 */ /* 0x041fe20000010000 */
[----:B------:R-:W-:-:S06]  /*1bf90*/  F2FP.BF16.F32.PACK_AB R193, R154, R193 ;  /* 0x000000c19ac1723e */ /* 0x000fcc00000010ff */
[----:B------:R-:W0:Y:S01]  /*1bfa0*/  MUFU.EX2 R170, R170 ;  /* 0x000000aa00aa7308 */ /* 0x000e220000000800 */
[----:B-1----:R-:W-:Y:S01]  /*1bfb0*/  FADD.FTZ R153, R195, R5 ;  /* 0x00000005c3997221 */ /* 0x002fe20000010000 */
[----:B------:R-:W-:-:S04]  /*1bfc0*/  FADD.FTZ R5, R157, R155 ;  /* 0x0000009b9d057221 */ /* 0x000fc80000010000 */
[----:B------:R-:W-:Y:S01]  /*1bfd0*/  FADD.FTZ R5, R188, R5 ;  /* 0x00000005bc057221 */ /* 0x000fe20000010000 */
[C---:B------:R-:W-:Y:S01]  /*1bfe0*/  F2FP.BF16.F32.PACK_AB R188, R158.reuse, R188 ;  /* 0x000000bc9ebc723e */ /* 0x040fe200000010ff */
[----:B------:R-:W1:Y:S01]  /*1bff0*/  MUFU.EX2 R171, R171 ;  /* 0x000000ab00ab7308 */ /* 0x000e620000000800 */
[C---:B---3--:R-:W-:Y:S01]  /*1c000*/  FADD.FTZ R153, R167.reuse, R153 ;  /* 0x00000099a7997221 */ /* 0x048fe20000010000 */
[----:B------:R-:W-:Y:S01]  /*1c010*/  FADD.FTZ R5, R158, R5 ;  /* 0x000000059e057221 */ /* 0x000fe20000010000 */
[----:B------:R-:W-:-:S05]  /*1c020*/  F2FP.BF16.F32.PACK_AB R195, R167, R195 ;  /* 0x000000c3a7c3723e */ /* 0x000fca00000010ff */
[----:B------:R-:W3:Y:S01]  /*1c030*/  MUFU.EX2 R190, R190 ;  /* 0x000000be00be7308 */ /* 0x000ee20000000800 */
[----:B0-----:R-:W-:-:S07]  /*1c040*/  FADD.FTZ R153, R170, R153 ;  /* 0x00000099aa997221 */ /* 0x001fce0000010000 */
[----:B------:R-:W0:Y:S01]  /*1c050*/  MUFU.EX2 R174, R174 ;  /* 0x000000ae00ae7308 */ /* 0x000e220000000800 */
[C---:B-1----:R-:W-:Y:S01]  /*1c060*/  FADD.FTZ R153, R171.reuse, R153 ;  /* 0x00000099ab997221 */ /* 0x042fe20000010000 */
[----:B------:R-:W-:-:S06]  /*1c070*/  F2FP.BF16.F32.PACK_AB R189, R171, R170 ;  /* 0x000000aaabbd723e */ /* 0x000fcc00000010ff */
[----:B------:R-:W1:Y:S01]  /*1c080*/  MUFU.EX2 R159, R159 ;  /* 0x0000009f009f7308 */ /* 0x000e620000000800 */
[----:B---3--:R-:W-:-:S07]  /*1c090*/  FADD.FTZ R5, R190, R5 ;  /* 0x00000005be057221 */ /* 0x008fce0000010000 */
[----:B------:R-:W3:Y:S01]  /*1c0a0*/  MUFU.EX2 R175, R175 ;  /* 0x000000af00af7308 */ /* 0x000ee20000000800 */
[----:B0-----:R-:W-:-:S07]  /*1c0b0*/  FADD.FTZ R153, R174, R153 ;  /* 0x00000099ae997221 */ /* 0x001fce0000010000 */
[----:B------:R-:W0:Y:S01]  /*1c0c0*/  MUFU.EX2 R184, R184 ;  /* 0x000000b800b87308 */ /* 0x000e220000000800 */
[C---:B-1----:R-:W-:Y:S01]  /*1c0d0*/  FADD.FTZ R5, R159.reuse, R5 ;  /* 0x000000059f057221 */ /* 0x042fe20000010000 */
[----:B------:R-:W-:-:S06]  /*1c0e0*/  F2FP.BF16.F32.PACK_AB R190, R159, R190 ;  /* 0x000000be9fbe723e */ /* 0x000fcc00000010ff */
[----:B------:R-:W1:Y:S01]  /*1c0f0*/  MUFU.EX2 R178, R178 ;  /* 0x000000b200b27308 */ /* 0x000e620000000800 */
[C---:B---3--:R-:W-:Y:S01]  /*1c100*/  FADD.FTZ R153, R175.reuse, R153 ;  /* 0x00000099af997221 */ /* 0x048fe20000010000 */
[----:B------:R-:W-:-:S06]  /*1c110*/  F2FP.BF16.F32.PACK_AB R191, R175, R174 ;  /* 0x000000aeafbf723e */ /* 0x000fcc00000010ff */
[----:B------:R-:W3:Y:S01]  /*1c120*/  MUFU.EX2 R160, R160 ;  /* 0x000000a000a07308 */ /* 0x000ee20000000800 */
[----:B0-----:R-:W-:-:S07]  /*1c130*/  FADD.FTZ R5, R184, R5 ;  /* 0x00000005b8057221 */ /* 0x001fce0000010000 */
[----:B------:R-:W0:Y:S01]  /*1c140*/  MUFU.EX2 R179, R179 ;  /* 0x000000b300b37308 */ /* 0x000e220000000800 */
[----:B-1----:R-:W-:-:S07]  /*1c150*/  FADD.FTZ R153, R178, R153 ;  /* 0x00000099b2997221 */ /* 0x002fce0000010000 */
[----:B------:R-:W1:Y:S01]  /*1c160*/  MUFU.EX2 R186, R186 ;  /* 0x000000ba00ba7308 */ /* 0x000e620000000800 */
[C---:B---3--:R-:W-:Y:S01]  /*1c170*/  FADD.FTZ R5, R160.reuse, R5 ;  /* 0x00000005a0057221 */ /* 0x048fe20000010000 */
[----:B------:R-:W-:-:S06]  /*1c180*/  F2FP.BF16.F32.PACK_AB R184, R160, R184 ;  /* 0x000000b8a0b8723e */ /* 0x000fcc00000010ff */
[----:B------:R-:W3:Y:S01]  /*1c190*/  MUFU.EX2 R180, R180 ;  /* 0x000000b400b47308 */ /* 0x000ee20000000800 */
[C---:B--2---:R-:W-:Y:S01]  /*1c1a0*/  ISETP.GT.AND P2, PT, R232.reuse, R187, PT ;  /* 0x000000bbe800720c */ /* 0x044fe20003f44270 */
[C---:B0-----:R-:W-:Y:S01]  /*1c1b0*/  FADD.FTZ R153, R179.reuse, R153 ;  /* 0x00000099b3997221 */ /* 0x041fe20000010000 */
[----:B------:R-:W-:Y:S01]  /*1c1c0*/  F2FP.BF16.F32.PACK_AB R185, R179, R178 ;  /* 0x000000b2b3b9723e */ /* 0x000fe200000010ff */
[----:B------:R-:W-:-:S04]  /*1c1d0*/  VIADD R232, R232, 0xffffffff ;  /* 0xffffffffe8e87836 */ /* 0x000fc80000000000 */
[----:B------:R-:W0:Y:S01]  /*1c1e0*/  MUFU.EX2 R161, R161 ;  /* 0x000000a100a17308 */ /* 0x000e220000000800 */
[----:B-1----:R-:W-:-:S07]  /*1c1f0*/  FADD.FTZ R5, R186, R5 ;  /* 0x00000005ba057221 */ /* 0x002fce0000010000 */
[----:B------:R-:W1:Y:S01]  /*1c200*/  MUFU.EX2 R164, R164 ;  /* 0x000000a400a47308 */ /* 0x000e620000000800 */
[----:B---3--:R-:W-:Y:S01]  /*1c210*/  FADD.FTZ R153, R180, R153 ;  /* 0x00000099b4997221 */ /* 0x008fe20000010000 */
[C---:B0-----:R-:W-:Y:S01]  /*1c220*/  FADD.FTZ R227, R161.reuse, R5 ;  /* 0x00000005a1e37221 */ /* 0x041fe20000010000 */
[----:B------:R-:W-:Y:S01]  /*1c230*/  F2FP.BF16.F32.PACK_AB R186, R161, R186 ;  /* 0x000000baa1ba723e */ /* 0x000fe200000010ff */
[----:B------:R-:W-:Y:S02]  /*1c240*/  IMAD.MOV.U32 R5, RZ, RZ, R22 ;  /* 0x000000ffff057224 */ /* 0x000fe400078e0016 */
[C---:B-1----:R-:W-:Y:S01]  /*1c250*/  FADD.FTZ R226, R164.reuse, R153 ;  /* 0x00000099a4e27221 */ /* 0x042fe20000010000 */
[----:B------:R-:W-:Y:S01]  /*1c260*/  F2FP.BF16.F32.PACK_AB R187, R164, R180 ;  /* 0x000000b4a4bb723e */ /* 0x000fe200000010ff */
[----:B------:R-:W-:Y:S06]  /*1c270*/  @P2 BRA `(.L_x_1773) ;  /* 0xffffffdc00042947 */ /* 0x000fec000383ffff */
[----:B------:R-:W-:Y:S05]  /*1c280*/  BSYNC B1 ;  /* 0x0000000000017941 */ /* 0x000fea0003800000 */
.L_x_1762:
[----:B------:R-:W-:-:S07]  /*1c290*/  IMAD.MOV.U32 R5, RZ, RZ, R232 ;  /* 0x000000ffff057224 */ /* 0x000fce00078e00e8 */
.L_x_1761:
[----:B------:R-:W-:Y:S05]  /*1c2a0*/  BSYNC B0 ;  /* 0x0000000000007941 */ /* 0x000fea0003800000 */
.L_x_1760:
[----:B------:R-:W2:Y:S01]  /*1c2b0*/  LDL R153, [R1+0x38] ;  /* 0x0000380001997983 */ /* 0x000ea20000100800 */
[----:B------:R-:W-:Y:S01]  /*1c2c0*/  BSSY B0, `(.L_x_1774) ;  /* 0x00002f4000007945 */ /* 0x000fe20003800000 */
[----:B--2---:R-:W-:-:S13]  /*1c2d0*/  ISETP.GE.AND P2, PT, R5, R153, PT ;  /* 0x000000990500720c */ /* 0x004fda0003f46270 */
[----:B------:R-:W-:Y:S05]  /*1c2e0*/  @!P2 BRA `(.L_x_1775) ;  /* 0x0000002c00c4a947 */ /* 0x000fea0003800000 */
[----:B------:R-:W-:Y:S02]  /*1c2f0*/  IMAD.MOV.U32 R228, RZ, RZ, R4 ;  /* 0x000000ffffe47224 */ /* 0x000fe400078e0004 */
[----:B------:R-:W-:Y:S02]  /*1c300*/  IMAD.MOV.U32 R229, RZ, RZ, R3 ;  /* 0x000000ffffe57224 */ /* 0x000fe400078e0003 */
[----:B------:R-:W-:Y:S02]  /*1c310*/  IMAD.MOV.U32 R232, RZ, RZ, R218 ;  /* 0x000000ffffe87224 */ /* 0x000fe400078e00da */
[----:B------:R-:W-:-:S07]  /*1c320*/  IMAD.MOV.U32 R231, RZ, RZ, R22 ;  /* 0x000000ffffe77224 */ /* 0x000fce00078e0016 */
.L_x_1794:
        /* <DEDUP_REMOVED lines=8> */
.L_x_1776:
[----:B------:R-:W-:Y:S01]  /*1c3b0*/  IMAD R2, R22, 0x8, R16 ;  /* 0x0000000816027824 */ /* 0x000fe200078e0210 */
[----:B------:R-:W-:-:S04]  /*1c3c0*/  SHF.L.U32 R3, R218, 0x1f, RZ ;  /* 0x0000001fda037819 */ /* 0x000fc800000006ff */
[----:B------:R0:W1:Y:S01]  /*1c3d0*/  SYNCS.PHASECHK.TRANS64.TRYWAIT P2, [R2+URZ+0x30830], R3 ;  /* 0x03083003020075a7 */ /* 0x000062000804017f */
[----:B------:R-:W-:Y:S05]  /*1c3e0*/  @!P0 BRA `(.L_x_1777) ;  /* 0x0000000000048947 */ /* 0x000fea0003800000 */
[----:B------:R-:W-:Y:S01]  /*1c3f0*/  BPT.TRAP 0x1 ;  /* 0x000000040000795c */ /* 0x000fe20000300000 */
.L_x_1777:
[----:B------:R-:W-:Y:S01]  /*1c400*/  IMAD R153, R22, 0x800, R237 ;  /* 0x0000080016997824 */ /* 0x000fe200078e02ed */
[----:B------:R-:W-:Y:S03]  /*1c410*/  BSSY B1, `(.L_x_1778) ;  /* 0x0000006000017945 */ /* 0x000fe60003800000 */
[C---:B------:R-:W-:Y:S02]  /*1c420*/  VIADD R154, R153.reuse, 0x2 ;  /* 0x00000002999a7836 */ /* 0x040fe40000000000 */
[----:B------:R-:W-:Y:S01]  /*1c430*/  VIADD R156, R153, 0x4 ;  /* 0x00000004999c7836 */ /* 0x000fe20000000000 */
[----:B-1----:R-:W-:Y:S06]  /*1c440*/  @P2 BRA `(.L_x_1779) ;  /* 0x0000000000082947 */ /* 0x002fec0003800000 */
[----:B------:R-:W1:Y:S02]  /*1c450*/  SYNCS.PHASECHK.TRANS64.TRYWAIT P2, [R2+URZ+0x30830], R3 ;  /* 0x03083003020075a7 */ /* 0x000e64000804017f */
[----:B-1----:R-:W-:Y:S05]  /*1c460*/  @!P2 BRA `(.L_x_1780) ;  /* 0x000001400074a947 */ /* 0x002fea0003800000 */
.L_x_1779:
[----:B------:R-:W-:Y:S05]  /*1c470*/  BSYNC B1 ;  /* 0x0000000000017941 */ /* 0x000fea0003800000 */
.L_x_1778:
[----:B------:R-:W-:Y:S01]  /*1c480*/  R2UR UR4, R154 ;  /* 0x000000009a0472ca */ /* 0x000fe200000e0000 */
[----:B------:R-:W-:Y:S02]  /*1c490*/  IMAD.MOV.U32 R154, RZ, RZ, R156 ;  /* 0x000000ffff9a7224 */ /* 0x000fe400078e009c */
[-C--:B------:R-:W-:Y:S01]  /*1c4a0*/  FMUL.FTZ R24, R24, R152.reuse ;  /* 0x0000009818187220 */ /* 0x080fe20000410000 */
[----:B01----:R-:W-:Y:S02]  /*1c4b0*/  IMAD.MOV.U32 R2, RZ, RZ, R153 ;  /* 0x000000ffff027224 */ /* 0x003fe400078e0099 */
[-C--:B------:R-:W-:Y:S01]  /*1c4c0*/  FMUL.FTZ R25, R25, R152.reuse ;  /* 0x0000009819197220 */ /* 0x080fe20000410000 */
[----:B------:R-:W-:Y:S01]  /*1c4d0*/  IMAD.MOV.U32 R3, RZ, RZ, 0x40000040 ;  /* 0x40000040ff037424 */ /* 0x000fe200078e00ff */
[----:B------:R-:W-:Y:S01]  /*1c4e0*/  R2UR UR8, R154 ;  /* 0x000000009a0872ca */ /* 0x000fe200000e0000 */
[C---:B------:R-:W-:Y:S01]  /*1c4f0*/  VIADD R154, R153.reuse, 0x200 ;  /* 0x00000200999a7836 */ /* 0x040fe20000000000 */
[----:B------:R-:W-:Y:S01]  /*1c500*/  R2UR UR6, R2 ;  /* 0x00000000020672ca */ /* 0x000fe200000e0000 */
[----:B------:R-:W-:Y:S01]  /*1c510*/  VIADD R2, R153, 0x6 ;  /* 0x0000000699027836 */ /* 0x000fe20000000000 */
        /* <DEDUP_REMOVED lines=259> */
.L_x_1781:
[----:B------:R-:W-:Y:S01]  /*1d550*/  SHF.L.U32 R2, R232, 0x1f, RZ ;  /* 0x0000001fe8027819 */ /* 0x000fe200000006ff */
[----:B------:R-:W-:-:S04]  /*1d560*/  IMAD R0, R231, 0x8, R16 ;  /* 0x00000008e7007824 */ /* 0x000fc800078e0210 */
[----:B------:R0:W1:Y:S01]  /*1d570*/  SYNCS.PHASECHK.TRANS64.TRYWAIT P2, [R0+URZ+0x30850], R2 ;  /* 0x03085002000075a7 */ /* 0x000062000804017f */
[----:B------:R-:W-:Y:S05]  /*1d580*/  @!P0 BRA `(.L_x_1782) ;  /* 0x0000000000048947 */ /* 0x000fea0003800000 */
[----:B------:R-:W-:Y:S01]  /*1d590*/  BPT.TRAP 0x1 ;  /* 0x000000040000795c */ /* 0x000fe20000300000 */
.L_x_1782:
[----:B------:R-:W-:Y:S04]  /*1d5a0*/  BSSY B1, `(.L_x_1783) ;  /* 0x0000004000017945 */ /* 0x000fe80003800000 */
[----:B-1----:R-:W-:Y:S05]  /*1d5b0*/  @P2 BRA `(.L_x_1784) ;  /* 0x0000000000082947 */ /* 0x002fea0003800000 */
[----:B------:R-:W1:Y:S02]  /*1d5c0*/  SYNCS.PHASECHK.TRANS64.TRYWAIT P2, [R0+URZ+0x30850], R2 ;  /* 0x03085002000075a7 */ /* 0x000e64000804017f */
[----:B-1----:R-:W-:Y:S05]  /*1d5d0*/  @!P2 BRA `(.L_x_1785) ;  /* 0x00000130002ca947 */ /* 0x002fea0003800000 */
.L_x_1784:
[----:B------:R-:W-:Y:S05]  /*1d5e0*/  BSYNC B1 ;  /* 0x0000000000017941 */ /* 0x000fea0003800000 */
.L_x_1783:
[----:B01----:R-:W-:Y:S01]  /*1d5f0*/  VIADD R2, R16, 0x400 ;  /* 0x0000040010027836 */ /* 0x003fe20000000000 */
[----:B------:R-:W2:Y:S01]  /*1d600*/  LDL R232, [R1+0x8] ;  /* 0x0000080001e87983 */ /* 0x000ea20000100800 */
[----:B------:R-:W-:Y:S01]  /*1d610*/  IMAD.MOV.U32 R3, RZ, RZ, 0x40000040 ;  /* 0x40000040ff037424 */ /* 0x000fe200078e00ff */
[----:B------:R-:W-:Y:S01]  /*1d620*/  WARPGROUP.ARRIVE ;  /* 0x00000000000079c5 */ /* 0x000fe20000000000 */
[----:B------:R-:W-:Y:S01]  /*1d630*/  ULDC UR5, c[0x0][0x9d8] ;  /* 0x0002760000057ab9 */ /* 0x000fe20000000800 */
[----:B------:R-:W-:-:S04]  /*1d640*/  SHF.R.U32.HI R2, RZ, 0x4, R2 ;  /* 0x00000004ff027819 */ /* 0x000fc80000011602 */
[----:B------:R-:W-:-:S04]  /*1d650*/  LOP3.LUT R2, R2, 0x3fff, RZ, 0xc0, !PT ;  /* 0x00003fff02027812 */ /* 0x000fc800078ec0ff */
[----:B------:R-:W-:-:S05]  /*1d660*/  LOP3.LUT R2, R2, 0x2000000, RZ, 0xfc, !PT ;  /* 0x0200000002027812 */ /* 0x000fca00078efcff */
[----:B------:R-:W-:Y:S01]  /*1d670*/  IMAD R2, R231, 0x800, R2 ;  /* 0x00000800e7027824 */ /* 0x000fe200078e0202 */
[----:B------:R-:W-:Y:S01]  /*1d680*/  R2UR UR7, R3 ;  /* 0x00000000030772ca */ /* 0x000fe200000e0000 */
[----:B------:R-:W3:Y:S03]  /*1d690*/  LDL R231, [R1+0x14] ;  /* 0x0000140001e77983 */ /* 0x000ee60000100800 */
[----:B------:R-:W-:-:S13]  /*1d6a0*/  R2UR UR6, R2 ;  /* 0x00000000020672ca */ /* 0x000fda00000e0000 */
[----:B------:R-:W-:Y:S01]  /*1d6b0*/  HGMMA.64x256x16.F32.BF16 R24, R196, gdesc[UR4].tnspB, R24, gsb0 ;  /* 0x43e00004c4187df0 */ /* 0x000fe20008001818 */
[----:B--2---:R-:W-:Y:S02]  /*1d6c0*/  R2UR UR4, R232 ;  /* 0x00000000e80472ca */ /* 0x004fe400000e0000 */
[----:B------:R-:W3:Y:S01]  /*1d6d0*/  LDL R232, [R1+0x34] ;  /* 0x0000340001e87983 */ /* 0x000ee20000100800 */
[----:B------:R-:W-:Y:S02]  /*1d6e0*/  WARPGROUP.DEPBAR.LE gsb0, 0x0 ;  /* 0x00008000000079c5 */ /* 0x000fe40000010000 */
[----:B------:R-:W-:Y:S02]  /*1d6f0*/  VIADD R196, R2, 0x80 ;  /* 0x0000008002c47836 */ /* 0x000fe40000000000 */
[----:B------:R-:W-:-:S03]  /*1d700*/  IMAD.MOV.U32 R197, RZ, RZ, 0x40000040 ;  /* 0x40000040ffc57424 */ /* 0x000fc600078e00ff */
[----:B------:R-:W-:Y:S02]  /*1d710*/  R2UR UR6, R196 ;  /* 0x00000000c40672ca */ /* 0x000fe400000e0000 */
[----:B------:R-:W-:Y:S01]  /*1d720*/  R2UR UR7, R197 ;  /* 0x00000000c50772ca */ /* 0x000fe200000e0000 */
[----:B------:R-:W-:-:S14]  /*1d730*/  WARPGROUP.ARRIVE ;  /* 0x00000000000079c5 */ /* 0x000fdc0000000000 */
[----:B------:R-:W-:Y:S01]  /*1d740*/  HGMMA.64x256x16.F32.BF16 R24, R192, gdesc[UR4].tnspB, R24, gsb0 ;  /* 0x43e00004c0187df0 */ /* 0x000fe20008001818 */
[----:B------:R-:W-:Y:S02]  /*1d750*/  IMAD.MOV.U32 R3, RZ, RZ, 0x40000040 ;  /* 0x40000040ff037424 */ /* 0x000fe400078e00ff */
[----:B------:R-:W-:Y:S02]  /*1d760*/  WARPGROUP.DEPBAR.LE gsb0, 0x0 ;  /* 0x00008000000079c5 */ /* 0x000fe40000010000 */
[----:B------:R-:W-:Y:S02]  /*1d770*/  VIADD R192, R2, 0x100 ;  /* 0x0000010002c07836 */ /* 0x000fe40000000000 */
[----:B------:R-:W-:-:S03]  /*1d780*/  IMAD.MOV.U32 R193, RZ, RZ, 0x40000040 ;  /* 0x40000040ffc17424 */ /* 0x000fc600078e00ff */
[----:B------:R-:W-:Y:S02]  /*1d790*/  R2UR UR6, R192 ;  /* 0x00000000c00672ca */ /* 0x000fe400000e0000 */
[----:B------:R-:W-:Y:S01]  /*1d7a0*/  R2UR UR7, R193 ;  /* 0x00000000c10772ca */ /* 0x000fe200000e0000 */
[----:B------:R-:W-:-:S15]  /*1d7b0*/  WARPGROUP.ARRIVE ;  /* 0x00000000000079c5 */ /* 0x000fde0000000000 */
[----:B------:R-:W-:Y:S01]  /*1d7c0*/  HGMMA.64x256x16.F32.BF16 R24, R188, gdesc[UR4].tnspB, R24, gsb0 ;  /* 0x43e00004bc187df0 */ /* 0x000fe20008001818 */
[----:B------:R-:W-:Y:S01]  /*1d7d0*/  VIADD R2, R2, 0x180 ;  /* 0x0000018002027836 */ /* 0x000fe20000000000 */
[----:B------:R-:W-:Y:S02]  /*1d7e0*/  R2UR UR7, R3 ;  /* 0x00000000030772ca */ /* 0x000fe400000e0000 */
[----:B------:R-:W0:Y:S02]  /*1d7f0*/  @P5 LDC R3, c[0x0][0x450] ;  /* 0x00011400ff035b82 */ /* 0x000e240000000800 */
[----:B------:R-:W-:-:S06]  /*1d800*/  R2UR UR6, R2 ;  /* 0x00000000020672ca */ /* 0x000fcc00000e0000 */
[----:B------:R-:W1:Y:S01]  /*1d810*/  @P5 LDC R2, c[0x0][0x44c] ;  /* 0x00011300ff025b82 */ /* 0x000e620000000800 */
[----:B------:R-:W-:-:S04]  /*1d820*/  @!P1 IMAD R4, R4, 0x8, R16 ;  /* 0x0000000804049824 */ /* 0x000fc800078e0210 */
[----:B------:R-:W-:Y:S02]  /*1d830*/  @!P1 VIADD R4, R4, 0x30840 ;  /* 0x0003084004049836 */ /* 0x000fe40000000000 */
[----:B------:R-:W-:Y:S01]  /*1d840*/  FMUL.FTZ R182, R182, UR5 ;  /* 0x00000005b6b67c20 */ /* 0x000fe20008410000 */
[----:B------:R-:W-:Y:S02]  /*1d850*/  FMUL.FTZ R157, R157, UR5 ;  /* 0x000000059d9d7c20 */ /* 0x000fe40008410000 */
[----:B------:R-:W-:Y:S01]  /*1d860*/  @!P1 PRMT R4, RZ, 0x654, R4 ;  /* 0x00000654ff049816 */ /* 0x000fe20000000004 */
[----:B------:R-:W-:-:S03]  /*1d870*/  FMUL.FTZ R173, R173, UR5 ;  /* 0x00000005adad7c20 */ /* 0x000fc60008410000 */
[----:B------:R-:W2:Y:S08]  /*1d880*/  MUFU.TANH R157, R157 ;  /* 0x0000009d009d7308 */ /* 0x000eb00000002400 */
[----:B------:R-:W4:Y:S01]  /*1d890*/  MUFU.TANH R173, R173 ;  /* 0x000000ad00ad7308 */ /* 0x000f220000002400 */
[----:B------:R-:W-:Y:S02]  /*1d8a0*/  WARPGROUP.DEPBAR.LE gsb0, 0x0 ;  /* 0x00008000000079c5 */ /* 0x000fe40000010000 */
[----:B------:R-:W-:-:S06]  /*1d8b0*/  WARPGROUP.ARRIVE ;  /* 0x00000000000079c5 */ /* 0x000fcc0000000000 */
[----:B------:R-:W-:Y:S01]  /*1d8c0*/  HGMMA.64x256x16.F32.BF16 R24, R184, gdesc[UR4].tnspB, R24, gsb0 ;  /* 0x43e00004b8187df0 */ /* 0x000fe20008001818 */
[----:B------:R-:W-:Y:S01]  /*1d8d0*/  FMUL.FTZ R188, R169, UR5 ;  /* 0x00000005a9bc7c20 */ /* 0x000fe20008410000 */
[----:B------:R-:W-:Y:S01]  /*1d8e0*/  FMUL.FTZ R169, R175, UR5 ;  /* 0x00000005afa97c20 */ /* 0x000fe20008410000 */
[----:B------:R-:W-:Y:S01]  /*1d8f0*/  FMUL.FTZ R175, R177, UR5 ;  /* 0x00000005b1af7c20 */ /* 0x000fe20008410000 */
[----:B------:R-:W-:-:S03]  /*1d900*/  IMAD.SHL.U32 R177, R5, 0x40, RZ ;  /* 0x0000004005b17824 */ /* 0x000fc600078e00ff */
[----:B------:R-:W0:Y:S08]  /*1d910*/  MUFU.TANH R188, R188 ;  /* 0x000000bc00bc7308 */ /* 0x000e300000002400 */
[----:B------:R-:W0:Y:S08]  /*1d920*/  MUFU.TANH R169, R169 ;  /* 0x000000a900a97308 */ /* 0x000e300000002400 */
[----:B------:R-:W0:Y:S01]  /*1d930*/  MUFU.TANH R175, R175 ;  /* 0x000000af00af7308 */ /* 0x000e220000002400 */
[----:B------:R-:W-:-:S02]  /*1d940*/  WARPGROUP.DEPBAR.LE gsb0, 0x0 ;  /* 0x00008000000079c5 */ /* 0x000fc40000010000 */
[----:B---3--:R-:W-:Y:S02]  /*1d950*/  IMAD.IADD R184, R232, 0x1, R231 ;  /* 0x00000001e8b87824 */ /* 0x008fe400078e02e7 */
[----:B------:R-:W-:Y:S01]  /*1d960*/  FMUL.FTZ R186, R161, UR5 ;  /* 0x00000005a1ba7c20 */ /* 0x000fe20008410000 */
[----:B------:R-:W-:Y:S01]  /*1d970*/  FMUL.FTZ R187, R165, UR5 ;  /* 0x00000005a5bb7c20 */ /* 0x000fe20008410000 */
[----:B------:R3:W-:Y:S01]  /*1d980*/  @!P1 SYNCS.ARRIVE.TRANS64.RED.A1T0 RZ, [R4+URZ], RZ ;  /* 0x000000ff04ff99a7 */ /* 0x0007e2000810043f */
[----:B-1----:R-:W-:-:S04]  /*1d990*/  @P5 IMAD.HI.U32 R185, R184, R2, RZ ;  /* 0x00000002b8b95227 */ /* 0x002fc800078e00ff */
[----:B------:R-:W-:Y:S01]  /*1d9a0*/  IMAD.MOV.U32 R2, RZ, RZ, R184 ;  /* 0x000000ffff027224 */ /* 0x000fe200078e00b8 */
[----:B0-----:R-:W-:Y:S01]  /*1d9b0*/  @P5 SHF.R.U32.HI R2, RZ, R3, R185 ;  /* 0x00000003ff025219 */ /* 0x001fe200000116b9 */
        /* <DEDUP_REMOVED lines=25> */
[----:B---3--:R1:W3:Y:S01]  /*1db50*/  MUFU.TANH R4, R182 ;  /* 0x000000b600047308 */ /* 0x0082e20000002400 */
[----:B------:R-:W-:Y:S01]  /*1db60*/  ULDC UR5, c[0x0][0x9e0] ;  /* 0x0002780000057ab9 */ /* 0x000fe20000000800 */
[----:B-1----:R-:W-:-:S06]  /*1db70*/  IADD3 R182, -R230, 0x1, -R177 ;  /* 0x00000001e6b67810 */ /* 0x002fcc0007ffe9b1 */
[----:B------:R-:W1:Y:S01]  /*1db80*/  MUFU.TANH R3, R3 ;  /* 0x0000000300037308 */ /* 0x000e620000002400 */
[----:B------:R-:W-:-:S07]  /*1db90*/  IADD3 R182, -R219, R182, R220 ;  /* 0x000000b6dbb67210 */ /* 0x000fce0007ffe1dc */
[----:B------:R-:W0:Y:S01]  /*1dba0*/  MUFU.TANH R184, R184 ;  /* 0x000000b800b87308 */ /* 0x000e220000002400 */
[----:B------:R-:W-:-:S07]  /*1dbb0*/  VIADD R183, R182, UR5 ;  /* 0x00000005b6b77c36 */ /* 0x000fce0008000000 */
        /* <DEDUP_REMOVED lines=22> */
[----:B------:R-:W1:Y:S08]  /*1dd20*/  MUFU.TANH R179, R179 ;  /* 0x000000b300b37308 */ /* 0x000e700000002400 */
[----:B------:R-:W1:Y:S01]  /*1dd30*/  MUFU.TANH R176, R176 ;  /* 0x000000b000b07308 */ /* 0x000e620000002400 */
[----:B------:R-:W-:-:S02]  /*1dd40*/  VIADD R182, R182, UR4 ;  /* 0x00000004b6b67c36 */ /* 0x000fc40008000000 */
[--C-:B0-----:R-:W-:Y:S02]  /*1dd50*/  IMAD.IADD R181, R183, 0x1, R189.reuse ;  /* 0x00000001b7b57824 */ /* 0x101fe400078e02bd */
[----:B------:R-:W-:Y:S01]  /*1dd60*/  IMAD.IADD R180, R182, 0x1, R189 ;  /* 0x00000001b6b47824 */ /* 0x000fe200078e02bd */
[----:B--234-:R-:W-:Y:S06]  /*1dd70*/  @!P6 BRA `(.L_x_1786) ;  /* 0x000000000060e947 */ /* 0x01cfec0003800000 */
        /* <DEDUP_REMOVED lines=13> */
.L_x_1788:
[----:B------:R-:W-:Y:S02]  /*1de50*/  ULDC UR4, c[0x0][0x9e4] ;  /* 0x0002790000047ab9 */ /* 0x000fe40000000800 */
[----:B------:R-:W-:-:S05]  /*1de60*/  IMAD.U32 R190, RZ, RZ, UR4 ;  /* 0x00000004ffbe7e24 */ /* 0x000fca000f8e00ff */
[----:B------:R-:W-:-:S13]  /*1de70*/  ISETP.NE.AND P2, PT, R190, 0x1, PT ;  /* 0x00000001be00780c */ /* 0x000fda0003f45270 */
[----:B------:R-:W0:Y:S02]  /*1de80*/  @P2 LDC.64 R158, c[0x0][0x9e8] ;  /* 0x00027a00ff9e2b82 */ /* 0x000e240000000a00 */
[----:B0-----:R-:W-:-:S05]  /*1de90*/  @P2 IMAD.HI.U32 R158, R189, R158, RZ ;  /* 0x0000009ebd9e2227 */ /* 0x001fca00078e00ff */
[----:B------:R-:W-:-:S07]  /*1dea0*/  @P2 SHF.R.U32.HI R189, RZ, R159, R158 ;  /* 0x0000009fffbd2219 */ /* 0x000fce000001169e */
.L_x_1789:
[----:B------:R-:W-:Y:S05]  /*1deb0*/  BSYNC B1 ;  /* 0x0000000000017941 */ /* 0x000fea0003800000 */
.L_x_1787:
[----:B------:R-:W-:-:S04]  /*1dec0*/  IMAD R189, R189, R190, -R177 ;  /* 0x000000bebdbd7224 */ /* 0x000fc800078e0ab1 */
[----:B------:R-:W-:-:S05]  /*1ded0*/  IMAD.IADD R189, R189, 0x1, -R230 ;  /* 0x00000001bdbd7824 */ /* 0x000fca00078e0ae6 */
[----:B------:R-:W-:Y:S02]  /*1dee0*/  VIMNMX R180, R180, R189, !PT ;  /* 0x000000bdb4b47248 */ /* 0x000fe40007fe0100 */
[----:B------:R-:W-:-:S07]  /*1def0*/  VIADDMNMX R181, R189, R190, R181, PT ;  /* 0x000000bebdb57246 */ /* 0x000fce00038001b5 */
.L_x_1786:
[----:B------:R-:W-:Y:S01]  /*1df00*/  ISETP.GT.AND P2, PT, R5, -0x1, PT ;  /* 0xffffffff0500780c */ /* 0x000fe20003f44270 */
[----:B------:R-:W0:Y:S03]  /*1df10*/  SHFL.IDX PT, R2, R2, 0x1, 0x1c1f ;  /* 0x003c1f0002027f89 */ /* 0x000e2600000e0000 */
[C---:B------:R-:W-:Y:S02]  /*1df20*/  ISETP.GT.AND P4, PT, R180.reuse, RZ, P2 ;  /* 0x000000ffb400720c */ /* 0x040fe40001784270 */
[----:B------:R-:W-:Y:S02]  /*1df30*/  ISETP.GT.AND P3, PT, R180, 0x1, P2 ;  /* 0x00000001b400780c */ /* 0x000fe40001764270 */
[C---:B------:R-:W-:Y:S02]  /*1df40*/  ISETP.LT.OR P4, PT, R181.reuse, 0x1, P4 ;  /* 0x00000001b500780c */ /* 0x040fe40002781670 */
[----:B------:R-:W-:-:S02]  /*1df50*/  ISETP.LT.OR P3, PT, R181, 0x2, P3 ;  /* 0x00000002b500780c */ /* 0x000fc40001f61670 */
[----:B-1----:R-:W-:Y:S02]  /*1df60*/  FSEL R158, R3, -INF , !P4 ;  /* 0xff800000039e7808 */ /* 0x002fe40006000000 */
[----:B------:R-:W-:Y:S02]  /*1df70*/  FSEL R184, R184, -INF , !P3 ;  /* 0xff800000b8b87808 */ /* 0x000fe40005800000 */
[C---:B------:R-:W-:Y:S02]  /*1df80*/  ISETP.GT.AND P4, PT, R180.reuse, 0x8, P2 ;  /* 0x00000008b400780c */ /* 0x040fe40001784270 */
[----:B------:R-:W-:Y:S02]  /*1df90*/  ISETP.GT.AND P3, PT, R180, 0x9, P2 ;  /* 0x00000009b400780c */ /* 0x000fe40001764270 */
[C---:B------:R-:W-:Y:S02]  /*1dfa0*/  ISETP.LT.OR P4, PT, R181.reuse, 0x9, P4 ;  /* 0x00000009b500780c */ /* 0x040fe40002781670 */
[----:B------:R-:W-:-:S02]  /*1dfb0*/  ISETP.LT.OR P3, PT, R181, 0xa, P3 ;  /* 0x0000000ab500780c */ /* 0x000fc40001f61670 */
[----:B------:R-:W-:Y:S01]  /*1dfc0*/  FSEL R155, R155, -INF , !P4 ;  /* 0xff8000009b9b7808 */ /* 0x000fe20006000000 */
[--C-:B0-----:R-:W-:Y:S01]  /*1dfd0*/  IMAD.IADD R183, R183, 0x1, R2.reuse ;  /* 0x00000001b7b77824 */ /* 0x101fe200078e0202 */
        /* <DEDUP_REMOVED lines=52> */
.L_x_1792:
[----:B------:R-:W-:Y:S02]  /*1e320*/  ULDC UR4, c[0x0][0x9e4] ;  /* 0x0002790000047ab9 */ /* 0x000fe40000000800 */
[----:B------:R-:W-:-:S05]  /*1e330*/  IMAD.U32 R180, RZ, RZ, UR4 ;  /* 0x00000004ffb47e24 */ /* 0x000fca000f8e00ff */
[----:B------:R-:W-:-:S13]  /*1e340*/  ISETP.NE.AND P3, PT, R180, 0x1, PT ;  /* 0x00000001b400780c */ /* 0x000fda0003f65270 */
[----:B------:R-:W0:Y:S02]  /*1e350*/  @P3 LDC.64 R2, c[0x0][0x9e8] ;  /* 0x00027a00ff023b82 */ /* 0x000e240000000a00 */
[----:B0-----:R-:W-:-:S05]  /*1e360*/  @P3 IMAD.HI.U32 R2, R159, R2, RZ ;  /* 0x000000029f023227 */ /* 0x001fca00078e00ff */
[----:B------:R-:W-:-:S07]  /*1e370*/  @P3 SHF.R.U32.HI R159, RZ, R3, R2 ;  /* 0x00000003ff9f3219 */ /* 0x000fce0000011602 */
.L_x_1793:
[----:B------:R-:W-:Y:S05]  /*1e380*/  BSYNC B1 ;  /* 0x0000000000017941 */ /* 0x000fea0003800000 */
.L_x_1791:
[----:B------:R-:W-:-:S04]  /*1e390*/  IMAD R159, R159, R180, -R177 ;  /* 0x000000b49f9f7224 */ /* 0x000fc800078e0ab1 */
[----:B------:R-:W-:-:S05]  /*1e3a0*/  IMAD.IADD R159, R159, 0x1, -R230 ;  /* 0x000000019f9f7824 */ /* 0x000fca00078e0ae6 */
[----:B------:R-:W-:Y:S02]  /*1e3b0*/  VIMNMX R182, R182, R159, !PT ;  /* 0x0000009fb6b67248 */ /* 0x000fe40007fe0100 */
[----:B------:R-:W-:-:S07]  /*1e3c0*/  VIADDMNMX R183, R159, R180, R183, PT ;  /* 0x000000b49fb77246 */ /* 0x000fce00038001b7 */
.L_x_1790:
[----:B------:R-:W-:Y:S01]  /*1e3d0*/  @!P1 VIADD R0, R0, 0x30860 ;  /* 0x0003086000009836 */ /* 0x000fe20000000000 */
[----:B------:R-:W2:Y:S01]  /*1e3e0*/  LDL R181, [R1+0x38] ;  /* 0x0000380001b57983 */ /* 0x000ea20000100800 */
[----:B------:R-:W-:Y:S01]  /*1e3f0*/  ISETP.GT.AND P3, PT, R182, 0x1, P2 ;  /* 0x00000001b600780c */ /* 0x000fe20001764270 */
[----:B------:R-:W-:Y:S01]  /*1e400*/  ULDC UR4, c[0x0][0x988] ;  /* 0x0002620000047ab9 */ /* 0x000fe20000000800 */
[----:B------:R-:W-:Y:S01]  /*1e410*/  IMAD.MOV.U32 R232, RZ, RZ, R218 ;  /* 0x000000ffffe87224 */ /* 0x000fe200078e00da */
[----:B------:R-:W-:Y:S01]  /*1e420*/  @!P1 PRMT R0, RZ, 0x654, R0 ;  /* 0x00000654ff009816 */ /* 0x000fe20000000000 */
[----:B------:R-:W-:Y:S01]  /*1e430*/  IMAD.MOV.U32 R231, RZ, RZ, R22 ;  /* 0x000000ffffe77224 */ /* 0x000fe200078e0016 */
        /* <DEDUP_REMOVED lines=42> */
[----:B0-----:R-:W-:-:S05]  /*1e6e0*/  FMNMX.FTZ R2, R0, R2, !PT ;  /* 0x0000000200027209 */ /* 0x001fca0007810000 */
[----:B------:R-:W0:Y:S02]  /*1e6f0*/  SHFL.BFLY PT, R3, R2, 0x1, 0x1f ;  /* 0x0c201f0002037f89 */ /* 0x000e2400000e0000 */
[----:B0-----:R-:W-:Y:S01]  /*1e700*/  FMNMX.FTZ R3, R2, R3, !PT ;  /* 0x0000000302037209 */ /* 0x001fe20007810000 */
[----:B------:R-:W-:-:S03]  /*1e710*/  IMAD.U32 R2, RZ, RZ, UR4 ;  /* 0x00000004ff027e24 */ /* 0x000fc6000f8e00ff */
[C---:B------:R-:W-:Y:S01]  /*1e720*/  FSETP.NEU.FTZ.AND P4, PT, R3.reuse, -INF , PT ;  /* 0xff8000000300780b */ /* 0x040fe20003f9d000 */
[----:B------:R-:W-:-:S03]  /*1e730*/  FMUL.FTZ R159, R3, R2 ;  /* 0x00000002039f7220 */ /* 0x000fc60000410000 */
[----:B------:R-:W-:Y:S02]  /*1e740*/  FSEL R0, R3, RZ, P4 ;  /* 0x000000ff03007208 */ /* 0x000fe40002000000 */
[----:B------:R-:W-:Y:S02]  /*1e750*/  FSEL R159, R159, RZ, P4 ;  /* 0x000000ff9f9f7208 */ /* 0x000fe40002000000 */
[----:B------:R-:W-:Y:S01]  /*1e760*/  ISETP.GT.AND P4, PT, R182, 0x8, P2 ;  /* 0x00000008b600780c */ /* 0x000fe20001784270 */
[----:B------:R-:W-:Y:S01]  /*1e770*/  FADD.FTZ R0, -R0, R229 ;  /* 0x000000e500007221 */ /* 0x000fe20000010100 */
[----:B------:R-:W-:Y:S02]  /*1e780*/  IMAD.MOV.U32 R229, RZ, RZ, R3 ;  /* 0x000000ffffe57224 */ /* 0x000fe400078e0003 */
[-CC-:B------:R-:W-:Y:S01]  /*1e790*/  FFMA.FTZ R158, R158, R2.reuse, -R159.reuse ;  /* 0x000000029e9e7223 */ /* 0x180fe2000001089f */
[----:B------:R-:W-:Y:S01]  /*1e7a0*/  ISETP.LT.OR P4, PT, R183, 0x9, P4 ;  /* 0x00000009b700780c */ /* 0x000fe20002781670 */
[-CC-:B------:R-:W-:Y:S01]  /*1e7b0*/  FFMA.FTZ R184, R184, R2.reuse, -R159.reuse ;  /* 0x00000002b8b87223 */ /* 0x180fe2000001089f */
[-CC-:B------:R-:W-:Y:S01]  /*1e7c0*/  FFMA.FTZ R155, R155, R2.reuse, -R159.reuse ;  /* 0x000000029b9b7223 */ /* 0x180fe2000001089f */
        /* <DEDUP_REMOVED lines=24> */
[----:B------:R-:W-:Y:S01]  /*1e950*/  FFMA.FTZ R159, R179, R2, -R159 ;  /* 0x00000002b39f7223 */ /* 0x000fe2000001089f */
[----:B------:R-:W-:Y:S01]  /*1e960*/  FMNMX.FTZ R152, R162, R152, !PT ;  /* 0x00000098a2987209 */ /* 0x000fe20007810000 */
[----:B------:R-:W-:Y:S01]  /*1e970*/  FMUL.FTZ R180, R0, R2 ;  /* 0x0000000200b47220 */ /* 0x000fe20000410000 */
[----:B------:R-:W-:Y:S01]  /*1e980*/  ISETP.LT.OR P4, PT, R183, 0x21, P4 ;  /* 0x00000021b700780c */ /* 0x000fe20002781670 */
[----:B------:R-:W-:Y:S01]  /*1e990*/  MUFU.EX2 R158, R158 ;  /* 0x0000009e009e7308 */ /* 0x000fe20000000800 */
[----:B------:R-:W-:-:S02]  /*1e9a0*/  FMNMX.FTZ R152, R164, R152, !PT ;  /* 0x00000098a4987209 */ /* 0x000fc40007810000 */
[----:B------:R-:W-:Y:S02]  /*1e9b0*/  FSEL R165, R165, -INF , !P4 ;  /* 0xff800000a5a57808 */ /* 0x000fe40006000000 */
[----:B------:R-:W-:Y:S02]  /*1e9c0*/  ISETP.GT.AND P4, PT, R182, 0x28, P2 ;  /* 0x00000028b600780c */ /* 0x000fe40001784270 */
[----:B------:R-:W-:Y:S01]  /*1e9d0*/  FMNMX.FTZ R152, R165, R152, !PT ;  /* 0x00000098a5987209 */ /* 0x000fe20007810000 */
[----:B------:R-:W-:Y:S01]  /*1e9e0*/  MUFU.EX2 R184, R184 ;  /* 0x000000b800b87308 */ /* 0x000fe20000000800 */
[----:B------:R-:W-:Y:S02]  /*1e9f0*/  ISETP.LT.OR P4, PT, R183, 0x29, P4 ;  /* 0x00000029b700780c */ /* 0x000fe40002781670 */
[----:B------:R-:W-:Y:S02]  /*1ea00*/  FMNMX.FTZ R152, R166, R152, !PT ;  /* 0x00000098a6987209 */ /* 0x000fe40007810000 */
[----:B------:R-:W-:-:S02]  /*1ea10*/  FSEL R168, R168, -INF , !P4 ;  /* 0xff800000a8a87808 */ /* 0x000fc40006000000 */
[----:B------:R-:W-:Y:S01]  /*1ea20*/  ISETP.GT.AND P4, PT, R182, 0x30, P2 ;  /* 0x00000030b600780c */ /* 0x000fe20001784270 */
[----:B------:R-:W-:Y:S01]  /*1ea30*/  MUFU.EX2 R155, R155 ;  /* 0x0000009b009b7308 */ /* 0x000fe20000000800 */
[----:B------:R-:W-:Y:S02]  /*1ea40*/  FMNMX.FTZ R152, R168, R152, !PT ;  /* 0x00000098a8987209 */ /* 0x000fe40007810000 */
[----:B------:R-:W-:Y:S02]  /*1ea50*/  ISETP.LT.OR P4, PT, R183, 0x31, P4 ;  /* 0x00000031b700780c */ /* 0x000fe40002781670 */
[----:B------:R-:W-:Y:S02]  /*1ea60*/  FMNMX.FTZ R152, R169, R152, !PT ;  /* 0x00000098a9987209 */ /* 0x000fe40007810000 */
[----:B------:R-:W-:Y:S01]  /*1ea70*/  FSEL R170, R170, -INF , !P4 ;  /* 0xff800000aaaa7808 */ /* 0x000fe20006000000 */
[----:B------:R-:W0:Y:S01]  /*1ea80*/  MUFU.EX2 R157, R157 ;  /* 0x0000009d009d7308 */ /* 0x000e220000000800 */
[----:B------:R-:W-:-:S02]  /*1ea90*/  ISETP.GT.AND P4, PT, R182, 0x31, P2 ;  /* 0x00000031b600780c */ /* 0x000fc40001784270 */
[----:B------:R-:W-:Y:S02]  /*1eaa0*/  ISETP.GT.AND P2, PT, R182, 0x39, P2 ;  /* 0x00000039b600780c */ /* 0x000fe40001744270 */
[C---:B------:R-:W-:Y:S02]  /*1eab0*/  ISETP.LT.OR P4, PT, R183.reuse, 0x32, P4 ;  /* 0x00000032b700780c */ /* 0x040fe40002781670 */
[----:B------:R-:W-:Y:S01]  /*1eac0*/  FMNMX.FTZ R152, R170, R152, !PT ;  /* 0x00000098aa987209 */ /* 0x000fe20007810000 */
[----:B------:R-:W-:Y:S01]  /*1ead0*/  MUFU.EX2 R185, R185 ;  /* 0x000000b900b97308 */ /* 0x000fe20000000800 */
[----:B------:R-:W-:Y:S02]  /*1eae0*/  FSEL R172, R172, -INF , !P4 ;  /* 0xff800000acac7808 */ /* 0x000fe40006000000 */
[----:B------:R-:W-:Y:S02]  /*1eaf0*/  ISETP.LT.OR P2, PT, R183, 0x3a, P2 ;  /* 0x0000003ab700780c */ /* 0x000fe40001741670 */
[----:B------:R-:W-:-:S02]  /*1eb00*/  FSEL R179, R4, -INF , !P3 ;  /* 0xff80000004b37808 */ /* 0x000fc40005800000 */
[----:B------:R-:W-:Y:S01]  /*1eb10*/  FMNMX.FTZ R152, R172, R152, !PT ;  /* 0x00000098ac987209 */ /* 0x000fe20007810000 */
[----:B------:R-:W1:Y:S01]  /*1eb20*/  MUFU.EX2 R186, R186 ;  /* 0x000000ba00ba7308 */ /* 0x000e620000000800 */
[----:B------:R-:W-:Y:S02]  /*1eb30*/  FSEL R176, R176, -INF , !P2 ;  /* 0xff800000b0b07808 */ /* 0x000fe40005000000 */
[----:B------:R-:W-:Y:S02]  /*1eb40*/  FMNMX.FTZ R152, R179, R152, !PT ;  /* 0x00000098b3987209 */ /* 0x000fe40007810000 */
[----:B0-----:R-:W-:Y:S02]  /*1eb50*/  F2FP.BF16.F32.PACK_AB R198, R157, R155 ;  /* 0x0000009b9dc6723e */ /* 0x001fe400000010ff */
[----:B------:R-:W-:Y:S01]  /*1eb60*/  FMNMX.FTZ R152, R176, R152, !PT ;  /* 0x00000098b0987209 */ /* 0x000fe20007810000 */
[----:B------:R-:W-:Y:S01]  /*1eb70*/  MUFU.EX2 R163, R163 ;  /* 0x000000a300a37308 */ /* 0x000fe20000000800 */
[----:B------:R-:W-:-:S03]  /*1eb80*/  F2FP.BF16.F32.PACK_AB R196, R184, R158 ;  /* 0x0000009eb8c4723e */ /* 0x000fc600000010ff */
[----:B------:R-:W0:Y:S04]  /*1eb90*/  SHFL.BFLY PT, R4, R152, 0x2, 0x1f ;  /* 0x0c401f0098047f89 */ /* 0x000e2800000e0000 */
[----:B------:R-:W3:Y:S01]  /*1eba0*/  MUFU.EX2 R187, R187 ;  /* 0x000000bb00bb7308 */ /* 0x000ee20000000800 */
[----:B-1----:R-:W-:-:S07]  /*1ebb0*/  F2FP.BF16.F32.PACK_AB R192, R186, R185 ;  /* 0x000000b9bac0723e */ /* 0x002fce00000010ff */
[----:B------:R-:W-:Y:S08]  /*1ebc0*/  MUFU.EX2 R167, R167 ;  /* 0x000000a700a77308 */ /* 0x000ff00000000800 */
[----:B------:R-:W-:Y:S01]  /*1ebd0*/  MUFU.EX2 R188, R188 ;  /* 0x000000bc00bc7308 */ /* 0x000fe20000000800 */
[----:B---3--:R-:W-:Y:S02]  /*1ebe0*/  F2FP.BF16.F32.PACK_AB R194, R187, R163 ;  /* 0x000000a3bbc2723e */ /* 0x008fe400000010ff */
[----:B0-----:R-:W-:-:S05]  /*1ebf0*/  FMNMX.FTZ R152, R152, R4, !PT ;  /* 0x0000000498987209 */ /* 0x001fca0007810000 */
[----:B------:R-:W-:Y:S01]  /*1ec00*/  MUFU.EX2 R171, R171 ;  /* 0x000000ab00ab7308 */ /* 0x000fe20000000800 */
[----:B------:R-:W0:Y:S07]  /*1ec10*/  SHFL.BFLY PT, R4, R152, 0x1, 0x1f ;  /* 0x0c201f0098047f89 */ /* 0x000e2e00000e0000 */
[----:B------:R-:W1:Y:S08]  /*1ec20*/  MUFU.EX2 R173, R173 ;  /* 0x000000ad00ad7308 */ /* 0x000e700000000800 */
[----:B------:R-:W-:Y:S08]  /*1ec30*/  MUFU.EX2 R174, R174 ;  /* 0x000000ae00ae7308 */ /* 0x000ff00000000800 */
[----:B------:R-:W-:Y:S01]  /*1ec40*/  MUFU.EX2 R175, R175 ;  /* 0x000000af00af7308 */ /* 0x000fe20000000800 */
[----:B0-----:R-:W-:-:S02]  /*1ec50*/  FMNMX.FTZ R4, R152, R4, !PT ;  /* 0x0000000498047209 */ /* 0x001fc40007810000 */
[----:B-1----:R-:W-:Y:S02]  /*1ec60*/  F2FP.BF16.F32.PACK_AB R190, R173, R171 ;  /* 0x000000abadbe723e */ /* 0x002fe400000010ff */
[C---:B------:R-:W-:Y:S01]  /*1ec70*/  FSETP.NEU.FTZ.AND P2, PT, R4.reuse, -INF , PT ;  /* 0xff8000000400780b */ /* 0x040fe20003f5d000 */
[----:B------:R-:W-:Y:S02]  /*1ec80*/  FMUL.FTZ R152, R4, R2 ;  /* 0x0000000204987220 */ /* 0x000fe40000410000 */
[----:B------:R-:W-:Y:S03]  /*1ec90*/  MUFU.EX2 R178, R178 ;  /* 0x000000b200b27308 */ /* 0x000fe60000000800 */
[----:B------:R-:W-:-:S05]  /*1eca0*/  FSEL R0, R152, RZ, P2 ;  /* 0x000000ff98007208 */ /* 0x000fca0001000000 */
[----:B------:R-:W0:Y:S01]  /*1ecb0*/  MUFU.EX2 R152, R180 ;  /* 0x000000b400987308 */ /* 0x000e220000000800 */
[-CC-:B------:R-:W-:Y:S01]  /*1ecc0*/  FFMA.FTZ R177, R177, R2.reuse, -R0.reuse ;  /* 0x00000002b1b17223 */ /* 0x180fe20000010800 */
        /* <DEDUP_REMOVED lines=14> */
[----:B------:R-:W-:Y:S01]  /*1edb0*/  FFMA.FTZ R176, R176, R2, -R0 ;  /* 0x00000002b0b07223 */ /* 0x000fe20000010800 */
[----:B0-----:R-:W-:Y:S01]  /*1edc0*/  FFMA.FTZ R0, R152, R227, R158 ;  /* 0x000000e398007223 */ /* 0x001fe2000001009e */
[----:B------:R-:W-:Y:S03]  /*1edd0*/  MUFU.EX2 R177, R177 ;  /* 0x000000b100b17308 */ /* 0x000fe60000000800 */
[----:B------:R-:W-:Y:S01]  /*1ede0*/  FADD.FTZ R0, R184, R0 ;  /* 0x00000000b8007221 */ /* 0x000fe20000010000 */
[----:B------:R-:W-:-:S03]  /*1edf0*/  F2FP.BF16.F32.PACK_AB R184, R175, R174 ;  /* 0x000000aeafb8723e */ /* 0x000fc600000010ff */
[----:B------:R-:W-:Y:S01]  /*1ee00*/  FADD.FTZ R0, R155, R0 ;  /* 0x000000009b007221 */ /* 0x000fe20000010000 */
[----:B------:R-:W-:Y:S01]  /*1ee10*/  FSEL R155, R4, RZ, P2 ;  /* 0x000000ff049b7208 */ /* 0x000fe20001000000 */
[----:B------:R-:W0:Y:S01]  /*1ee20*/  MUFU.EX2 R153, R153 ;  /* 0x0000009900997308 */ /* 0x000e220000000800 */
[----:B--2---:R-:W-:Y:S01]  /*1ee30*/  ISETP.GT.AND P2, PT, R5, R181, PT ;  /* 0x000000b50500720c */ /* 0x004fe20003f44270 */
[----:B------:R-:W-:Y:S01]  /*1ee40*/  FADD.FTZ R0, R157, R0 ;  /* 0x000000009d007221 */ /* 0x000fe20000010000 */
[----:B------:R-:W-:Y:S02]  /*1ee50*/  VIADD R5, R5, 0xffffffff ;  /* 0xffffffff05057836 */ /* 0x000fe40000000000 */
[----:B------:R-:W-:Y:S01]  /*1ee60*/  FADD.FTZ R155, -R155, R228 ;  /* 0x000000e49b9b7221 */ /* 0x000fe20000010100 */
[----:B------:R-:W-:Y:S02]  /*1ee70*/  IMAD.MOV.U32 R228, RZ, RZ, R4 ;  /* 0x000000ffffe47224 */ /* 0x000fe400078e0004 */
[----:B------:R-:W-:Y:S01]  /*1ee80*/  FADD.FTZ R0, R185, R0 ;  /* 0x00000000b9007221 */ /* 0x000fe20000010000 */
[----:B------:R-:W-:Y:S01]  /*1ee90*/  FMUL.FTZ R155, R155, R2 ;  /* 0x000000029b9b7220 */ /* 0x000fe20000410000 */
[----:B------:R-:W-:Y:S02]  /*1eea0*/  MUFU.EX2 R154, R154 ;  /* 0x0000009a009a7308 */ /* 0x000fe40000000800 */
[----:B------:R-:W-:-:S04]  /*1eeb0*/  FADD.FTZ R0, R186, R0 ;  /* 0x00000000ba007221 */ /* 0x000fc80000010000 */
[----:B------:R-:W-:Y:S02]  /*1eec0*/  FADD.FTZ R0, R163, R0 ;  /* 0x00000000a3007221 */ /* 0x000fe40000010000 */
[----:B------:R-:W1:Y:S02]  /*1eed0*/  MUFU.EX2 R156, R156 ;  /* 0x0000009c009c7308 */ /* 0x000e640000000800 */
[----:B------:R-:W-:Y:S01]  /*1eee0*/  FADD.FTZ R0, R187, R0 ;  /* 0x00000000bb007221 */ /* 0x000fe20000010000 */
[----:B0-----:R-:W-:-:S03]  /*1eef0*/  F2FP.BF16.F32.PACK_AB R197, R153, R177 ;  /* 0x000000b199c5723e */ /* 0x001fc600000010ff */
[----:B------:R-:W-:Y:S02]  /*1ef00*/  FADD.FTZ R157, R167, R0 ;  /* 0x00000000a79d7221 */ /* 0x000fe40000010000 */
[----:B------:R0:W2:Y:S02]  /*1ef10*/  MUFU.EX2 R0, R155 ;  /* 0x0000009b00007308 */ /* 0x0000a40000000800 */
[C---:B------:R-:W-:Y:S01]  /*1ef20*/  FADD.FTZ R157, R188.reuse, R157 ;  /* 0x0000009dbc9d7221 */ /* 0x040fe20000010000 */
[----:B------:R-:W-:-:S03]  /*1ef30*/  F2FP.BF16.F32.PACK_AB R188, R188, R167 ;  /* 0x000000a7bcbc723e */ /* 0x000fc600000010ff */
[----:B------:R-:W-:Y:S02]  /*1ef40*/  FADD.FTZ R157, R171, R157 ;  /* 0x0000009dab9d7221 */ /* 0x000fe40000010000 */
[----:B------:R-:W3:Y:S02]  /*1ef50*/  MUFU.EX2 R160, R160 ;  /* 0x000000a000a07308 */ /* 0x000ee40000000800 */
[----:B------:R-:W-:Y:S01]  /*1ef60*/  FADD.FTZ R157, R173, R157 ;  /* 0x0000009dad9d7221 */ /* 0x000fe20000010000 */
[----:B-1----:R-:W-:-:S03]  /*1ef70*/  F2FP.BF16.F32.PACK_AB R199, R156, R154 ;  /* 0x0000009a9cc7723e */ /* 0x002fc600000010ff */
[----:B0-----:R-:W-:Y:S02]  /*1ef80*/  FADD.FTZ R155, R174, R157 ;  /* 0x0000009dae9b7221 */ /* 0x001fe40000010000 */
[----:B------:R-:W0:Y:S01]  /*1ef90*/  MUFU.EX2 R161, R161 ;  /* 0x000000a100a17308 */ /* 0x000e220000000800 */
[----:B--2---:R-:W-:Y:S01]  /*1efa0*/  FFMA.FTZ R226, R0, R226, R177 ;  /* 0x000000e200e27223 */ /* 0x004fe200000100b1 */
[----:B------:R-:W-:-:S03]  /*1efb0*/  FADD.FTZ R155, R175, R155 ;  /* 0x0000009baf9b7221 */ /* 0x000fc60000010000 */
[----:B------:R-:W-:Y:S01]  /*1efc0*/  FADD.FTZ R226, R153, R226 ;  /* 0x000000e299e27221 */ /* 0x000fe20000010000 */
[----:B------:R-:W-:Y:S02]  /*1efd0*/  FADD.FTZ R155, R178, R155 ;  /* 0x0000009bb29b7221 */ /* 0x000fe40000010000 */
[----:B------:R-:W1:Y:S01]  /*1efe0*/  MUFU.EX2 R162, R162 ;  /* 0x000000a200a27308 */ /* 0x000e620000000800 */
[----:B------:R-:W-:-:S04]  /*1eff0*/  FADD.FTZ R226, R154, R226 ;  /* 0x000000e29ae27221 */ /* 0x000fc80000010000 */
[----:B------:R-:W-:-:S03]  /*1f000*/  FADD.FTZ R226, R156, R226 ;  /* 0x000000e29ce27221 */ /* 0x000fc60000010000 */
[----:B------:R-:W2:Y:S01]  /*1f010*/  MUFU.EX2 R164, R164 ;  /* 0x000000a400a47308 */ /* 0x000ea20000000800 */
[----:B---3--:R-:W-:Y:S01]  /*1f020*/  FADD.FTZ R226, R160, R226 ;  /* 0x000000e2a0e27221 */ /* 0x008fe20000010000 */
[----:B0-----:R-:W-:-:S03]  /*1f030*/  F2FP.BF16.F32.PACK_AB R193, R161, R160 ;  /* 0x000000a0a1c1723e */ /* 0x001fc600000010ff */
[----:B------:R-:W-:-:S03]  /*1f040*/  FADD.FTZ R226, R161, R226 ;  /* 0x000000e2a1e27221 */ /* 0x000fc60000010000 */
        /* <DEDUP_REMOVED lines=21> */
[----:B0-----:R-:W-:Y:S01]  /*1f1a0*/  FADD.FTZ R226, R179, R226 ;  /* 0x000000e2b3e27221 */ /* 0x001fe20000010000 */
[C---:B-1----:R-:W-:Y:S01]  /*1f1b0*/  FADD.FTZ R227, R159.reuse, R155 ;  /* 0x0000009b9fe37221 */ /* 0x042fe20000010000 */
[----:B------:R-:W-:Y:S02]  /*1f1c0*/  F2FP.BF16.F32.PACK_AB R186, R159, R178 ;  /* 0x000000b29fba723e */ /* 0x000fe400000010ff */
[C---:B--2---:R-:W-:Y:S01]  /*1f1d0*/  FADD.FTZ R226, R176.reuse, R226 ;  /* 0x000000e2b0e27221 */ /* 0x044fe20000010000 */
[----:B------:R-:W-:Y:S01]  /*1f1e0*/  F2FP.BF16.F32.PACK_AB R187, R176, R179 ;  /* 0x000000b3b0bb723e */ /* 0x000fe200000010ff */
[----:B------:R-:W-:Y:S06]  /*1f1f0*/  @P2 BRA `(.L_x_1794) ;  /* 0xffffffd0004c2947 */ /* 0x000fec000383ffff */
.L_x_1775:
[----:B------:R-:W-:Y:S05]  /*1f200*/  BSYNC B0 ;  /* 0x0000000000007941 */ /* 0x000fea0003800000 */
.L_x_1774:
        /* <DEDUP_REMOVED lines=131> */
.L_x_1795:
[----:B------:R-:W-:Y:S01]  /*1fa40*/  IMAD R5, R22, 0x8, R16 ;  /* 0x0000000816057824 */ /* 0x000fe200078e0210 */
[----:B------:R-:W-:-:S04]  /*1fa50*/  SHF.L.U32 R0, R218, 0x1f, RZ ;  /* 0x0000001fda007819 */ /* 0x000fc800000006ff */
[----:B------:R0:W1:Y:S01]  /*1fa60*/  SYNCS.PHASECHK.TRANS64.TRYWAIT P2, [R5+URZ+0x30850], R0 ;  /* 0x03085000050075a7 */ /* 0x000062000804017f */
[----:B------:R-:W-:Y:S05]  /*1fa70*/  @!P0 BRA `(.L_x_1796) ;  /* 0x0000000000048947 */ /* 0x000fea0003800000 */
[----:B------:R-:W-:Y:S01]  /*1fa80*/  BPT.TRAP 0x1 ;  /* 0x000000040000795c */ /* 0x000fe20000300000 */
.L_x_1796:
[----:B------:R-:W-:Y:S04]  /*1fa90*/  BSSY B0, `(.L_x_1797) ;  /* 0x0000004000007945 */ /* 0x000fe80003800000 */
[----:B-1----:R-:W-:Y:S05]  /*1faa0*/  @P2 BRA `(.L_x_1798) ;  /* 0x0000000000082947 */ /* 0x002fea0003800000 */
[----:B------:R-:W1:Y:S02]  /*1fab0*/  SYNCS.PHASECHK.TRANS64.TRYWAIT P0, [R5+URZ+0x30850], R0 ;  /* 0x03085000050075a7 */ /* 0x000e64000800017f */
[----:B-1----:R-:W-:Y:S05]  /*1fac0*/  @!P0 BRA `(.L_x_1799) ;  /* 0x0000010c00048947 */ /* 0x002fea0003800000 */
.L_x_1798:
[----:B------:R-:W-:Y:S05]  /*1fad0*/  BSYNC B0 ;  /* 0x0000000000007941 */ /* 0x000fea0003800000 */
.L_x_1797:
[----:B------:R-:W-:Y:S01]  /*1fae0*/  VIADD R16, R16, 0x400 ;  /* 0x0000040010107836 */ /* 0x000fe20000000000 */
[----:B------:R-:W2:Y:S01]  /*1faf0*/  LDL.LU R10, [R1+0x54] ;  /* 0x00005400010a7983 */ /* 0x000ea20000300800 */
[----:B------:R-:W-:Y:S01]  /*1fb00*/  IMAD.MOV.U32 R7, RZ, RZ, 0x40000040 ;  /* 0x40000040ff077424 */ /* 0x000fe200078e00ff */
[----:B------:R-:W-:Y:S01]  /*1fb10*/  WARPGROUP.ARRIVE ;  /* 0x00000000000079c5 */ /* 0x000fe20000000000 */
[----:B------:R-:W-:Y:S01]  /*1fb20*/  IMAD.MOV.U32 R9, RZ, RZ, 0x40000040 ;  /* 0x40000040ff097424 */ /* 0x000fe200078e00ff */
[----:B------:R-:W-:Y:S01]  /*1fb30*/  SHF.R.U32.HI R16, RZ, 0x4, R16 ;  /* 0x00000004ff107819 */ /* 0x000fe20000011610 */
[----:B01----:R-:W-:Y:S01]  /*1fb40*/  SHFL.BFLY PT, R0, R226, 0x2, 0x1f ;  /* 0x0c401f00e2007f89 */ /* 0x003fe200000e0000 */
[----:B------:R-:W-:Y:S01]  /*1fb50*/  R2UR UR7, R7 ;  /* 0x00000000070772ca */ /* 0x000fe200000e0000 */
[----:B------:R-:W-:Y:S01]  /*1fb60*/  IMAD.MOV.U32 R7, RZ, RZ, 0x40000040 ;  /* 0x40000040ff077424 */ /* 0x000fe200078e00ff */
[----:B------:R-:W-:Y:S01]  /*1fb70*/  LOP3.LUT R16, R16, 0x3fff, RZ, 0xc0, !PT ;  /* 0x00003fff10107812 */ /* 0x000fe200078ec0ff */
[----:B------:R-:W-:-:S02]  /*1fb80*/  IMAD.MOV.U32 R152, RZ, RZ, -0x800000 ;  /* 0xff800000ff987424 */ /* 0x000fc400078e00ff */
[----:B------:R-:W-:Y:S01]  /*1fb90*/  @!P1 VIADD R5, R5, 0x30860 ;  /* 0x0003086005059836 */ /* 0x000fe20000000000 */
[----:B------:R-:W-:Y:S01]  /*1fba0*/  LOP3.LUT R16, R16, 0x2000000, RZ, 0xfc, !PT ;  /* 0x0200000010107812 */ /* 0x000fe200078efcff */
[----:B------:R-:W-:-:S03]  /*1fbb0*/  IMAD.MOV.U32 R153, RZ, RZ, -0x800000 ;  /* 0xff800000ff997424 */ /* 0x000fc600078e00ff */
[----:B------:R-:W-:Y:S01]  /*1fbc0*/  @!P1 PRMT R5, RZ, 0x654, R5 ;  /* 0x00000654ff059816 */ /* 0x000fe20000000005 */
[C---:B------:R-:W-:Y:S02]  /*1fbd0*/  IMAD R6, R22.reuse, 0x800, R16 ;  /* 0x0000080016067824 */ /* 0x040fe400078e0210 */
[----:B------:R-:W-:Y:S02]  /*1fbe0*/  VIADD R22, R22, 0x1 ;  /* 0x0000000116167836 */ /* 0x000fe40000000000 */
[C---:B------:R-:W-:Y:S01]  /*1fbf0*/  VIADD R8, R6.reuse, 0x80 ;  /* 0x0000008006087836 */ /* 0x040fe20000000000 */
[----:B------:R-:W-:Y:S02]  /*1fc00*/  R2UR UR6, R6 ;  /* 0x00000000060672ca */ /* 0x000fe400000e0000 */
[----:B------:R-:W-:-:S04]  /*1fc10*/  ISETP.NE.AND P2, PT, R22, 0x2, PT ;  /* 0x000000021600780c */ /* 0x000fc80003f45270 */
[----:B------:R-:W-:-:S07]  /*1fc20*/  SEL R22, R22, RZ, P2 ;  /* 0x000000ff16167207 */ /* 0x000fce0001000000 */
[----:B------:R-:W-:Y:S01]  /*1fc30*/  HGMMA.64x256x16.F32.BF16 R24, R196, gdesc[UR4].tnspB, R24, gsb0 ;  /* 0x43e00004c4187df0 */ /* 0x000fe20008001818 */
[----:B------:R-:W-:Y:S01]  /*1fc40*/  R2UR UR6, R8 ;  /* 0x00000000080672ca */ /* 0x000fe200000e0000 */
[C---:B------:R-:W-:Y:S01]  /*1fc50*/  VIADD R8, R6.reuse, 0x100 ;  /* 0x0000010006087836 */ /* 0x040fe20000000000 */
[----:B------:R-:W-:Y:S01]  /*1fc60*/  R2UR UR7, R9 ;  /* 0x00000000090772ca */ /* 0x000fe200000e0000 */
[----:B------:R-:W-:Y:S02]  /*1fc70*/  IMAD.MOV.U32 R9, RZ, RZ, 0x40000040 ;  /* 0x40000040ff097424 */ /* 0x000fe400078e00ff */
[----:B------:R-:W-:Y:S02]  /*1fc80*/  VIADD R6, R6, 0x180 ;  /* 0x0000018006067836 */ /* 0x000fe40000000000 */
[----:B--2---:R-:W-:Y:S01]  /*1fc90*/  VIADD R10, R10, 0x1 ;  /* 0x000000010a0a7836 */ /* 0x004fe20000000000 */
[----:B------:R-:W-:Y:S02]  /*1fca0*/  WARPGROUP.DEPBAR.LE gsb0, 0x0 ;  /* 0x00008000000079c5 */ /* 0x000fe40000010000 */
[----:B------:R-:W-:-:S02]  /*1fcb0*/  WARPGROUP.ARRIVE ;  /* 0x00000000000079c5 */ /* 0x000fc40000000000 */
[----:B------:R-:W-:-:S15]  /*1fcc0*/  STL [R1+0x54], R10 ;  /* 0x0000540a01007387 */ /* 0x000fde0000100800 */
        /* <DEDUP_REMOVED lines=9> */
[----:B------:R-:W0:Y:S02]  /*1fd60*/  SHFL.BFLY PT, R6, R227, 0x2, 0x1f ;  /* 0x0c401f00e3067f89 */ /* 0x000e2400000e0000 */
[----:B0-----:R-:W-:Y:S01]  /*1fd70*/  FADD.FTZ R227, R6, R227 ;  /* 0x000000e306e37221 */ /* 0x001fe20000010000 */
[----:B------:R-:W-:-:S04]  /*1fd80*/  FADD.FTZ R6, R0, R226 ;  /* 0x000000e200067221 */ /* 0x000fc80000010000 */
[----:B------:R-:W0:Y:S04]  /*1fd90*/  SHFL.BFLY PT, R0, R227, 0x1, 0x1f ;  /* 0x0c201f00e3007f89 */ /* 0x000e2800000e0000 */
[----:B------:R-:W1:Y:S01]  /*1fda0*/  SHFL.BFLY PT, R7, R6, 0x1, 0x1f ;  /* 0x0c201f0006077f89 */ /* 0x000e6200000e0000 */
[----:B0-----:R-:W-:Y:S01]  /*1fdb0*/  FADD.FTZ R0, R227, R0 ;  /* 0x00000000e3007221 */ /* 0x001fe20000010000 */
[----:B-1----:R-:W-:-:S04]  /*1fdc0*/  FADD.FTZ R6, R6, R7 ;  /* 0x0000000706067221 */ /* 0x002fc80000010000 */
[----:B------:R-:W-:Y:S02]  /*1fdd0*/  FSETP.NE.FTZ.AND P0, PT, R0, RZ, PT ;  /* 0x000000ff0000720b */ /* 0x000fe40003f15000 */
[----:B------:R-:W-:-:S11]  /*1fde0*/  FSETP.NE.FTZ.AND P3, PT, R6, RZ, PT ;  /* 0x000000ff0600720b */ /* 0x000fd60003f75000 */
[C---:B------:R-:W-:Y:S01]  /*1fdf0*/  @P0 FMUL.FTZ R9, R2.reuse, 0.69314718246459960938 ;  /* 0x3f31721802090820 */ /* 0x040fe20000410000 */
[----:B------:R-:W0:Y:S01]  /*1fe00*/  @P0 MUFU.LG2 R8, R0 ;  /* 0x0000000000080308 */ /* 0x000e220000000c00 */
[----:B------:R-:W-:-:S07]  /*1fe10*/  @P3 FMUL.FTZ R2, R2, 0.69314718246459960938 ;  /* 0x3f31721802023820 */ /* 0x000fce0000410000 */
[----:B------:R-:W1:Y:S01]  /*1fe20*/  @P3 MUFU.LG2 R7, R6 ;  /* 0x0000000600073308 */ /* 0x000e620000000c00 */
[----:B0-----:R-:W-:-:S04]  /*1fe30*/  @P0 FMUL.FTZ R8, R8, 0.69314718246459960938 ;  /* 0x3f31721808080820 */ /* 0x001fc80000410000 */
[----:B------:R-:W-:Y:S01]  /*1fe40*/  @P0 FFMA.FTZ R153, R9, R3, R8 ;  /* 0x0000000309990223 */ /* 0x000fe20000010008 */
[----:B-1----:R-:W-:-:S04]  /*1fe50*/  @P3 FMUL.FTZ R7, R7, 0.69314718246459960938 ;  /* 0x3f31721807073820 */ /* 0x002fc80000410000 */
[----:B------:R-:W-:Y:S01]  /*1fe60*/  @P3 FFMA.FTZ R152, R2, R4, R7 ;  /* 0x0000000402983223 */ /* 0x000fe20000010007 */
[----:B------:R-:W-:Y:S01]  /*1fe70*/  IMAD.MOV.U32 R4, RZ, RZ, RZ ;  /* 0x000000ffff047224 */ /* 0x000fe200078e00ff */
[----:B------:R-:W-:-:S04]  /*1fe80*/  SEL R2, RZ, 0x1, P2 ;  /* 0x00000001ff027807 */ /* 0x000fc80001000000 */
[----:B------:R-:W-:Y:S01]  /*1fe90*/  LOP3.LUT R218, R218, R2, RZ, 0x3c, !PT ;  /* 0x00000002dada7212 */ /* 0x000fe200078e3cff */
[----:B------:R0:W1:Y:S01]  /*1fea0*/  @P0 MUFU.RCP R4, R0 ;  /* 0x0000000000040308 */ /* 0x0000620000001000 */
[----:B------:R-:W-:Y:S01]  /*1feb0*/  PLOP3.LUT P0, PT, PT, PT, PT, 0x8, 0x0 ;  /* 0x000000000000781c */ /* 0x000fe20003f0e170 */
[----:B0-----:R-:W-:-:S06]  /*1fec0*/  IMAD.MOV.U32 R0, RZ, RZ, RZ ;  /* 0x000000ffff007224 */ /* 0x001fcc00078e00ff */
[----:B------:R-:W0:Y:S01]  /*1fed0*/  @P3 MUFU.RCP R0, R6 ;  /* 0x0000000600003308 */ /* 0x000e220000001000 */
[----:B------:R-:W-:Y:S02]  /*1fee0*/  WARPGROUP.DEPBAR.LE gsb0, 0x0 ;  /* 0x00008000000079c5 */ /* 0x000fe40000010000 */
[----:B------:R-:W-:-:S06]  /*1fef0*/  WARPGROUP.ARRIVE ;  /* 0x00000000000079c5 */ /* 0x000fcc0000000000 */
[----:B------:R-:W-:Y:S03]  /*1ff00*/  HGMMA.64x256x16.F32.BF16 R24, R184, gdesc[UR4].tnspB, R24, gsb0 ;  /* 0x43e00004b8187df0 */ /* 0x000fe60008001818 */
[----:B------:R-:W-:Y:S02]  /*1ff10*/  WARPGROUP.DEPBAR.LE gsb0, 0x0 ;  /* 0x00008000000079c5 */ /* 0x000fe40000010000 */
[----:B------:R2:W-:Y:S01]  /*1ff20*/  @!P1 SYNCS.ARRIVE.TRANS64.RED.A1T0 RZ, [R5+URZ], RZ ;  /* 0x000000ff05ff99a7 */ /* 0x0005e2000810043f */
[-C--:B-1----:R-:W-:Y:S01]  /*1ff30*/  FMUL.FTZ R20, R24, R4.reuse ;  /* 0x0000000418147220 */ /* 0x082fe20000410000 */
        /* <DEDUP_REMOVED lines=127> */
.L_x_1633:
        /* <DEDUP_REMOVED lines=10> */
[----:B------:R-:W3:Y:S01]  /*207d0*/  S2R R0, SR_SWINHI ;  /* 0x0000000000007919 */ /* 0x000ee20000002f00 */
[----:B------:R-:W-:Y:S01]  /*207e0*/  F2FP.BF16.F32.PACK_AB R10, R29, R28 ;  /* 0x0000001c1d0a723e */ /* 0x000fe200000010ff */
[----:B------:R-:W-:Y:S01]  /*207f0*/  ULDC.64 UR4, c[0x0][0xc08] ;  /* 0x0003020000047ab9 */ /* 0x000fe20000000a00 */
[----:B------:R-:W-:Y:S01]  /*20800*/  F2FP.BF16.F32.PACK_AB R11, R31, R30 ;  /* 0x0000001e1f0b723e */ /* 0x000fe200000010ff */
[----:B------:R-:W4:Y:S01]  /*20810*/  LDL.LU R155, [R1+0x4c] ;  /* 0x00004c00019b7983 */ /* 0x000f220000300800 */
[----:B------:R-:W-:Y:S01]  /*20820*/  F2FP.BF16.F32.PACK_AB R12, R33, R32 ;  /* 0x00000020210c723e */ /* 0x000fe200000010ff */
[----:B------:R-:W-:Y:S01]  /*20830*/  ULDC.64 UR6, c[0x0][0xc00] ;  /* 0x0003000000067ab9 */ /* 0x000fe20000000a00 */
[----:B------:R-:W-:Y:S01]  /*20840*/  F2FP.BF16.F32.PACK_AB R13, R35, R34 ;  /* 0x00000022230d723e */ /* 0x000fe200000010ff */
[----:B------:R-:W4:Y:S01]  /*20850*/  LDL R154, [R1+0x50] ;  /* 0x00005000019a7983 */ /* 0x000f220000100800 */
[----:B------:R-:W-:-:S02]  /*20860*/  MOV R6, R16 ;  /* 0x0000001000067202 */ /* 0x000fc40000000f00 */
[----:B---3--:R-:W-:Y:S02]  /*20870*/  MOV R7, R0 ;  /* 0x0000000000077202 */ /* 0x008fe40000000f00 */
[----:B------:R-:W-:Y:S02]  /*20880*/  F2FP.BF16.F32.PACK_AB R14, R37, R36 ;  /* 0x00000024250e723e */ /* 0x000fe400000010ff */
[----:B------:R-:W-:Y:S01]  /*20890*/  F2FP.BF16.F32.PACK_AB R15, R39, R38 ;  /* 0x00000026270f723e */ /* 0x000fe200000010ff */
[----:B------:R-:W-:Y:S01]  /*208a0*/  BAR.SYNC.DEFER_BLOCKING 0x1, 0x100 ;  /* 0x0044000000007b1d */ /* 0x000fe20000010000 */
[----:B--2--5:R-:W-:-:S03]  /*208b0*/  IMAD.WIDE R100, R8, 0x2, R6 ;  /* 0x0000000208647825 */ /* 0x024fc600078e0206 */
[----:B------:R-:W-:Y:S01]  /*208c0*/  LOP3.LUT R0, R100, 0x380, RZ, 0xc0, !PT ;  /* 0x0000038064007812 */ /* 0x000fe200078ec0ff */
[----:B------:R-:W-:-:S03]  /*208d0*/  IMAD.MOV.U32 R9, RZ, RZ, R101 ;  /* 0x000000ffff097224 */ /* 0x000fc600078e0065 */
[----:B------:R-:W-:-:S04]  /*208e0*/  SHF.R.U64 R0, R0, 0x3, RZ ;  /* 0x0000000300007819 */ /* 0x000fc800000012ff */
[----:B------:R-:W-:-:S04]  /*208f0*/  LOP3.LUT R8, R0, R100, RZ, 0x3c, !PT ;  /* 0x0000006400087212 */ /* 0x000fc800078e3cff */
        /* <DEDUP_REMOVED lines=8> */
[----:B------:R-:W-:-:S04]  /*20980*/  LOP3.LUT R8, R0, R8, RZ, 0x3c, !PT ;  /* 0x0000000800087212 */ /* 0x000fc800078e3cff */
[----:B------:R-:W-:-:S05]  /*20990*/  MOV R8, R8 ;  /* 0x0000000800087202 */ /* 0x000fca0000000f00 */
[----:B------:R2:W-:Y:S02]  /*209a0*/  STSM.16.M88.4 [R8], R12 ;  /* 0x0000000c08007844 */ /* 0x0005e40000000200 */
[----:B--2---:R-:W-:-:S04]  /*209b0*/  IADD3 R8, P0, R100, 0x40, RZ ;  /* 0x0000004064087810 */ /* 0x004fc80007f1e0ff */
[----:B------:R-:W-:Y:S01]  /*209c0*/  LOP3.LUT R0, R8, 0x380, RZ, 0xc0, !PT ;  /* 0x0000038008007812 */ /* 0x000fe200078ec0ff */
[----:B------:R-:W-:-:S03]  /*209d0*/  IMAD.X R9, RZ, RZ, R101, P0 ;  /* 0x000000ffff097224 */ /* 0x000fc600000e0665 */
[----:B------:R-:W-:-:S04]  /*209e0*/  SHF.R.U64 R0, R0, 0x3, RZ ;  /* 0x0000000300007819 */ /* 0x000fc800000012ff */
[----:B------:R-:W-:Y:S02]  /*209f0*/  LOP3.LUT R8, R0, R8, RZ, 0x3c, !PT ;  /* 0x0000000800087212 */ /* 0x000fe400078e3cff */
[----:B------:R-:W-:Y:S02]  /*20a00*/  F2FP.BF16.F32.PACK_AB R10, R45, R44 ;  /* 0x0000002c2d0a723e */ /* 0x000fe400000010ff */
[----:B------:R-:W-:Y:S02]  /*20a10*/  MOV R0, R8 ;  /* 0x0000000800007202 */ /* 0x000fe40000000f00 */
[----:B------:R-:W-:Y:S02]  /*20a20*/  F2FP.BF16.F32.PACK_AB R8, R41, R40 ;  /* 0x000000282908723e */ /* 0x000fe400000010ff */
[----:B------:R-:W-:Y:S02]  /*20a30*/  F2FP.BF16.F32.PACK_AB R9, R43, R42 ;  /* 0x0000002a2b09723e */ /* 0x000fe400000010ff */
[----:B------:R-:W-:-:S05]  /*20a40*/  F2FP.BF16.F32.PACK_AB R11, R47, R46 ;  /* 0x0000002e2f0b723e */ /* 0x000fca00000010ff */
        /* <DEDUP_REMOVED lines=133> */
[----:B--2---:R-:W-:Y:S01]  /*212a0*/  IADD3 R0, P0, R100, 0xc060, RZ ;  /* 0x0000c06064007810 */ /* 0x004fe20007f1e0ff */
[----:B------:R-:W-:Y:S01]  /*212b0*/  ULDC.64 UR8, c[0x0][0x208] ;  /* 0x0000820000087ab9 */ /* 0x000fe20000000a00 */
[----:B------:R-:W-:Y:S01]  /*212c0*/  F2FP.BF16.F32.PACK_AB R12, R145, R144 ;  /* 0x00000090910c723e */ /* 0x000fe200000010ff */
[----:B------:R-:W2:Y:S02]  /*212d0*/  LDC.64 R10, c[0x0][0xc00] ;  /* 0x00030000ff0a7b82 */ /* 0x000ea40000000a00 */
[----:B------:R-:W-:Y:S01]  /*212e0*/  IMAD.X R101, RZ, RZ, R101, P0 ;  /* 0x000000ffff657224 */ /* 0x000fe200000e0665 */
[----:B------:R-:W-:Y:S02]  /*212f0*/  ISETP.NE.U32.AND P0, PT, RZ, UR4, PT ;  /* 0x00000004ff007c0c */ /* 0x000fe4000bf05070 */
[----:B------:R-:W-:-:S02]  /*21300*/  LOP3.LUT R8, R0, 0x380, RZ, 0xc0, !PT ;  /* 0x0000038000087812 */ /* 0x000fc400078ec0ff */
[----:B------:R-:W-:Y:S02]  /*21310*/  ISETP.NE.AND.EX P0, PT, RZ, UR5, PT, P0 ;  /* 0x00000005ff007c0c */ /* 0x000fe4000bf05300 */
[----:B------:R-:W-:-:S04]  /*21320*/  SHF.R.U64 R8, R8, 0x3, RZ ;  /* 0x0000000308087819 */ /* 0x000fc800000012ff */
[----:B------:R-:W-:Y:S02]  /*21330*/  LOP3.LUT R100, R8, R0, RZ, 0x3c, !PT ;  /* 0x0000000008647212 */ /* 0x000fe400078e3cff */
[----:B------:R-:W-:Y:S02]  /*21340*/  F2FP.BF16.F32.PACK_AB R13, R147, R146 ;  /* 0x00000092930d723e */ /* 0x000fe400000010ff */
[----:B------:R-:W-:Y:S02]  /*21350*/  MOV R100, R100 ;  /* 0x0000006400647202 */ /* 0x000fe40000000f00 */
[----:B------:R-:W-:Y:S01]  /*21360*/  F2FP.BF16.F32.PACK_AB R14, R149, R148 ;  /* 0x00000094950e723e */ /* 0x000fe200000010ff */
[----:B------:R-:W3:Y:S01]  /*21370*/  @P0 LDC.64 R8, c[0x0][0xc08] ;  /* 0x00030200ff080b82 */ /* 0x000ee20000000a00 */
[----:B------:R-:W-:-:S05]  /*21380*/  F2FP.BF16.F32.PACK_AB R15, R151, R150 ;  /* 0x00000096970f723e */ /* 0x000fca00000010ff */
[----:B------:R0:W-:Y:S01]  /*21390*/  STSM.16.M88.4 [R100], R12 ;  /* 0x0000000c64007844 */ /* 0x0001e20000000200 */
[----:B------:R-:W-:Y:S02]  /*213a0*/  ULDC UR4, c[0x0][0xa88] ;  /* 0x0002a20000047ab9 */ /* 0x000fe40000000800 */
[----:B-1----:R-:W-:Y:S01]  /*213b0*/  IMAD.U32 R24, RZ, RZ, UR4 ;  /* 0x00000004ff187e24 */ /* 0x002fe2000f8e00ff */
[----:B------:R-:W-:Y:S01]  /*213c0*/  BAR.SYNC.DEFER_BLOCKING 0x1, 0x100 ;  /* 0x0044000000007b1d */ /* 0x000fe20000010000 */
[----:B----4-:R-:W-:-:S05]  /*213d0*/  ISETP.NE.AND P2, PT, R155, RZ, PT ;  /* 0x000000ff9b00720c */ /* 0x010fca0003f45270 */
[----:B------:R-:W-:Y:S01]  /*213e0*/  ULDC UR4, c[0x0][0xad4] ;  /* 0x0002b50000047ab9 */ /* 0x000fe20000000800 */
[----:B---3--:R-:W-:-:S04]  /*213f0*/  @P0 IMAD.WIDE R8, R154, 0x4, R8 ;  /* 0x000000049a080825 */ /* 0x008fc800078e0208 */
[----:B0-----:R-:W-:Y:S01]  /*21400*/  IMAD.MOV.U32 R100, RZ, RZ, 0x9b8 ;  /* 0x000009b8ff647424 */ /* 0x001fe200078e00ff */
[----:B------:R0:W5:Y:S02]  /*21410*/  @P0 LDG.E R24, desc[UR8][R8.64] ;  /* 0x0000000808180981 */ /* 0x000164000c1e1900 */
[----:B0-----:R-:W-:-:S04]  /*21420*/  SEL R8, R155, UR4, P2 ;  /* 0x000000049b087c07 */ /* 0x001fc80009000000 */
[----:B------:R-:W-:-:S04]  /*21430*/  ISETP.GT.AND P2, PT, R8, 0x1, PT ;  /* 0x000000010800780c */ /* 0x000fc80003f44270 */
[----:B------:R-:W-:-:S04]  /*21440*/  SEL R100, R100, 0x978, P2 ;  /* 0x0000097864647807 */ /* 0x000fc80001000000 */
[----:B------:R0:W1:Y:S08]  /*21450*/  LDC.64 R12, c[0x0][R100+0x220] ;  /* 0x00008800640c7b82 */ /* 0x0000700000000a00 */
[----:B------:R0:W3:Y:S01]  /*21460*/  LDC.64 R8, c[0x0][R100+0x218] ;  /* 0x0000860064087b82 */ /* 0x0000e20000000a00 */
[----:B------:R-:W-:-:S04]  /*21470*/  ISETP.NE.U32.AND P1, PT, RZ, UR6, PT ;  /* 0x00000006ff007c0c */ /* 0x000fc8000bf25070 */
[----:B------:R-:W-:Y:S01]  /*21480*/  ISETP.NE.AND.EX P1, PT, RZ, UR7, PT, P1 ;  /* 0x00000007ff007c0c */ /* 0x000fe2000bf25310 */
[----:B------:R-:W-:Y:S02]  /*21490*/  IMAD.MOV.U32 R0, RZ, RZ, RZ ;  /* 0x000000ffff007224 */ /* 0x000fe400078e00ff */
[----:B--2---:R-:W-:-:S10]  /*214a0*/  IMAD.WIDE R10, R154, 0x4, R10 ;  /* 0x000000049a0a7825 */ /* 0x004fd400078e020a */
[----:B------:R0:W5:Y:S01]  /*214b0*/  @P1 LDG.E R0, desc[UR8][R10.64] ;  /* 0x000000080a001981 */ /* 0x000162000c1e1900 */
[----:B------:R-:W-:Y:S05]  /*214c0*/  @P0 BRA `(.L_x_1802) ;  /* 0x0000000000140947 */ /* 0x000fea0003800000 */
[----:B------:R-:W-:Y:S05]  /*214d0*/  @!P1 BRA `(.L_x_1802) ;  /* 0x0000000000109947 */ /* 0x000fea0003800000 */
[----:B------:R-:W-:Y:S02]  /*214e0*/  ULDC.64 UR4, c[0x0][0x208] ;  /* 0x0000820000047ab9 */ /* 0x000fe40000000a00 */
[----:B-----5:R-:W2:Y:S04]  /*214f0*/  LDG.E R24, desc[UR4][R10.64] ;  /* 0x000000040a187981 */ /* 0x020ea8000c1e1900 */
[----:B0-----:R-:W2:Y:S02]  /*21500*/  LDG.E R10, desc[UR4][R10.64+0x4] ;  /* 0x000004040a0a7981 */ /* 0x001ea4000c1e1900 */
[----:B--2---:R-:W-:-:S07]  /*21510*/  IMAD.IADD R24, R10, 0x1, -R24 ;  /* 0x000000010a187824 */ /* 0x004fce00078e0a18 */
.L_x_1802:
[----:B------:R-:W3:Y:S01]  /*21520*/  LDL R158, [R1+0x40] ;  /* 0x00004000019e7983 */ /* 0x000ee20000100800 */
[----:B------:R-:W2:Y:S03]  /*21530*/  LDC R156, c[0x0][0xbe8] ;  /* 0x0002fa00ff9c7b82 */ /* 0x000ea60000000800 */
[----:B------:R-:W4:Y:S04]  /*21540*/  LDL R157, [R1+0x68] ;  /* 0x00006800019d7983 */ /* 0x000f280000100800 */
[----:B------:R-:W4:Y:S04]  /*21550*/  LDL R155, [R1+0x34] ;  /* 0x00003400019b7983 */ /* 0x000f280000100800 */
[----:B------:R-:W4:Y:S04]  /*21560*/  LDL R159, [R1+0x14] ;  /* 0x00001400019f7983 */ /* 0x000f280000100800 */
[----:B------:R-:W4:Y:S04]  /*21570*/  LDL R161, [R1+0x9c] ;  /* 0x00009c0001a17983 */ /* 0x000f280000100800 */
[----:B------:R-:W4:Y:S01]  /*21580*/  LDL R160, [R1+0x7c] ;  /* 0x00007c0001a07983 */ /* 0x000f220000100800 */
[----:B------:R-:W4:Y:S01]  /*21590*/  LDC.64 R14, c[0x0][R100+0x228] ;  /* 0x00008a00640e7b82 */ /* 0x000f220000000a00 */
[----:B------:R-:W-:-:S04]  /*215a0*/  ISETP.NE.U32.AND P0, PT, RZ, UR6, PT ;  /* 0x00000006ff007c0c */ /* 0x000fc8000bf05070 */
[----:B------:R-:W-:Y:S02]  /*215b0*/  ISETP.NE.AND.EX P0, PT, RZ, UR7, PT, P0 ;  /* 0x00000007ff007c0c */ /* 0x000fe4000bf05300 */
[----:B0-----:R-:W-:Y:S02]  /*215c0*/  SHF.R.S32.HI R11, RZ, 0x1f, R154 ;  /* 0x0000001fff0b7819 */ /* 0x001fe4000001149a */
[----:B------:R-:W-:Y:S02]  /*215d0*/  SEL R10, R154, RZ, !P0 ;  /* 0x000000ff9a0a7207 */ /* 0x000fe40004000000 */
[----:B--2---:R-:W-:Y:S02]  /*215e0*/  ISETP.NE.AND P1, PT, R156, 0x1, PT ;  /* 0x000000019c00780c */ /* 0x004fe40003f25270 */
[----:B------:R-:W-:Y:S01]  /*215f0*/  SEL R11, R11, RZ, !P0 ;  /* 0x000000ff0b0b7207 */ /* 0x000fe20004000000 */
[----:B-1----:R-:W-:-:S04]  /*21600*/  IMAD R13, R13, R10, RZ ;  /* 0x0000000a0d0d7224 */ /* 0x002fc800078e02ff */
[C---:B------:R-:W-:Y:S02]  /*21610*/  IMAD R11, R12.reuse, R11, R13 ;  /* 0x0000000b0c0b7224 */ /* 0x040fe400078e020d */
[----:B------:R-:W-:-:S04]  /*21620*/  IMAD.WIDE.U32 R12, R12, R10, RZ ;  /* 0x0000000a0c0c7225 */ /* 0x000fc800078e00ff */
[----:B------:R-:W-:Y:S02]  /*21630*/  IMAD.IADD R11, R13, 0x1, R11 ;  /* 0x000000010d0b7824 */ /* 0x000fe400078e020b */
[----:B------:R-:W0:Y:S01]  /*21640*/  @P1 LDC R13, c[0x0][0xbec] ;  /* 0x0002fb00ff0d1b82 */ /* 0x000e220000000800 */
[----:B------:R-:W-:Y:S01]  /*21650*/  ULDC.64 UR4, c[0x0][0x208] ;  /* 0x0000820000047ab9 */ /* 0x000fe20000000a00 */
[-C--:B---3--:R-:W-:Y:S02]  /*21660*/  IMAD R101, R9, R158.reuse, RZ ;  /* 0x0000009e09657224 */ /* 0x088fe400078e02ff */
[----:B------:R-:W-:-:S03]  /*21670*/  IMAD.WIDE.U32 R8, R8, R158, RZ ;  /* 0x0000009e08087225 */ /* 0x000fc600078e00ff */
[----:B-----5:R-:W-:Y:S02]  /*21680*/  IADD3 R8, P0, P3, R12, R8, R0 ;  /* 0x000000080c087210 */ /* 0x020fe40007b1e000 */
[----:B------:R-:W1:Y:S01]  /*21690*/  @P1 LDC R12, c[0x0][0xbf0] ;  /* 0x0002fc00ff0c1b82 */ /* 0x000e620000000800 */
[----:B------:R-:W-:Y:S01]  /*216a0*/  IMAD.IADD R154, R9, 0x1, R101 ;  /* 0x00000001099a7824 */ /* 0x000fe200078e0265 */
[----:B----4-:R-:W-:-:S05]  /*216b0*/  SEL R9, R157, RZ, P2 ;  /* 0x000000ff9d097207 */ /* 0x010fca0001000000 */
[-C--:B------:R-:W-:Y:S02]  /*216c0*/  IMAD R101, R15, R9.reuse, RZ ;  /* 0x000000090f657224 */ /* 0x080fe400078e02ff */
[----:B------:R-:W-:Y:S01]  /*216d0*/  IMAD.WIDE.U32 R14, R14, R9, RZ ;  /* 0x000000090e0e7225 */ /* 0x000fe200078e00ff */
[----:B------:R-:W-:-:S04]  /*216e0*/  SHF.R.S32.HI R9, RZ, 0x1f, R0 ;  /* 0x0000001fff097819 */ /* 0x000fc80000011400 */
[----:B------:R-:W-:Y:S01]  /*216f0*/  IADD3.X R11, R11, R154, R9, P0, P3 ;  /* 0x0000009a0b0b7210 */ /* 0x000fe200007e6409 */
[----:B------:R-:W-:-:S04]  /*21700*/  IMAD.IADD R154, R155, 0x1, R159 ;  /* 0x000000019b9a7824 */ /* 0x000fc800078e029f */
[----:B0-----:R-:W-:-:S04]  /*21710*/  @P1 IMAD.HI.U32 R13, R154, R13, RZ ;  /* 0x0000000d9a0d1227 */ /* 0x001fc800078e00ff */
[----:B------:R-:W-:Y:S01]  /*21720*/  IMAD.MOV.U32 R155, RZ, RZ, R154 ;  /* 0x000000ffff9b7224 */ /* 0x000fe200078e009a */
[----:B-1----:R-:W-:Y:S02]  /*21730*/  @P1 SHF.R.U32.HI R155, RZ, R12, R13 ;  /* 0x0000000cff9b1219 */ /* 0x002fe4000001160d */
[----:B------:R0:W1:Y:S01]  /*21740*/  LDC.64 R12, c[0x0][R100+0x210] ;  /* 0x00008400640c7b82 */ /* 0x0000620000000a00 */
[----:B------:R-:W-:Y:S01]  /*21750*/  IMAD.IADD R101, R15, 0x1, R101 ;  /* 0x000000010f657824 */ /* 0x000fe200078e0265 */
[----:B------:R-:W-:Y:S02]  /*21760*/  IADD3 R14, P0, P3, R155, R8, R14 ;  /* 0x000000089b0e7210 */ /* 0x000fe40007b1e00e */
[----:B------:R-:W-:-:S04]  /*21770*/  SHF.R.S32.HI R8, RZ, 0x1f, R155 ;  /* 0x0000001fff087819 */ /* 0x000fc8000001149b */
[----:B------:R-:W-:Y:S02]  /*21780*/  IADD3.X R15, R8, R11, R101, P0, P3 ;  /* 0x0000000b080f7210 */ /* 0x000fe400007e6465 */
[----:B0-----:R-:W0:Y:S01]  /*21790*/  LDC.64 R100, c[0x0][0xba8] ;  /* 0x0002ea00ff647b82 */ /* 0x001e220000000a00 */
[----:B------:R-:W-:-:S04]  /*217a0*/  IMAD.MOV R11, RZ, RZ, -R155 ;  /* 0x000000ffff0b7224 */ /* 0x000fc800078e0a9b */
[----:B------:R-:W-:-:S05]  /*217b0*/  IMAD R11, R156, R11, R154 ;  /* 0x0000000b9c0b7224 */ /* 0x000fca00078e029a */
[----:B------:R-:W-:Y:S01]  /*217c0*/  SHF.R.S32.HI R8, RZ, 0x1f, R11 ;  /* 0x0000001fff087819 */ /* 0x000fe2000001140b */
[----:B0-----:R-:W0:Y:S08]  /*217d0*/  @!P2 LDC R100, c[0x0][0xb50] ;  /* 0x0002d400ff64ab82 */ /* 0x001e300000000800 */
[----:B------:R-:W2:Y:S01]  /*217e0*/  @!P2 LDC R101, c[0x0][0xb54] ;  /* 0x0002d500ff65ab82 */ /* 0x000ea20000000800 */
[----:B-1----:R-:W-:-:S02]  /*217f0*/  IMAD R13, R13, R11, RZ ;  /* 0x0000000b0d0d7224 */ /* 0x002fc400078e02ff */
[----:B------:R-:W-:-:S04]  /*21800*/  IMAD.WIDE.U32 R14, R12, R11, R14 ;  /* 0x0000000b0c0e7225 */ /* 0x000fc800078e000e */
[----:B------:R-:W-:-:S04]  /*21810*/  IMAD R8, R12, R8, R13 ;  /* 0x000000080c087224 */ /* 0x000fc800078e020d */
[----:B------:R-:W-:Y:S01]  /*21820*/  IMAD.IADD R8, R15, 0x1, R8 ;  /* 0x000000010f087824 */ /* 0x000fe200078e0208 */
[----:B0-----:R-:W-:-:S04]  /*21830*/  LEA R100, P0, R14, R100, 0x2 ;  /* 0x000000640e647211 */ /* 0x001fc800078010ff */
[----:B--2---:R-:W-:Y:S01]  /*21840*/  LEA.HI.X R8, R14, R101, R8, 0x2, P0 ;  /* 0x000000650e087211 */ /* 0x004fe200000f1408 */
[----:B------:R-:W-:Y:S04]  /*21850*/  SHFL.IDX PT, R12, R100, RZ, 0x1c1f ;  /* 0x001c1fff640c7589 */ /* 0x000fe800000e0000 */
[----:B------:R-:W0:Y:S04]  /*21860*/  SHFL.IDX PT, R13, R8, RZ, 0x1c1f ;  /* 0x001c1fff080d7589 */ /* 0x000e2800000e0000 */
[----:B------:R-:W-:Y:S04]  /*21870*/  SHFL.IDX PT, R14, R100, 0x1, 0x1c1f ;  /* 0x003c1f00640e7f89 */ /* 0x000fe800000e0000 */
[----:B------:R1:W2:Y:S01]  /*21880*/  SHFL.IDX PT, R15, R8, 0x1, 0x1c1f ;  /* 0x003c1f00080f7f89 */ /* 0x0002a200000e0000 */
[----:B------:R-:W-:Y:S01]  /*21890*/  LOP3.LUT P0, RZ, R160, 0x3, RZ, 0xc0, !PT ;  /* 0x00000003a0ff7812 */ /* 0x000fe2000780c0ff */
[----:B-1----:R-:W-:-:S02]  /*218a0*/  IMAD R8, R24, R156, RZ ;  /* 0x0000009c18087224 */ /* 0x002fc400078e02ff */
[----:B------:R-:W-:-:S04]  /*218b0*/  IMAD.IADD R24, R161, 0x1, R159 ;  /* 0x00000001a1187824 */ /* 0x000fc800078e029f */
[C---:B------:R-:W-:Y:S01]  /*218c0*/  VIADD R11, R24.reuse, 0x8 ;  /* 0x00000008180b7836 */ /* 0x040fe20000000000 */
[----:B------:R-:W-:-:S04]  /*218d0*/  ISETP.GE.OR P3, PT, R24, R8, P0 ;  /* 0x000000081800720c */ /* 0x000fc80000766670 */
[----:B------:R-:W-:-:S09]  /*218e0*/  ISETP.GE.OR P0, PT, R11, R8, P0 ;  /* 0x000000080b00720c */ /* 0x000fd20000706670 */
[----:B0-----:R0:W-:Y:S04]  /*218f0*/  @!P3 ST.E desc[UR4][R12.64], R153 ;  /* 0x000000990c00b985 */ /* 0x0011e8000c101904 */
[----:B--2---:R0:W-:Y:S01]  /*21900*/  @!P0 ST.E desc[UR4][R14.64], R152 ;  /* 0x000000980e008985 */ /* 0x0041e2000c101904 */
[----:B------:R-:W-:Y:S05]  /*21910*/  @P2 BRA `(.L_x_1803) ;  /* 0x0000000c00f82947 */ /* 0x000fea0003800000 */
[----:B------:R-:W2:Y:S01]  /*21920*/  LDL R160, [R1+0x44] ;  /* 0x0000440001a07983 */ /* 0x000ea20000100800 */
[C---:B------:R-:W-:Y:S01]  /*21930*/  IMAD.SHL.U32 R161, R23.reuse, 0x40, RZ ;  /* 0x0000004017a17824 */ /* 0x040fe200078e00ff */
[----:B------:R-:W1:Y:S02]  /*21940*/  @P1 LDC R21, c[0x0][0xbec] ;  /* 0x0002fb00ff151b82 */ /* 0x000e640000000800 */
[----:B------:R3:W5:Y:S04]  /*21950*/  LDL R90, [R1+0xc] ;  /* 0x00000c00015a7983 */ /* 0x0007680000100800 */
[----:B------:R3:W5:Y:S01]  /*21960*/  LDL R86, [R1+0x10] ;  /* 0x0000100001567983 */ /* 0x0007620000100800 */
[----:B------:R-:W-:Y:S01]  /*21970*/  ULDC.64 UR4, c[0x0][0x208] ;  /* 0x0000820000047ab9 */ /* 0x000fe20000000a00 */
[----:B------:R-:W4:Y:S02]  /*21980*/  @P1 LDC R85, c[0x0][0xbf0] ;  /* 0x0002fc00ff551b82 */ /* 0x000f240000000800 */
[----:B------:R3:W5:Y:S04]  /*21990*/  LDL R93, [R1+0x78] ;  /* 0x00007800015d7983 */ /* 0x0007680000100800 */
[----:B------:R3:W5:Y:S04]  /*219a0*/  LDL R92, [R1+0x5c] ;  /* 0x00005c00015c7983 */ /* 0x0007680000100800 */
[----:B------:R3:W5:Y:S04]  /*219b0*/  LDL R91, [R1+0x64] ;  /* 0x00006400015b7983 */ /* 0x0007680000100800 */
[----:B------:R3:W5:Y:S01]  /*219c0*/  LDL R88, [R1+0x60] ;  /* 0x0000600001587983 */ /* 0x0007620000100800 */
[----:B------:R-:W-:Y:S01]  /*219d0*/  SHF.R.S32.HI R11, RZ, 0x1f, R10 ;  /* 0x0000001fff0b7819 */ /* 0x000fe2000001140a */
[----:B------:R-:W-:Y:S01]  /*219e0*/  IMAD.IADD R89, R23, 0x1, R159 ;  /* 0x0000000117597824 */ /* 0x000fe200078e029f */
[----:B------:R-:W-:Y:S01]  /*219f0*/  BSSY B1, `(.L_x_1804) ;  /* 0x00000a8000017945 */ /* 0x000fe20003800000 */
[----:B--2---:R-:W-:-:S04]  /*21a00*/  IMAD R3, R160, 0x8, R161 ;  /* 0x00000008a0037824 */ /* 0x004fc800078e02a1 */
[----:B------:R-:W-:-:S03]  /*21a10*/  IMAD.WIDE R6, R3, 0x2, R6 ;  /* 0x0000000203067825 */ /* 0x000fc600078e0206 */
[C---:B0-----:R-:W-:Y:S02]  /*21a20*/  IADD3 R13, P4, R6.reuse, 0x1000, RZ ;  /* 0x00001000060d7810 */ /* 0x041fe40007f9e0ff */
        /* <DEDUP_REMOVED lines=58> */
[----:B------:R-:W-:-:S02]  /*21dd0*/  LOP3.LUT R64, R65, 0x380, RZ, 0xc0, !PT ;  /* 0x0000038041407812 */ /* 0x000fc400078ec0ff */
[----:B------:R-:W-:Y:S01]  /*21de0*/  LOP3.LUT R68, R69, 0x380, RZ, 0xc0, !PT ;  /* 0x0000038045447812 */ /* 0x000fe200078ec0ff */
[----:B------:R-:W5:Y:S01]  /*21df0*/  LD.E.128 R52, desc[UR4][R52.64] ;  /* 0x0000000434347980 */ /* 0x000f62000c101d00 */
[----:B------:R-:W-:Y:S02]  /*21e00*/  LOP3.LUT R72, R73, 0x380, RZ, 0xc0, !PT ;  /* 0x0000038049487812 */ /* 0x000fe400078ec0ff */
[----:B------:R-:W-:Y:S01]  /*21e10*/  LOP3.LUT R76, R77, 0x380, RZ, 0xc0, !PT ;  /* 0x000003804d4c7812 */ /* 0x000fe200078ec0ff */
[----:B------:R-:W5:Y:S01]  /*21e20*/  LD.E.128 R56, desc[UR4][R56.64] ;  /* 0x0000000438387980 */ /* 0x000f62000c101d00 */
        /* <DEDUP_REMOVED lines=8> */
[----:B------:R-:W-:Y:S01]  /*21eb0*/  SHF.R.U64 R2, R2, 0x3, RZ ;  /* 0x0000000302027819 */ /* 0x000fe200000012ff */
        /* <DEDUP_REMOVED lines=28> */
[----:B0-----:R-:W0:Y:S01]  /*22080*/  FENCE.VIEW.ASYNC.S ;  /* 0x00000000000073c6 */ /* 0x001e220000000000 */
[----:B------:R-:W-:-:S04]  /*22090*/  IMAD.WIDE.U32 R2, R0, UR4, RZ ;  /* 0x0000000400027c25 */ /* 0x000fc8000f8e00ff */
[----:B------:R-:W-:Y:S01]  /*220a0*/  IMAD R9, R0, UR5, R9 ;  /* 0x0000000500097c24 */ /* 0x000fe2000f8e0209 */
[----:B------:R-:W-:Y:S01]  /*220b0*/  ULDC.64 UR4, c[0x0][0xae8] ;  /* 0x0002ba0000047ab9 */ /* 0x000fe20000000a00 */
[----:B------:R-:W-:Y:S02]  /*220c0*/  IMAD R0, R160, 0x20, R23 ;  /* 0x00000020a0007824 */ /* 0x000fe400078e0217 */
[----:B------:R-:W-:Y:S02]  /*220d0*/  IMAD.IADD R3, R3, 0x1, R9 ;  /* 0x0000000103037824 */ /* 0x000fe400078e0209 */
[----:B------:R-:W-:Y:S02]  /*220e0*/  IMAD.IADD R20, R159, 0x1, R0 ;  /* 0x000000019f147824 */ /* 0x000fe400078e0200 */
[----:B------:R-:W-:-:S04]  /*220f0*/  IMAD.WIDE.U32 R2, R158, UR4, R2 ;  /* 0x000000049e027c25 */ /* 0x000fc8000f8e0002 */
[----:B-1----:R-:W-:-:S04]  /*22100*/  @P1 IMAD.HI.U32 R0, R20, R21, RZ ;  /* 0x0000001514001227 */ /* 0x002fc800078e00ff */
[----:B------:R-:W-:Y:S01]  /*22110*/  IMAD R3, R158, UR5, R3 ;  /* 0x000000059e037c24 */ /* 0x000fe2000f8e0203 */
[----:B------:R-:W-:Y:S01]  /*22120*/  ULDC.64 UR4, c[0x0][0xaf0] ;  /* 0x0002bc0000047ab9 */ /* 0x000fe20000000a00 */
[----:B------:R-:W-:Y:S01]  /*22130*/  IMAD.MOV.U32 R9, RZ, RZ, R20 ;  /* 0x000000ffff097224 */ /* 0x000fe200078e0014 */
[----:B----4-:R-:W-:Y:S01]  /*22140*/  @P1 SHF.R.U32.HI R9, RZ, R85, R0 ;  /* 0x00000055ff091219 */ /* 0x010fe20000011600 */
        /* <DEDUP_REMOVED lines=9> */
[----:B------:R-:W-:-:S02]  /*221e0*/  IMAD R21, R9, UR5, R0 ;  /* 0x0000000509157c24 */ /* 0x000fc4000f8e0200 */
[----:B------:R-:W-:Y:S01]  /*221f0*/  IMAD.WIDE.U32 R2, R9, UR4, R2 ;  /* 0x0000000409027c25 */ /* 0x000fe2000f8e0002 */
[----:B------:R-:W-:Y:S01]  /*22200*/  SHF.R.S32.HI R0, RZ, 0x1f, R11 ;  /* 0x0000001fff007819 */ /* 0x000fe2000001140b */
[----:B------:R-:W-:Y:S02]  /*22210*/  ULDC.64 UR4, c[0x0][0xad8] ;  /* 0x0002b60000047ab9 */ /* 0x000fe40000000a00 */
[----:B------:R-:W-:Y:S02]  /*22220*/  IMAD.IADD R3, R3, 0x1, R21 ;  /* 0x0000000103037824 */ /* 0x000fe400078e0215 */
[----:B------:R-:W-:Y:S02]  /*22230*/  IMAD R0, R0, UR4, RZ ;  /* 0x0000000400007c24 */ /* 0x000fe4000f8e02ff */
[----:B------:R-:W-:Y:S02]  /*22240*/  VIADD R9, R89, 0x20 ;  /* 0x0000002059097836 */ /* 0x000fe40000000000 */
[----:B------:R-:W-:-:S02]  /*22250*/  IMAD R21, R11, UR5, R0 ;  /* 0x000000050b157c24 */ /* 0x000fc4000f8e0200 */
[----:B------:R-:W-:Y:S01]  /*22260*/  IMAD.WIDE.U32 R2, R11, UR4, R2 ;  /* 0x000000040b027c25 */ /* 0x000fe2000f8e0002 */
[-C--:B------:R-:W-:Y:S01]  /*22270*/  ISETP.GE.AND P1, PT, R9, R8.reuse, PT ;  /* 0x000000080900720c */ /* 0x080fe20003f26270 */
[----:B------:R-:W-:Y:S01]  /*22280*/  ULDC.64 UR4, c[0x0][0xa80] ;  /* 0x0002a00000047ab9 */ /* 0x000fe20000000a00 */
[CC--:B------:R-:W-:Y:S01]  /*22290*/  ISETP.GE.AND P2, PT, R89.reuse, R8.reuse, PT ;  /* 0x000000085900720c */ /* 0x0c0fe20003f46270 */
[----:B------:R-:W-:Y:S01]  /*222a0*/  VIADD R9, R89, 0x40 ;  /* 0x0000004059097836 */ /* 0x000fe20000000000 */
[----:B------:R-:W-:Y:S01]  /*222b0*/  LEA R24, P3, R2, UR4, 0x1 ;  /* 0x0000000402187c11 */ /* 0x000fe2000f8608ff */
[----:B------:R-:W-:Y:S02]  /*222c0*/  IMAD.IADD R3, R3, 0x1, R21 ;  /* 0x0000000103037824 */ /* 0x000fe400078e0215 */
[----:B------:R-:W-:Y:S01]  /*222d0*/  VIADD R0, R16, 0x30820 ;  /* 0x0003082010007836 */ /* 0x000fe20000000000 */
[----:B------:R-:W-:Y:S02]  /*222e0*/  ISETP.GE.AND P0, PT, R9, R8, PT ;  /* 0x000000080900720c */ /* 0x000fe40003f06270 */
[----:B------:R-:W-:-:S02]  /*222f0*/  LEA.HI.X R9, R2, UR5, R3, 0x1, P3 ;  /* 0x0000000502097c11 */ /* 0x000fc400098f0c03 */
[----:B------:R-:W-:Y:S01]  /*22300*/  PRMT R0, RZ, 0x654, R0 ;  /* 0x00000654ff007816 */ /* 0x000fe20000000000 */
[----:B0-----:R3:W0:Y:S03]  /*22310*/  SHFL.IDX PT, R87, R24, RZ, 0x181f ;  /* 0x00181fff18577589 */ /* 0x00162600000e0000 */
[----:B------:R3:W-:Y:S01]  /*22320*/  SYNCS.ARRIVE.TRANS64.RED.A1T0 RZ, [R0+URZ], RZ ;  /* 0x000000ff00ff79a7 */ /* 0x0007e2000810043f */
[----:B------:R3:W1:Y:S01]  /*22330*/  SHFL.IDX PT, R85, R9, RZ, 0x181f ;  /* 0x00181fff09557589 */ /* 0x00066200000e0000 */
[----:B------:R-:W-:Y:S05]  /*22340*/  @P2 BRA `(.L_x_1805) ;  /* 0x0000000000482947 */ /* 0x000fea0003800000 */
[----:B------:R-:W-:Y:S01]  /*22350*/  ULDC UR4, c[0x0][0xac8] ;  /* 0x0002b20000047ab9 */ /* 0x000fe20000000800 */
[----:B------:R-:W-:Y:S01]  /*22360*/  ULDC.64 UR6, c[0x0][0x208] ;  /* 0x0000820000067ab9 */ /* 0x000fe20000000a00 */
[----:B------:R-:W-:Y:S02]  /*22370*/  ISETP.GE.AND P5, PT, R18, UR4, PT ;  /* 0x0000000412007c0c */ /* 0x000fe4000bfa6270 */
[----:B------:R-:W-:Y:S02]  /*22380*/  ISETP.GE.AND P4, PT, R221, UR4, PT ;  /* 0x00000004dd007c0c */ /* 0x000fe4000bf86270 */
[----:B-----5:R-:W-:Y:S02]  /*22390*/  ISETP.GE.AND P3, PT, R90, UR4, PT ;  /* 0x000000045a007c0c */ /* 0x020fe4000bf66270 */
[----:B------:R-:W-:-:S07]  /*223a0*/  ISETP.GE.AND P2, PT, R86, UR4, PT ;  /* 0x0000000456007c0c */ /* 0x000fce000bf46270 */
[----:B0-----:R-:W-:-:S04]  /*223b0*/  @!P5 LEA R2, P6, R18, R87, 0x1 ;  /* 0x000000571202d211 */ /* 0x001fc800078c08ff */
[----:B-1----:R-:W-:Y:S02]  /*223c0*/  @!P5 LEA.HI.X R3, R18, R85, R19, 0x1, P6 ;  /* 0x000000551203d211 */ /* 0x002fe400030f0c13 */
[----:B------:R-:W-:-:S03]  /*223d0*/  @!P4 LEA R10, P6, R92, R87, 0x1 ;  /* 0x000000575c0ac211 */ /* 0x000fc600078c08ff */
        /* <DEDUP_REMOVED lines=9> */
.L_x_1805:
[----:B------:R-:W-:Y:S05]  /*22470*/  BSYNC B1 ;  /* 0x0000000000017941 */ /* 0x000fea0003800000 */
.L_x_1804:
[----:B--2---:R2:W4:Y:S01]  /*22480*/  SHFL.IDX PT, R11, R9, 0x1, 0x181f ;  /* 0x00381f00090b7f89 */ /* 0x00452200000e0000 */
        /* <DEDUP_REMOVED lines=11> */
[----:B----4-:R-:W-:Y:S02]  /*22540*/  @!P4 LEA.HI.X R3, R18, R11, R19, 0x1, P6 ;  /* 0x0000000b1203c211 */ /* 0x010fe400030f0c13 */
        /* <DEDUP_REMOVED lines=9> */
.L_x_1807:
[----:B------:R-:W-:Y:S05]  /*225e0*/  BSYNC B1 ;  /* 0x0000000000017941 */ /* 0x000fea0003800000 */
.L_x_1806:
[----:B0---4-:R0:W4:Y:S01]  /*225f0*/  SHFL.IDX PT, R11, R9, 0x2, 0x181f ;  /* 0x00581f00090b7f89 */ /* 0x01112200000e0000 */
        /* <DEDUP_REMOVED lines=12> */
[----:B----4-:R-:W-:Y:S02]  /*226c0*/  @!P3 LEA.HI.X R3, R18, R11, R19, 0x1, P6 ;  /* 0x0000000b1203b211 */ /* 0x010fe400030f0c13 */
        /* <DEDUP_REMOVED lines=8> */
.L_x_1809:
[----:B------:R-:W-:Y:S05]  /*22750*/  BSYNC B1 ;  /* 0x0000000000017941 */ /* 0x000fea0003800000 */
.L_x_1808:
[----:B0-----:R-:W-:Y:S01]  /*22760*/  VIADD R3, R89, 0x60 ;  /* 0x0000006059037836 */ /* 0x001fe20000000000 */
[----:B--23--:R-:W0:Y:S04]  /*22770*/  SHFL.IDX PT, R9, R9, 0x3, 0x181f ;  /* 0x00781f0009097f89 */ /* 0x00ce2800000e0000 */
[----:B------:R-:W-:Y:S01]  /*22780*/  ISETP.GE.AND P0, PT, R3, R8, PT ;  /* 0x000000080300720c */ /* 0x000fe20003f06270 */
[----:B----4-:R2:W3:-:S12]  /*22790*/  SHFL.IDX PT, R11, R24, 0x3, 0x181f ;  /* 0x00781f00180b7f89 */ /* 0x0104d800000e0000 */
[----:B--2---:R-:W-:Y:S05]  /*227a0*/  @P0 BRA `(.L_x_1810) ;  /* 0x0000002800740947 */ /* 0x004fea0003800000 */
        /* <DEDUP_REMOVED lines=21> */
.L_x_1803:
[----:B------:R-:W1:Y:S01]  /*22900*/  @P1 LDC R7, c[0x0][0xbec] ;  /* 0x0002fb00ff071b82 */ /* 0x000e620000000800 */
[----:B------:R-:W-:Y:S01]  /*22910*/  ULDC.64 UR4, c[0x0][0xb08] ;  /* 0x0002c20000047ab9 */ /* 0x000fe20000000a00 */
[----:B0-----:R-:W-:Y:S01]  /*22920*/  IMAD.MOV.U32 R12, RZ, RZ, R154 ;  /* 0x000000ffff0c7224 */ /* 0x001fe200078e009a */
[----:B------:R-:W-:Y:S01]  /*22930*/  BSSY B1, `(.L_x_1811) ;  /* 0x000010c000017945 */ /* 0x000fe20003800000 */
[----:B------:R-:W-:Y:S01]  /*22940*/  IMAD R9, R9, UR4, RZ ;  /* 0x0000000409097c24 */ /* 0x000fe2000f8e02ff */
[----:B------:R-:W-:Y:S01]  /*22950*/  SHF.R.S32.HI R214, RZ, 0x1f, R230 ;  /* 0x0000001fffd67819 */ /* 0x000fe200000114e6 */
[----:B------:R-:W-:Y:S02]  /*22960*/  VIADD R101, R230, 0xf8 ;  /* 0x000000f8e6657836 */ /* 0x000fe40000000000 */
[----:B------:R-:W0:Y:S01]  /*22970*/  @P1 LDC R6, c[0x0][0xbf0] ;  /* 0x0002fc00ff061b82 */ /* 0x000e220000000800 */
[----:B------:R-:W-:Y:S02]  /*22980*/  IMAD R9, R0, UR5, R9 ;  /* 0x0000000500097c24 */ /* 0x000fe4000f8e0209 */
[C---:B------:R-:W-:Y:S01]  /*22990*/  VIADD R153, R230.reuse, 0xf0 ;  /* 0x000000f0e6997836 */ /* 0x040fe20000000000 */
[----:B------:R-:W-:Y:S01]  /*229a0*/  SHF.R.S32.HI R101, RZ, 0x1f, R101 ;  /* 0x0000001fff657819 */ /* 0x000fe20000011465 */
[----:B------:R-:W-:-:S02]  /*229b0*/  VIADD R155, R230, 0xe8 ;  /* 0x000000e8e69b7836 */ /* 0x000fc40000000000 */
        /* <DEDUP_REMOVED lines=9> */
[----:B------:R-:W-:Y:S01]  /*22a50*/  SHF.R.S32.HI R163, RZ, 0x1f, R163 ;  /* 0x0000001fffa37819 */ /* 0x000fe200000114a3 */
[----:B-1----:R-:W-:Y:S01]  /*22a60*/  @P1 IMAD.HI.U32 R7, R154, R7, RZ ;  /* 0x000000079a071227 */ /* 0x002fe200078e00ff */
[----:B------:R-:W-:-:S02]  /*22a70*/  SHF.R.S32.HI R165, RZ, 0x1f, R165 ;  /* 0x0000001fffa57819 */ /* 0x000fc400000114a5 */
[----:B------:R-:W-:Y:S01]  /*22a80*/  SHF.R.S32.HI R167, RZ, 0x1f, R167 ;  /* 0x0000001fffa77819 */ /* 0x000fe200000114a7 */
[C---:B------:R-:W-:Y:S02]  /*22a90*/  VIADD R169, R230.reuse, 0xb0 ;  /* 0x000000b0e6a97836 */ /* 0x040fe40000000000 */
[----:B------:R-:W-:Y:S01]  /*22aa0*/  VIADD R171, R230, 0xa8 ;  /* 0x000000a8e6ab7836 */ /* 0x000fe20000000000 */
[----:B0-----:R-:W-:Y:S01]  /*22ab0*/  @P1 SHF.R.U32.HI R12, RZ, R6, R7 ;  /* 0x00000006ff0c1219 */ /* 0x001fe20000011607 */
[----:B------:R-:W-:Y:S01]  /*22ac0*/  IMAD.WIDE.U32 R6, R0, UR4, RZ ;  /* 0x0000000400067c25 */ /* 0x000fe2000f8e00ff */
[----:B------:R-:W-:Y:S01]  /*22ad0*/  ULDC.64 UR4, c[0x0][0xb38] ;  /* 0x0002ce0000047ab9 */ /* 0x000fe20000000a00 */
[----:B------:R-:W-:Y:S02]  /*22ae0*/  SHF.R.S32.HI R0, RZ, 0x1f, R10 ;  /* 0x0000001fff007819 */ /* 0x000fe4000001140a */
[----:B------:R-:W-:Y:S01]  /*22af0*/  IMAD.IADD R7, R7, 0x1, R9 ;  /* 0x0000000107077824 */ /* 0x000fe200078e0209 */
[----:B------:R-:W-:Y:S01]  /*22b00*/  SHF.R.S32.HI R9, RZ, 0x1f, R12 ;  /* 0x0000001fff097819 */ /* 0x000fe2000001140c */
[----:B------:R-:W-:Y:S01]  /*22b10*/  VIADD R173, R230, 0xa0 ;  /* 0x000000a0e6ad7836 */ /* 0x000fe20000000000 */
[----:B------:R-:W-:Y:S01]  /*22b20*/  SHF.R.S32.HI R169, RZ, 0x1f, R169 ;  /* 0x0000001fffa97819 */ /* 0x000fe200000114a9 */
[----:B------:R-:W-:Y:S01]  /*22b30*/  IMAD.WIDE.U32 R6, R158, UR4, R6 ;  /* 0x000000049e067c25 */ /* 0x000fe2000f8e0006 */
[----:B------:R-:W-:-:S02]  /*22b40*/  SHF.R.S32.HI R171, RZ, 0x1f, R171 ;  /* 0x0000001fffab7819 */ /* 0x000fc400000114ab */
[----:B------:R-:W-:Y:S01]  /*22b50*/  SHF.R.S32.HI R173, RZ, 0x1f, R173 ;  /* 0x0000001fffad7819 */ /* 0x000fe200000114ad */
[----:B------:R-:W-:Y:S01]  /*22b60*/  IMAD R7, R158, UR5, R7 ;  /* 0x000000059e077c24 */ /* 0x000fe2000f8e0207 */
[----:B------:R-:W-:Y:S01]  /*22b70*/  ULDC.64 UR4, c[0x0][0xb40] ;  /* 0x0002d00000047ab9 */ /* 0x000fe20000000a00 */
[----:B------:R-:W-:Y:S02]  /*22b80*/  VIADD R175, R230, 0x98 ;  /* 0x00000098e6af7836 */ /* 0x000fe40000000000 */
[----:B------:R-:W-:Y:S02]  /*22b90*/  IMAD R0, R0, UR4, RZ ;  /* 0x0000000400007c24 */ /* 0x000fe4000f8e02ff */
[----:B------:R-:W-:Y:S01]  /*22ba0*/  IMAD.WIDE.U32 R6, R10, UR4, R6 ;  /* 0x000000040a067c25 */ /* 0x000fe2000f8e0006 */
[----:B------:R-:W-:-:S03]  /*22bb0*/  SHF.R.S32.HI R175, RZ, 0x1f, R175 ;  /* 0x0000001fffaf7819 */ /* 0x000fc600000114af */
[----:B------:R-:W-:Y:S01]  /*22bc0*/  IMAD R0, R10, UR5, R0 ;  /* 0x000000050a007c24 */ /* 0x000fe2000f8e0200 */
[----:B------:R-:W-:Y:S01]  /*22bd0*/  ULDC.64 UR4, c[0x0][0xb48] ;  /* 0x0002d20000047ab9 */ /* 0x000fe20000000a00 */
[----:B------:R-:W-:Y:S02]  /*22be0*/  VIADD R177, R230, 0x90 ;  /* 0x00000090e6b17836 */ /* 0x000fe40000000000 */
[----:B------:R-:W-:Y:S02]  /*22bf0*/  IMAD.IADD R7, R7, 0x1, R0 ;  /* 0x0000000107077824 */ /* 0x000fe400078e0200 */
[----:B------:R-:W-:Y:S01]  /*22c00*/  IMAD.MOV R0, RZ, RZ, -R12 ;  /* 0x000000ffff007224 */ /* 0x000fe200078e0a0c */
[----:B------:R-:W-:Y:S01]  /*22c10*/  SHF.R.S32.HI R177, RZ, 0x1f, R177 ;  /* 0x0000001fffb17819 */ /* 0x000fe200000114b1 */
[----:B------:R-:W-:-:S04]  /*22c20*/  IMAD.WIDE.U32 R6, R157, UR4, R6 ;  /* 0x000000049d067c25 */ /* 0x000fc8000f8e0006 */
[----:B------:R-:W-:Y:S01]  /*22c30*/  IMAD R7, R157, UR5, R7 ;  /* 0x000000059d077c24 */ /* 0x000fe2000f8e0207 */
[----:B------:R-:W-:Y:S01]  /*22c40*/  ULDC.64 UR4, c[0x0][0xb30] ;  /* 0x0002cc0000047ab9 */ /* 0x000fe20000000a00 */
[----:B------:R-:W-:Y:S02]  /*22c50*/  IMAD R0, R156, R0, R154 ;  /* 0x000000009c007224 */ /* 0x000fe400078e029a */
[----:B------:R-:W-:Y:S02]  /*22c60*/  IMAD R9, R9, UR4, RZ ;  /* 0x0000000409097c24 */ /* 0x000fe4000f8e02ff */
[----:B------:R-:W-:Y:S01]  /*22c70*/  IMAD.WIDE.U32 R6, R12, UR4, R6 ;  /* 0x000000040c067c25 */ /* 0x000fe2000f8e0006 */
[----:B------:R-:W-:-:S03]  /*22c80*/  SHF.R.S32.HI R10, RZ, 0x1f, R0 ;  /* 0x0000001fff0a7819 */ /* 0x000fc60000011400 */
[----:B------:R-:W-:Y:S01]  /*22c90*/  IMAD R9, R12, UR5, R9 ;  /* 0x000000050c097c24 */ /* 0x000fe2000f8e0209 */
[----:B------:R-:W-:Y:S01]  /*22ca0*/  ULDC.64 UR4, c[0x0][0xb28] ;  /* 0x0002ca0000047ab9 */ /* 0x000fe20000000a00 */
[----:B------:R-:W-:Y:S02]  /*22cb0*/  VIADD R157, R230, 0xe0 ;  /* 0x000000e0e69d7836 */ /* 0x000fe40000000000 */
[----:B------:R-:W-:Y:S02]  /*22cc0*/  IMAD.IADD R7, R7, 0x1, R9 ;  /* 0x0000000107077824 */ /* 0x000fe400078e0209 */
[----:B------:R-:W-:Y:S01]  /*22cd0*/  IMAD R10, R10, UR4, RZ ;  /* 0x000000040a0a7c24 */ /* 0x000fe2000f8e02ff */
[----:B------:R-:W-:Y:S01]  /*22ce0*/  SHF.R.S32.HI R157, RZ, 0x1f, R157 ;  /* 0x0000001fff9d7819 */ /* 0x000fe2000001149d */
[----:B------:R-:W-:-:S04]  /*22cf0*/  IMAD.WIDE.U32 R6, R0, UR4, R6 ;  /* 0x0000000400067c25 */ /* 0x000fc8000f8e0006 */
[----:B------:R-:W-:Y:S01]  /*22d00*/  IMAD R10, R0, UR5, R10 ;  /* 0x00000005000a7c24 */ /* 0x000fe2000f8e020a */
[----:B------:R-:W-:Y:S01]  /*22d10*/  ULDC.64 UR4, c[0x0][0xb00] ;  /* 0x0002c00000047ab9 */ /* 0x000fe20000000a00 */
[----:B------:R-:W-:Y:S01]  /*22d20*/  VIADD R179, R230, 0x88 ;  /* 0x00000088e6b37836 */ /* 0x000fe20000000000 */
[----:B------:R-:W-:Y:S01]  /*22d30*/  LEA R0, P0, R6, UR4, 0x2 ;  /* 0x0000000406007c11 */ /* 0x000fe2000f8010ff */
[----:B------:R-:W-:Y:S02]  /*22d40*/  IMAD.IADD R9, R7, 0x1, R10 ;  /* 0x0000000107097824 */ /* 0x000fe400078e020a */
[C---:B------:R-:W-:Y:S01]  /*22d50*/  VIADD R181, R230.reuse, 0x80 ;  /* 0x00000080e6b57836 */ /* 0x040fe20000000000 */
[----:B------:R-:W-:Y:S01]  /*22d60*/  SHF.R.S32.HI R179, RZ, 0x1f, R179 ;  /* 0x0000001fffb37819 */ /* 0x000fe200000114b3 */
[----:B------:R-:W-:Y:S01]  /*22d70*/  VIADD R183, R230, 0x78 ;  /* 0x00000078e6b77836 */ /* 0x000fe20000000000 */
[----:B------:R-:W-:Y:S01]  /*22d80*/  LEA.HI.X R9, R6, UR5, R9, 0x2, P0 ;  /* 0x0000000506097c11 */ /* 0x000fe200080f1409 */
[----:B------:R-:W-:Y:S01]  /*22d90*/  VIADD R6, R16, 0x30820 ;  /* 0x0003082010067836 */ /* 0x000fe20000000000 */
[----:B------:R-:W-:Y:S01]  /*22da0*/  ISETP.GE.AND P0, PT, R24, R8, PT ;  /* 0x000000081800720c */ /* 0x000fe20003f06270 */
[C---:B------:R-:W-:Y:S01]  /*22db0*/  VIADD R185, R230.reuse, 0x70 ;  /* 0x00000070e6b97836 */ /* 0x040fe20000000000 */
[----:B------:R0:W1:Y:S01]  /*22dc0*/  SHFL.IDX PT, R24, R0, RZ, 0x1c1f ;  /* 0x001c1fff00187589 */ /* 0x00006200000e0000 */
[C---:B------:R-:W-:Y:S01]  /*22dd0*/  VIADD R187, R230.reuse, 0x68 ;  /* 0x00000068e6bb7836 */ /* 0x040fe20000000000 */
[----:B------:R-:W-:Y:S01]  /*22de0*/  PRMT R6, RZ, 0x654, R6 ;  /* 0x00000654ff067816 */ /* 0x000fe20000000006 */
[C---:B------:R-:W-:Y:S01]  /*22df0*/  VIADD R189, R230.reuse, 0x60 ;  /* 0x00000060e6bd7836 */ /* 0x040fe20000000000 */
[----:B------:R0:W2:Y:S01]  /*22e00*/  SHFL.IDX PT, R10, R9, RZ, 0x1c1f ;  /* 0x001c1fff090a7589 */ /* 0x0000a200000e0000 */
[C---:B------:R-:W-:Y:S01]  /*22e10*/  VIADD R191, R230.reuse, 0x58 ;  /* 0x00000058e6bf7836 */ /* 0x040fe20000000000 */
[----:B------:R0:W-:Y:S01]  /*22e20*/  SYNCS.ARRIVE.TRANS64.RED.A1T0 RZ, [R6+URZ], RZ ;  /* 0x000000ff06ff79a7 */ /* 0x0001e2000810043f */
        /* <DEDUP_REMOVED lines=32> */
[----:B------:R-:W-:-:S02]  /*23030*/  VIADD R162, R230, 0xc8 ;  /* 0x000000c8e6a27836 */ /* 0x000fc40000000000 */
[C---:B------:R-:W-:Y:S02]  /*23040*/  VIADD R164, R230.reuse, 0xc0 ;  /* 0x000000c0e6a47836 */ /* 0x040fe40000000000 */
[C---:B------:R-:W-:Y:S02]  /*23050*/  VIADD R166, R230.reuse, 0xb8 ;  /* 0x000000b8e6a67836 */ /* 0x040fe40000000000 */
[C---:B------:R-:W-:Y:S02]  /*23060*/  VIADD R168, R230.reuse, 0xb0 ;  /* 0x000000b0e6a87836 */ /* 0x040fe40000000000 */
[C---:B------:R-:W-:Y:S02]  /*23070*/  VIADD R170, R230.reuse, 0xa8 ;  /* 0x000000a8e6aa7836 */ /* 0x040fe40000000000 */
[C---:B------:R-:W-:Y:S02]  /*23080*/  VIADD R172, R230.reuse, 0xa0 ;  /* 0x000000a0e6ac7836 */ /* 0x040fe40000000000 */
        /* <DEDUP_REMOVED lines=18> */
[----:B------:R-:W-:Y:S01]  /*231b0*/  VIADD R212, R230, 0x8 ;  /* 0x00000008e6d47836 */ /* 0x000fe20000000000 */
[----:B012---:R-:W-:Y:S06]  /*231c0*/  @P0 BRA `(.L_x_1812) ;  /* 0x0000000800080947 */ /* 0x007fec0003800000 */
[----:B------:R-:W-:Y:S01]  /*231d0*/  ULDC UR4, c[0x0][0xac8] ;  /* 0x0002b20000047ab9 */ /* 0x000fe20000000800 */
[----:B------:R-:W-:Y:S01]  /*231e0*/  ULDC.64 UR6, c[0x0][0x208] ;  /* 0x0000820000067ab9 */ /* 0x000fe20000000a00 */
[----:B------:R-:W-:Y:S02]  /*231f0*/  ISETP.GE.AND P0, PT, R230, UR4, PT ;  /* 0x00000004e6007c0c */ /* 0x000fe4000bf06270 */
[----:B------:R-:W-:Y:S02]  /*23200*/  ISETP.GE.AND P5, PT, R190, UR4, PT ;  /* 0x00000004be007c0c */ /* 0x000fe4000bfa6270 */
[----:B------:R-:W-:Y:S02]  /*23210*/  ISETP.GE.AND P4, PT, R188, UR4, PT ;  /* 0x00000004bc007c0c */ /* 0x000fe4000bf86270 */
[----:B------:R-:W-:-:S07]  /*23220*/  ISETP.GE.AND P3, PT, R186, UR4, PT ;  /* 0x00000004ba007c0c */ /* 0x000fce000bf66270 */
[----:B------:R-:W-:-:S04]  /*23230*/  @!P0 LEA R6, P1, R230, R24, 0x2 ;  /* 0x00000018e6068211 */ /* 0x000fc800078210ff */
[----:B------:R-:W-:-:S05]  /*23240*/  @!P0 LEA.HI.X R7, R230, R10, R214, 0x2, P1 ;  /* 0x0000000ae6078211 */ /* 0x000fca00008f14d6 */
        /* <DEDUP_REMOVED lines=55> */
[----:B-1----:R-:W-:Y:S02]  /*235c0*/  @!P1 LEA R12, P5, R182, R24, 0x2 ;  /* 0x00000018b60c9211 */ /* 0x002fe400078a10ff */
[----:B------:R-:W-:-:S02]  /*235d0*/  @!P0 LEA.HI.X R7, R184, R10, R185, 0x2, P4 ;  /* 0x0000000ab8078211 */ /* 0x000fc400020f14b9 */
[----:B------:R-:W-:Y:S02]  /*235e0*/  ISETP.GE.AND P4, PT, R176, UR4, PT ;  /* 0x00000004b0007c0c */ /* 0x000fe4000bf86270 */
[----:B------:R-:W-:Y:S01]  /*235f0*/  @!P1 LEA.HI.X R13, R182, R10, R183, 0x2, P5 ;  /* 0x0000000ab60d9211 */ /* 0x000fe200028f14b7 */
[----:B------:R0:W-:Y:S01]  /*23600*/  @!P0 ST.E.64 desc[UR6][R6.64], R80 ;  /* 0x0000005006008985 */ /* 0x0001e2000c101b06 */
[----:B--2---:R-:W-:Y:S02]  /*23610*/  @!P2 LEA R14, P6, R180, R24, 0x2 ;  /* 0x00000018b40ea211 */ /* 0x004fe400078c10ff */
[----:B------:R-:W-:Y:S01]  /*23620*/  ISETP.GE.AND P5, PT, R174, UR4, PT ;  /* 0x00000004ae007c0c */ /* 0x000fe2000bfa6270 */
[----:B------:R1:W-:Y:S01]  /*23630*/  @!P1 ST.E.64 desc[UR6][R12.64], R84 ;  /* 0x000000540c009985 */ /* 0x0003e2000c101b06 */
[----:B------:R-:W-:Y:S02]  /*23640*/  @!P2 LEA.HI.X R15, R180, R10, R181, 0x2, P6 ;  /* 0x0000000ab40fa211 */ /* 0x000fe400030f14b5 */
[----:B------:R-:W-:-:S03]  /*23650*/  ISETP.GE.AND P1, PT, R170, UR4, PT ;  /* 0x00000004aa007c0c */ /* 0x000fc6000bf26270 */
[----:B------:R2:W-:Y:S01]  /*23660*/  @!P2 ST.E.64 desc[UR6][R14.64], R88 ;  /* 0x000000580e00a985 */ /* 0x0005e2000c101b06 */
[----:B------:R-:W-:Y:S02]  /*23670*/  ISETP.GE.AND P2, PT, R172, UR4, PT ;  /* 0x00000004ac007c0c */ /* 0x000fe4000bf46270 */
[-C--:B0-----:R-:W-:Y:S02]  /*23680*/  @!P3 LEA R6, P6, R178, R24.reuse, 0x2 ;  /* 0x00000018b206b211 */ /* 0x081fe400078c10ff */
[----:B-1----:R-:W-:Y:S02]  /*23690*/  @!P4 LEA R12, P0, R176, R24, 0x2 ;  /* 0x00000018b00cc211 */ /* 0x002fe400078010ff */
[-C--:B------:R-:W-:Y:S02]  /*236a0*/  @!P3 LEA.HI.X R7, R178, R10.reuse, R179, 0x2, P6 ;  /* 0x0000000ab207b211 */ /* 0x080fe400030f14b3 */
[----:B------:R-:W-:Y:S02]  /*236b0*/  @!P4 LEA.HI.X R13, R176, R10, R177, 0x2, P0 ;  /* 0x0000000ab00dc211 */ /* 0x000fe400000f14b1 */
[----:B--2---:R-:W-:Y:S01]  /*236c0*/  @!P5 LEA R14, P6, R174, R24, 0x2 ;  /* 0x00000018ae0ed211 */ /* 0x004fe200078c10ff */
[----:B------:R0:W-:Y:S01]  /*236d0*/  @!P3 ST.E.64 desc[UR6][R6.64], R92 ;  /* 0x0000005c0600b985 */ /* 0x0001e2000c101b06 */
[----:B------:R-:W-:-:S02]  /*236e0*/  ISETP.GE.AND P0, PT, R168, UR4, PT ;  /* 0x00000004a8007c0c */ /* 0x000fc4000bf06270 */
[----:B------:R-:W-:Y:S01]  /*236f0*/  @!P5 LEA.HI.X R15, R174, R10, R175, 0x2, P6 ;  /* 0x0000000aae0fd211 */ /* 0x000fe200030f14af */
[----:B------:R-:W-:Y:S01]  /*23700*/  @!P4 ST.E.64 desc[UR6][R12.64], R96 ;  /* 0x000000600c00c985 */ /* 0x000fe2000c101b06 */
[----:B------:R-:W-:-:S03]  /*23710*/  ISETP.GE.AND P4, PT, R164, UR4, PT ;  /* 0x00000004a4007c0c */ /* 0x000fc6000bf86270 */
[----:B------:R1:W-:Y:S01]  /*23720*/  @!P5 ST.E.64 desc[UR6][R14.64], R2 ;  /* 0x000000020e00d985 */ /* 0x0003e2000c101b06 */
[----:B------:R-:W-:Y:S02]  /*23730*/  ISETP.GE.AND P5, PT, R166, UR4, PT ;  /* 0x00000004a6007c0c */ /* 0x000fe4000bfa6270 */
[----:B0-----:R-:W-:-:S04]  /*23740*/  @!P1 LEA R6, P3, R170, R24, 0x2 ;  /* 0x00000018aa069211 */ /* 0x001fc800078610ff */
[----:B------:R-:W-:Y:S02]  /*23750*/  @!P1 LEA.HI.X R7, R170, R10, R171, 0x2, P3 ;  /* 0x0000000aaa079211 */ /* 0x000fe400018f14ab */
[----:B------:R-:W-:Y:S02]  /*23760*/  ISETP.GE.AND P3, PT, R162, UR4, PT ;  /* 0x00000004a2007c0c */ /* 0x000fe4000bf66270 */
[----:B-1----:R-:W-:-:S04]  /*23770*/  @!P2 LEA R2, P6, R172, R24, 0x2 ;  /* 0x00000018ac02a211 */ /* 0x002fc800078c10ff */
        /* <DEDUP_REMOVED lines=10> */
[----:B--2---:R-:W-:Y:S02]  /*23820*/  @!P3 LEA R12, P6, R162, R24, 0x2 ;  /* 0x00000018a20cb211 */ /* 0x004fe400078c10ff */
[----:B------:R-:W-:Y:S01]  /*23830*/  ISETP.GE.AND P1, PT, R158, UR4, PT ;  /* 0x000000049e007c0c */ /* 0x000fe2000bf26270 */
[----:B------:R0:W-:Y:S01]  /*23840*/  @!P5 ST.E.64 desc[UR6][R2.64], R116 ;  /* 0x000000740200d985 */ /* 0x0001e2000c101b06 */
[-C--:B------:R-:W-:Y:S02]  /*23850*/  @!P4 LEA.HI.X R7, R164, R10.reuse, R165, 0x2, P2 ;  /* 0x0000000aa407c211 */ /* 0x080fe400010f14a5 */
[----:B------:R-:W-:Y:S02]  /*23860*/  @!P3 LEA.HI.X R13, R162, R10, R163, 0x2, P6 ;  /* 0x0000000aa20db211 */ /* 0x000fe400030f14a3 */
[----:B------:R-:W-:Y:S01]  /*23870*/  ISETP.GE.AND P2, PT, R152, UR4, PT ;  /* 0x0000000498007c0c */ /* 0x000fe2000bf46270 */
[----:B------:R1:W-:Y:S01]  /*23880*/  @!P4 ST.E.64 desc[UR6][R6.64], R120 ;  /* 0x000000780600c985 */ /* 0x0003e2000c101b06 */
[----:B------:R-:W-:-:S03]  /*23890*/  ISETP.GE.AND P4, PT, R156, UR4, PT ;  /* 0x000000049c007c0c */ /* 0x000fc6000bf86270 */
[----:B------:R2:W-:Y:S01]  /*238a0*/  @!P3 ST.E.64 desc[UR6][R12.64], R124 ;  /* 0x0000007c0c00b985 */ /* 0x0005e2000c101b06 */
[----:B------:R-:W-:Y:S02]  /*238b0*/  ISETP.GE.AND P3, PT, R154, UR4, PT ;  /* 0x000000049a007c0c */ /* 0x000fe4000bf66270 */
[----:B0-----:R-:W-:-:S04]  /*238c0*/  @!P0 LEA R2, P5, R160, R24, 0x2 ;  /* 0x00000018a0028211 */ /* 0x001fc800078a10ff */
[----:B------:R-:W-:Y:S02]  /*238d0*/  @!P0 LEA.HI.X R3, R160, R10, R161, 0x2, P5 ;  /* 0x0000000aa0038211 */ /* 0x000fe400028f14a1 */
[----:B------:R-:W-:Y:S02]  /*238e0*/  ISETP.GE.AND P5, PT, R100, UR4, PT ;  /* 0x0000000464007c0c */ /* 0x000fe4000bfa6270 */
[C---:B-1----:R-:W-:Y:S01]  /*238f0*/  @!P1 LEA R6, P6, R158.reuse, R24, 0x2 ;  /* 0x000000189e069211 */ /* 0x042fe200078c10ff */
[----:B------:R0:W-:Y:S03]  /*23900*/  @!P0 ST.E.64 desc[UR6][R2.64], R128 ;  /* 0x0000008002008985 */ /* 0x0001e6000c101b06 */
[----:B------:R-:W-:Y:S02]  /*23910*/  @!P1 LEA.HI.X R7, R158, R10, R159, 0x2, P6 ;  /* 0x0000000a9e079211 */ /* 0x000fe400030f149f */
[----:B--2---:R-:W-:-:S03]  /*23920*/  @!P3 LEA R12, P6, R154, R24, 0x2 ;  /* 0x000000189a0cb211 */ /* 0x004fc600078c10ff */
[----:B------:R1:W-:Y:S01]  /*23930*/  @!P1 ST.E.64 desc[UR6][R6.64], R132 ;  /* 0x0000008406009985 */ /* 0x0003e2000c101b06 */
[----:B------:R-:W-:Y:S02]  /*23940*/  @!P3 LEA.HI.X R13, R154, R10, R155, 0x2, P6 ;  /* 0x0000000a9a0db211 */ /* 0x000fe400030f149b */
[----:B0-----:R-:W-:-:S04]  /*23950*/  @!P4 LEA R2, P0, R156, R24, 0x2 ;  /* 0x000000189c02c211 */ /* 0x001fc800078010ff */
[----:B------:R-:W-:Y:S02]  /*23960*/  @!P4 LEA.HI.X R3, R156, R10, R157, 0x2, P0 ;  /* 0x0000000a9c03c211 */ /* 0x000fe400000f149d */
[-C--:B------:R-:W-:Y:S02]  /*23970*/  @!P5 LEA R14, P0, R100, R24.reuse, 0x2 ;  /* 0x00000018640ed211 */ /* 0x080fe400078010ff */
[----:B-1----:R-:W-:Y:S01]  /*23980*/  @!P2 LEA R6, P1, R152, R24, 0x2 ;  /* 0x000000189806a211 */ /* 0x002fe200078210ff */
[----:B------:R0:W-:Y:S01]  /*23990*/  @!P4 ST.E.64 desc[UR6][R2.64], R136 ;  /* 0x000000880200c985 */ /* 0x0001e2000c101b06 */
[-C--:B------:R-:W-:Y:S02]  /*239a0*/  @!P5 LEA.HI.X R15, R100, R10.reuse, R101, 0x2, P0 ;  /* 0x0000000a640fd211 */ /* 0x080fe400000f1465 */
[----:B------:R-:W-:Y:S01]  /*239b0*/  @!P2 LEA.HI.X R7, R152, R10, R153, 0x2, P1 ;  /* 0x0000000a9807a211 */ /* 0x000fe200008f1499 */
[----:B------:R0:W-:Y:S04]  /*239c0*/  @!P3 ST.E.64 desc[UR6][R12.64], R140 ;  /* 0x0000008c0c00b985 */ /* 0x0001e8000c101b06 */
[----:B------:R0:W-:Y:S04]  /*239d0*/  @!P2 ST.E.64 desc[UR6][R6.64], R144 ;  /* 0x000000900600a985 */ /* 0x0001e8000c101b06 */
[----:B------:R0:W-:Y:S02]  /*239e0*/  @!P5 ST.E.64 desc[UR6][R14.64], R148 ;  /* 0x000000940e00d985 */ /* 0x0001e4000c101b06 */
.L_x_1812:
[----:B------:R-:W-:Y:S05]  /*239f0*/  BSYNC B1 ;  /* 0x0000000000017941 */ /* 0x000fea0003800000 */
.L_x_1811:
[----:B------:R-:W-:Y:S01]  /*23a00*/  ISETP.GE.AND P0, PT, R11, R8, PT ;  /* 0x000000080b00720c */ /* 0x000fe20003f06270 */
[----:B------:R-:W1:Y:S04]  /*23a10*/  SHFL.IDX PT, R9, R9, 0x1, 0x1c1f ;  /* 0x003c1f0009097f89 */ /* 0x000e6800000e0000 */
[----:B------:R-:W2:Y:S08]  /*23a20*/  SHFL.IDX PT, R0, R0, 0x1, 0x1c1f ;  /* 0x003c1f0000007f89 */ /* 0x000eb000000e0000 */
[----:B------:R-:W-:Y:S05]  /*23a30*/  @P0 BRA `(.L_x_1810) ;  /* 0x0000001400d00947 */ /* 0x000fea0003800000 */
[----:B------:R-:W-:Y:S01]  /*23a40*/  ULDC UR4, c[0x0][0xac8] ;  /* 0x0002b20000047ab9 */ /* 0x000fe20000000800 */
[----:B------:R-:W-:Y:S01]  /*23a50*/  ULDC.64 UR6, c[0x0][0x208] ;  /* 0x0000820000067ab9 */ /* 0x000fe20000000a00 */
[----:B------:R-:W-:Y:S02]  /*23a60*/  ISETP.GE.AND P4, PT, R230, UR4, PT ;  /* 0x00000004e6007c0c */ /* 0x000fe4000bf86270 */
[----:B------:R-:W-:Y:S02]  /*23a70*/  ISETP.GE.AND P2, PT, R212, UR4, PT ;  /* 0x00000004d4007c0c */ /* 0x000fe4000bf46270 */
[----:B------:R-:W-:Y:S02]  /*23a80*/  ISETP.GE.AND P1, PT, R210, UR4, PT ;  /* 0x00000004d2007c0c */ /* 0x000fe4000bf26270 */
[----:B------:R-:W-:-:S07]  /*23a90*/  ISETP.GE.AND P0, PT, R208, UR4, PT ;  /* 0x00000004d0007c0c */ /* 0x000fce000bf06270 */
[----:B0-2---:R-:W-:-:S04]  /*23aa0*/  @!P4 LEA R2, P3, R230, R0, 0x2 ;  /* 0x00000000e602c211 */ /* 0x005fc800078610ff */
[----:B-1----:R-:W-:Y:S02]  /*23ab0*/  @!P4 LEA.HI.X R3, R230, R9, R214, 0x2, P3 ;  /* 0x00000009e603c211 */ /* 0x002fe400018f14d6 */
[----:B------:R-:W-:-:S03]  /*23ac0*/  ISETP.GE.AND P3, PT, R206, UR4, PT ;  /* 0x00000004ce007c0c */ /* 0x000fc6000bf66270 */
[----:B------:R0:W-:Y:S01]  /*23ad0*/  @!P4 ST.E.64 desc[UR6][R2.64], R4 ;  /* 0x000000040200c985 */ /* 0x0001e2000c101b06 */
[----:B------:R-:W-:Y:S02]  /*23ae0*/  ISETP.GE.AND P4, PT, R204, UR4, PT ;  /* 0x00000004cc007c0c */ /* 0x000fe4000bf86270 */
[-C--:B0-----:R-:W-:Y:S02]  /*23af0*/  @!P2 LEA R2, P6, R212, R0.reuse, 0x2 ;  /* 0x00000000d402a211 */ /* 0x081fe400078c10ff */
[-C--:B------:R-:W-:Y:S02]  /*23b00*/  @!P1 LEA R4, P5, R210, R0.reuse, 0x2 ;  /* 0x00000000d2049211 */ /* 0x080fe400078a10ff */
[-C--:B------:R-:W-:Y:S02]  /*23b10*/  @!P2 LEA.HI.X R3, R212, R9.reuse, R213, 0x2, P6 ;  /* 0x00000009d403a211 */ /* 0x080fe400030f14d5 */
[----:B------:R-:W-:Y:S02]  /*23b20*/  @!P0 LEA R6, P6, R208, R0, 0x2 ;  /* 0x00000000d0068211 */ /* 0x000fe400078c10ff */
[----:B------:R-:W-:Y:S01]  /*23b30*/  @!P1 LEA.HI.X R5, R210, R9, R211, 0x2, P5 ;  /* 0x00000009d2059211 */ /* 0x000fe200028f14d3 */
[----:B------:R0:W-:Y:S01]  /*23b40*/  @!P2 ST.E.64 desc[UR6][R2.64], R30 ;  /* 0x0000001e0200a985 */ /* 0x0001e2000c101b06 */
[----:B------:R-:W-:-:S02]  /*23b50*/  ISETP.GE.AND P5, PT, R202, UR4, PT ;  /* 0x00000004ca007c0c */ /* 0x000fc4000bfa6270 */
[----:B------:R-:W-:Y:S01]  /*23b60*/  @!P0 LEA.HI.X R7, R208, R9, R209, 0x2, P6 ;  /* 0x00000009d0078211 */ /* 0x000fe200030f14d1 */
[----:B------:R1:W-:Y:S04]  /*23b70*/  @!P1 ST.E.64 desc[UR6][R4.64], R34 ;  /* 0x0000002204009985 */ /* 0x0003e8000c101b06 */
[----:B------:R2:W-:Y:S01]  /*23b80*/  @!P0 ST.E.64 desc[UR6][R6.64], R38 ;  /* 0x0000002606008985 */ /* 0x0005e2000c101b06 */
[----:B------:R-:W-:Y:S02]  /*23b90*/  ISETP.GE.AND P0, PT, R198, UR4, PT ;  /* 0x00000004c6007c0c */ /* 0x000fe4000bf06270 */
[-C--:B0-----:R-:W-:Y:S02]  /*23ba0*/  @!P3 LEA R2, P1, R206, R0.reuse, 0x2 ;  /* 0x00000000ce02b211 */ /* 0x081fe400078210ff */
[----:B-1----:R-:W-:-:S02]  /*23bb0*/  @!P4 LEA R4, P2, R204, R0, 0x2 ;  /* 0x00000000cc04c211 */ /* 0x002fc400078410ff */
[-C--:B------:R-:W-:Y:S02]  /*23bc0*/  @!P3 LEA.HI.X R3, R206, R9.reuse, R207, 0x2, P1 ;  /* 0x00000009ce03b211 */ /* 0x080fe400008f14cf */
[----:B------:R-:W-:Y:S02]  /*23bd0*/  ISETP.GE.AND P1, PT, R196, UR4, PT ;  /* 0x00000004c4007c0c */ /* 0x000fe4000bf26270 */
[----:B------:R-:W-:Y:S01]  /*23be0*/  @!P4 LEA.HI.X R5, R204, R9, R205, 0x2, P2 ;  /* 0x00000009cc05c211 */ /* 0x000fe200010f14cd */
[----:B------:R0:W-:Y:S01]  /*23bf0*/  @!P3 ST.E.64 desc[UR6][R2.64], R42 ;  /* 0x0000002a0200b985 */ /* 0x0001e2000c101b06 */
[----:B------:R-:W-:Y:S02]  /*23c00*/  ISETP.GE.AND P2, PT, R194, UR4, PT ;  /* 0x00000004c2007c0c */ /* 0x000fe4000bf46270 */
[----:B--2---:R-:W-:Y:S01]  /*23c10*/  @!P5 LEA R6, P6, R202, R0, 0x2 ;  /* 0x00000000ca06d211 */ /* 0x004fe200078c10ff */
[----:B------:R1:W-:Y:S01]  /*23c20*/  @!P4 ST.E.64 desc[UR6][R4.64], R46 ;  /* 0x0000002e0400c985 */ /* 0x0003e2000c101b06 */
[----:B------:R-:W-:-:S02]  /*23c30*/  ISETP.GE.AND P3, PT, R192, UR4, PT ;  /* 0x00000004c0007c0c */ /* 0x000fc4000bf66270 */
[----:B------:R-:W-:Y:S02]  /*23c40*/  @!P5 LEA.HI.X R7, R202, R9, R203, 0x2, P6 ;  /* 0x00000009ca07d211 */ /* 0x000fe400030f14cb */
[----:B------:R-:W-:-:S03]  /*23c50*/  ISETP.GE.AND P4, PT, R190, UR4, PT ;  /* 0x00000004be007c0c */ /* 0x000fc6000bf86270 */
[----:B------:R2:W-:Y:S01]  /*23c60*/  @!P5 ST.E.64 desc[UR6][R6.64], R50 ;  /* 0x000000320600d985 */ /* 0x0005e2000c101b06 */
[-C--:B0-----:R-:W-:Y:S02]  /*23c70*/  @!P0 LEA R2, P6, R198, R0.reuse, 0x2 ;  /* 0x00000000c6028211 */ /* 0x081fe400078c10ff */
[-C--:B-1----:R-:W-:Y:S02]  /*23c80*/  @!P1 LEA R4, P5, R196, R0.reuse, 0x2 ;  /* 0x00000000c4049211 */ /* 0x082fe400078a10ff */
[-C--:B------:R-:W-:Y:S02]  /*23c90*/  @!P0 LEA.HI.X R3, R198, R9.reuse, R199, 0x2, P6 ;  /* 0x00000009c6038211 */ /* 0x080fe400030f14c7 */
[----:B------:R-:W-:Y:S02]  /*23ca0*/  @!P1 LEA.HI.X R5, R196, R9, R197, 0x2, P5 ;  /* 0x00000009c4059211 */ /* 0x000fe400028f14c5 */
[----:B------:R-:W-:Y:S01]  /*23cb0*/  ISETP.GE.AND P5, PT, R188, UR4, PT ;  /* 0x00000004bc007c0c */ /* 0x000fe2000bfa6270 */
[----:B------:R0:W-:Y:S01]  /*23cc0*/  @!P0 ST.E.64 desc[UR6][R2.64], R54 ;  /* 0x0000003602008985 */ /* 0x0001e2000c101b06 */
[----:B--2---:R-:W-:-:S02]  /*23cd0*/  @!P2 LEA R6, P6, R194, R0, 0x2 ;  /* 0x00000000c206a211 */ /* 0x004fc400078c10ff */
[----:B------:R-:W-:Y:S01]  /*23ce0*/  ISETP.GE.AND P0, PT, R186, UR4, PT ;  /* 0x00000004ba007c0c */ /* 0x000fe2000bf06270 */
[----:B------:R1:W-:Y:S01]  /*23cf0*/  @!P1 ST.E.64 desc[UR6][R4.64], R58 ;  /* 0x0000003a04009985 */ /* 0x0003e2000c101b06 */
        /* <DEDUP_REMOVED lines=14> */
[----:B0-----:R-:W-:-:S04]  /*23de0*/  @!P0 LEA R2, P4, R186, R0, 0x2 ;  /* 0x00000000ba028211 */ /* 0x001fc800078810ff */
[-C--:B------:R-:W-:Y:S02]  /*23df0*/  @!P0 LEA.HI.X R3, R186, R9.reuse, R187, 0x2, P4 ;  /* 0x00000009ba038211 */ /* 0x080fe400020f14bb */
[----:B------:R-:W-:Y:S02]  /*23e00*/  ISETP.GE.AND P4, PT, R178, UR4, PT ;  /* 0x00000004b2007c0c */ /* 0x000fe4000bf86270 */
[-C--:B-1----:R-:W-:Y:S01]  /*23e10*/  @!P1 LEA R4, P3, R184, R0.reuse, 0x2 ;  /* 0x00000000b8049211 */ /* 0x082fe200078610ff */
[----:B------:R0:W-:Y:S01]  /*23e20*/  @!P0 ST.E.64 desc[UR6][R2.64], R78 ;  /* 0x0000004e02008985 */ /* 0x0001e2000c101b06 */
[----:B--2---:R-:W-:Y:S02]  /*23e30*/  @!P2 LEA R6, P6, R182, R0, 0x2 ;  /* 0x00000000b606a211 */ /* 0x004fe400078c10ff */
        /* <DEDUP_REMOVED lines=9> */
[----:B-1----:R-:W-:-:S03]  /*23ed0*/  @!P4 LEA R4, P0, R178, R0, 0x2 ;  /* 0x00000000b204c211 */ /* 0x002fc600078010ff */
[----:B------:R0:W-:Y:S01]  /*23ee0*/  @!P5 ST.E.64 desc[UR6][R2.64], R90 ;  /* 0x0000005a0200d985 */ /* 0x0001e2000c101b06 */
[----:B------:R-:W-:Y:S02]  /*23ef0*/  ISETP.GE.AND P5, PT, R168, UR4, PT ;  /* 0x00000004a8007c0c */ /* 0x000fe4000bfa6270 */
[-C--:B------:R-:W-:Y:S02]  /*23f00*/  @!P4 LEA.HI.X R5, R178, R9.reuse, R179, 0x2, P0 ;  /* 0x00000009b205c211 */ /* 0x080fe400000f14b3 */
[----:B------:R-:W-:Y:S02]  /*23f10*/  ISETP.GE.AND P0, PT, R170, UR4, PT ;  /* 0x00000004aa007c0c */ /* 0x000fe4000bf06270 */
[----:B--2---:R-:W-:Y:S01]  /*23f20*/  @!P3 LEA R6, P6, R176, R0, 0x2 ;  /* 0x00000000b006b211 */ /* 0x004fe200078c10ff */
[----:B------:R1:W-:Y:S01]  /*23f30*/  @!P4 ST.E.64 desc[UR6][R4.64], R94 ;  /* 0x0000005e0400c985 */ /* 0x0003e2000c101b06 */
[----:B------:R-:W-:Y:S02]  /*23f40*/  ISETP.GE.AND P4, PT, R166, UR4, PT ;  /* 0x00000004a6007c0c */ /* 0x000fe4000bf86270 */
[----:B------:R-:W-:-:S02]  /*23f50*/  @!P3 LEA.HI.X R7, R176, R9, R177, 0x2, P6 ;  /* 0x00000009b007b211 */ /* 0x000fc400030f14b1 */
[----:B0-----:R-:W-:-:S03]  /*23f60*/  @!P2 LEA R2, P6, R174, R0, 0x2 ;  /* 0x00000000ae02a211 */ /* 0x001fc600078c10ff */
[----:B------:R0:W-:Y:S01]  /*23f70*/  @!P3 ST.E.64 desc[UR6][R6.64], R98 ;  /* 0x000000620600b985 */ /* 0x0001e2000c101b06 */
[----:B------:R-:W-:Y:S02]  /*23f80*/  @!P2 LEA.HI.X R3, R174, R9, R175, 0x2, P6 ;  /* 0x00000009ae03a211 */ /* 0x000fe400030f14af */
[----:B-1----:R-:W-:-:S03]  /*23f90*/  @!P1 LEA R4, P3, R172, R0, 0x2 ;  /* 0x00000000ac049211 */ /* 0x002fc600078610ff */
[----:B------:R1:W-:Y:S01]  /*23fa0*/  @!P2 ST.E.64 desc[UR6][R2.64], R102 ;  /* 0x000000660200a985 */ /* 0x0003e2000c101b06 */
[-C--:B------:R-:W-:Y:S02]  /*23fb0*/  @!P1 LEA.HI.X R5, R172, R9.reuse, R173, 0x2, P3 ;  /* 0x00000009ac059211 */ /* 0x080fe400018f14ad */
[----:B------:R-:W-:Y:S02]  /*23fc0*/  ISETP.GE.AND P3, PT, R164, UR4, PT ;  /* 0x00000004a4007c0c */ /* 0x000fe4000bf66270 */
[CC--:B0-----:R-:W-:Y:S01]  /*23fd0*/  @!P0 LEA R6, P6, R170.reuse, R0.reuse, 0x2 ;  /* 0x00000000aa068211 */ /* 0x0c1fe200078c10ff */
[----:B------:R0:W-:Y:S03]  /*23fe0*/  @!P1 ST.E.64 desc[UR6][R4.64], R106 ;  /* 0x0000006a04009985 */ /* 0x0001e6000c101b06 */
[----:B------:R-:W-:Y:S02]  /*23ff0*/  @!P0 LEA.HI.X R7, R170, R9, R171, 0x2, P6 ;  /* 0x00000009aa078211 */ /* 0x000fe400030f14ab */
[----:B-1----:R-:W-:-:S03]  /*24000*/  @!P5 LEA R2, P1, R168, R0, 0x2 ;  /* 0x00000000a802d211 */ /* 0x002fc600078210ff */
        /* <DEDUP_REMOVED lines=8> */
[-C--:B-1----:R-:W-:Y:S01]  /*24090*/  @!P3 LEA R6, P6, R164, R0.reuse, 0x2 ;  /* 0x00000000a406b211 */ /* 0x082fe200078c10ff */
[----:B------:R1:W-:Y:S01]  /*240a0*/  @!P4 ST.E.64 desc[UR6][R4.64], R118 ;  /* 0x000000760400c985 */ /* 0x0003e2000c101b06 */
[----:B------:R-:W-:Y:S02]  /*240b0*/  ISETP.GE.AND P4, PT, R158, UR4, PT ;  /* 0x000000049e007c0c */ /* 0x000fe4000bf86270 */
[----:B------:R-:W-:Y:S02]  /*240c0*/  @!P3 LEA.HI.X R7, R164, R9, R165, 0x2, P6 ;  /* 0x00000009a407b211 */ /* 0x000fe400030f14a5 */
[----:B0-----:R-:W-:-:S03]  /*240d0*/  @!P1 LEA R2, P6, R160, R0, 0x2 ;  /* 0x00000000a0029211 */ /* 0x001fc600078c10ff */
[----:B------:R0:W-:Y:S01]  /*240e0*/  @!P3 ST.E.64 desc[UR6][R6.64], R122 ;  /* 0x0000007a0600b985 */ /* 0x0001e2000c101b06 */
[----:B------:R-:W-:Y:S02]  /*240f0*/  ISETP.GE.AND P3, PT, R156, UR4, PT ;  /* 0x000000049c007c0c */ /* 0x000fe4000bf66270 */
[----:B------:R-:W-:Y:S02]  /*24100*/  @!P1 LEA.HI.X R3, R160, R9, R161, 0x2, P6 ;  /* 0x00000009a0039211 */ /* 0x000fe400030f14a1 */
[----:B-1----:R-:W-:-:S04]  /*24110*/  @!P0 LEA R4, P5, R162, R0, 0x2 ;  /* 0x00000000a2048211 */ /* 0x002fc800078a10ff */
[----:B------:R-:W-:Y:S02]  /*24120*/  @!P0 LEA.HI.X R5, R162, R9, R163, 0x2, P5 ;  /* 0x00000009a2058211 */ /* 0x000fe400028f14a3 */
[----:B------:R-:W-:-:S03]  /*24130*/  ISETP.GE.AND P5, PT, R152, UR4, PT ;  /* 0x0000000498007c0c */ /* 0x000fc6000bfa6270 */
[----:B------:R1:W-:Y:S04]  /*24140*/  @!P0 ST.E.64 desc[UR6][R4.64], R126 ;  /* 0x0000007e04008985 */ /* 0x0003e8000c101b06 */
[----:B------:R2:W-:Y:S01]  /*24150*/  @!P1 ST.E.64 desc[UR6][R2.64], R130 ;  /* 0x0000008202009985 */ /* 0x0005e2000c101b06 */
[----:B0-----:R-:W-:-:S04]  /*24160*/  @!P2 LEA R6, P1, R154, R0, 0x2 ;  /* 0x000000009a06a211 */ /* 0x001fc800078210ff */
[----:B------:R-:W-:Y:S02]  /*24170*/  @!P2 LEA.HI.X R7, R154, R9, R155, 0x2, P1 ;  /* 0x000000099a07a211 */ /* 0x000fe400008f149b */
[----:B-1----:R-:W-:-:S04]  /*24180*/  @!P4 LEA R4, P0, R158, R0, 0x2 ;  /* 0x000000009e04c211 */ /* 0x002fc800078010ff */
[-C--:B------:R-:W-:Y:S02]  /*24190*/  @!P4 LEA.HI.X R5, R158, R9.reuse, R159, 0x2, P0 ;  /* 0x000000099e05c211 */ /* 0x080fe400000f149f */
[-C--:B------:R-:W-:Y:S02]  /*241a0*/  @!P5 LEA R10, P0, R152, R0.reuse, 0x2 ;  /* 0x00000000980ad211 */ /* 0x080fe400078010ff */
[----:B--2---:R-:W-:Y:S01]  /*241b0*/  @!P3 LEA R2, P6, R156, R0, 0x2 ;  /* 0x000000009c02b211 */ /* 0x004fe200078c10ff */
        /* <DEDUP_REMOVED lines=8> */
[----:B---3--:R-:W-:Y:S01]  /*24240*/  LEA R2, P0, R100, R0, 0x2 ;  /* 0x0000000064027211 */ /* 0x008fe200078010ff */
[----:B------:R-:W-:-:S03]  /*24250*/  ULDC.64 UR4, c[0x0][0x208] ;  /* 0x0000820000047ab9 */ /* 0x000fc60000000a00 */
[----:B------:R-:W-:-:S05]  /*24260*/  LEA.HI.X R3, R100, R9, R101, 0x2, P0 ;  /* 0x0000000964037211 */ /* 0x000fca00000f1465 */
[----:B------:R4:W-:Y:S01]  /*24270*/  ST.E.64 desc[UR4][R2.64], R150 ;  /* 0x0000009602007985 */ /* 0x0009e2000c101b04 */
[----:B------:R-:W-:Y:S05]  /*24280*/  BRA `(.L_x_1810) ;  /* 0x0000000c00bc7947 */ /* 0x000fea0003800000 */
.L_x_1801:
[----:B------:R-:W2:Y:S01]  /*24290*/  LDL R7, [R1+0x4c] ;  /* 0x00004c0001077983 */ /* 0x000ea20000100800 */
[----:B------:R-:W-:Y:S01]  /*242a0*/  ULDC.64 UR4, c[0x0][0xc08] ;  /* 0x0003020000047ab9 */ /* 0x000fe20000000a00 */
[----:B------:R-:W3:Y:S02]  /*242b0*/  LDC.64 R2, c[0x0][0xc00] ;  /* 0x00030000ff027b82 */ /* 0x000ee40000000a00 */
[----:B------:R-:W3:Y:S01]  /*242c0*/  LDL R8, [R1+0x50] ;  /* 0x0000500001087983 */ /* 0x000ee20000100800 */
[----:B------:R-:W-:-:S04]  /*242d0*/  ISETP.NE.U32.AND P0, PT, RZ, UR4, PT ;  /* 0x00000004ff007c0c */ /* 0x000fc8000bf05070 */
[----:B------:R-:W-:Y:S01]  /*242e0*/  ISETP.NE.AND.EX P1, PT, RZ, UR5, PT, P0 ;  /* 0x00000005ff007c0c */ /* 0x000fe2000bf25300 */
[----:B------:R-:W4:Y:S01]  /*242f0*/  S2R R35, SR_TID.X ;  /* 0x0000000000237919 */ /* 0x000f220000002100 */
[----:B------:R-:W-:-:S11]  /*24300*/  ULDC.64 UR4, c[0x0][0xc00] ;  /* 0x0003000000047ab9 */ /* 0x000fd60000000a00 */
[----:B------:R-:W0:Y:S01]  /*24310*/  @P1 LDC.64 R4, c[0x0][0xc08] ;  /* 0x00030200ff041b82 */ /* 0x000e220000000a00 */
[----:B------:R-:W-:-:S04]  /*24320*/  ISETP.NE.U32.AND P0, PT, RZ, UR4, PT ;  /* 0x00000004ff007c0c */ /* 0x000fc8000bf05070 */
[----:B------:R-:W-:Y:S01]  /*24330*/  ISETP.NE.AND.EX P0, PT, RZ, UR5, PT, P0 ;  /* 0x00000005ff007c0c */ /* 0x000fe2000bf05300 */
[----:B------:R-:W-:Y:S01]  /*24340*/  ULDC UR4, c[0x0][0xa88] ;  /* 0x0002a20000047ab9 */ /* 0x000fe20000000800 */
[----:B------:R-:W-:Y:S02]  /*24350*/  IMAD.MOV.U32 R15, RZ, RZ, RZ ;  /* 0x000000ffff0f7224 */ /* 0x000fe400078e00ff */
[----:B------:R-:W-:Y:S01]  /*24360*/  IMAD.U32 R0, RZ, RZ, UR4 ;  /* 0x00000004ff007e24 */ /* 0x000fe2000f8e00ff */
[----:B------:R-:W-:Y:S01]  /*24370*/  ULDC.64 UR6, c[0x0][0x208] ;  /* 0x0000820000067ab9 */ /* 0x000fe20000000a00 */
[----:B----4-:R-:W-:-:S05]  /*24380*/  VIADD R6, R35, 0xffffff80 ;  /* 0xffffff8023067836 */ /* 0x010fca0000000000 */
[----:B------:R-:W-:Y:S02]  /*24390*/  ISETP.GT.AND P3, PT, R6, 0x7f, PT ;  /* 0x0000007f0600780c */ /* 0x000fe40003f64270 */
[----:B--2---:R-:W-:-:S13]  /*243a0*/  ISETP.NE.AND P2, PT, R7, RZ, PT ;  /* 0x000000ff0700720c */ /* 0x004fda0003f45270 */
[----:B------:R-:W2:Y:S01]  /*243b0*/  @!P2 LDC R7, c[0x0][0xad4] ;  /* 0x0002b500ff07ab82 */ /* 0x000ea20000000800 */
[----:B---3--:R-:W-:-:S04]  /*243c0*/  IMAD.WIDE R2, R8, 0x4, R2 ;  /* 0x0000000408027825 */ /* 0x008fc800078e0202 */
[----:B0-----:R-:W-:Y:S01]  /*243d0*/  @P1 IMAD.WIDE R4, R8, 0x4, R4 ;  /* 0x0000000408041825 */ /* 0x001fe200078e0204 */
[----:B------:R0:W5:Y:S01]  /*243e0*/  @P0 LDG.E R15, desc[UR6][R2.64] ;  /* 0x00000006020f0981 */ /* 0x000162000c1e1900 */
[----:B------:R-:W-:-:S03]  /*243f0*/  SHF.R.S32.HI R28, RZ, 0x1f, R8 ;  /* 0x0000001fff1c7819 */ /* 0x000fc60000011408 */
[----:B------:R0:W5:Y:S04]  /*24400*/  @P1 LDG.E R0, desc[UR6][R4.64] ;  /* 0x0000000604001981 */ /* 0x000168000c1e1900 */
[----:B--2---:R0:W-:Y:S01]  /*24410*/  @!P2 STL [R1+0x4c], R7 ;  /* 0x00004c070100a387 */ /* 0x0041e20000100800 */
[----:B------:R-:W-:Y:S01]  /*24420*/  ISETP.GT.AND P2, PT, R7, 0x1, PT ;  /* 0x000000010700780c */ /* 0x000fe20003f44270 */
[----:B------:R-:W-:-:S12]  /*24430*/  @P1 BRA `(.L_x_1813) ;  /* 0x0000000000141947 */ /* 0x000fd80003800000 */
[----:B------:R-:W-:Y:S05]  /*24440*/  @!P0 BRA `(.L_x_1813) ;  /* 0x0000000000108947 */ /* 0x000fea0003800000 */
[----:B------:R-:W-:Y:S02]  /*24450*/  ULDC.64 UR4, c[0x0][0x208] ;  /* 0x0000820000047ab9 */ /* 0x000fe40000000a00 */
[----:B0-----:R-:W2:Y:S04]  /*24460*/  LDG.E R5, desc[UR4][R2.64] ;  /* 0x0000000402057981 */ /* 0x001ea8000c1e1900 */
[----:B-----5:R-:W2:Y:S02]  /*24470*/  LDG.E R0, desc[UR4][R2.64+0x4] ;  /* 0x0000040402007981 */ /* 0x020ea4000c1e1900 */
[----:B--2---:R-:W-:-:S07]  /*24480*/  IMAD.IADD R0, R0, 0x1, -R5 ;  /* 0x0000000100007824 */ /* 0x004fce00078e0a05 */
.L_x_1813:
[----:B------:R-:W-:Y:S01]  /*24490*/  BSSY B1, `(.L_x_1814) ;  /* 0x0000039000017945 */ /* 0x000fe20003800000 */
[----:B------:R-:W-:Y:S02]  /*244a0*/  SEL R33, R8, RZ, !P0 ;  /* 0x000000ff08217207 */ /* 0x000fe40004000000 */
[----:B------:R-:W-:Y:S02]  /*244b0*/  SEL R28, R28, RZ, !P0 ;  /* 0x000000ff1c1c7207 */ /* 0x000fe40004000000 */
[----:B-1---5:R-:W-:Y:S01]  /*244c0*/  SHF.R.S32.HI R24, RZ, 0x1f, R15 ;  /* 0x0000001fff187819 */ /* 0x022fe2000001140f */
[----:B------:R-:W-:Y:S06]  /*244d0*/  @P3 BRA `(.L_x_1815) ;  /* 0x0000000000d03947 */ /* 0x000fec0003800000 */
[----:B0-----:R-:W2:Y:S01]  /*244e0*/  LDL R3, [R1+0x14] ;  /* 0x0000140001037983 */ /* 0x001ea20000100800 */
[----:B------:R-:W0:Y:S02]  /*244f0*/  LDC R37, c[0x0][0xbe8] ;  /* 0x0002fa00ff257b82 */ /* 0x000e240000000800 */
[----:B0-----:R-:W-:Y:S01]  /*24500*/  IMAD R2, R0, R37, RZ ;  /* 0x0000002500027224 */ /* 0x001fe200078e02ff */
[----:B--2---:R-:W-:-:S04]  /*24510*/  IADD3 R35, R3, -0x80, R35 ;  /* 0xffffff8003237810 */ /* 0x004fc80007ffe023 */
[----:B------:R-:W-:-:S13]  /*24520*/  ISETP.GE.AND P0, PT, R35, R2, PT ;  /* 0x000000022300720c */ /* 0x000fda0003f06270 */
[----:B------:R-:W-:Y:S05]  /*24530*/  @P0 BRA `(.L_x_1815) ;  /* 0x0000000000b80947 */ /* 0x000fea0003800000 */
[----:B------:R-:W2:Y:S01]  /*24540*/  LDL R12, [R1+0x40] ;  /* 0x00004000010c7983 */ /* 0x000ea20000100800 */
[----:B------:R-:W-:Y:S01]  /*24550*/  IMAD.MOV.U32 R20, RZ, RZ, 0x9b8 ;  /* 0x000009b8ff147424 */ /* 0x000fe200078e00ff */
[----:B------:R-:W-:Y:S01]  /*24560*/  ISETP.GT.AND P0, PT, R7, 0x1, PT ;  /* 0x000000010700780c */ /* 0x000fe20003f04270 */
[----:B------:R-:W0:Y:S01]  /*24570*/  LDC.64 R8, c[0x0][0xba8] ;  /* 0x0002ea00ff087b82 */ /* 0x000e220000000a00 */
[----:B------:R-:W3:Y:S01]  /*24580*/  LDL.LU R30, [R1+0x68] ;  /* 0x00006800011e7983 */ /* 0x000ee20000300800 */
[----:B------:R-:W-:Y:S01]  /*24590*/  ISETP.NE.AND P1, PT, R37, 0x1, PT ;  /* 0x000000012500780c */ /* 0x000fe20003f25270 */
[----:B------:R-:W-:Y:S01]  /*245a0*/  IMAD.MOV.U32 R21, RZ, RZ, R35 ;  /* 0x000000ffff157224 */ /* 0x000fe200078e0023 */
[----:B------:R-:W-:Y:S01]  /*245b0*/  SEL R20, R20, 0x978, P0 ;  /* 0x0000097814147807 */ /* 0x000fe20000000000 */
[----:B------:R-:W-:-:S03]  /*245c0*/  ULDC.64 UR4, c[0x0][0x208] ;  /* 0x0000820000047ab9 */ /* 0x000fc60000000a00 */
[----:B------:R-:W1:Y:S08]  /*245d0*/  LDC.64 R2, c[0x0][R20+0x220] ;  /* 0x0000880014027b82 */ /* 0x000e700000000a00 */
[----:B------:R-:W2:Y:S08]  /*245e0*/  LDC.64 R10, c[0x0][R20+0x218] ;  /* 0x00008600140a7b82 */ /* 0x000eb00000000a00 */
[----:B------:R-:W4:Y:S08]  /*245f0*/  LDC.64 R4, c[0x0][R20+0x228] ;  /* 0x00008a0014047b82 */ /* 0x000f300000000a00 */
[----:B------:R-:W5:Y:S08]  /*24600*/  @P1 LDC R14, c[0x0][0xbec] ;  /* 0x0002fb00ff0e1b82 */ /* 0x000f700000000800 */
[----:B------:R-:W4:Y:S08]  /*24610*/  LDC.64 R6, c[0x0][R20+0x210] ;  /* 0x0000840014067b82 */ /* 0x000f300000000a00 */
[----:B------:R-:W4:Y:S01]  /*24620*/  @P1 LDC R31, c[0x0][0xbf0] ;  /* 0x0002fc00ff1f1b82 */ /* 0x000f220000000800 */
[----:B-----5:R-:W-:-:S07]  /*24630*/  @P1 IMAD.HI.U32 R14, R35, R14, RZ ;  /* 0x0000000e230e1227 */ /* 0x020fce00078e00ff */
[----:B0-----:R-:W0:Y:S01]  /*24640*/  @!P0 LDC R8, c[0x0][0xb50] ;  /* 0x0002d400ff088b82 */ /* 0x001e220000000800 */
[----:B-1----:R-:W-:-:S07]  /*24650*/  IMAD R3, R3, R33, RZ ;  /* 0x0000002103037224 */ /* 0x002fce00078e02ff */
[----:B------:R-:W1:Y:S01]  /*24660*/  @!P0 LDC R9, c[0x0][0xb54] ;  /* 0x0002d500ff098b82 */ /* 0x000e620000000800 */
[----:B----4-:R-:W-:Y:S01]  /*24670*/  @P1 SHF.R.U32.HI R21, RZ, R31, R14 ;  /* 0x0000001fff151219 */ /* 0x010fe2000001160e */
[----:B------:R-:W-:Y:S02]  /*24680*/  IMAD R31, R2, R28, R3 ;  /* 0x0000001c021f7224 */ /* 0x000fe400078e0203 */
[-C--:B--2---:R-:W-:Y:S02]  /*24690*/  IMAD R29, R11, R12.reuse, RZ ;  /* 0x0000000c0b1d7224 */ /* 0x084fe400078e02ff */
[----:B------:R-:W-:Y:S01]  /*246a0*/  IMAD.WIDE.U32 R10, R10, R12, RZ ;  /* 0x0000000c0a0a7225 */ /* 0x000fe200078e00ff */
[----:B---3--:R-:W-:-:S03]  /*246b0*/  SEL R3, R30, RZ, P0 ;  /* 0x000000ff1e037207 */ /* 0x008fc60000000000 */
[----:B------:R-:W-:-:S04]  /*246c0*/  IMAD.WIDE.U32 R12, R2, R33, RZ ;  /* 0x00000021020c7225 */ /* 0x000fc800078e00ff */
[----:B------:R-:W-:Y:S01]  /*246d0*/  IMAD.IADD R29, R11, 0x1, R29 ;  /* 0x000000010b1d7824 */ /* 0x000fe200078e021d */
[----:B------:R-:W-:Y:S01]  /*246e0*/  IADD3 R10, P1, P3, R12, R10, R15 ;  /* 0x0000000a0c0a7210 */ /* 0x000fe20007b3e00f */
[----:B------:R-:W-:Y:S02]  /*246f0*/  IMAD.MOV R2, RZ, RZ, -R21 ;  /* 0x000000ffff027224 */ /* 0x000fe400078e0a15 */
[----:B------:R-:W-:Y:S02]  /*24700*/  IMAD.IADD R31, R13, 0x1, R31 ;  /* 0x000000010d1f7824 */ /* 0x000fe400078e021f */
        /* <DEDUP_REMOVED lines=12> */
[----:B0-----:R-:W-:Y:S01]  /*247d0*/  LEA R8, P0, R4, R8, 0x2 ;  /* 0x0000000804087211 */ /* 0x001fe200078010ff */
[----:B------:R-:W-:Y:S02]  /*247e0*/  IMAD.MOV.U32 R3, RZ, RZ, -0x800000 ;  /* 0xff800000ff037424 */ /* 0x000fe400078e00ff */
[----:B------:R-:W-:-:S05]  /*247f0*/  IMAD.IADD R2, R5, 0x1, R11 ;  /* 0x0000000105027824 */ /* 0x000fca00078e020b */
[----:B-1----:R-:W-:-:S05]  /*24800*/  LEA.HI.X R9, R4, R9, R2, 0x2, P0 ;  /* 0x0000000904097211 */ /* 0x002fca00000f1402 */
[----:B------:R1:W-:Y:S02]  /*24810*/  STG.E desc[UR4][R8.64], R3 ;  /* 0x0000000308007986 */ /* 0x0003e4000c101904 */
.L_x_1815:
[----:B------:R-:W-:Y:S05]  /*24820*/  BSYNC B1 ;  /* 0x0000000000017941 */ /* 0x000fea0003800000 */
.L_x_1814:
[----:B------:R-:W-:Y:S05]  /*24830*/  @P2 BRA `(.L_x_1810) ;  /* 0x0000000800502947 */ /* 0x000fea0003800000 */
[----:B01----:R-:W2:Y:S01]  /*24840*/  LDL.LU R3, [R1+0x40] ;  /* 0x0000400001037983 */ /* 0x003ea20000300800 */
[----:B------:R-:W-:Y:S01]  /*24850*/  ULDC.64 UR4, c[0x0][0xaa0] ;  /* 0x0002a80000047ab9 */ /* 0x000fe20000000a00 */
[----:B------:R-:W0:Y:S01]  /*24860*/  LDC R11, c[0x0][0xbe8] ;  /* 0x0002fa00ff0b7b82 */ /* 0x000e220000000800 */
[----:B------:R-:W-:Y:S01]  /*24870*/  ULDC.64 UR6, c[0x0][0xaf0] ;  /* 0x0002bc0000067ab9 */ /* 0x000fe20000000a00 */
[----:B------:R-:W3:Y:S04]  /*24880*/  LDL.LU R2, [R1+0x14] ;  /* 0x0000140001027983 */ /* 0x000ee80000300800 */
[----:B------:R-:W4:Y:S04]  /*24890*/  LDL R4, [R1+0x44] ;  /* 0x0000440001047983 */ /* 0x000f280000100800 */
[----:B------:R1:W5:Y:S04]  /*248a0*/  LDL R29, [R1+0x64] ;  /* 0x00006400011d7983 */ /* 0x0003680000100800 */
[----:B------:R1:W5:Y:S04]  /*248b0*/  LDL R21, [R1+0xc] ;  /* 0x00000c0001157983 */ /* 0x0003680000100800 */
[----:B------:R1:W5:Y:S04]  /*248c0*/  LDL R14, [R1+0x10] ;  /* 0x00001000010e7983 */ /* 0x0003680000100800 */
[----:B------:R1:W5:Y:S01]  /*248d0*/  LDL R20, [R1+0x60] ;  /* 0x0000600001147983 */ /* 0x0003620000100800 */
[----:B0-----:R-:W-:-:S13]  /*248e0*/  ISETP.NE.AND P0, PT, R11, 0x1, PT ;  /* 0x000000010b00780c */ /* 0x001fda0003f05270 */
[----:B------:R-:W0:Y:S08]  /*248f0*/  @P0 LDC R6, c[0x0][0xbec] ;  /* 0x0002fb00ff060b82 */ /* 0x000e300000000800 */
[----:B------:R-:W1:Y:S01]  /*24900*/  @P0 LDC R7, c[0x0][0xbf0] ;  /* 0x0002fc00ff070b82 */ /* 0x000e620000000800 */
[----:B------:R-:W-:Y:S01]  /*24910*/  BSSY B1, `(.L_x_1816) ;  /* 0x0000041000017945 */ /* 0x000fe20003800000 */
[----:B--2---:R-:W-:-:S02]  /*24920*/  IMAD.MOV.U32 R10, RZ, RZ, R3 ;  /* 0x000000ffff0a7224 */ /* 0x004fc400078e0003 */
[----:B---3--:R-:W-:Y:S02]  /*24930*/  IMAD.MOV.U32 R8, RZ, RZ, R2 ;  /* 0x000000ffff087224 */ /* 0x008fe400078e0002 */
[----:B------:R-:W-:Y:S02]  /*24940*/  IMAD R2, R24, UR4, RZ ;  /* 0x0000000418027c24 */ /* 0x000fe4000f8e02ff */
[----:B------:R2:W5:Y:S01]  /*24950*/  LDL R24, [R1+0x48] ;  /* 0x0000480001187983 */ /* 0x0005620000100800 */
[----:B----4-:R-:W-:Y:S02]  /*24960*/  IMAD R4, R4, 0x20, R23 ;  /* 0x0000002004047824 */ /* 0x010fe400078e0217 */
[C---:B------:R-:W-:Y:S02]  /*24970*/  IMAD R5, R15.reuse, UR5, R2 ;  /* 0x000000050f057c24 */ /* 0x040fe4000f8e0202 */
[----:B------:R-:W-:Y:S01]  /*24980*/  IMAD.WIDE.U32 R2, R15, UR4, RZ ;  /* 0x000000040f027c25 */ /* 0x000fe2000f8e00ff */
[----:B------:R-:W-:-:S03]  /*24990*/  ULDC.64 UR4, c[0x0][0xae8] ;  /* 0x0002ba0000047ab9 */ /* 0x000fc60000000a00 */
[----:B------:R-:W-:Y:S02]  /*249a0*/  IMAD.IADD R9, R8, 0x1, R4 ;  /* 0x0000000108097824 */ /* 0x000fe400078e0204 */
[----:B------:R-:W-:Y:S02]  /*249b0*/  IMAD.IADD R3, R3, 0x1, R5 ;  /* 0x0000000103037824 */ /* 0x000fe400078e0205 */
[----:B0-----:R-:W-:-:S04]  /*249c0*/  @P0 IMAD.HI.U32 R4, R9, R6, RZ ;  /* 0x0000000609040227 */ /* 0x001fc800078e00ff */
[----:B------:R-:W-:-:S04]  /*249d0*/  IMAD.WIDE.U32 R2, R10, UR4, R2 ;  /* 0x000000040a027c25 */ /* 0x000fc8000f8e0002 */
[----:B------:R-:W-:Y:S01]  /*249e0*/  IMAD.MOV.U32 R5, RZ, RZ, R9 ;  /* 0x000000ffff057224 */ /* 0x000fe200078e0009 */
[----:B-1----:R-:W-:Y:S01]  /*249f0*/  @P0 SHF.R.U32.HI R5, RZ, R7, R4 ;  /* 0x00000007ff050219 */ /* 0x002fe20000011604 */
[----:B------:R-:W-:Y:S02]  /*24a00*/  IMAD R6, R28, UR6, RZ ;  /* 0x000000061c067c24 */ /* 0x000fe4000f8e02ff */
[----:B------:R-:W-:Y:S01]  /*24a10*/  IMAD R3, R10, UR5, R3 ;  /* 0x000000050a037c24 */ /* 0x000fe2000f8e0203 */
[----:B------:R-:W-:Y:S01]  /*24a20*/  SHF.R.S32.HI R4, RZ, 0x1f, R5 ;  /* 0x0000001fff047819 */ /* 0x000fe20000011405 */
[C---:B------:R-:W-:Y:S01]  /*24a30*/  IMAD R7, R33.reuse, UR7, R6 ;  /* 0x0000000721077c24 */ /* 0x040fe2000f8e0206 */
[----:B------:R-:W-:Y:S01]  /*24a40*/  ULDC.64 UR4, c[0x0][0xae0] ;  /* 0x0002b80000047ab9 */ /* 0x000fe20000000a00 */
[----:B------:R-:W-:-:S04]  /*24a50*/  IMAD.WIDE.U32 R2, R33, UR6, R2 ;  /* 0x0000000621027c25 */ /* 0x000fc8000f8e0002 */
[----:B------:R-:W-:Y:S02]  /*24a60*/  IMAD.MOV R6, RZ, RZ, -R5 ;  /* 0x000000ffff067224 */ /* 0x000fe400078e0a05 */
[----:B------:R-:W-:Y:S02]  /*24a70*/  IMAD.IADD R3, R3, 0x1, R7 ;  /* 0x0000000103037824 */ /* 0x000fe400078e0207 */
[----:B------:R-:W-:Y:S02]  /*24a80*/  IMAD R4, R4, UR4, RZ ;  /* 0x0000000404047c24 */ /* 0x000fe4000f8e02ff */
[----:B------:R-:W-:Y:S02]  /*24a90*/  IMAD R7, R11, R6, R9 ;  /* 0x000000060b077224 */ /* 0x000fe400078e0209 */
[C---:B------:R-:W-:Y:S02]  /*24aa0*/  IMAD R9, R5.reuse, UR5, R4 ;  /* 0x0000000505097c24 */ /* 0x040fe4000f8e0204 */
[----:B------:R-:W-:Y:S01]  /*24ab0*/  IMAD.WIDE.U32 R2, R5, UR4, R2 ;  /* 0x0000000405027c25 */ /* 0x000fe2000f8e0002 */
[----:B------:R-:W-:Y:S01]  /*24ac0*/  SHF.R.S32.HI R4, RZ, 0x1f, R7 ;  /* 0x0000001fff047819 */ /* 0x000fe20000011407 */
[----:B------:R-:W-:-:S02]  /*24ad0*/  ULDC.64 UR4, c[0x0][0xad8] ;  /* 0x0002b60000047ab9 */ /* 0x000fc40000000a00 */
[----:B------:R-:W-:Y:S02]  /*24ae0*/  IMAD.IADD R3, R3, 0x1, R9 ;  /* 0x0000000103037824 */ /* 0x000fe400078e0209 */
[----:B------:R-:W-:Y:S02]  /*24af0*/  IMAD R4, R4, UR4, RZ ;  /* 0x0000000404047c24 */ /* 0x000fe4000f8e02ff */
[----:B------:R-:W-:Y:S02]  /*24b00*/  IMAD.IADD R12, R23, 0x1, R8 ;  /* 0x00000001170c7824 */ /* 0x000fe400078e0208 */
[----:B------:R-:W-:Y:S02]  /*24b10*/  IMAD R13, R0, R11, RZ ;  /* 0x0000000b000d7224 */ /* 0x000fe400078e02ff */
[C---:B------:R-:W-:Y:S02]  /*24b20*/  IMAD R5, R7.reuse, UR5, R4 ;  /* 0x0000000507057c24 */ /* 0x040fe4000f8e0204 */
[----:B------:R-:W-:Y:S01]  /*24b30*/  IMAD.WIDE.U32 R2, R7, UR4, R2 ;  /* 0x0000000407027c25 */ /* 0x000fe2000f8e0002 */
[----:B------:R-:W-:Y:S01]  /*24b40*/  ISETP.GE.AND P2, PT, R12, R13, PT ;  /* 0x0000000d0c00720c */ /* 0x000fe20003f46270 */
[----:B------:R-:W-:-:S02]  /*24b50*/  ULDC.64 UR4, c[0x0][0xa80] ;  /* 0x0002a00000047ab9 */ /* 0x000fc40000000a00 */
[----:B------:R-:W-:Y:S01]  /*24b60*/  IMAD.IADD R3, R3, 0x1, R5 ;  /* 0x0000000103037824 */ /* 0x000fe200078e0205 */
[----:B------:R-:W-:Y:S01]  /*24b70*/  LEA R10, P3, R2, UR4, 0x1 ;  /* 0x00000004020a7c11 */ /* 0x000fe2000f8608ff */
[----:B------:R-:W-:-:S03]  /*24b80*/  VIADD R0, R12, 0x20 ;  /* 0x000000200c007836 */ /* 0x000fc60000000000 */
[----:B------:R-:W-:Y:S02]  /*24b90*/  LEA.HI.X R11, R2, UR5, R3, 0x1, P3 ;  /* 0x00000005020b7c11 */ /* 0x000fe400098f0c03 */
[-C--:B------:R-:W-:Y:S01]  /*24ba0*/  ISETP.GE.AND P1, PT, R0, R13.reuse, PT ;  /* 0x0000000d0000720c */ /* 0x080fe20003f26270 */
[----:B------:R-:W-:Y:S01]  /*24bb0*/  VIADD R0, R12, 0x40 ;  /* 0x000000400c007836 */ /* 0x000fe20000000000 */
[----:B------:R2:W0:Y:S04]  /*24bc0*/  SHFL.IDX PT, R8, R10, RZ, 0x181f ;  /* 0x00181fff0a087589 */ /* 0x00042800000e0000 */
[----:B------:R2:W1:Y:S01]  /*24bd0*/  SHFL.IDX PT, R9, R11, RZ, 0x181f ;  /* 0x00181fff0b097589 */ /* 0x00046200000e0000 */
[----:B------:R-:W-:Y:S01]  /*24be0*/  ISETP.GE.AND P0, PT, R0, R13, PT ;  /* 0x0000000d0000720c */ /* 0x000fe20003f06270 */
[----:B------:R-:W-:-:S12]  /*24bf0*/  @P2 BRA `(.L_x_1817) ;  /* 0x0000000000482947 */ /* 0x000fd80003800000 */
[----:B------:R-:W-:Y:S01]  /*24c00*/  ULDC UR4, c[0x0][0xac8] ;  /* 0x0002b20000047ab9 */ /* 0x000fe20000000800 */
[----:B------:R-:W-:Y:S01]  /*24c10*/  ULDC.64 UR6, c[0x0][0x208] ;  /* 0x0000820000067ab9 */ /* 0x000fe20000000a00 */
[----:B------:R-:W-:Y:S02]  /*24c20*/  ISETP.GE.AND P5, PT, R18, UR4, PT ;  /* 0x0000000412007c0c */ /* 0x000fe4000bfa6270 */
[----:B-----5:R-:W-:Y:S02]  /*24c30*/  ISETP.GE.AND P3, PT, R21, UR4, PT ;  /* 0x0000000415007c0c */ /* 0x020fe4000bf66270 */
[----:B------:R-:W-:Y:S02]  /*24c40*/  ISETP.GE.AND P2, PT, R14, UR4, PT ;  /* 0x000000040e007c0c */ /* 0x000fe4000bf46270 */
[----:B------:R-:W-:-:S07]  /*24c50*/  ISETP.GE.AND P4, PT, R221, UR4, PT ;  /* 0x00000004dd007c0c */ /* 0x000fce000bf86270 */
[----:B0-----:R-:W-:-:S04]  /*24c60*/  @!P5 LEA R6, P6, R18, R8, 0x1 ;  /* 0x000000081206d211 */ /* 0x001fc800078c08ff */
[-C--:B-1----:R-:W-:Y:S02]  /*24c70*/  @!P5 LEA.HI.X R7, R18, R9.reuse, R19, 0x1, P6 ;  /* 0x000000091207d211 */ /* 0x082fe400030f0c13 */
[CC--:B------:R-:W-:Y:S01]  /*24c80*/  @!P3 LEA R4, P6, R21.reuse, R8.reuse, 0x1 ;  /* 0x000000081504b211 */ /* 0x0c0fe200078c08ff */
[----:B------:R-:W-:Y:S02]  /*24c90*/  @!P4 IMAD.SHL.U32 R15, R24, 0x8, RZ ;  /* 0x00000008180fc824 */ /* 0x000fe400078e00ff */
[----:B------:R3:W-:Y:S01]  /*24ca0*/  @!P5 ST.E.128 desc[UR6][R6.64], RZ ;  /* 0x000000ff0600d985 */ /* 0x0007e2000c101d06 */
[----:B------:R-:W-:Y:S02]  /*24cb0*/  @!P3 LEA.HI.X R5, R21, R9, R29, 0x1, P6 ;  /* 0x000000091505b211 */ /* 0x000fe400030f0c1d */
[----:B------:R-:W-:-:S04]  /*24cc0*/  @!P2 LEA R2, P6, R14, R8, 0x1 ;  /* 0x000000080e02a211 */ /* 0x000fc800078c08ff */
[----:B------:R-:W-:Y:S01]  /*24cd0*/  @!P2 LEA.HI.X R3, R14, R9, R20, 0x1, P6 ;  /* 0x000000090e03a211 */ /* 0x000fe200030f0c14 */
[----:B------:R-:W-:-:S05]  /*24ce0*/  @!P4 IMAD.WIDE R8, R15, 0x2, R8 ;  /* 0x000000020f08c825 */ /* 0x000fca00078e0208 */
[----:B------:R3:W-:Y:S04]  /*24cf0*/  @!P4 ST.E.128 desc[UR6][R8.64], RZ ;  /* 0x000000ff0800c985 */ /* 0x0007e8000c101d06 */
[----:B------:R3:W-:Y:S04]  /*24d00*/  @!P3 ST.E.128 desc[UR6][R4.64], RZ ;  /* 0x000000ff0400b985 */ /* 0x0007e8000c101d06 */
[----:B------:R3:W-:Y:S02]  /*24d10*/  @!P2 ST.E.128 desc[UR6][R2.64], RZ ;  /* 0x000000ff0200a985 */ /* 0x0007e4000c101d06 */
.L_x_1817:
[----:B------:R-:W-:Y:S05]  /*24d20*/  BSYNC B1 ;  /* 0x0000000000017941 */ /* 0x000fea0003800000 */
.L_x_1816:
[----:B-1-3--:R1:W3:Y:S01]  /*24d30*/  SHFL.IDX PT, R9, R11, 0x1, 0x181f ;  /* 0x00381f000b097f89 */ /* 0x00a2e200000e0000 */
[----:B------:R-:W-:Y:S03]  /*24d40*/  BSSY B1, `(.L_x_1818) ;  /* 0x0000015000017945 */ /* 0x000fe60003800000 */
[----:B0-----:R1:W0:Y:S01]  /*24d50*/  SHFL.IDX PT, R8, R10, 0x1, 0x181f ;  /* 0x00381f000a087f89 */ /* 0x00122200000e0000 */
[----:B------:R-:W-:Y:S05]  /*24d60*/  @P1 BRA `(.L_x_1819) ;  /* 0x0000000000481947 */ /* 0x000fea0003800000 */
[----:B------:R-:W-:Y:S01]  /*24d70*/  ULDC UR4, c[0x0][0xac8] ;  /* 0x0002b20000047ab9 */ /* 0x000fe20000000800 */
[----:B------:R-:W-:Y:S01]  /*24d80*/  ULDC.64 UR6, c[0x0][0x208] ;  /* 0x0000820000067ab9 */ /* 0x000fe20000000a00 */
[----:B------:R-:W-:Y:S02]  /*24d90*/  ISETP.GE.AND P4, PT, R18, UR4, PT ;  /* 0x0000000412007c0c */ /* 0x000fe4000bf86270 */
[----:B-----5:R-:W-:Y:S02]  /*24da0*/  ISETP.GE.AND P2, PT, R21, UR4, PT ;  /* 0x0000000415007c0c */ /* 0x020fe4000bf46270 */
[----:B------:R-:W-:Y:S02]  /*24db0*/  ISETP.GE.AND P1, PT, R14, UR4, PT ;  /* 0x000000040e007c0c */ /* 0x000fe4000bf26270 */
[----:B------:R-:W-:-:S07]  /*24dc0*/  ISETP.GE.AND P3, PT, R221, UR4, PT ;  /* 0x00000004dd007c0c */ /* 0x000fce000bf66270 */
[CC--:B0-----:R-:W-:Y:S02]  /*24dd0*/  @!P4 LEA R6, P6, R18.reuse, R8.reuse, 0x1 ;  /* 0x000000081206c211 */ /* 0x0c1fe400078c08ff */
[CC--:B------:R-:W-:Y:S02]  /*24de0*/  @!P2 LEA R4, P5, R21.reuse, R8.reuse, 0x1 ;  /* 0x000000081504a211 */ /* 0x0c0fe400078a08ff */
[-C--:B---3--:R-:W-:Y:S02]  /*24df0*/  @!P4 LEA.HI.X R7, R18, R9.reuse, R19, 0x1, P6 ;  /* 0x000000091207c211 */ /* 0x088fe400030f0c13 */
[----:B------:R-:W-:Y:S01]  /*24e00*/  @!P1 LEA R2, P6, R14, R8, 0x1 ;  /* 0x000000080e029211 */ /* 0x000fe200078c08ff */
[----:B------:R-:W-:Y:S01]  /*24e10*/  @!P3 IMAD.SHL.U32 R15, R24, 0x8, RZ ;  /* 0x00000008180fb824 */ /* 0x000fe200078e00ff */
[-C--:B------:R-:W-:Y:S01]  /*24e20*/  @!P2 LEA.HI.X R5, R21, R9.reuse, R29, 0x1, P5 ;  /* 0x000000091505a211 */ /* 0x080fe200028f0c1d */
[----:B------:R4:W-:Y:S01]  /*24e30*/  @!P4 ST.E.128 desc[UR6][R6.64], RZ ;  /* 0x000000ff0600c985 */ /* 0x0009e2000c101d06 */
[----:B------:R-:W-:Y:S01]  /*24e40*/  @!P1 LEA.HI.X R3, R14, R9, R20, 0x1, P6 ;  /* 0x000000090e039211 */ /* 0x000fe200030f0c14 */
[----:B------:R-:W-:-:S05]  /*24e50*/  @!P3 IMAD.WIDE R8, R15, 0x2, R8 ;  /* 0x000000020f08b825 */ /* 0x000fca00078e0208 */
[----:B------:R4:W-:Y:S04]  /*24e60*/  @!P3 ST.E.128 desc[UR6][R8.64], RZ ;  /* 0x000000ff0800b985 */ /* 0x0009e8000c101d06 */
[----:B------:R4:W-:Y:S04]  /*24e70*/  @!P2 ST.E.128 desc[UR6][R4.64], RZ ;  /* 0x000000ff0400a985 */ /* 0x0009e8000c101d06 */
[----:B------:R4:W-:Y:S02]  /*24e80*/  @!P1 ST.E.128 desc[UR6][R2.64], RZ ;  /* 0x000000ff02009985 */ /* 0x0009e4000c101d06 */
.L_x_1819:
[----:B------:R-:W-:Y:S05]  /*24e90*/  BSYNC B1 ;  /* 0x0000000000017941 */ /* 0x000fea0003800000 */
.L_x_1818:
[----:B---34-:R3:W4:Y:S01]  /*24ea0*/  SHFL.IDX PT, R9, R11, 0x2, 0x181f ;  /* 0x00581f000b097f89 */ /* 0x01872200000e0000 */
        /* <DEDUP_REMOVED lines=9> */
[-C--:B0-----:R-:W-:Y:S02]  /*24f40*/  @!P3 LEA R6, P0, R18, R8.reuse, 0x1 ;  /* 0x000000081206b211 */ /* 0x081fe400078008ff */
[CC--:B------:R-:W-:Y:S02]  /*24f50*/  @!P5 LEA R4, P1, R21.reuse, R8.reuse, 0x1 ;  /* 0x000000081504d211 */ /* 0x0c0fe400078208ff */
[----:B------:R-:W-:Y:S02]  /*24f60*/  @!P6 LEA R2, P2, R14, R8, 0x1 ;  /* 0x000000080e02e211 */ /* 0x000fe400078408ff */
[----:B------:R-:W-:Y:S01]  /*24f70*/  @!P4 IMAD.SHL.U32 R15, R24, 0x8, RZ ;  /* 0x00000008180fc824 */ /* 0x000fe200078e00ff */
[-C--:B----4-:R-:W-:Y:S02]  /*24f80*/  @!P3 LEA.HI.X R7, R18, R9.reuse, R19, 0x1, P0 ;  /* 0x000000091207b211 */ /* 0x090fe400000f0c13 */
[-C--:B------:R-:W-:Y:S02]  /*24f90*/  @!P5 LEA.HI.X R5, R21, R9.reuse, R29, 0x1, P1 ;  /* 0x000000091505d211 */ /* 0x080fe400008f0c1d */
[----:B------:R-:W-:Y:S01]  /*24fa0*/  @!P6 LEA.HI.X R3, R14, R9, R20, 0x1, P2 ;  /* 0x000000090e03e211 */ /* 0x000fe200010f0c14 */
[----:B------:R-:W-:Y:S01]  /*24fb0*/  @!P4 IMAD.WIDE R8, R15, 0x2, R8 ;  /* 0x000000020f08c825 */ /* 0x000fe200078e0208 */
[----:B------:R0:W-:Y:S04]  /*24fc0*/  @!P3 ST.E.128 desc[UR6][R6.64], RZ ;  /* 0x000000ff0600b985 */ /* 0x0001e8000c101d06 */
[----:B------:R0:W-:Y:S04]  /*24fd0*/  @!P4 ST.E.128 desc[UR6][R8.64], RZ ;  /* 0x000000ff0800c985 */ /* 0x0001e8000c101d06 */
[----:B------:R0:W-:Y:S04]  /*24fe0*/  @!P5 ST.E.128 desc[UR6][R4.64], RZ ;  /* 0x000000ff0400d985 */ /* 0x0001e8000c101d06 */
[----:B------:R0:W-:Y:S02]  /*24ff0*/  @!P6 ST.E.128 desc[UR6][R2.64], RZ ;  /* 0x000000ff0200e985 */ /* 0x0001e4000c101d06 */
.L_x_1821:
[----:B------:R-:W-:Y:S05]  /*25000*/  BSYNC B1 ;  /* 0x0000000000017941 */ /* 0x000fea0003800000 */
.L_x_1820:
[----:B------:R-:W-:Y:S01]  /*25010*/  VIADD R0, R12, 0x60 ;  /* 0x000000600c007836 */ /* 0x000fe20000000000 */
[----:B0---4-:R0:W4:Y:S04]  /*25020*/  SHFL.IDX PT, R9, R11, 0x3, 0x181f ;  /* 0x00781f000b097f89 */ /* 0x01112800000e0000 */
[----:B------:R-:W-:Y:S01]  /*25030*/  ISETP.GE.AND P0, PT, R0, R13, PT ;  /* 0x0000000d0000720c */ /* 0x000fe20003f06270 */
[----:B------:R0:W0:-:S12]  /*25040*/  SHFL.IDX PT, R8, R10, 0x3, 0x181f ;  /* 0x00781f000a087f89 */ /* 0x00001800000e0000 */
        /* <DEDUP_REMOVED lines=10> */
[----:B-123--:R-:W-:Y:S01]  /*250f0*/  @!P4 IMAD.SHL.U32 R11, R24, 0x8, RZ ;  /* 0x00000008180bc824 */ /* 0x00efe200078e00ff */
        /* <DEDUP_REMOVED lines=8> */
.L_x_1810:
[----:B------:R-:W-:Y:S05]  /*25180*/  BSYNC B0 ;  /* 0x0000000000007941 */ /* 0x000fea0003800000 */
.L_x_1800:
[----:B------:R-:W-:Y:S02]  /*25190*/  ULDC UR4, c[0x0][0xc3c] ;  /* 0x00030f0000047ab9 */ /* 0x000fe40000000800 */
[----:B------:R-:W-:-:S13]  /*251a0*/  ISETP.GE.AND P0, PT, R27, UR4, PT ;  /* 0x000000041b007c0c */ /* 0x000fda000bf06270 */
[----:B------:R-:W-:Y:S05]  /*251b0*/  @!P0 BRA `(.L_x_1822) ;  /* 0xfffffdc400d88947 */ /* 0x000fea000383ffff */
[----:B------:R-:W-:Y:S05]  /*251c0*/  BRA `(.L_x_1526) ;  /* 0x000000a000a47947 */ /* 0x000fea0003800000 */
.L_x_1524:
        /* <DEDUP_REMOVED lines=20> */
.L_x_1823:
        /* <DEDUP_REMOVED lines=44> */
.L_x_1827:
        /* <DEDUP_REMOVED lines=40> */
.L_x_1825:
        /* <DEDUP_REMOVED lines=12> */
.L_x_1828:
        /* <DEDUP_REMOVED lines=63> */
.L_x_1829:
        /* <DEDUP_REMOVED lines=62> */
.L_x_1830:
[----:B01----:R-:W-:-:S05]  /*260e0*/  LOP3.LUT R3, RZ, R2, RZ, 0x33, !PT ;  /* 0x00000002ff037212 */ /* 0x003fca00078e33ff */
[----:B------:R-:W-:-:S05]  /*260f0*/  IMAD.IADD R2, R4, 0x1, R3 ;  /* 0x0000000104027824 */ /* 0x000fca00078e0203 */
[----:B------:R1:W-:Y:S01]  /*26100*/  STL [R1+0x4], R2 ;  /* 0x0000040201007387 */ /* 0x0003e20000100800 */
[----:B------:R-:W-:Y:S05]  /*26110*/  BRA `(.L_x_1831) ;  /* 0x0000000000107947 */ /* 0x000fea0003800000 */
.L_x_1826:
[----:B------:R-:W-:Y:S01]  /*26120*/  IMAD.U32 R2, RZ, RZ, UR6 ;  /* 0x00000006ff027e24 */ /* 0x000fe2000f8e00ff */
[----:B------:R0:W-:Y:S04]  /*26130*/  STL [R1+0x4], RZ ;  /* 0x000004ff01007387 */ /* 0x0001e80000100800 */
[----:B------:R0:W-:Y:S04]  /*26140*/  STL [R1+0x8], RZ ;  /* 0x000008ff01007387 */ /* 0x0001e80000100800 */
[----:B------:R0:W-:Y:S02]  /*26150*/  STL [R1], R2 ;  /* 0x0000000201007387 */ /* 0x0001e40000100800 */
.L_x_1831:
        /* <DEDUP_REMOVED lines=10> */
.L_x_1824:
        /* <DEDUP_REMOVED lines=8> */
[----:B------:R-:W3:Y:S01]  /*26280*/  S2UR UR5, SR_CgaCtaId ;  /* 0x00000000000579c3 */ /* 0x000ee20000008800 */
        /* <DEDUP_REMOVED lines=28> */
.L_x_2009:
[----:B--2---:R-:W2:Y:S01]  /*26450*/  LDL R14, [R1+0xc] ;  /* 0x00000c00010e7983 */ /* 0x004ea20000100800 */
[----:B------:R-:W-:Y:S05]  /*26460*/  YIELD ;  /* 0x0000000000007946 */ /* 0x000fea0003800000 */
[----:B------:R-:W-:Y:S01]  /*26470*/  ULDC.64 UR4, c[0x0][0xa28] ;  /* 0x00028a0000047ab9 */ /* 0x000fe20000000a00 */
[----:B-1----:R-:W-:Y:S02]  /*26480*/  CS2R R6, SRZ ;  /* 0x0000000000067805 */ /* 0x002fe4000001ff00 */
[----:B------:R-:W-:Y:S01]  /*26490*/  ISETP.NE.U32.AND P0, PT, RZ, UR4, PT ;  /* 0x00000004ff007c0c */ /* 0x000fe2000bf05070 */
[----:B------:R-:W1:Y:S01]  /*264a0*/  LDC.64 R12, c[0x0][0xa00] ;  /* 0x00028000ff0c7b82 */ /* 0x000e620000000a00 */
[----:B------:R-:W-:Y:S01]  /*264b0*/  ULDC.64 UR10, c[0x0][0x208] ;  /* 0x00008200000a7ab9 */ /* 0x000fe20000000a00 */
[----:B------:R-:W-:Y:S01]  /*264c0*/  ULDC.64 UR6, c[0x0][0xa08] ;  /* 0x0002820000067ab9 */ /* 0x000fe20000000a00 */
[----:B------:R-:W-:Y:S01]  /*264d0*/  ISETP.NE.AND.EX P0, PT, RZ, UR5, PT, P0 ;  /* 0x00000005ff007c0c */ /* 0x000fe2000bf05300 */
[----:B------:R-:W-:Y:S01]  /*264e0*/  ULDC.64 UR4, c[0x0][0xa18] ;  /* 0x0002860000047ab9 */ /* 0x000fe20000000a00 */
[----:B------:R-:W-:-:S03]  /*264f0*/  ULDC.64 UR8, c[0x0][0xa10] ;  /* 0x0002840000087ab9 */ /* 0x000fc60000000a00 */
[----:B0-----:R-:W0:Y:S08]  /*26500*/  LDC.64 R4, c[0x0][0xa08] ;  /* 0x00028200ff047b82 */ /* 0x001e300000000a00 */
[----:B------:R-:W2:Y:S02]  /*26510*/  @P0 LDC.64 R2, c[0x0][0xa28] ;  /* 0x00028a00ff020b82 */ /* 0x000ea40000000a00 */
[----:B--2---:R-:W-:-:S05]  /*26520*/  @P0 IMAD.WIDE R2, R14, 0x4, R2 ;  /* 0x000000040e020825 */ /* 0x004fca00078e0202 */
[----:B------:R2:W5:Y:S01]  /*26530*/  @P0 LDG.E R6, desc[UR10][R2.64] ;  /* 0x0000000a02060981 */ /* 0x000562000c1e1900 */
[----:B------:R-:W-:Y:S01]  /*26540*/  ISETP.NE.U32.AND P0, PT, RZ, UR4, PT ;  /* 0x00000004ff007c0c */ /* 0x000fe2000bf05070 */
[----:B-1----:R-:W-:Y:S01]  /*26550*/  IMAD.WIDE R12, R14, 0x4, R12 ;  /* 0x000000040e0c7825 */ /* 0x002fe200078e020c */
[----:B------:R-:W-:Y:S02]  /*26560*/  ISETP.NE.U32.AND P2, PT, RZ, UR6, PT ;  /* 0x00000006ff007c0c */ /* 0x000fe4000bf45070 */
[----:B------:R-:W-:Y:S01]  /*26570*/  ISETP.NE.AND.EX P0, PT, RZ, UR5, PT, P0 ;  /* 0x00000005ff007c0c */ /* 0x000fe2000bf05300 */
[----:B------:R-:W-:Y:S01]  /*26580*/  ULDC.64 UR4, c[0x0][0xa00] ;  /* 0x0002800000047ab9 */ /* 0x000fe20000000a00 */
[----:B------:R-:W-:Y:S01]  /*26590*/  ISETP.NE.U32.AND P4, PT, RZ, UR8, PT ;  /* 0x00000008ff007c0c */ /* 0x000fe2000bf85070 */
[----:B------:R-:W-:Y:S01]  /*265a0*/  IMAD.MOV.U32 R8, RZ, RZ, RZ ;  /* 0x000000ffff087224 */ /* 0x000fe200078e00ff */
[----:B------:R-:W-:Y:S01]  /*265b0*/  ISETP.NE.U32.AND P1, PT, RZ, UR4, PT ;  /* 0x00000004ff007c0c */ /* 0x000fe2000bf25070 */
[----:B--2---:R-:W1:Y:S01]  /*265c0*/  LDC.64 R2, c[0x0][0xa10] ;  /* 0x00028400ff027b82 */ /* 0x004e620000000a00 */
[----:B------:R-:W-:-:S02]  /*265d0*/  IMAD.MOV.U32 R0, RZ, RZ, RZ ;  /* 0x000000ffff007224 */ /* 0x000fc400078e00ff */
[----:B------:R-:W-:Y:S01]  /*265e0*/  ISETP.NE.AND.EX P3, PT, RZ, UR5, PT, P1 ;  /* 0x00000005ff007c0c */ /* 0x000fe2000bf65310 */
[----:B0-----:R-:W-:-:S04]  /*265f0*/  IMAD.WIDE R4, R14, 0x4, R4 ;  /* 0x000000040e047825 */ /* 0x001fc800078e0204 */
[----:B------:R-:W0:Y:S01]  /*26600*/  @P0 LDC.64 R10, c[0x0][0xa18] ;  /* 0x00028600ff0a0b82 */ /* 0x000e220000000a00 */
[----:B------:R-:W-:Y:S01]  /*26610*/  ULDC UR4, c[0x0][0x288] ;  /* 0x0000a20000047ab9 */ /* 0x000fe20000000800 */
[----:B------:R-:W-:Y:S02]  /*26620*/  ISETP.NE.AND.EX P1, PT, RZ, UR7, PT, P2 ;  /* 0x00000007ff007c0c */ /* 0x000fe4000bf25320 */
[----:B------:R-:W-:-:S04]  /*26630*/  ISETP.NE.AND.EX P2, PT, RZ, UR9, PT, P4 ;  /* 0x00000009ff007c0c */ /* 0x000fc8000bf45340 */
[----:B------:R-:W2:Y:S07]  /*26640*/  @P3 LDG.E R7, desc[UR10][R12.64] ;  /* 0x0000000a0c073981 */ /* 0x000eae000c1e1900 */
[----:B------:R3:W5:Y:S01]  /*26650*/  @P1 LDG.E R8, desc[UR10][R4.64] ;  /* 0x0000000a04081981 */ /* 0x000762000c1e1900 */
[----:B-1----:R-:W-:-:S05]  /*26660*/  IMAD.WIDE R2, R14, 0x4, R2 ;  /* 0x000000040e027825 */ /* 0x002fca00078e0202 */
[----:B------:R3:W5:Y:S01]  /*26670*/  @P2 LDG.E R0, desc[UR10][R2.64] ;  /* 0x0000000a02002981 */ /* 0x000762000c1e1900 */
[----:B0-----:R-:W-:-:S03]  /*26680*/  @P0 IMAD.WIDE R10, R14, 0x4, R10 ;  /* 0x000000040e0a0825 */ /* 0x001fc600078e020a */
[----:B--2---:R0:W-:Y:S02]  /*26690*/  STL [R1+0x48], R7 ;  /* 0x0000480701007387 */ /* 0x0041e40000100800 */
[----:B0-----:R-:W-:Y:S01]  /*266a0*/  IMAD.U32 R7, RZ, RZ, UR4 ;  /* 0x00000004ff077e24 */ /* 0x001fe2000f8e00ff */
[----:B------:R-:W-:-:S05]  /*266b0*/  ULDC.64 UR4, c[0x0][0x418] ;  /* 0x0001060000047ab9 */ /* 0x000fca0000000a00 */
[----:B------:R-:W2:Y:S01]  /*266c0*/  @P0 LDG.E R7, desc[UR10][R10.64] ;  /* 0x0000000a0a070981 */ /* 0x000ea2000c1e1900 */
[----:B------:R-:W-:-:S03]  /*266d0*/  UISETP.NE.U32.AND UP0, UPT, UR4, URZ, UPT ;  /* 0x0000003f0400728c */ /* 0x000fc6000bf05070 */
[----:B------:R-:W-:Y:S01]  /*266e0*/  ULDC UR4, c[0x0][0x424] ;  /* 0x0001090000047ab9 */ /* 0x000fe20000000800 */
[----:B------:R-:W-:-:S03]  /*266f0*/  UISETP.NE.AND.EX UP0, UPT, UR5, URZ, UPT, UP0 ;  /* 0x0000003f0500728c */ /* 0x000fc6000bf05300 */
[----:B------:R-:W-:Y:S01]  /*26700*/  ULDC UR5, c[0x0][0x2f0] ;  /* 0x0000bc0000057ab9 */ /* 0x000fe20000000800 */
[----:B------:R-:W-:Y:S01]  /*26710*/  USEL UR4, UR4, 0x1, UP0 ;  /* 0x0000000104047887 */ /* 0x000fe20008000000 */
[----:B--2---:R0:W-:Y:S04]  /*26720*/  STL [R1+0x3c], R7 ;  /* 0x00003c0701007387 */ /* 0x0041e80000100800 */
[----:B------:R3:W5:Y:S01]  /*26730*/  LDL R15, [R1+0x3c] ;  /* 0x00003c00010f7983 */ /* 0x0007620000100800 */
[----:B------:R-:W-:-:S03]  /*26740*/  UIMAD UR4, UR4, UR5, URZ ;  /* 0x00000005040472a4 */ /* 0x000fc6000f8e023f */
[----:B------:R-:W-:Y:S02]  /*26750*/  ULDC UR5, c[0x0][0x348] ;  /* 0x0000d20000057ab9 */ /* 0x000fe40000000800 */
[----:B------:R-:W-:Y:S02]  /*26760*/  IMAD.U32 R10, RZ, RZ, UR5 ;  /* 0x00000005ff0a7e24 */ /* 0x000fe4000f8e00ff */
[----:B0-----:R-:W-:Y:S01]  /*26770*/  IMAD.U32 R7, RZ, RZ, UR4 ;  /* 0x00000004ff077e24 */ /* 0x001fe2000f8e00ff */
[----:B---3--:R-:W-:Y:S06]  /*26780*/  @P0 BRA `(.L_x_1833) ;  /* 0x0000000000180947 */ /* 0x008fec0003800000 */
[----:B------:R-:W-:Y:S05]  /*26790*/  @!P3 BRA `(.L_x_1833) ;  /* 0x000000000014b947 */ /* 0x000fea0003800000 */
[----:B------:R-:W-:Y:S02]  /*267a0*/  ULDC.64 UR4, c[0x0][0x208] ;  /* 0x0000820000047ab9 */ /* 0x000fe40000000a00 */
[----:B------:R-:W2:Y:S04]  /*267b0*/  LDG.E R9, desc[UR4][R12.64] ;  /* 0x000000040c097981 */ /* 0x000ea8000c1e1900 */
[----:B------:R-:W2:Y:S02]  /*267c0*/  LDG.E R12, desc[UR4][R12.64+0x4] ;  /* 0x000004040c0c7981 */ /* 0x000ea4000c1e1900 */
[----:B--2--5:R-:W-:-:S05]  /*267d0*/  IMAD.IADD R15, R12, 0x1, -R9 ;  /* 0x000000010c0f7824 */ /* 0x024fca00078e0a09 */
[----:B------:R0:W-:Y:S02]  /*267e0*/  STL [R1+0x3c], R15 ;  /* 0x00003c0f01007387 */ /* 0x0001e40000100800 */
.L_x_1833:
[----:B------:R-:W2:Y:S01]  /*267f0*/  LDL.LU R11, [R1+0x8] ;  /* 0x00000800010b7983 */ /* 0x000ea20000300800 */
[----:B-----5:R-:W-:Y:S01]  /*26800*/  IMAD.IADD R8, R8, 0x1, R6 ;  /* 0x0000000108087824 */ /* 0x020fe200078e0206 */
[----:B------:R-:W-:Y:S02]  /*26810*/  ULDC.64 UR4, c[0x0][0xa20] ;  /* 0x0002880000047ab9 */ /* 0x000fe40000000a00 */
[----:B------:R-:W-:Y:S02]  /*26820*/  ISETP.NE.U32.AND P0, PT, RZ, UR4, PT ;  /* 0x00000004ff007c0c */ /* 0x000fe4000bf05070 */
[----:B------:R1:W-:Y:S02]  /*26830*/  STL [R1+0x14], R8 ;  /* 0x0000140801007387 */ /* 0x0003e40000100800 */
[----:B------:R-:W-:Y:S02]  /*26840*/  ISETP.NE.AND.EX P0, PT, RZ, UR5, PT, P0 ;  /* 0x00000005ff007c0c */ /* 0x000fe4000bf05300 */
[----:B--2---:R-:W-:-:S02]  /*26850*/  LOP3.LUT R17, R11, 0xff000000, RZ, 0xc0, !PT ;  /* 0xff0000000b117812 */ /* 0x004fc400078ec0ff */
[C---:B------:R-:W-:Y:S02]  /*26860*/  LOP3.LUT R9, R11.reuse, 0xff0000, RZ, 0xc0, !PT ;  /* 0x00ff00000b097812 */ /* 0x040fe400078ec0ff */
[----:B------:R-:W-:Y:S02]  /*26870*/  SHF.R.U32.HI R17, RZ, 0x8, R17 ;  /* 0x00000008ff117819 */ /* 0x000fe40000011611 */
[----:B------:R-:W-:Y:S02]  /*26880*/  LOP3.LUT R16, R11, 0xffff, RZ, 0xc0, !PT ;  /* 0x0000ffff0b107812 */ /* 0x000fe400078ec0ff */
[----:B------:R-:W-:-:S03]  /*26890*/  LEA.HI R17, R9, R17, RZ, 0x10 ;  /* 0x0000001109117211 */ /* 0x000fc600078f80ff */
[----:B-1----:R-:W-:Y:S05]  /*268a0*/  @!P0 BRA `(.L_x_1834) ;  /* 0x0000000000148947 */ /* 0x002fea0003800000 */
[----:B------:R-:W1:Y:S01]  /*268b0*/  LDC.64 R4, c[0x0][0xa20] ;  /* 0x00028800ff047b82 */ /* 0x000e620000000a00 */
[----:B------:R-:W-:Y:S01]  /*268c0*/  ULDC.64 UR4, c[0x0][0x208] ;  /* 0x0000820000047ab9 */ /* 0x000fe20000000a00 */
[----:B-1----:R-:W-:-:S05]  /*268d0*/  IMAD.WIDE R4, R14, 0x4, R4 ;  /* 0x000000040e047825 */ /* 0x002fca00078e0204 */
[----:B------:R1:W5:Y:S01]  /*268e0*/  LDG.E R7, desc[UR4][R4.64] ;  /* 0x0000000404077981 */ /* 0x000362000c1e1900 */
[----:B------:R-:W-:Y:S05]  /*268f0*/  BRA `(.L_x_1835) ;  /* 0x0000000000147947 */ /* 0x000fea0003800000 */
.L_x_1834:
[----:B------:R-:W-:Y:S05]  /*26900*/  @!P1 BRA `(.L_x_1835) ;  /* 0x0000000000109947 */ /* 0x000fea0003800000 */
[----:B------:R-:W-:Y:S02]  /*26910*/  ULDC.64 UR4, c[0x0][0x208] ;  /* 0x0000820000047ab9 */ /* 0x000fe40000000a00 */
[----:B------:R-:W2:Y:S04]  /*26920*/  LDG.E R7, desc[UR4][R4.64] ;  /* 0x0000000404077981 */ /* 0x000ea8000c1e1900 */
[----:B------:R-:W2:Y:S02]  /*26930*/  LDG.E R4, desc[UR4][R4.64+0x4] ;  /* 0x0000040404047981 */ /* 0x000ea4000c1e1900 */
[----:B--2---:R-:W-:-:S07]  /*26940*/  IMAD.IADD R7, R4, 0x1, -R7 ;  /* 0x0000000104077824 */ /* 0x004fce00078e0a07 */
.L_x_1835:
[----:B------:R-:W2:Y:S01]  /*26950*/  LDL.LU R8, [R1+0x4] ;  /* 0x0000040001087983 */ /* 0x000ea20000300800 */
[----:B------:R-:W-:-:S03]  /*26960*/  ULDC.64 UR4, c[0x0][0x208] ;  /* 0x0000820000047ab9 */ /* 0x000fc60000000a00 */
[----:B-1----:R-:W3:Y:S04]  /*26970*/  @P2 LDG.E R4, desc[UR4][R2.64] ;  /* 0x0000000402042981 */ /* 0x002ee8000c1e1900 */
[----:B------:R1:W3:Y:S01]  /*26980*/  @P2 LDG.E R2, desc[UR4][R2.64+0x4] ;  /* 0x0000040402022981 */ /* 0x0002e2000c1e1900 */
[----:B-----5:R-:W-:Y:S01]  /*26990*/  IMAD.IADD R9, R7, 0x1, -R6 ;  /* 0x0000000107097824 */ /* 0x020fe200078e0a06 */
[----:B-1----:R-:W1:Y:S02]  /*269a0*/  LDC R3, c[0x0][0x448] ;  /* 0x00011200ff037b82 */ /* 0x002e640000000800 */
[----:B-1----:R-:W-:-:S13]  /*269b0*/  ISETP.NE.AND P1, PT, R3, 0x1, PT ;  /* 0x000000010300780c */ /* 0x002fda0003f25270 */
[----:B------:R-:W1:Y:S08]  /*269c0*/  @P1 LDC R3, c[0x0][0x44c] ;  /* 0x00011300ff031b82 */ /* 0x000e700000000800 */
[----:B------:R-:W4:Y:S01]  /*269d0*/  @P1 LDC R5, c[0x0][0x450] ;  /* 0x00011400ff051b82 */ /* 0x000f220000000800 */
[----:B--2---:R-:W-:-:S04]  /*269e0*/  IMAD.SHL.U32 R12, R8, 0x80, RZ ;  /* 0x00000080080c7824 */ /* 0x004fc800078e00ff */
[----:B------:R-:W-:Y:S01]  /*269f0*/  VIADD R7, R12, 0x7f ;  /* 0x0000007f0c077836 */ /* 0x000fe20000000000 */
[----:B------:R2:W-:Y:S01]  /*26a00*/  STL [R1+0x30], R12 ;  /* 0x0000300c01007387 */ /* 0x0005e20000100800 */
[----:B---3--:R-:W-:Y:S02]  /*26a10*/  @P2 IMAD.IADD R10, R2, 0x1, -R4 ;  /* 0x00000001020a2824 */ /* 0x008fe400078e0a04 */
[----:B-1----:R-:W-:-:S04]  /*26a20*/  @P1 IMAD.HI.U32 R2, R7, R3, RZ ;  /* 0x0000000307021227 */ /* 0x002fc800078e00ff */
[----:B------:R-:W-:Y:S01]  /*26a30*/  IMAD.IADD R6, R9, 0x1, R10 ;  /* 0x0000000109067824 */ /* 0x000fe200078e020a */
[----:B----4-:R-:W-:-:S03]  /*26a40*/  @P1 SHF.R.U32.HI R7, RZ, R5, R2 ;  /* 0x00000005ff071219 */ /* 0x010fc60000011602 */
[C---:B------:R-:W-:Y:S01]  /*26a50*/  VIADD R2, R6.reuse, 0x3f ;  /* 0x0000003f06027836 */ /* 0x040fe20000000000 */
[----:B------:R-:W-:-:S04]  /*26a60*/  IADD3 R21, R6, 0x1, -R15 ;  /* 0x0000000106157810 */ /* 0x000fc80007ffe80f */
[----:B------:R-:W-:Y:S01]  /*26a70*/  SHF.R.S32.HI R3, RZ, 0x1f, R2 ;  /* 0x0000001fff037819 */ /* 0x000fe20000011402 */
[----:B------:R-:W-:-:S03]  /*26a80*/  IMAD.IADD R7, R21, 0x1, R7 ;  /* 0x0000000115077824 */ /* 0x000fc600078e0207 */
[----:B------:R-:W-:Y:S02]  /*26a90*/  LEA.HI R4, R3, R2, RZ, 0x6 ;  /* 0x0000000203047211 */ /* 0x000fe400078f30ff */
[----:B------:R-:W1:Y:S02]  /*26aa0*/  LDC.64 R2, c[0x0][0x9e0] ;  /* 0x00027800ff027b82 */ /* 0x000e640000000a00 */
[----:B------:R-:W-:-:S05]  /*26ab0*/  SHF.R.S32.HI R11, RZ, 0x6, R4 ;  /* 0x00000006ff0b7819 */ /* 0x000fca0000011404 */
[----:B------:R2:W-:Y:S01]  /*26ac0*/  STL [R1+0x5c], R11 ;  /* 0x00005c0b01007387 */ /* 0x0005e20000100800 */
[----:B-1----:R-:W-:Y:S01]  /*26ad0*/  ISETP.GE.AND P3, PT, R3, 0x1, PT ;  /* 0x000000010300780c */ /* 0x002fe20003f66270 */
        /* <DEDUP_REMOVED lines=8> */
[----:B------:R-:W1:Y:S02]  /*26b60*/  @P0 LDC.64 R4, c[0x0][0x9e8] ;  /* 0x00027a00ff040b82 */ /* 0x000e640000000a00 */
[----:B-1----:R-:W-:-:S05]  /*26b70*/  @P0 IMAD.HI.U32 R4, R7, R4, RZ ;  /* 0x0000000407040227 */ /* 0x002fca00078e00ff */
[----:B------:R-:W-:-:S04]  /*26b80*/  @P0 SHF.R.U32.HI R7, RZ, R5, R4 ;  /* 0x00000005ff070219 */ /* 0x000fc80000011604 */
[----:B------:R-:W-:Y:S01]  /*26b90*/  LOP3.LUT R8, RZ, R7, RZ, 0x33, !PT ;  /* 0x00000007ff087212 */ /* 0x000fe200078e33ff */
[----:B------:R-:W-:Y:S06]  /*26ba0*/  BRA `(.L_x_1839) ;  /* 0x0000000000107947 */ /* 0x000fec0003800000 */
.L_x_1838:
[----:B------:R-:W-:-:S13]  /*26bb0*/  ISETP.NE.AND P0, PT, R3, 0x1, PT ;  /* 0x000000010300780c */ /* 0x000fda0003f05270 */
[----:B------:R-:W1:Y:S02]  /*26bc0*/  @P0 LDC.64 R4, c[0x0][0x9e8] ;  /* 0x00027a00ff040b82 */ /* 0x000e640000000a00 */
[----:B-1----:R-:W-:-:S05]  /*26bd0*/  @P0 IMAD.HI.U32 R4, R8, R4, RZ ;  /* 0x0000000408040227 */ /* 0x002fca00078e00ff */
[----:B------:R-:W-:-:S07]  /*26be0*/  @P0 SHF.R.U32.HI R8, RZ, R5, R4 ;  /* 0x00000005ff080219 */ /* 0x000fce0000011604 */
.L_x_1839:
[----:B------:R-:W-:Y:S05]  /*26bf0*/  BSYNC B0 ;  /* 0x0000000000007941 */ /* 0x000fea0003800000 */
.L_x_1837:
[----:B------:R-:W-:-:S05]  /*26c00*/  IMAD R8, R8, R3, R3 ;  /* 0x0000000308087224 */ /* 0x000fca00078e0203 */
[----:B------:R-:W-:-:S07]  /*26c10*/  VIMNMX R2, R2, R8, PT ;  /* 0x0000000802027248 */ /* 0x000fce0003fe0100 */
.L_x_1836:
[----:B------:R-:W1:Y:S01]  /*26c20*/  @P1 LDC R5, c[0x0][0x44c] ;  /* 0x00011300ff051b82 */ /* 0x000e620000000800 */
[----:B------:R-:W-:Y:S01]  /*26c30*/  VIADD R2, R2, 0x3f ;  /* 0x0000003f02027836 */ /* 0x000fe20000000000 */
[----:B------:R-:W-:Y:S01]  /*26c40*/  ULDC UR4, c[0x0][0x9dc] ;  /* 0x0002770000047ab9 */ /* 0x000fe20000000800 */
[----:B------:R-:W-:Y:S02]  /*26c50*/  IMAD.MOV.U32 R4, RZ, RZ, R12 ;  /* 0x000000ffff047224 */ /* 0x000fe400078e000c */
[----:B------:R-:W-:-:S03]  /*26c60*/  IMAD.IADD R20, R6, 0x1, -R15 ;  /* 0x0000000106147824 */ /* 0x000fc600078e0a0f */
[----:B------:R-:W2:Y:S01]  /*26c70*/  @P1 LDC R7, c[0x0][0x450] ;  /* 0x00011400ff071b82 */ /* 0x000ea20000000800 */
[----:B-1----:R-:W-:-:S05]  /*26c80*/  @P1 IMAD.HI.U32 R5, R12, R5, RZ ;  /* 0x000000050c051227 */ /* 0x002fca00078e00ff */
[----:B--2---:R-:W-:Y:S02]  /*26c90*/  @P1 SHF.R.U32.HI R4, RZ, R7, R5 ;  /* 0x00000007ff041219 */ /* 0x004fe40000011605 */
[----:B------:R-:W-:-:S03]  /*26ca0*/  SHF.R.S32.HI R7, RZ, 0x1f, R2 ;  /* 0x0000001fff077819 */ /* 0x000fc60000011402 */
[----:B------:R-:W-:Y:S01]  /*26cb0*/  IMAD.IADD R6, R20, 0x1, R4 ;  /* 0x0000000114067824 */ /* 0x000fe200078e0204 */
[----:B------:R-:W-:-:S03]  /*26cc0*/  LEA.HI R7, R7, R2, RZ, 0x6 ;  /* 0x0000000207077211 */ /* 0x000fc600078f30ff */
[----:B------:R-:W-:Y:S01]  /*26cd0*/  VIADD R2, R6, -UR4 ;  /* 0x8000000406027c36 */ /* 0x000fe20008000000 */
[----:B------:R-:W-:-:S04]  /*26ce0*/  SHF.R.S32.HI R7, RZ, 0x6, R7 ;  /* 0x00000006ff077819 */ /* 0x000fc80000011407 */
[----:B------:R-:W-:Y:S01]  /*26cf0*/  VIMNMX R7, R11, R7, PT ;  /* 0x000000070b077248 */ /* 0x000fe20003fe0100 */
[----:B------:R-:W-:Y:S06]  /*26d00*/  @!P3 BRA `(.L_x_1840) ;  /* 0x000000000044b947 */ /* 0x000fec0003800000 */
[----:B------:R-:W-:Y:S01]  /*26d10*/  ISETP.GT.AND P0, PT, R6, -0x1, PT ;  /* 0xffffffff0600780c */ /* 0x000fe20003f04270 */
[----:B------:R-:W-:-:S12]  /*26d20*/  BSSY B0, `(.L_x_1841) ;  /* 0x000000d000007945 */ /* 0x000fd80003800000 */
        /* <DEDUP_REMOVED lines=8> */
.L_x_1842:
[----:B------:R-:W-:-:S13]  /*26db0*/  ISETP.NE.AND P0, PT, R3, 0x1, PT ;  /* 0x000000010300780c */ /* 0x000fda0003f05270 */
[----:B------:R-:W1:Y:S02]  /*26dc0*/  @P0 LDC.64 R4, c[0x0][0x9e8] ;  /* 0x00027a00ff040b82 */ /* 0x000e640000000a00 */
[----:B-1----:R-:W-:-:S05]  /*26dd0*/  @P0 IMAD.HI.U32 R4, R6, R4, RZ ;  /* 0x0000000406040227 */ /* 0x002fca00078e00ff */
[----:B------:R-:W-:-:S07]  /*26de0*/  @P0 SHF.R.U32.HI R6, RZ, R5, R4 ;  /* 0x00000005ff060219 */ /* 0x000fce0000011604 */
.L_x_1843:
[----:B------:R-:W-:Y:S05]  /*26df0*/  BSYNC B0 ;  /* 0x0000000000007941 */ /* 0x000fea0003800000 */
.L_x_1841:
[----:B------:R-:W-:-:S05]  /*26e00*/  IMAD R3, R6, R3, RZ ;  /* 0x0000000306037224 */ /* 0x000fca00078e02ff */
[----:B------:R-:W-:-:S07]  /*26e10*/  VIMNMX R2, R2, R3, !PT ;  /* 0x0000000302027248 */ /* 0x000fce0007fe0100 */
.L_x_1840:
[----:B------:R-:W-:Y:S01]  /*26e20*/  SHF.R.S32.HI R4, RZ, 0x1f, R2 ;  /* 0x0000001fff047819 */ /* 0x000fe20000011402 */
[----:B------:R-:W-:Y:S01]  /*26e30*/  BSSY B0, `(.L_x_1844) ;  /* 0x0000028000007945 */ /* 0x000fe20003800000 */
[----:B------:R-:W-:Y:S02]  /*26e40*/  LOP3.LUT R12, R17, 0xff, RZ, 0xc0, !PT ;  /* 0x000000ff110c7812 */ /* 0x000fe400078ec0ff */
[----:B------:R-:W-:Y:S01]  /*26e50*/  LEA.HI R4, R4, R2, RZ, 0x6 ;  /* 0x0000000204047211 */ /* 0x000fe200078f30ff */
[----:B------:R-:W-:Y:S01]  /*26e60*/  IMAD.MOV.U32 R2, RZ, RZ, RZ ;  /* 0x000000ffff027224 */ /* 0x000fe200078e00ff */
[----:B------:R-:W-:Y:S01]  /*26e70*/  SHF.R.U32.HI R17, RZ, 0x10, R17 ;  /* 0x00000010ff117819 */ /* 0x000fe20000011611 */
[----:B------:R1:W-:Y:S01]  /*26e80*/  STL [R1+0x54], R12 ;  /* 0x0000540c01007387 */ /* 0x0003e20000100800 */
[----:B------:R-:W-:-:S04]  /*26e90*/  SHF.R.S32.HI R4, RZ, 0x6, R4 ;  /* 0x00000006ff047819 */ /* 0x000fc80000011404 */
[----:B------:R-:W-:-:S04]  /*26ea0*/  VIMNMX R4, RZ, R4, !PT ;  /* 0x00000004ff047248 */ /* 0x000fc80007fe0100 */
[----:B------:R-:W-:-:S13]  /*26eb0*/  ISETP.GT.AND P0, PT, R7, R4, PT ;  /* 0x000000040700720c */ /* 0x000fda0003f04270 */
[----:B-1----:R-:W-:Y:S05]  /*26ec0*/  @!P0 BRA `(.L_x_1845) ;  /* 0x0000000000788947 */ /* 0x002fea0003800000 */
[----:B------:R-:W-:Y:S01]  /*26ed0*/  ISETP.NE.AND P0, PT, R17, RZ, PT ;  /* 0x000000ff1100720c */ /* 0x000fe20003f05270 */
[----:B------:R-:W-:-:S03]  /*26ee0*/  ULDC UR4, c[0x0][0x9f0] ;  /* 0x00027c0000047ab9 */ /* 0x000fc60000000800 */
[----:B------:R-:W-:-:S04]  /*26ef0*/  SEL R5, R17, UR4, P0 ;  /* 0x0000000411057c07 */ /* 0x000fc80008000000 */
[----:B------:R-:W-:Y:S02]  /*26f00*/  IABS R6, R5 ;  /* 0x0000000500067213 */ /* 0x000fe40000000000 */
[----:B------:R-:W-:Y:S02]  /*26f10*/  IADD3 R8, R5, -0x1, R7 ;  /* 0xffffffff05087810 */ /* 0x000fe40007ffe007 */
[----:B------:R-:W1:Y:S03]  /*26f20*/  I2F.RP R2, R6 ;  /* 0x0000000600027306 */ /* 0x000e660000209400 */
[----:B------:R-:W-:-:S05]  /*26f30*/  IMAD.IADD R8, R8, 0x1, -R4 ;  /* 0x0000000108087824 */ /* 0x000fca00078e0a04 */
        /* <DEDUP_REMOVED lines=10> */
[----:B------:R-:W-:-:S03]  /*26fe0*/  IABS R3, R8 ;  /* 0x0000000800037213 */ /* 0x000fc60000000000 */
        /* <DEDUP_REMOVED lines=12> */
.L_x_1845:
[----:B------:R-:W-:Y:S05]  /*270b0*/  BSYNC B0 ;  /* 0x0000000000007941 */ /* 0x000fea0003800000 */
.L_x_1844:
[-C--:B------:R-:W-:Y:S01]  /*270c0*/  IMAD R4, R12, R2.reuse, R4 ;  /* 0x000000020c047224 */ /* 0x080fe200078e0204 */
[----:B------:R-:W-:Y:S03]  /*270d0*/  BSSY B0, `(.L_x_1846) ;  /* 0x00001a0000007945 */ /* 0x000fe60003800000 */
[C---:B------:R-:W-:Y:S01]  /*270e0*/  IMAD R3, R4.reuse, 0x40, -R9 ;  /* 0x0000004004037824 */ /* 0x040fe200078e0a09 */
[----:B------:R-:W-:-:S04]  /*270f0*/  VIADDMNMX R2, R4, R2, R7, PT ;  /* 0x0000000204027246 */ /* 0x000fc80003800107 */
[----:B------:R-:W-:Y:S01]  /*27100*/  VIMNMX R3, RZ, R3, !PT ;  /* 0x00000003ff037248 */ /* 0x000fe20007fe0100 */
[----:B------:R-:W-:-:S05]  /*27110*/  IMAD R2, R2, 0x40, -R9 ;  /* 0x0000004002027824 */ /* 0x000fca00078e0a09 */
[----:B------:R-:W-:-:S04]  /*27120*/  VIMNMX R2, R2, R10, PT ;  /* 0x0000000a02027248 */ /* 0x000fc80003fe0100 */
[----:B------:R-:W-:Y:S02]  /*27130*/  ISETP.GT.AND P0, PT, R2, R3, PT ;  /* 0x000000030200720c */ /* 0x000fe40003f04270 */
[----:B------:R-:W-:-:S11]  /*27140*/  SHF.R.U32.HI R3, RZ, 0x6, R3 ;  /* 0x00000006ff037819 */ /* 0x000fd60000011603 */
[----:B------:R-:W-:-:S05]  /*27150*/  @P0 VIADD R2, R2, 0x3f ;  /* 0x0000003f02020836 */ /* 0x000fca0000000000 */
[----:B------:R-:W-:-:S04]  /*27160*/  @P0 SHF.R.S32.HI R4, RZ, 0x1f, R2 ;  /* 0x0000001fff040819 */ /* 0x000fc80000011402 */
[----:B------:R-:W-:Y:S01]  /*27170*/  @P0 LEA.HI R2, R4, R2, RZ, 0x6 ;  /* 0x0000000204020211 */ /* 0x000fe200078f30ff */
[----:B------:R-:W-:-:S03]  /*27180*/  IMAD.MOV.U32 R4, RZ, RZ, R3 ;  /* 0x000000ffff047224 */ /* 0x000fc600078e0003 */
[----:B------:R-:W-:Y:S02]  /*27190*/  @P0 SHF.R.S32.HI R4, RZ, 0x6, R2 ;  /* 0x00000006ff040819 */ /* 0x000fe40000011402 */
        /* <DEDUP_REMOVED lines=10> */
.L_x_2076:
[----:B--2---:R-:W-:Y:S02]  /*27240*/  ISETP.NE.AND P0, PT, R14, RZ, PT ;  /* 0x000000ff0e00720c */ /* 0x004fe40003f05270 */
[----:B------:R-:W-:-:S11]  /*27250*/  PLOP3.LUT P6, PT, PT, PT, PT, 0x8, 0x0 ;  /* 0x000000000000781c */ /* 0x000fd60003fce170 */
[----:B------:R-:W-:Y:S05]  /*27260*/  @P0 BRA `(.L_x_1849) ;  /* 0x00000000000c0947 */ /* 0x000fea0003800000 */
[----:B------:R-:W-:-:S03]  /*27270*/  UMOV UR4, 0xffffffff ;  /* 0xffffffff00047882 */ /* 0x000fc60000000000 */
[----:B------:R-:W-:Y:S05]  /*27280*/  BRA.DIV UR4, `(.L_x_1850) ;  /* 0x00000096045c7947 */ /* 0x000fea000b800000 */
[----:B------:R-:W-:-:S13]  /*27290*/  ELECT P6, URZ, PT ;  /* 0x00000000003f782f */ /* 0x000fda00038c0000 */
.L_x_1849:
        /* <DEDUP_REMOVED lines=9> */
.L_x_2079:
[----:B------:R-:W-:Y:S05]  /*27330*/  BSYNC B1 ;  /* 0x0000000000017941 */ /* 0x000fea0003800000 */
.L_x_1851:
        /* <DEDUP_REMOVED lines=12> */
.L_x_2080:
[----:B------:R-:W-:Y:S05]  /*27400*/  BSYNC B2 ;  /* 0x0000000000027941 */ /* 0x000fea0003800000 */
.L_x_1855:
        /* <DEDUP_REMOVED lines=9> */
.L_x_1858:
[----:B------:R-:W-:Y:S05]  /*274a0*/  BSYNC B2 ;  /* 0x0000000000027941 */ /* 0x000fea0003800000 */
.L_x_1857:
        /* <DEDUP_REMOVED lines=11> */
[----:B------:R-:W-:Y:S02]  /*27560*/  IMAD.SHL.U32 R11, R5, 0x4000, RZ ;  /* 0x00004000050b7824 */ /* 0x000fe400078e00ff */
[----:B------:R-:W-:Y:S02]  /*27570*/  VIADD R5, R7, 0x30890 ;  /* 0x0003089007057836 */ /* 0x000fe40000000000 */
[----:B------:R-:W-:-:S07]  /*27580*/  VIADD R8, R9, 0x20400 ;  /* 0x0002040009087836 */ /* 0x000fce0000000000 */
.L_x_1859:
        /* <DEDUP_REMOVED lines=12> */
[----:B------:R-:W-:Y:S01]  /*27650*/  UMOV UR6, 0x0 ;  /* 0x0000000000067882 */ /* 0x000fe20000000000 */
[----:B------:R-:W-:Y:S02]  /*27660*/  UMOV UR7, 0x12f00000 ;  /* 0x12f0000000077882 */ /* 0x000fe40000000000 */
[----:B------:R-:W-:Y:S01]  /*27670*/  R2UR UR10, R8 ;  /* 0x00000000080a72ca */ /* 0x000fe200000e0000 */
[----:B------:R-:W-:-:S14]  /*27680*/  VIADD R8, R9, 0x22400 ;  /* 0x0002240009087836 */ /* 0x000fdc0000000000 */
.L_x_1860:
        /* <DEDUP_REMOVED lines=16> */
.L_x_1861:
        /* <DEDUP_REMOVED lines=16> */
.L_x_1862:
        /* <DEDUP_REMOVED lines=13> */
.L_x_2081:
[----:B------:R-:W-:Y:S05]  /*27960*/  BSYNC B2 ;  /* 0x0000000000027941 */ /* 0x000fea0003800000 */
.L_x_1863:
        /* <DEDUP_REMOVED lines=11> */
.L_x_1866:
[----:B------:R-:W-:Y:S05]  /*27a20*/  BSYNC B2 ;  /* 0x0000000000027941 */ /* 0x000fea0003800000 */
.L_x_1865:
[----:B------:R-:W-:Y:S01]  /*27a30*/  R2UR UR10, R14 ;  /* 0x000000000e0a72ca */ /* 0x000fe200000e0000 */
[----:B------:R-:W-:Y:S01]  /*27a40*/  IMAD R5, R11, 0x2, R18 ;  /* 0x000000020b057824 */ /* 0x000fe200078e0212 */
[----:B------:R-:W-:Y:S01]  /*27a50*/  R2UR UR6, R12 ;  /* 0x000000000c0672ca */ /* 0x000fe200000e0000 */
[----:B------:R-:W-:Y:S01]  /*27a60*/  UIADD3 UR4, UP0, UR36, 0x670, URZ ;  /* 0x0000067024047890 */ /* 0x000fe2000ff1e03f */
[----:B------:R-:W-:Y:S01]  /*27a70*/  R2UR UR7, R13 ;  /* 0x000000000d0772ca */ /* 0x000fe200000e0000 */
[----:B0-2---:R-:W-:Y:S01]  /*27a80*/  VIADD R7, R7, 0x308b0 ;  /* 0x000308b007077836 */ /* 0x005fe20000000000 */
[----:B------:R-:W-:Y:S01]  /*27a90*/  PLOP3.LUT P0, PT, PT, PT, PT, 0x80, 0x0 ;  /* 0x000000000000781c */ /* 0x000fe20003f0f070 */
[----:B------:R-:W-:Y:S01]  /*27aa0*/  VIADD R8, R5, 0x400 ;  /* 0x0000040005087836 */ /* 0x000fe20000000000 */
[----:B------:R-:W-:-:S12]  /*27ab0*/  UIADD3.X UR5, URZ, UR37, URZ, UP0, !UPT ;  /* 0x000000253f057290 */ /* 0x000fd800087fe43f */
.L_x_1867:
        /* <DEDUP_REMOVED lines=11> */
[----:B------:R-:W-:Y:S01]  /*27b70*/  R2UR UR6, R12 ;  /* 0x000000000c0672ca */ /* 0x000fe200000e0000 */
[----:B------:R-:W-:Y:S01]  /*27b80*/  VIADD R8, R5, 0x2400 ;  /* 0x0000240005087836 */ /* 0x000fe20000000000 */
[----:B------:R-:W-:Y:S02]  /*27b90*/  R2UR UR7, R13 ;  /* 0x000000000d0772ca */ /* 0x000fe400000e0000 */
[----:B------:R-:W-:Y:S02]  /*27ba0*/  R2UR UR10, R9 ;  /* 0x00000000090a72ca */ /* 0x000fe400000e0000 */
[----:B------:R-:W-:-:S13]  /*27bb0*/  PLOP3.LUT P0, PT, PT, PT, PT, 0x80, 0x0 ;  /* 0x000000000000781c */ /* 0x000fda0003f0f070 */
.L_x_1868:
        /* <DEDUP_REMOVED lines=16> */
.L_x_1869:
        /* <DEDUP_REMOVED lines=15> */
.L_x_1870:
        /* <DEDUP_REMOVED lines=10> */
.L_x_1854:
[----:B------:R-:W-:Y:S05]  /*27e50*/  BSYNC B1 ;  /* 0x0000000000017941 */ /* 0x000fea0003800000 */
.L_x_1853:
[----:B------:R-:W1:Y:S04]  /*27e60*/  LDL.LU R9, [R1+0x18] ;  /* 0x0000180001097983 */ /* 0x000e680000300800 */
[----:B------:R-:W2:Y:S01]  /*27e70*/  LDL.LU R8, [R1+0x1c] ;  /* 0x00001c0001087983 */ /* 0x000ea20000300800 */
[----:B------:R-:W-:Y:S01]  /*27e80*/  PLOP3.LUT P0, PT, PT, PT, PT, 0x8, 0x0 ;  /* 0x000000000000781c */ /* 0x000fe20003f0e170 */
[----:B-1----:R-:W-:Y:S02]  /*27e90*/  VIADD R5, R9, 0x1 ;  /* 0x0000000109057836 */ /* 0x002fe40000000000 */
[----:B------:R-:W-:-:S03]  /*27ea0*/  VIADD R9, R4, 0xfffffffe ;  /* 0xfffffffe04097836 */ /* 0x000fc60000000000 */
[----:B------:R-:W-:Y:S02]  /*27eb0*/  ISETP.NE.AND P1, PT, R5, 0x2, PT ;  /* 0x000000020500780c */ /* 0x000fe40003f25270 */
[----:B------:R-:W-:Y:S02]  /*27ec0*/  ISETP.GE.AND P2, PT, R9, R3, PT ;  /* 0x000000030900720c */ /* 0x000fe40003f46270 */
[----:B------:R-:W-:-:S04]  /*27ed0*/  SEL R4, RZ, 0x1, P1 ;  /* 0x00000001ff047807 */ /* 0x000fc80000800000 */
[----:B--2---:R-:W-:Y:S02]  /*27ee0*/  LOP3.LUT R8, R8, R4, RZ, 0x3c, !PT ;  /* 0x0000000408087212 */ /* 0x004fe400078e3cff */
[----:B------:R-:W-:-:S05]  /*27ef0*/  SEL R4, R5, RZ, P1 ;  /* 0x000000ff05047207 */ /* 0x000fca0000800000 */
[----:B------:R1:W-:Y:S04]  /*27f00*/  STL [R1+0x18], R4 ;  /* 0x0000180401007387 */ /* 0x0003e80000100800 */
[----:B------:R1:W-:Y:S01]  /*27f10*/  STL [R1+0x1c], R8 ;  /* 0x00001c0801007387 */ /* 0x0003e20000100800 */
[----:B------:R-:W-:Y:S05]  /*27f20*/  @!P2 BRA `(.L_x_1847) ;  /* 0x0000000800e8a947 */ /* 0x000fea0003800000 */
.L_x_1889:
        /* <DEDUP_REMOVED lines=13> */
.L_x_2082:
[----:B------:R-:W-:Y:S05]  /*28000*/  BSYNC B2 ;  /* 0x0000000000027941 */ /* 0x000fea0003800000 */
.L_x_1873:
        /* <DEDUP_REMOVED lines=9> */
.L_x_1876:
[----:B------:R-:W-:Y:S05]  /*280a0*/  BSYNC B2 ;  /* 0x0000000000027941 */ /* 0x000fea0003800000 */
.L_x_1875:
[----:B------:R-:W2:Y:S01]  /*280b0*/  LDL R4, [R1+0x18] ;  /* 0x0000180001047983 */ /* 0x000ea20000100800 */
[----:B------:R-:W-:Y:S01]  /*280c0*/  IMAD.MOV.U32 R12, RZ, RZ, RZ ;  /* 0x000000ffff0c7224 */ /* 0x000fe200078e00ff */
        /* <DEDUP_REMOVED lines=10> */
.L_x_1877:
        /* <DEDUP_REMOVED lines=10> */
[----:B0-----:R-:W-:Y:S01]  /*28210*/  IMAD.MOV.U32 R15, RZ, RZ, 0x40 ;  /* 0x00000040ff0f7424 */ /* 0x001fe200078e00ff */
[----:B------:R-:W-:Y:S01]  /*28220*/  PLOP3.LUT P1, PT, PT, PT, PT, 0x80, 0x0 ;  /* 0x000000000000781c */ /* 0x000fe20003f2f070 */
[----:B------:R-:W-:Y:S01]  /*28230*/  VIADD R10, R6, 0x22400 ;  /* 0x00022400060a7836 */ /* 0x000fe20000000000 */
[----:B------:R-:W-:Y:S01]  /*28240*/  UMOV UR6, 0x0 ;  /* 0x0000000000067882 */ /* 0x000fe20000000000 */
[----:B------:R-:W-:Y:S01]  /*28250*/  UMOV UR7, 0x12f00000 ;  /* 0x12f0000000077882 */ /* 0x000fe20000000000 */
[----:B------:R-:W-:-:S15]  /*28260*/  R2UR UR10, R15 ;  /* 0x000000000f0a72ca */ /* 0x000fde00000e0000 */
.L_x_1878:
        /* <DEDUP_REMOVED lines=16> */
.L_x_1879:
        /* <DEDUP_REMOVED lines=16> */
.L_x_1880:
        /* <DEDUP_REMOVED lines=13> */
.L_x_2083:
[----:B------:R-:W-:Y:S05]  /*28540*/  BSYNC B2 ;  /* 0x0000000000027941 */ /* 0x000fea0003800000 */
.L_x_1881:
[----:B------:R-:W-:Y:S01]  /*28550*/  BSSY B2, `(.L_x_1883) ;  /* 0x000000b000027945 */ /* 0x000fe20003800000 */
[----:B------:R-:W-:Y:S02]  /*28560*/  IMAD.MOV.U32 R10, RZ, RZ, 0x0 ;  /* 0x00000000ff0a7424 */ /* 0x000fe400078e00ff */
[----:B------:R-:W-:Y:S01]  /*28570*/  IMAD.MOV.U32 R11, RZ, RZ, 0x12f00000 ;  /* 0x12f00000ff0b7424 */ /* 0x000fe200078e00ff */
[----:B------:R-:W-:Y:S06]  /*28580*/  @P2 BRA `(.L_x_1884) ;  /* 0x00000000001c2947 */ /* 0x000fec0003800000 */
[----:B01----:R-:W0:Y:S01]  /*28590*/  S2R R7, SR_TID.X ;  /* 0x0000000000077919 */ /* 0x003e220000002100 */
[----:B------:R-:W-:-:S04]  /*285a0*/  IMAD.MOV.U32 R4, RZ, RZ, 0x8000 ;  /* 0x00008000ff047424 */ /* 0x000fc800078e00ff */
[----:B------:R2:W-:Y:S01]  /*285b0*/  SYNCS.ARRIVE.TRANS64 RZ, [R8+URZ+0x308b0], R4 ;  /* 0x0308b00408ff79a7 */ /* 0x0005e2000800003f */
[----:B0-----:R-:W-:-:S04]  /*285c0*/  LOP3.LUT R7, R7, 0x1f, RZ, 0xc0, !PT ;  /* 0x0000001f07077812 */ /* 0x001fc800078ec0ff */
[----:B------:R-:W-:-:S13]  /*285d0*/  ISETP.NE.AND P1, PT, R7, RZ, PT ;  /* 0x000000ff0700720c */ /* 0x000fda0003f25270 */
[----:B--2---:R-:W-:Y:S05]  /*285e0*/  @!P1 BRA `(.L_x_1884) ;  /* 0x0000000000049947 */ /* 0x004fea0003800000 */
[----:B------:R-:W-:Y:S01]  /*285f0*/  BPT.TRAP 0x1 ;  /* 0x000000040000795c */ /* 0x000fe20000300000 */
.L_x_1884:
[----:B------:R-:W-:Y:S05]  /*28600*/  BSYNC B2 ;  /* 0x0000000000027941 */ /* 0x000fea0003800000 */
.L_x_1883:
        /* <DEDUP_REMOVED lines=8> */
.L_x_1885:
        /* <DEDUP_REMOVED lines=15> */
.L_x_1886:
        /* <DEDUP_REMOVED lines=15> */
.L_x_1887:
        /* <DEDUP_REMOVED lines=15> */
.L_x_1888:
        /* <DEDUP_REMOVED lines=10> */
.L_x_1872:
[----:B------:R-:W-:Y:S05]  /*28a00*/  BSYNC B1 ;  /* 0x0000000000017941 */ /* 0x000fea0003800000 */
.L_x_1871:
        /* <DEDUP_REMOVED lines=12> */
.L_x_1847:
[----:B------:R-:W-:Y:S05]  /*28ad0*/  BSYNC B0 ;  /* 0x0000000000007941 */ /* 0x000fea0003800000 */
.L_x_1846:
[----:B--2---:R-:W2:Y:S01]  /*28ae0*/  LDL R7, [R1+0x30] ;  /* 0x0000300001077983 */ /* 0x004ea20000100800 */
[----:B------:R-:W3:Y:S01]  /*28af0*/  LDC R0, c[0x0][0x448] ;  /* 0x00011200ff007b82 */ /* 0x000ee20000000800 */
[----:B------:R-:W-:Y:S07]  /*28b00*/  @!P0 WARPSYNC.ALL ;  /* 0x0000000000008948 */ /* 0x000fee0003800000 */
[----:B------:R-:W-:Y:S01]  /*28b10*/  @!P0 BAR.SYNC.DEFER_BLOCKING 0xc, 0x180 ;  /* 0x0306000000008b1d */ /* 0x000fe20000010000 */
[----:B---3--:R-:W-:-:S13]  /*28b20*/  ISETP.NE.AND P1, PT, R0, 0x1, PT ;  /* 0x000000010000780c */ /* 0x008fda0003f25270 */
[----:B------:R-:W3:Y:S08]  /*28b30*/  @P1 LDC R0, c[0x0][0x44c] ;  /* 0x00011300ff001b82 */ /* 0x000ef00000000800 */
[----:B------:R-:W4:Y:S01]  /*28b40*/  @P1 LDC R3, c[0x0][0x450] ;  /* 0x00011400ff031b82 */ /* 0x000f220000000800 */
[----:B--2---:R-:W-:-:S04]  /*28b50*/  VIADD R2, R7, 0x7f ;  /* 0x0000007f07027836 */ /* 0x004fc80000000000 */
[----:B---3--:R-:W-:-:S05]  /*28b60*/  @P1 IMAD.HI.U32 R0, R2, R0, RZ ;  /* 0x0000000002001227 */ /* 0x008fca00078e00ff */
[----:B----4-:R-:W-:-:S05]  /*28b70*/  @P1 SHF.R.U32.HI R2, RZ, R3, R0 ;  /* 0x00000003ff021219 */ /* 0x010fca0000011600 */
[----:B------:R-:W-:Y:S02]  /*28b80*/  IMAD.IADD R0, R21, 0x1, R2 ;  /* 0x0000000115007824 */ /* 0x000fe400078e0202 */
[----:B------:R-:W2:Y:S02]  /*28b90*/  LDC.64 R2, c[0x0][0x9e0] ;  /* 0x00027800ff027b82 */ /* 0x000ea40000000a00 */
[----:B--2---:R-:W-:Y:S01]  /*28ba0*/  ISETP.GE.AND P2, PT, R3, 0x1, PT ;  /* 0x000000010300780c */ /* 0x004fe20003f46270 */
[----:B------:R-:W-:-:S12]  /*28bb0*/  IMAD.IADD R2, R0, 0x1, R2 ;  /* 0x0000000100027824 */ /* 0x000fd800078e0202 */
[----:B------:R-:W-:Y:S05]  /*28bc0*/  @!P2 BRA `(.L_x_1890) ;  /* 0x000000000048a947 */ /* 0x000fea0003800000 */
[C---:B------:R-:W-:Y:S01]  /*28bd0*/  ISETP.GT.AND P0, PT, R0.reuse, RZ, PT ;  /* 0x000000ff0000720c */ /* 0x040fe20003f04270 */
[----:B------:R-:W-:Y:S01]  /*28be0*/  BSSY B0, `(.L_x_1891) ;  /* 0x000000e000007945 */ /* 0x000fe20003800000 */
[----:B------:R-:W-:-:S11]  /*28bf0*/  VIADD R6, R0, 0xffffffff ;  /* 0xffffffff00067836 */ /* 0x000fd60000000000 */
[----:B------:R-:W-:Y:S05]  /*28c00*/  @P0 BRA `(.L_x_1892) ;  /* 0x00000000001c0947 */ /* 0x000fea0003800000 */
[----:B------:R-:W-:Y:S01]  /*28c10*/  ISETP.NE.AND P0, PT, R3, 0x1, PT ;  /* 0x000000010300780c */ /* 0x000fe20003f05270 */
[----:B------:R-:W-:-:S12]  /*28c20*/  IMAD.MOV R0, RZ, RZ, -R0 ;  /* 0x000000ffff007224 */ /* 0x000fd800078e0a00 */
[----:B-1----:R-:W1:Y:S02]  /*28c30*/  @P0 LDC.64 R4, c[0x0][0x9e8] ;  /* 0x00027a00ff040b82 */ /* 0x002e640000000a00 */
[----:B-1----:R-:W-:-:S05]  /*28c40*/  @P0 IMAD.HI.U32 R4, R0, R4, RZ ;  /* 0x0000000400040227 */ /* 0x002fca00078e00ff */
[----:B------:R-:W-:-:S04]  /*28c50*/  @P0 SHF.R.U32.HI R0, RZ, R5, R4 ;  /* 0x00000005ff000219 */ /* 0x000fc80000011604 */
[----:B------:R-:W-:Y:S01]  /*28c60*/  LOP3.LUT R6, RZ, R0, RZ, 0x33, !PT ;  /* 0x00000000ff067212 */ /* 0x000fe200078e33ff */
[----:B------:R-:W-:Y:S06]  /*28c70*/  BRA `(.L_x_1893) ;  /* 0x0000000000107947 */ /* 0x000fec0003800000 */
.L_x_1892:
[----:B------:R-:W-:-:S13]  /*28c80*/  ISETP.NE.AND P0, PT, R3, 0x1, PT ;  /* 0x000000010300780c */ /* 0x000fda0003f05270 */
[----:B-1----:R-:W1:Y:S02]  /*28c90*/  @P0 LDC.64 R4, c[0x0][0x9e8] ;  /* 0x00027a00ff040b82 */ /* 0x002e640000000a00 */
[----:B-1----:R-:W-:-:S05]  /*28ca0*/  @P0 IMAD.HI.U32 R4, R6, R4, RZ ;  /* 0x0000000406040227 */ /* 0x002fca00078e00ff */
[----:B------:R-:W-:-:S07]  /*28cb0*/  @P0 SHF.R.U32.HI R6, RZ, R5, R4 ;  /* 0x00000005ff060219 */ /* 0x000fce0000011604 */
.L_x_1893:
[----:B------:R-:W-:Y:S05]  /*28cc0*/  BSYNC B0 ;  /* 0x0000000000007941 */ /* 0x000fea0003800000 */
.L_x_1891:
[----:B------:R-:W-:-:S05]  /*28cd0*/  IMAD R6, R6, R3, R3 ;  /* 0x0000000306067224 */ /* 0x000fca00078e0203 */
[----:B------:R-:W-:-:S07]  /*28ce0*/  VIMNMX R2, R2, R6, PT ;  /* 0x0000000602027248 */ /* 0x000fce0003fe0100 */
.L_x_1890:
[----:B------:R-:W2:Y:S01]  /*28cf0*/  LDL R6, [R1+0x5c] ;  /* 0x00005c0001067983 */ /* 0x000ea20000100800 */
[----:B-1----:R-:W1:Y:S01]  /*28d00*/  @P1 LDC R4, c[0x0][0x44c] ;  /* 0x00011300ff041b82 */ /* 0x002e620000000800 */
[----:B------:R-:W-:Y:S01]  /*28d10*/  IMAD.MOV.U32 R0, RZ, RZ, R7 ;  /* 0x000000ffff007224 */ /* 0x000fe200078e0007 */
[----:B------:R-:W-:-:S06]  /*28d20*/  ULDC UR4, c[0x0][0x9dc] ;  /* 0x0002770000047ab9 */ /* 0x000fcc0000000800 */
[----:B------:R-:W3:Y:S01]  /*28d30*/  @P1 LDC R5, c[0x0][0x450] ;  /* 0x00011400ff051b82 */ /* 0x000ee20000000800 */
[----:B-1----:R-:W-:-:S05]  /*28d40*/  @P1 IMAD.HI.U32 R4, R7, R4, RZ ;  /* 0x0000000407041227 */ /* 0x002fca00078e00ff */
[----:B---3--:R-:W-:Y:S01]  /*28d50*/  @P1 SHF.R.U32.HI R0, RZ, R5, R4 ;  /* 0x00000005ff001219 */ /* 0x008fe20000011604 */
[----:B------:R-:W-:-:S04]  /*28d60*/  VIADD R4, R2, 0x3f ;  /* 0x0000003f02047836 */ /* 0x000fc80000000000 */
[----:B------:R-:W-:Y:S01]  /*28d70*/  IMAD.IADD R2, R20, 0x1, R0 ;  /* 0x0000000114027824 */ /* 0x000fe200078e0200 */
[----:B------:R-:W-:-:S04]  /*28d80*/  SHF.R.S32.HI R0, RZ, 0x1f, R4 ;  /* 0x0000001fff007819 */ /* 0x000fc80000011404 */
[----:B------:R-:W-:-:S04]  /*28d90*/  LEA.HI R0, R0, R4, RZ, 0x6 ;  /* 0x0000000400007211 */ /* 0x000fc800078f30ff */
[----:B------:R-:W-:Y:S01]  /*28da0*/  SHF.R.S32.HI R7, RZ, 0x6, R0 ;  /* 0x00000006ff077819 */ /* 0x000fe20000011400 */
[----:B------:R-:W-:-:S04]  /*28db0*/  VIADD R0, R2, -UR4 ;  /* 0x8000000402007c36 */ /* 0x000fc80008000000 */
[----:B------:R1:W-:Y:S01]  /*28dc0*/  STL [R1+0x60], R7 ;  /* 0x0000600701007387 */ /* 0x0003e20000100800 */
[----:B--2---:R-:W-:Y:S01]  /*28dd0*/  VIMNMX R6, R6, R7, PT ;  /* 0x0000000706067248 */ /* 0x004fe20003fe0100 */
[----:B-1----:R-:W-:Y:S06]  /*28de0*/  @!P2 BRA `(.L_x_1894) ;  /* 0x000000000044a947 */ /* 0x002fec0003800000 */
        /* <DEDUP_REMOVED lines=10> */
.L_x_1896:
[----:B------:R-:W-:-:S13]  /*28e90*/  ISETP.NE.AND P0, PT, R3, 0x1, PT ;  /* 0x000000010300780c */ /* 0x000fda0003f05270 */
[----:B------:R-:W1:Y:S02]  /*28ea0*/  @P0 LDC.64 R4, c[0x0][0x9e8] ;  /* 0x00027a00ff040b82 */ /* 0x000e640000000a00 */
[----:B-1----:R-:W-:-:S05]  /*28eb0*/  @P0 IMAD.HI.U32 R4, R2, R4, RZ ;  /* 0x0000000402040227 */ /* 0x002fca00078e00ff */
[----:B------:R-:W-:-:S07]  /*28ec0*/  @P0 SHF.R.U32.HI R2, RZ, R5, R4 ;  /* 0x00000005ff020219 */ /* 0x000fce0000011604 */
.L_x_1897:
[----:B------:R-:W-:Y:S05]  /*28ed0*/  BSYNC B0 ;  /* 0x0000000000007941 */ /* 0x000fea0003800000 */
.L_x_1895:
[----:B------:R-:W-:-:S05]  /*28ee0*/  IMAD R2, R2, R3, RZ ;  /* 0x0000000302027224 */ /* 0x000fca00078e02ff */
[----:B------:R-:W-:-:S07]  /*28ef0*/  VIMNMX R0, R0, R2, !PT ;  /* 0x0000000200007248 */ /* 0x000fce0007fe0100 */
.L_x_1894:
[----:B------:R-:W-:Y:S01]  /*28f00*/  SHF.R.S32.HI R2, RZ, 0x1f, R0 ;  /* 0x0000001fff027819 */ /* 0x000fe20000011400 */
[----:B------:R-:W-:Y:S01]  /*28f10*/  BSSY B0, `(.L_x_1898) ;  /* 0x0000026000007945 */ /* 0x000fe20003800000 */
[----:B------:R-:W-:Y:S02]  /*28f20*/  ISETP.NE.AND P1, PT, R17, RZ, PT ;  /* 0x000000ff1100720c */ /* 0x000fe40003f25270 */
[----:B------:R-:W-:-:S04]  /*28f30*/  LEA.HI R2, R2, R0, RZ, 0x6 ;  /* 0x0000000002027211 */ /* 0x000fc800078f30ff */
[----:B------:R-:W-:-:S04]  /*28f40*/  SHF.R.S32.HI R2, RZ, 0x6, R2 ;  /* 0x00000006ff027819 */ /* 0x000fc80000011402 */
[----:B------:R-:W-:-:S03]  /*28f50*/  VIMNMX R8, RZ, R2, !PT ;  /* 0x00000002ff087248 */ /* 0x000fc60007fe0100 */
[----:B------:R-:W1:Y:S01]  /*28f60*/  @!P1 LDC R17, c[0x0][0x9f0] ;  /* 0x00027c00ff119b82 */ /* 0x000e620000000800 */
[----:B------:R-:W-:Y:S01]  /*28f70*/  ISETP.GT.AND P0, PT, R6, R8, PT ;  /* 0x000000080600720c */ /* 0x000fe20003f04270 */
[----:B------:R2:W-:Y:S04]  /*28f80*/  STL [R1+0x38], R8 ;  /* 0x0000380801007387 */ /* 0x0005e80000100800 */
[----:B------:R2:W-:Y:S08]  /*28f90*/  STL [R1+0x40], RZ ;  /* 0x000040ff01007387 */ /* 0x0005f00000100800 */
[----:B--2---:R-:W-:Y:S05]  /*28fa0*/  @!P0 BRA `(.L_x_1899) ;  /* 0x0000000000708947 */ /* 0x004fea0003800000 */
[----:B-1----:R-:W-:-:S04]  /*28fb0*/  IABS R0, R17 ;  /* 0x0000001100007213 */ /* 0x002fc80000000000 */
[----:B------:R-:W1:Y:S08]  /*28fc0*/  I2F.RP R2, R0 ;  /* 0x0000000000027306 */ /* 0x000e700000209400 */
[----:B-1----:R-:W1:Y:S02]  /*28fd0*/  MUFU.RCP R2, R2 ;  /* 0x0000000200027308 */ /* 0x002e640000001000 */
[----:B-1----:R-:W-:-:S06]  /*28fe0*/  VIADD R2, R2, 0xffffffe ;  /* 0x0ffffffe02027836 */ /* 0x002fcc0000000000 */
[----:B------:R-:W1:Y:S02]  /*28ff0*/  F2I.FTZ.U32.TRUNC.NTZ R3, R2 ;  /* 0x0000000200037305 */ /* 0x000e64000021f000 */
[----:B-1----:R-:W-:-:S04]  /*29000*/  IMAD.MOV R2, RZ, RZ, -R3 ;  /* 0x000000ffff027224 */ /* 0x002fc800078e0a03 */
[----:B------:R-:W-:Y:S02]  /*29010*/  IMAD R4, R2, R0, RZ ;  /* 0x0000000002047224 */ /* 0x000fe400078e02ff */
[----:B------:R-:W-:-:S04]  /*29020*/  IMAD.MOV.U32 R2, RZ, RZ, RZ ;  /* 0x000000ffff027224 */ /* 0x000fc800078e00ff */
[----:B------:R-:W-:Y:S01]  /*29030*/  IMAD.HI.U32 R7, R3, R4, R2 ;  /* 0x0000000403077227 */ /* 0x000fe200078e0002 */
[----:B------:R-:W-:Y:S02]  /*29040*/  IADD3 R4, R17, -0x1, R6 ;  /* 0xffffffff11047810 */ /* 0x000fe40007ffe006 */
[----:B------:R-:W-:-:S03]  /*29050*/  IABS R2, R17 ;  /* 0x0000001100027213 */ /* 0x000fc60000000000 */
[----:B------:R-:W-:Y:S02]  /*29060*/  IMAD.IADD R4, R4, 0x1, -R8 ;  /* 0x0000000104047824 */ /* 0x000fe400078e0a08 */
[----:B------:R-:W-:-:S03]  /*29070*/  IMAD.MOV R2, RZ, RZ, -R2 ;  /* 0x000000ffff027224 */ /* 0x000fc600078e0a02 */
[----:B------:R-:W-:Y:S01]  /*29080*/  IABS R3, R4 ;  /* 0x0000000400037213 */ /* 0x000fe20000000000 */
[----:B------:R-:W-:Y:S01]  /*29090*/  IMAD.MOV.U32 R5, RZ, RZ, R2 ;  /* 0x000000ffff057224 */ /* 0x000fe200078e0002 */
        /* <DEDUP_REMOVED lines=13> */
.L_x_1899:
[----:B------:R-:W-:Y:S05]  /*29170*/  BSYNC B0 ;  /* 0x0000000000007941 */ /* 0x000fea0003800000 */
.L_x_1898:
[----:B------:R-:W3:Y:S04]  /*29180*/  LDL R0, [R1+0x40] ;  /* 0x0000400001007983 */ /* 0x000ee80000100800 */
[----:B--2---:R-:W3:Y:S01]  /*29190*/  LDL R2, [R1+0x54] ;  /* 0x0000540001027983 */ /* 0x004ee20000100800 */
[----:B------:R-:W-:Y:S01]  /*291a0*/  BSSY B7, `(.L_x_1900) ;  /* 0x00004ce000077945 */ /* 0x000fe20003800000 */
[----:B---3--:R-:W-:-:S05]  /*291b0*/  IMAD R2, R2, R0, R8 ;  /* 0x0000000002027224 */ /* 0x008fca00078e0208 */
[----:B------:R-:W-:Y:S01]  /*291c0*/  VIADDMNMX R0, R2, R0, R6, PT ;  /* 0x0000000002007246 */ /* 0x000fe20003800106 */
[----:B------:R2:W-:Y:S03]  /*291d0*/  STL [R1+0x2c], R2 ;  /* 0x00002c0201007387 */ /* 0x0005e60000100800 */
[----:B------:R-:W-:Y:S01]  /*291e0*/  ISETP.GT.AND P0, PT, R0, R2, PT ;  /* 0x000000020000720c */ /* 0x000fe20003f04270 */
[----:B------:R2:W-:-:S12]  /*291f0*/  STL [R1+0x44], R0 ;  /* 0x0000440001007387 */ /* 0x0005d80000100800 */
[----:B--2---:R-:W-:Y:S05]  /*29200*/  @P0 BRA `(.L_x_1901) ;  /* 0x00000000004c0947 */ /* 0x004fea0003800000 */
[----:B------:R-:W2:Y:S02]  /*29210*/  S2R R0, SR_TID.X ;  /* 0x0000000000007919 */ /* 0x000ea40000002100 */
[----:B--2---:R-:W-:-:S04]  /*29220*/  LOP3.LUT R0, R0, 0x7f, RZ, 0xc0, !PT ;  /* 0x0000007f00007812 */ /* 0x004fc800078ec0ff */
[----:B------:R-:W-:-:S13]  /*29230*/  ISETP.NE.AND P0, PT, R0, RZ, PT ;  /* 0x000000ff0000720c */ /* 0x000fda0003f05270 */
[----:B------:R-:W-:Y:S05]  /*29240*/  @P0 BRA `(.L_x_1902) ;  /* 0x0000004c000c0947 */ /* 0x000fea0003800000 */
[----:B------:R-:W2:Y:S01]  /*29250*/  S2R R3, SR_LANEID ;  /* 0x0000000000037919 */ /* 0x000ea20000000000 */
[----:B------:R-:W-:Y:S01]  /*29260*/  VOTEU.ANY UR4, UPT, PT ;  /* 0x0000000000047886 */ /* 0x000fe200038e0100 */
[----:B------:R-:W3:Y:S01]  /*29270*/  LDC.64 R4, c[0x0][0xc60] ;  /* 0x00031800ff047b82 */ /* 0x000ee20000000a00 */
[----:B------:R-:W2:Y:S01]  /*29280*/  FLO.U32 R0, UR4 ;  /* 0x0000000400007d00 */ /* 0x000ea200080e0000 */
[----:B------:R-:W-:-:S07]  /*29290*/  ULDC.64 UR6, c[0x0][0x208] ;  /* 0x0000820000067ab9 */ /* 0x000fce0000000a00 */
[----:B------:R-:W3:Y:S01]  /*292a0*/  POPC R2, UR4 ;  /* 0x0000000400027d09 */ /* 0x000ee20008000000 */
[----:B--2---:R-:W-:-:S13]  /*292b0*/  ISETP.EQ.U32.AND P0, PT, R0, R3, PT ;  /* 0x000000030000720c */ /* 0x004fda0003f02070 */
[----:B---3--:R-:W2:Y:S01]  /*292c0*/  @P0 ATOMG.E.ADD.STRONG.GPU PT, R5, desc[UR6][R4.64], R2 ;  /* 0x00000002040509a8 */ /* 0x008ea200081ee1c6 */
[----:B------:R-:W3:Y:S02]  /*292d0*/  S2R R3, SR_LTMASK ;  /* 0x0000000000037919 */ /* 0x000ee40000003900 */
[----:B---3--:R-:W-:-:S06]  /*292e0*/  LOP3.LUT R3, R3, UR4, RZ, 0xc0, !PT ;  /* 0x0000000403037c12 */ /* 0x008fcc000f8ec0ff */
[----:B------:R-:W3:Y:S01]  /*292f0*/  POPC R3, R3 ;  /* 0x0000000300037309 */ /* 0x000ee20000000000 */
[----:B--2---:R-:W3:Y:S02]  /*29300*/  SHFL.IDX PT, R0, R5, R0, 0x1f ;  /* 0x00001f0005007589 */ /* 0x004ee400000e0000 */
[----:B---3--:R-:W-:-:S05]  /*29310*/  IADD3 R0, R0, UR38, R3 ;  /* 0x0000002600007c10 */ /* 0x008fca000fffe003 */
[----:B------:R3:W-:Y:S01]  /*29320*/  STL [R1], R0 ;  /* 0x0000000001007387 */ /* 0x0007e20000100800 */
[----:B------:R-:W-:Y:S05]  /*29330*/  BRA `(.L_x_1902) ;  /* 0x0000004800d07947 */ /* 0x000fea0003800000 */
.L_x_1901:
        /* <DEDUP_REMOVED lines=19> */
[----:B012---:R-:W-:Y:S05]  /*29470*/  CALL.ABS.NOINC R2 ;  /* 0x0000000002007343 */ /* 0x007fea0003c00000 */
.L_x_1904:
[----:B------:R-:W-:Y:S05]  /*29480*/  BSYNC B6 ;  /* 0x0000000000067941 */ /* 0x000fea0003800000 */
.L_x_1903:
[----:B------:R-:W-:Y:S01]  /*29490*/  VIADD R0, R18, 0x400 ;  /* 0x0000040012007836 */ /* 0x000fe20000000000 */
[----:B------:R-:W-:Y:S04]  /*294a0*/  BSSY B6, `(.L_x_1905) ;  /* 0x0000022000067945 */ /* 0x000fe80003800000 */
[----:B------:R-:W-:-:S13]  /*294b0*/  LOP3.LUT P0, RZ, R0, 0x3ff, RZ, 0xc0, !PT ;  /* 0x000003ff00ff7812 */ /* 0x000fda000780c0ff */
[----:B------:R-:W-:Y:S05]  /*294c0*/  @!P0 BRA `(.L_x_1906) ;  /* 0x00000000007c8947 */ /* 0x000fea0003800000 */
[----:B-1----:R-:W-:Y:S01]  /*294d0*/  MOV R17, 0x0 ;  /* 0x0000000000117802 */ /* 0x002fe20000000f00 */
        /* <DEDUP_REMOVED lines=12> */
[----:B-1----:R-:W-:-:S07]  /*295a0*/  IMAD.MOV.U32 R13, RZ, RZ, RZ ;  /* 0x000000ffff0d7224 */ /* 0x002fce00078e00ff */
[----:B------:R-:W-:-:S07]  /*295b0*/  LEPC R20, `(.L_x_1907) ;  /* 0x000000001014794e */ /* 0x000fce0000000000 */
[----:B0-2---:R-:W-:Y:S05]  /*295c0*/  CALL.ABS.NOINC R2 ;  /* 0x0000000002007343 */ /* 0x005fea0003c00000 */
.L_x_1907:
        /* <DEDUP_REMOVED lines=15> */
.L_x_1906:
[----:B------:R-:W-:Y:S05]  /*296c0*/  BSYNC B6 ;  /* 0x0000000000067941 */ /* 0x000fea0003800000 */
.L_x_1905:
[----:B------:R-:W2:Y:S01]  /*296d0*/  LDL R0, [R1+0xc] ;  /* 0x00000c0001007983 */ /* 0x000ea20000100800 */
[----:B------:R-:W-:Y:S02]  /*296e0*/  ULDC.64 UR4, c[0x0][0x9f8] ;  /* 0x00027e0000047ab9 */ /* 0x000fe40000000a00 */
[----:B------:R-:W-:Y:S01]  /*296f0*/  ISETP.NE.U32.AND P0, PT, RZ, UR4, PT ;  /* 0x00000004ff007c0c */ /* 0x000fe2000bf05070 */
[----:B-1----:R-:W3:Y:S01]  /*29700*/  LDL R17, [R1+0x44] ;  /* 0x0000440001117983 */ /* 0x002ee20000100800 */
[----:B------:R-:W-:Y:S02]  /*29710*/  ULDC.64 UR6, c[0x0][0x208] ;  /* 0x0000820000067ab9 */ /* 0x000fe40000000a00 */
[----:B------:R-:W-:Y:S01]  /*29720*/  ISETP.NE.AND.EX P0, PT, RZ, UR5, PT, P0 ;  /* 0x00000005ff007c0c */ /* 0x000fe2000bf05300 */
[----:B------:R-:W-:-:S12]  /*29730*/  ULDC.64 UR4, c[0x0][0xa08] ;  /* 0x0002820000047ab9 */ /* 0x000fd80000000a00 */
[----:B------:R-:W1:Y:S01]  /*29740*/  @P0 LDC.64 R2, c[0x0][0x9f8] ;  /* 0x00027e00ff020b82 */ /* 0x000e620000000a00 */
[----:B--2---:R-:W-:Y:S02]  /*29750*/  IMAD.MOV.U32 R7, RZ, RZ, R0 ;  /* 0x000000ffff077224 */ /* 0x004fe400078e0000 */
[----:B-1----:R-:W-:-:S05]  /*29760*/  @P0 IMAD.WIDE R2, R0, 0x4, R2 ;  /* 0x0000000400020825 */ /* 0x002fca00078e0202 */
[----:B------:R1:W2:Y:S01]  /*29770*/  @P0 LDG.E R7, desc[UR6][R2.64] ;  /* 0x0000000602070981 */ /* 0x0002a2000c1e1900 */
[----:B---3--:R-:W-:Y:S01]  /*29780*/  VIADD R0, R17, 0xffffffff ;  /* 0xffffffff11007836 */ /* 0x008fe20000000000 */
[----:B-1----:R-:W1:Y:S02]  /*29790*/  LDC.64 R2, c[0x0][0x418] ;  /* 0x00010600ff027b82 */ /* 0x002e640000000a00 */
[----:B-1----:R-:W-:Y:S01]  /*297a0*/  LOP3.LUT P0, RZ, R2, UR4, RZ, 0xfc, !PT ;  /* 0x0000000402ff7c12 */ /* 0x002fe2000f80fcff */
[----:B------:R-:W-:-:S03]  /*297b0*/  UMOV UR4, 0xffffffff ;  /* 0xffffffff00047882 */ /* 0x000fc60000000000 */
[----:B------:R-:W-:Y:S02]  /*297c0*/  LOP3.LUT P0, RZ, R3, UR5, RZ, 0xfc, P0 ;  /* 0x0000000503ff7c12 */ /* 0x000fe4000800fcff */
[----:B--2---:R-:W-:Y:S01]  /*297d0*/  SHF.R.S32.HI R8, RZ, 0x1f, R7 ;  /* 0x0000001fff087819 */ /* 0x004fe20000011407 */
[----:B------:R1:W-:Y:S01]  /*297e0*/  STL [R1+0x8], R7 ;  /* 0x0000080701007387 */ /* 0x0003e20000100800 */
[----:B------:R-:W-:-:S03]  /*297f0*/  SEL R17, R7, RZ, !P0 ;  /* 0x000000ff07117207 */ /* 0x000fc60004000000 */
[----:B------:R1:W-:Y:S01]  /*29800*/  STL [R1+0x24], R8 ;  /* 0x0000240801007387 */ /* 0x0003e20000100800 */
[----:B------:R-:W-:Y:S05]  /*29810*/  BRA.DIV UR4, `(.L_x_1908) ;  /* 0x00000072047c7947 */ /* 0x000fea000b800000 */
[----:B------:R-:W2:Y:S02]  /*29820*/  S2R R4, SR_TID.X ;  /* 0x0000000000047919 */ /* 0x000ea40000002100 */
[----:B--2---:R-:W-:-:S04]  /*29830*/  SHF.R.U32.HI R4, RZ, 0x5, R4 ;  /* 0x00000005ff047819 */ /* 0x004fc80000011604 */
[----:B------:R-:W-:-:S05]  /*29840*/  LOP3.LUT R4, R4, 0x3, RZ, 0xc0, !PT ;  /* 0x0000000304047812 */ /* 0x000fca00078ec0ff */
[----:B------:R2:W3:Y:S02]  /*29850*/  SHFL.IDX PT, R14, R4, RZ, 0x1f ;  /* 0x00001fff040e7589 */ /* 0x0004e400000e0000 */
.L_x_2086:
[----:B--2---:R-:W2:Y:S01]  /*29860*/  LDL.LU R4, [R1+0x20] ;  /* 0x0000200001047983 */ /* 0x004ea20000300800 */
[----:B------:R-:W-:Y:S02]  /*29870*/  PLOP3.LUT P1, PT, PT, PT, PT, 0x8, 0x0 ;  /* 0x000000000000781c */ /* 0x000fe40003f2e170 */
[----:B---3--:R-:W-:Y:S01]  /*29880*/  ISETP.NE.AND P0, PT, R14, RZ, PT ;  /* 0x000000ff0e00720c */ /* 0x008fe20003f05270 */
[----:B------:R3:W-:Y:S01]  /*29890*/  STL [R1+0x4], R0 ;  /* 0x0000040001007387 */ /* 0x0007e20000100800 */
[----:B--2---:R-:W-:-:S09]  /*298a0*/  LOP3.LUT R4, R4, 0xfffffffe, RZ, 0xc0, !PT ;  /* 0xfffffffe04047812 */ /* 0x004fd200078ec0ff */
[----:B------:R-:W-:-:S05]  /*298b0*/  @P1 LOP3.LUT R4, R4, 0x1, RZ, 0xfc, !PT ;  /* 0x0000000104041812 */ /* 0x000fca00078efcff */
[----:B------:R3:W-:Y:S01]  /*298c0*/  STL [R1+0x20], R4 ;  /* 0x0000200401007387 */ /* 0x0007e20000100800 */
[----:B------:R-:W-:Y:S05]  /*298d0*/  @P0 BRA `(.L_x_1909) ;  /* 0x00000004004c0947 */ /* 0x000fea0003800000 */
[----:B------:R-:W-:-:S03]  /*298e0*/  UMOV UR4, 0xffffffff ;  /* 0xffffffff00047882 */ /* 0x000fc60000000000 */
[----:B------:R-:W-:Y:S05]  /*298f0*/  BRA.DIV UR4, `(.L_x_1910) ;  /* 0x0000007204787947 */ /* 0x000fea000b800000 */
[----:B------:R-:W-:-:S13]  /*29900*/  ELECT P6, URZ, PT ;  /* 0x00000000003f782f */ /* 0x000fda00038c0000 */
.L_x_2089:
        /* <DEDUP_REMOVED lines=8> */
[----:B---3--:R-:W-:Y:S01]  /*29990*/  IMAD.MOV.U32 R0, RZ, RZ, R9 ;  /* 0x000000ffff007224 */ /* 0x008fe200078e0009 */
        /* <DEDUP_REMOVED lines=16> */
.L_x_1911:
[----:B--2---:R-:W2:Y:S01]  /*29aa0*/  LDL R2, [R1+0x10] ;  /* 0x0000100001027983 */ /* 0x004ea20000100800 */
[----:B---3--:R-:W-:Y:S01]  /*29ab0*/  IMAD R0, R19, 0x8, R18 ;  /* 0x0000000813007824 */ /* 0x008fe200078e0212 */
[----:B--2---:R-:W-:-:S04]  /*29ac0*/  SHF.L.U32 R2, R2, 0x1f, RZ ;  /* 0x0000001f02027819 */ /* 0x004fc800000006ff */
[----:B------:R-:W2:Y:S02]  /*29ad0*/  SYNCS.PHASECHK.TRANS64.TRYWAIT P0, [R0+URZ+0x30840], R2 ;  /* 0x03084002000075a7 */ /* 0x000ea4000800017f */
[----:B--2---:R-:W-:Y:S05]  /*29ae0*/  @!P0 BRA `(.L_x_1912) ;  /* 0x00000070001c8947 */ /* 0x004fea0003800000 */
.L_x_2090:
        /* <DEDUP_REMOVED lines=11> */
.L_x_1913:
[----:B--2---:R-:W2:Y:S04]  /*29ba0*/  LDL R2, [R1+0x14] ;  /* 0x0000140001027983 */ /* 0x004ea80000100800 */
        /* <DEDUP_REMOVED lines=23> */
[----:B---3--:R-:W-:Y:S01]  /*29d20*/  UMOV UR8, UR15 ;  /* 0x0000000f00087c82 */ /* 0x008fe20008000000 */
[----:B------:R-:W-:Y:S01]  /*29d30*/  UMOV UR10, UR17 ;  /* 0x00000011000a7c82 */ /* 0x000fe20008000000 */
[----:B------:R-:W-:Y:S01]  /*29d40*/  UMOV UR15, 0x80 ;  /* 0x00000080000f7882 */ /* 0x000fe20000000000 */
[----:B------:R3:W-:Y:S02]  /*29d50*/  UTMALDG.4D [UR8], [UR4], desc[UR6] ;  /* 0x00000608040075b4 */ /* 0x0007e40008019000 */
[----:B---3--:R-:W-:Y:S01]  /*29d60*/  UMOV UR8, UR16 ;  /* 0x0000001000087c82 */ /* 0x008fe20008000000 */
[----:B------:R-:W-:Y:S01]  /*29d70*/  UMOV UR10, UR15 ;  /* 0x0000000f000a7c82 */ /* 0x000fe20008000000 */
[----:B------:R-:W-:Y:S01]  /*29d80*/  UMOV UR15, 0xc0 ;  /* 0x000000c0000f7882 */ /* 0x000fe20000000000 */
[----:B------:R3:W-:Y:S02]  /*29d90*/  UTMALDG.4D [UR8], [UR4], desc[UR6] ;  /* 0x00000608040075b4 */ /* 0x0007e40008019000 */
[----:B---3--:R-:W-:Y:S01]  /*29da0*/  UMOV UR8, UR14 ;  /* 0x0000000e00087c82 */ /* 0x008fe20008000000 */
[----:B------:R-:W-:-:S02]  /*29db0*/  UMOV UR10, UR15 ;  /* 0x0000000f000a7c82 */ /* 0x000fc40008000000 */
[----:B------:R4:W-:Y:S01]  /*29dc0*/  UTMALDG.4D [UR8], [UR4], desc[UR6] ;  /* 0x00000608040075b4 */ /* 0x0009e20008019000 */
[----:B--2---:R-:W-:-:S04]  /*29dd0*/  LOP3.LUT R2, R2, 0xfffffffe, RZ, 0xc0, !PT ;  /* 0xfffffffe02027812 */ /* 0x004fc800078ec0ff */
[----:B------:R-:W-:-:S05]  /*29de0*/  @P0 LOP3.LUT R2, R2, 0x1, RZ, 0xfc, !PT ;  /* 0x0000000102020812 */ /* 0x000fca00078efcff */
[----:B------:R4:W-:Y:S01]  /*29df0*/  STL [R1+0x20], R2 ;  /* 0x0000200201007387 */ /* 0x0009e20000100800 */
[----:B------:R-:W-:Y:S01]  /*29e00*/  NOP ;  /* 0x0000000000007918 */ /* 0x000fe20000000000 */
.L_x_1909:
[----:B------:R-:W3:Y:S01]  /*29e10*/  LDL.LU R3, [R1+0x48] ;  /* 0x0000480001037983 */ /* 0x000ee20000300800 */
[----:B------:R-:W-:Y:S05]  /*29e20*/  WARPSYNC.ALL ;  /* 0x0000000000007948 */ /* 0x000fea0003800000 */
[----:B----4-:R-:W-:Y:S01]  /*29e30*/  ULDC.64 UR4, c[0x0][0x298] ;  /* 0x0000a60000047ab9 */ /* 0x010fe20000000a00 */
[----:B------:R-:W-:Y:S01]  /*29e40*/  BSSY B6, `(.L_x_1914) ;  /* 0x000001c000067945 */ /* 0x000fe20003800000 */
[----:B------:R-:W-:Y:S01]  /*29e50*/  BAR.SYNC.DEFER_BLOCKING 0x8, 0x180 ;  /* 0x0206000000007b1d */ /* 0x000fe20000010000 */
[----:B---3--:R-:W-:Y:S01]  /*29e60*/  SHF.R.S32.HI R0, RZ, 0x1f, R3 ;  /* 0x0000001fff007819 */ /* 0x008fe20000011403 */
        /* <DEDUP_REMOVED lines=13> */
[----:B--2---:R-:W-:Y:S02]  /*29f40*/  IMAD.U32 R4, RZ, RZ, UR4 ;  /* 0x00000004ff047e24 */ /* 0x004fe4000f8e00ff */
[----:B------:R-:W2:Y:S01]  /*29f50*/  LDC.64 R2, c[0x4][R2] ;  /* 0x0100000002027b82 */ /* 0x000ea20000000a00 */
[----:B------:R-:W-:Y:S02]  /*29f60*/  IMAD.U32 R5, RZ, RZ, UR5 ;  /* 0x00000005ff057e24 */ /* 0x000fe4000f8e00ff */
[----:B------:R-:W-:Y:S02]  /*29f70*/  IMAD.U32 R6, RZ, RZ, UR6 ;  /* 0x00000006ff067e24 */ /* 0x000fe4000f8e00ff */
[----:B-1----:R-:W-:-:S02]  /*29f80*/  IMAD.U32 R7, RZ, RZ, UR7 ;  /* 0x00000007ff077e24 */ /* 0x002fc4000f8e00ff */
[----:B------:R-:W-:Y:S02]  /*29f90*/  IMAD.U32 R10, RZ, RZ, UR8 ;  /* 0x00000008ff0a7e24 */ /* 0x000fe4000f8e00ff */
[----:B------:R-:W-:Y:S02]  /*29fa0*/  IMAD.U32 R11, RZ, RZ, UR9 ;  /* 0x00000009ff0b7e24 */ /* 0x000fe4000f8e00ff */
[----:B------:R-:W-:Y:S02]  /*29fb0*/  IMAD.MOV.U32 R8, RZ, RZ, 0x70 ;  /* 0x00000070ff087424 */ /* 0x000fe400078e00ff */
[----:B------:R-:W-:Y:S02]  /*29fc0*/  IMAD.MOV.U32 R12, RZ, RZ, 0x1 ;  /* 0x00000001ff0c7424 */ /* 0x000fe400078e00ff */
[----:B------:R-:W-:-:S07]  /*29fd0*/  IMAD.MOV.U32 R13, RZ, RZ, RZ ;  /* 0x000000ffff0d7224 */ /* 0x000fce00078e00ff */
[----:B------:R-:W-:-:S07]  /*29fe0*/  LEPC R20, `(.L_x_1915) ;  /* 0x000000001014794e */ /* 0x000fce0000000000 */
[----:B0-2---:R-:W-:Y:S05]  /*29ff0*/  CALL.ABS.NOINC R2 ;  /* 0x0000000002007343 */ /* 0x005fea0003c00000 */
.L_x_1915:
[----:B------:R-:W-:Y:S05]  /*2a000*/  BSYNC B6 ;  /* 0x0000000000067941 */ /* 0x000fea0003800000 */
.L_x_1914:
[----:B--2---:R-:W2:Y:S01]  /*2a010*/  LDL.LU R0, [R1+0x50] ;  /* 0x0000500001007983 */ /* 0x004ea20000300800 */
[----:B------:R-:W-:Y:S01]  /*2a020*/  ULDC.64 UR6, c[0x0][0xa00] ;  /* 0x0002800000067ab9 */ /* 0x000fe20000000a00 */
[----:B-1----:R-:W1:Y:S01]  /*2a030*/  LDC R7, c[0x0][0x448] ;  /* 0x00011200ff077b82 */ /* 0x002e620000000800 */
[----:B------:R-:W-:Y:S01]  /*2a040*/  ULDC.64 UR4, c[0x0][0x2d8] ;  /* 0x0000b60000047ab9 */ /* 0x000fe20000000a00 */
[----:B------:R-:W2:Y:S04]  /*2a050*/  LDL.LU.64 R2, [R1+0x48] ;  /* 0x0000480001027983 */ /* 0x000ea80000300a00 */
[----:B------:R-:W3:Y:S04]  /*2a060*/  LDL R5, [R1+0xc] ;  /* 0x00000c0001057983 */ /* 0x000ee80000100800 */
[----:B------:R-:W4:Y:S01]  /*2a070*/  LDL R8, [R1+0x30] ;  /* 0x0000300001087983 */ /* 0x000f220000100800 */
[----:B------:R-:W-:-:S04]  /*2a080*/  ISETP.NE.U32.AND P0, PT, RZ, UR6, PT ;  /* 0x00000006ff007c0c */ /* 0x000fc8000bf05070 */
[----:B------:R-:W-:Y:S01]  /*2a090*/  ISETP.NE.AND.EX P0, PT, RZ, UR7, PT, P0 ;  /* 0x00000007ff007c0c */ /* 0x000fe2000bf05300 */
[----:B------:R-:W0:Y:S02]  /*2a0a0*/  S2R R9, SR_TID.X ;  /* 0x0000000000097919 */ /* 0x000e240000002100 */
[----:B0-----:R-:W-:Y:S02]  /*2a0b0*/  IMAD.SHL.U32 R9, R9, 0x10, RZ ;  /* 0x0000001009097824 */ /* 0x001fe400078e00ff */
[----:B--2---:R-:W-:Y:S01]  /*2a0c0*/  IMAD.MOV.U32 R3, RZ, RZ, R0 ;  /* 0x000000ffff037224 */ /* 0x004fe200078e0000 */
[----:B---3--:R-:W-:-:S04]  /*2a0d0*/  SHF.R.S32.HI R0, RZ, 0x1f, R5 ;  /* 0x0000001fff007819 */ /* 0x008fc80000011405 */
[----:B------:R-:W-:Y:S02]  /*2a0e0*/  SEL R4, R0, RZ, !P0 ;  /* 0x000000ff00047207 */ /* 0x000fe40004000000 */
[----:B------:R-:W-:Y:S02]  /*2a0f0*/  SEL R0, R5, RZ, !P0 ;  /* 0x000000ff05007207 */ /* 0x000fe40004000000 */
[----:B------:R-:W0:Y:S01]  /*2a100*/  S2R R5, SR_TID.X ;  /* 0x0000000000057919 */ /* 0x000e220000002100 */
[----:B-1----:R-:W-:Y:S01]  /*2a110*/  ISETP.NE.AND P0, PT, R7, 0x1, PT ;  /* 0x000000010700780c */ /* 0x002fe20003f05270 */
[----:B------:R-:W-:-:S04]  /*2a120*/  IMAD.WIDE.U32 R2, R16, UR4, R2 ;  /* 0x0000000410027c25 */ /* 0x000fc8000f8e0002 */
[----:B------:R-:W-:Y:S01]  /*2a130*/  IMAD R3, R16, UR5, R3 ;  /* 0x0000000510037c24 */ /* 0x000fe2000f8e0203 */
[----:B------:R-:W-:-:S07]  /*2a140*/  ULDC.64 UR4, c[0x0][0x2e0] ;  /* 0x0000b80000047ab9 */ /* 0x000fce0000000a00 */
[----:B------:R-:W1:Y:S01]  /*2a150*/  @P0 LDC R6, c[0x0][0x450] ;  /* 0x00011400ff060b82 */ /* 0x000e620000000800 */
[----:B0-----:R-:W-:-:S04]  /*2a160*/  LOP3.LUT R5, R5, 0x7f, RZ, 0xc0, !PT ;  /* 0x0000007f05057812 */ /* 0x001fc800078ec0ff */
[----:B------:R-:W-:-:S04]  /*2a170*/  SHF.R.U32.HI R5, RZ, 0x3, R5 ;  /* 0x00000003ff057819 */ /* 0x000fc80000011605 */
[----:B------:R-:W-:Y:S02]  /*2a180*/  LOP3.LUT R9, R5, 0x70, R9, 0xf8, !PT ;  /* 0x0000007005097812 */ /* 0x000fe400078ef809 */
[----:B------:R-:W0:Y:S01]  /*2a190*/  @P0 LDC R5, c[0x0][0x44c] ;  /* 0x00011300ff050b82 */ /* 0x000e220000000800 */
[----:B------:R-:W-:Y:S02]  /*2a1a0*/  IMAD R4, R4, UR4, RZ ;  /* 0x0000000404047c24 */ /* 0x000fe4000f8e02ff */
[----:B------:R-:W-:-:S04]  /*2a1b0*/  IMAD.WIDE.U32 R2, R0, UR4, R2 ;  /* 0x0000000400027c25 */ /* 0x000fc8000f8e0002 */
[----:B------:R-:W-:Y:S01]  /*2a1c0*/  IMAD R0, R0, UR5, R4 ;  /* 0x0000000500007c24 */ /* 0x000fe2000f8e0204 */
[----:B------:R-:W-:Y:S01]  /*2a1d0*/  ULDC.64 UR4, c[0x0][0x2d0] ;  /* 0x0000b40000047ab9 */ /* 0x000fe20000000a00 */
[----:B----4-:R-:W-:Y:S02]  /*2a1e0*/  IMAD.IADD R4, R9, 0x1, R8 ;  /* 0x0000000109047824 */ /* 0x010fe400078e0208 */
[----:B------:R-:W2:Y:S01]  /*2a1f0*/  S2R R9, SR_TID.X ;  /* 0x0000000000097919 */ /* 0x000ea20000002100 */
[----:B------:R-:W-:Y:S02]  /*2a200*/  IMAD.IADD R3, R3, 0x1, R0 ;  /* 0x0000000103037824 */ /* 0x000fe400078e0200 */
[----:B------:R-:W-:Y:S02]  /*2a210*/  IMAD.MOV.U32 R0, RZ, RZ, R4 ;  /* 0x000000ffff007224 */ /* 0x000fe400078e0004 */
[----:B0-----:R-:W-:-:S05]  /*2a220*/  @P0 IMAD.HI.U32 R5, R4, R5, RZ ;  /* 0x0000000504050227 */ /* 0x001fca00078e00ff */
[----:B-1----:R-:W-:-:S05]  /*2a230*/  @P0 SHF.R.U32.HI R0, RZ, R6, R5 ;  /* 0x00000006ff000219 */ /* 0x002fca0000011605 */
        /* <DEDUP_REMOVED lines=127> */
.L_x_2107:
        /* <DEDUP_REMOVED lines=14> */
.L_x_1918:
[----:B------:R-:W-:Y:S05]  /*2ab10*/  BSYNC B0 ;  /* 0x0000000000007941 */ /* 0x000fea0003800000 */
.L_x_1917:
[----:B------:R-:W-:Y:S01]  /*2ab20*/  NOP ;  /* 0x0000000000007918 */ /* 0x000fe20000000000 */
[----:B------:R-:W-:Y:S01]  /*2ab30*/  PLOP3.LUT P0, PT, PT, PT, PT, 0x80, 0x0 ;  /* 0x000000000000781c */ /* 0x000fe20003f0f070 */
[----:B------:R-:W-:-:S12]  /*2ab40*/  VIADD R11, R18, 0x30800 ;  /* 0x00030800120b7836 */ /* 0x000fd80000000000 */
.L_x_1919:
        /* <DEDUP_REMOVED lines=18> */
.L_x_2108:
[----:B------:R-:W-:Y:S05]  /*2ac70*/  BSYNC B0 ;  /* 0x0000000000007941 */ /* 0x000fea0003800000 */
.L_x_1920:
[----:B------:R-:W3:Y:S04]  /*2ac80*/  LDL R2, [R1+0x44] ;  /* 0x0000440001027983 */ /* 0x000ee80000100800 */
[----:B0-----:R-:W4:Y:S01]  /*2ac90*/  LDL R4, [R1+0x2c] ;  /* 0x00002c0001047983 */ /* 0x001f220000100800 */
[----:B------:R-:W-:Y:S01]  /*2aca0*/  BSSY B0, `(.L_x_1922) ;  /* 0x00002a8000007945 */ /* 0x000fe20003800000 */
[----:B---3--:R-:W-:-:S05]  /*2acb0*/  VIADD R0, R2, 0xfffffffe ;  /* 0xfffffffe02007836 */ /* 0x008fca0000000000 */
[----:B----4-:R-:W-:-:S13]  /*2acc0*/  ISETP.GE.AND P0, PT, R0, R4, PT ;  /* 0x000000040000720c */ /* 0x010fda0003f06270 */
[----:B------:R-:W-:Y:S05]  /*2acd0*/  @!P0 BRA `(.L_x_1923) ;  /* 0x0000002800908947 */ /* 0x000fea0003800000 */
[----:B--2---:R-:W2:Y:S04]  /*2ace0*/  LDL.LU R3, [R1+0x54] ;  /* 0x0000540001037983 */ /* 0x004ea80000300800 */
[----:B------:R-:W3:Y:S04]  /*2acf0*/  LDL.LU R7, [R1+0x40] ;  /* 0x0000400001077983 */ /* 0x000ee80000300800 */
[----:B------:R-:W4:Y:S04]  /*2ad00*/  LDL.LU R2, [R1+0x60] ;  /* 0x0000600001027983 */ /* 0x000f280000300800 */
[----:B------:R-:W5:Y:S04]  /*2ad10*/  LDL.LU R6, [R1+0x38] ;  /* 0x0000380001067983 */ /* 0x000f680000300800 */
[----:B-1----:R-:W5:Y:S01]  /*2ad20*/  LDL.LU R5, [R1+0x5c] ;  /* 0x00005c0001057983 */ /* 0x002f620000300800 */
[----:B------:R-:W-:Y:S01]  /*2ad30*/  LOP3.LUT R10, RZ, R4, RZ, 0x33, !PT ;  /* 0x00000004ff0a7212 */ /* 0x000fe200078e33ff */
[----:B------:R-:W-:Y:S01]  /*2ad40*/  BSSY B2, `(.L_x_1924) ;  /* 0x00000e9000027945 */ /* 0x000fe20003800000 */
[----:B--2---:R-:W-:-:S04]  /*2ad50*/  VIADD R3, R3, 0x1 ;  /* 0x0000000103037836 */ /* 0x004fc80000000000 */
[----:B---3--:R-:W-:Y:S01]  /*2ad60*/  IMAD R3, R3, R7, RZ ;  /* 0x0000000703037224 */ /* 0x008fe200078e02ff */
[----:B----4-:R-:W-:-:S04]  /*2ad70*/  LOP3.LUT R2, RZ, R2, RZ, 0x33, !PT ;  /* 0x00000002ff027212 */ /* 0x010fc800078e33ff */
        /* <DEDUP_REMOVED lines=45> */
.L_x_1928:
[----:B------:R-:W-:Y:S01]  /*2b050*/  IMAD R3, R8, 0x8, R18 ;  /* 0x0000000808037824 */ /* 0x000fe200078e0212 */
[----:B------:R-:W-:Y:S01]  /*2b060*/  SHF.L.U32 R2, R9, 0x1f, RZ ;  /* 0x0000001f09027819 */ /* 0x000fe200000006ff */
[----:B------:R-:W-:Y:S03]  /*2b070*/  BSSY B3, `(.L_x_1929) ;  /* 0x0000003000037945 */ /* 0x000fe60003800000 */
[----:B------:R-:W1:Y:S02]  /*2b080*/  SYNCS.PHASECHK.TRANS64.TRYWAIT P0, [R3+URZ+0x30840], R2 ;  /* 0x03084002030075a7 */ /* 0x000e64000800017f */
[----:B-1----:R-:W-:Y:S05]  /*2b090*/  @!P0 BRA `(.L_x_1930) ;  /* 0x0000006400e48947 */ /* 0x002fea0003800000 */
.L_x_2109:
[----:B------:R-:W-:Y:S05]  /*2b0a0*/  BSYNC B3 ;  /* 0x0000000000037941 */ /* 0x000fea0003800000 */
.L_x_1929:
        /* <DEDUP_REMOVED lines=12> */
.L_x_1932:
[----:B------:R-:W-:Y:S05]  /*2b170*/  BSYNC B3 ;  /* 0x0000000000037941 */ /* 0x000fea0003800000 */
.L_x_1931:
        /* <DEDUP_REMOVED lines=12> */
.L_x_1933:
        /* <DEDUP_REMOVED lines=16> */
.L_x_1934:
        /* <DEDUP_REMOVED lines=16> */
.L_x_1935:
        /* <DEDUP_REMOVED lines=16> */
.L_x_1936:
        /* <DEDUP_REMOVED lines=16> */
.L_x_2110:
[----:B------:R-:W-:Y:S05]  /*2b640*/  BSYNC B3 ;  /* 0x0000000000037941 */ /* 0x000fea0003800000 */
.L_x_1937:
        /* <DEDUP_REMOVED lines=12> */
.L_x_1940:
[----:B------:R-:W-:Y:S05]  /*2b710*/  BSYNC B3 ;  /* 0x0000000000037941 */ /* 0x000fea0003800000 */
.L_x_1939:
        /* <DEDUP_REMOVED lines=13> */
.L_x_1941:
        /* <DEDUP_REMOVED lines=15> */
.L_x_1942:
        /* <DEDUP_REMOVED lines=15> */
.L_x_1943:
        /* <DEDUP_REMOVED lines=15> */
.L_x_1944:
        /* <DEDUP_REMOVED lines=12> */
.L_x_1927:
[----:B------:R-:W-:Y:S05]  /*2bb80*/  BSYNC B1 ;  /* 0x0000000000017941 */ /* 0x000fea0003800000 */
.L_x_1926:
[----:B0-----:R-:W2:Y:S01]  /*2bb90*/  LDL.LU R0, [R1+0x44] ;  /* 0x0000440001007983 */ /* 0x001ea20000300800 */
[----:B------:R-:W-:-:S03]  /*2bba0*/  IMAD.MOV.U32 R19, RZ, RZ, R8 ;  /* 0x000000ffff137224 */ /* 0x000fc600078e0008 */
[----:B------:R0:W-:Y:S02]  /*2bbb0*/  STL [R1+0x10], R9 ;  /* 0x0000100901007387 */ /* 0x0001e40000100800 */
[----:B0-2---:R-:W-:-:S07]  /*2bbc0*/  VIADD R0, R0, 0xfffffffd ;  /* 0xfffffffd00007836 */ /* 0x005fce0000000000 */
.L_x_1925:
[----:B------:R-:W-:Y:S05]  /*2bbd0*/  BSYNC B2 ;  /* 0x0000000000027941 */ /* 0x000fea0003800000 */
.L_x_1924:
[----:B------:R-:W-:-:S05]  /*2bbe0*/  VIADD R10, R10, 0xfffffffe ;  /* 0xfffffffe0a0a7836 */ /* 0x000fca0000000000 */
[----:B------:R-:W-:-:S13]  /*2bbf0*/  ISETP.NE.AND P0, PT, R10, R7, PT ;  /* 0x000000070a00720c */ /* 0x000fda0003f05270 */
[----:B------:R-:W-:Y:S05]  /*2bc00*/  @!P0 BRA `(.L_x_1923) ;  /* 0x0000001800c48947 */ /* 0x000fea0003800000 */
[----:B------:R-:W-:-:S07]  /*2bc10*/  IMAD.MOV.U32 R9, RZ, RZ, R17 ;  /* 0x000000ffff097224 */ /* 0x000fce00078e0011 */
.L_x_1983:
[----:B--2---:R-:W2:Y:S04]  /*2bc20*/  LDL R3, [R1+0x20] ;  /* 0x0000200001037983 */ /* 0x004ea80000100800 */
        /* <DEDUP_REMOVED lines=35> */
.L_x_1947:
[----:B------:R-:W-:Y:S01]  /*2be60*/  IMAD R3, R4, 0x8, R18 ;  /* 0x0000000804037824 */ /* 0x000fe200078e0212 */
[----:B------:R-:W-:Y:S01]  /*2be70*/  SHF.L.U32 R2, R5, 0x1f, RZ ;  /* 0x0000001f05027819 */ /* 0x000fe200000006ff */
[----:B------:R-:W-:Y:S03]  /*2be80*/  BSSY B2, `(.L_x_1948) ;  /* 0x0000003000027945 */ /* 0x000fe60003800000 */
[----:B------:R-:W1:Y:S02]  /*2be90*/  SYNCS.PHASECHK.TRANS64.TRYWAIT P0, [R3+URZ+0x30840], R2 ;  /* 0x03084002030075a7 */ /* 0x000e64000800017f */
[----:B-1----:R-:W-:Y:S05]  /*2bea0*/  @!P0 BRA `(.L_x_1949) ;  /* 0x0000005800888947 */ /* 0x002fea0003800000 */
.L_x_2111:
[----:B------:R-:W-:Y:S05]  /*2beb0*/  BSYNC B2 ;  /* 0x0000000000027941 */ /* 0x000fea0003800000 */
.L_x_1948:
        /* <DEDUP_REMOVED lines=12> */
.L_x_1951:
[----:B------:R-:W-:Y:S05]  /*2bf80*/  BSYNC B2 ;  /* 0x0000000000027941 */ /* 0x000fea0003800000 */
.L_x_1950:
        /* <DEDUP_REMOVED lines=12> */
.L_x_1952:
        /* <DEDUP_REMOVED lines=16> */
.L_x_1953:
        /* <DEDUP_REMOVED lines=16> */
.L_x_1954:
        /* <DEDUP_REMOVED lines=16> */
.L_x_1955:
        /* <DEDUP_REMOVED lines=16> */
.L_x_2112:
[----:B------:R-:W-:Y:S05]  /*2c450*/  BSYNC B2 ;  /* 0x0000000000027941 */ /* 0x000fea0003800000 */
.L_x_1956:
        /* <DEDUP_REMOVED lines=11> */
.L_x_1959:
[----:B------:R-:W-:Y:S05]  /*2c510*/  BSYNC B2 ;  /* 0x0000000000027941 */ /* 0x000fea0003800000 */
.L_x_1958:
        /* <DEDUP_REMOVED lines=12> */
.L_x_1960:
        /* <DEDUP_REMOVED lines=15> */
.L_x_1961:
        /* <DEDUP_REMOVED lines=15> */
.L_x_1962:
        /* <DEDUP_REMOVED lines=15> */
.L_x_1963:
        /* <DEDUP_REMOVED lines=12> */
.L_x_1946:
[----:B------:R-:W-:Y:S05]  /*2c970*/  BSYNC B1 ;  /* 0x0000000000017941 */ /* 0x000fea0003800000 */
.L_x_1945:
[----:B------:R-:W2:Y:S01]  /*2c980*/  LDL R2, [R1+0x20] ;  /* 0x0000200001027983 */ /* 0x000ea20000100800 */
[----:B------:R-:W-:Y:S01]  /*2c990*/  VIADD R19, R4, 0x1 ;  /* 0x0000000104137836 */ /* 0x000fe20000000000 */
[----:B------:R-:W-:Y:S01]  /*2c9a0*/  BSSY B1, `(.L_x_1964) ;  /* 0x00000d3000017945 */ /* 0x000fe20003800000 */
[----:B------:R-:W-:-:S03]  /*2c9b0*/  VIADD R6, R0, 0xffffffff ;  /* 0xffffffff00067836 */ /* 0x000fc60000000000 */
        /* <DEDUP_REMOVED lines=13> */
[----:B0-----:R-:W0:Y:S01]  /*2ca90*/  LDC R8, c[0x0][0x43c] ;  /* 0x00010f00ff087b82 */ /* 0x001e220000000800 */
        /* <DEDUP_REMOVED lines=18> */
.L_x_1966:
[----:B------:R-:W-:Y:S01]  /*2cbc0*/  IMAD R2, R19, 0x8, R18 ;  /* 0x0000000813027824 */ /* 0x000fe200078e0212 */
[----:B------:R-:W-:Y:S01]  /*2cbd0*/  SHF.L.U32 R3, R10, 0x1f, RZ ;  /* 0x0000001f0a037819 */ /* 0x000fe200000006ff */
[----:B------:R-:W-:Y:S03]  /*2cbe0*/  BSSY B2, `(.L_x_1967) ;  /* 0x0000003000027945 */ /* 0x000fe60003800000 */
[----:B------:R-:W3:Y:S02]  /*2cbf0*/  SYNCS.PHASECHK.TRANS64.TRYWAIT P0, [R2+URZ+0x30840], R3 ;  /* 0x03084003020075a7 */ /* 0x000ee4000800017f */
[----:B---3--:R-:W-:Y:S05]  /*2cc00*/  @!P0 BRA `(.L_x_1968) ;  /* 0x0000004c00588947 */ /* 0x008fea0003800000 */
.L_x_2113:
[----:B------:R-:W-:Y:S05]  /*2cc10*/  BSYNC B2 ;  /* 0x0000000000027941 */ /* 0x000fea0003800000 */
.L_x_1967:
[----:B0-2---:R-:W0:Y:S01]  /*2cc20*/  S2R R8, SR_TID.X ;  /* 0x0000000000087919 */ /* 0x005e220000002100 */
[----:B------:R-:W-:Y:S01]  /*2cc30*/  BSSY B2, `(.L_x_1969) ;  /* 0x000000b000027945 */ /* 0x000fe20003800000 */
[----:B0-----:R-:W-:-:S04]  /*2cc40*/  LOP3.LUT R8, R8, 0x7f, RZ, 0xc0, !PT ;  /* 0x0000007f08087812 */ /* 0x001fc800078ec0ff */
[----:B------:R-:W-:-:S13]  /*2cc50*/  ISETP.NE.AND P1, PT, R8, RZ, PT ;  /* 0x000000ff0800720c */ /* 0x000fda0003f25270 */
[----:B------:R-:W-:Y:S05]  /*2cc60*/  @P1 BRA `(.L_x_1970) ;  /* 0x00000000001c1947 */ /* 0x000fea0003800000 */
[----:B------:R-:W0:Y:S01]  /*2cc70*/  S2R R8, SR_TID.X ;  /* 0x0000000000087919 */ /* 0x000e220000002100 */
[----:B---3--:R-:W-:-:S04]  /*2cc80*/  IMAD.MOV.U32 R3, RZ, RZ, 0x8000 ;  /* 0x00008000ff037424 */ /* 0x008fc800078e00ff */
[----:B------:R2:W-:Y:S01]  /*2cc90*/  SYNCS.ARRIVE.TRANS64 RZ, [R2+URZ+0x30830], R3 ;  /* 0x0308300302ff79a7 */ /* 0x0005e2000800003f */
[----:B0-----:R-:W-:-:S04]  /*2cca0*/  LOP3.LUT R8, R8, 0x1f, RZ, 0xc0, !PT ;  /* 0x0000001f08087812 */ /* 0x001fc800078ec0ff */
[----:B------:R-:W-:-:S13]  /*2ccb0*/  ISETP.NE.AND P0, PT, R8, RZ, PT ;  /* 0x000000ff0800720c */ /* 0x000fda0003f05270 */
[----:B--2---:R-:W-:Y:S05]  /*2ccc0*/  @!P0 BRA `(.L_x_1970) ;  /* 0x0000000000048947 */ /* 0x004fea0003800000 */
[----:B------:R-:W-:Y:S01]  /*2ccd0*/  BPT.TRAP 0x1 ;  /* 0x000000040000795c */ /* 0x000fe20000300000 */
.L_x_1970:
[----:B------:R-:W-:Y:S05]  /*2cce0*/  BSYNC B2 ;  /* 0x0000000000027941 */ /* 0x000fea0003800000 */
.L_x_1969:
[----:B---3--:R-:W2:Y:S01]  /*2ccf0*/  LDL R2, [R1+0x14] ;  /* 0x0000140001027983 */ /* 0x008ea20000100800 */
        /* <DEDUP_REMOVED lines=8> */
[----:B-1----:R-:W-:Y:S01]  /*2cd80*/  VIADD R10, R8, 0x20400 ;  /* 0x00020400080a7836 */ /* 0x002fe20000000000 */
[----:B------:R-:W-:Y:S01]  /*2cd90*/  UMOV UR6, 0x0 ;  /* 0x0000000000067882 */ /* 0x000fe20000000000 */
[----:B------:R-:W-:Y:S01]  /*2cda0*/  UMOV UR7, 0x14f00000 ;  /* 0x14f0000000077882 */ /* 0x000fe20000000000 */
[----:B--2---:R-:W-:-:S09]  /*2cdb0*/  IMAD R2, R7, 0x40, R2 ;  /* 0x0000004007027824 */ /* 0x004fd200078e0202 */
.L_x_1971:
        /* <DEDUP_REMOVED lines=16> */
.L_x_1972:
        /* <DEDUP_REMOVED lines=16> */
.L_x_1973:
        /* <DEDUP_REMOVED lines=16> */
.L_x_1974:
        /* <DEDUP_REMOVED lines=15> */
.L_x_2114:
[----:B------:R-:W-:Y:S05]  /*2d1b0*/  BSYNC B2 ;  /* 0x0000000000027941 */ /* 0x000fea0003800000 */
.L_x_1975:
        /* <DEDUP_REMOVED lines=11> */
.L_x_1978:
[----:B------:R-:W-:Y:S05]  /*2d270*/  BSYNC B2 ;  /* 0x0000000000027941 */ /* 0x000fea0003800000 */
.L_x_1977:
        /* <DEDUP_REMOVED lines=12> */
.L_x_1979:
        /* <DEDUP_REMOVED lines=15> */
.L_x_1980:
        /* <DEDUP_REMOVED lines=15> */
.L_x_1981:
        /* <DEDUP_REMOVED lines=15> */
.L_x_1982:
        /* <DEDUP_REMOVED lines=12> */
.L_x_1965:
[----:B------:R-:W-:Y:S05]  /*2d6d0*/  BSYNC B1 ;  /* 0x0000000000017941 */ /* 0x000fea0003800000 */
.L_x_1964:
[----:B------:R-:W3:Y:S01]  /*2d6e0*/  LDL R2, [R1+0x2c] ;  /* 0x00002c0001027983 */ /* 0x000ee20000100800 */
[----:B------:R-:W-:Y:S01]  /*2d6f0*/  VIADD R0, R0, 0xfffffffe ;  /* 0xfffffffe00007836 */ /* 0x000fe20000000000 */
[----:B---3--:R-:W-:-:S13]  /*2d700*/  ISETP.GT.AND P0, PT, R6, R2, PT ;  /* 0x000000020600720c */ /* 0x008fda0003f04270 */
[----:B------:R-:W-:Y:S05]  /*2d710*/  @P0 BRA `(.L_x_1983) ;  /* 0xffffffe400400947 */ /* 0x000fea000383ffff */
.L_x_1923:
[----:B------:R-:W-:Y:S05]  /*2d720*/  BSYNC B0 ;  /* 0x0000000000007941 */ /* 0x000fea0003800000 */
.L_x_1922:
        /* <DEDUP_REMOVED lines=19> */
.L_x_1985:
[----:B------:R-:W-:Y:S05]  /*2d860*/  BSYNC B0 ;  /* 0x0000000000007941 */ /* 0x000fea0003800000 */
.L_x_1984:
        /* <DEDUP_REMOVED lines=11> */
.L_x_2115:
[----:B------:R-:W-:Y:S05]  /*2d920*/  BSYNC B1 ;  /* 0x0000000000017941 */ /* 0x000fea0003800000 */
.L_x_1988:
        /* <DEDUP_REMOVED lines=9> */
.L_x_1991:
[----:B------:R-:W-:Y:S05]  /*2d9c0*/  BSYNC B1 ;  /* 0x0000000000017941 */ /* 0x000fea0003800000 */
.L_x_1990:
        /* <DEDUP_REMOVED lines=12> */
.L_x_1992:
        /* <DEDUP_REMOVED lines=15> */
.L_x_1993:
        /* <DEDUP_REMOVED lines=15> */
.L_x_1994:
        /* <DEDUP_REMOVED lines=15> */
.L_x_1995:
        /* <DEDUP_REMOVED lines=10> */
.L_x_1987:
[----:B------:R-:W-:Y:S05]  /*2de00*/  BSYNC B0 ;  /* 0x0000000000007941 */ /* 0x000fea0003800000 */
.L_x_1986:
[----:B------:R-:W2:Y:S01]  /*2de10*/  LDL.LU R4, [R1+0x10] ;  /* 0x0000100001047983 */ /* 0x000ea20000300800 */
[----:B------:R-:W-:-:S05]  /*2de20*/  VIADD R19, R19, 0x1 ;  /* 0x0000000113137836 */ /* 0x000fca0000000000 */
[----:B------:R-:W-:-:S04]  /*2de30*/  ISETP.NE.AND P0, PT, R19, 0x2, PT ;  /* 0x000000021300780c */ /* 0x000fc80003f05270 */
[----:B------:R-:W-:Y:S02]  /*2de40*/  SEL R0, RZ, 0x1, P0 ;  /* 0x00000001ff007807 */ /* 0x000fe40000000000 */
[----:B------:R-:W-:Y:S02]  /*2de50*/  SEL R19, R19, RZ, P0 ;  /* 0x000000ff13137207 */ /* 0x000fe40000000000 */
[----:B--2---:R-:W-:-:S05]  /*2de60*/  LOP3.LUT R4, R4, R0, RZ, 0x3c, !PT ;  /* 0x0000000004047212 */ /* 0x004fca00078e3cff */
[----:B------:R2:W-:Y:S02]  /*2de70*/  STL [R1+0x10], R4 ;  /* 0x0000100401007387 */ /* 0x0005e40000100800 */
.L_x_1902:
[----:B------:R-:W-:Y:S05]  /*2de80*/  BSYNC B7 ;  /* 0x0000000000077941 */ /* 0x000fea0003800000 */
.L_x_1900:
        /* <DEDUP_REMOVED lines=9> */
[----:B-12---:R-:W1:Y:S04]  /*2df20*/  LDS.128 R4, [R18+0x308d0] ;  /* 0x0308d00012047984 */ /* 0x006e680000000c00 */
[----:B-1----:R1:W-:Y:S04]  /*2df30*/  STL.64 [R1], R4 ;  /* 0x0000000401007387 */ /* 0x0023e80000100a00 */
[----:B------:R1:W-:Y:S01]  /*2df40*/  STL.64 [R1+0x8], R6 ;  /* 0x0000080601007387 */ /* 0x0003e20000100a00 */
[----:B------:R-:W-:Y:S06]  /*2df50*/  BAR.ARV 0x4, 0x180 ;  /* 0x0106000000007b1d */ /* 0x000fec0000002000 */
[----:B------:R-:W-:Y:S05]  /*2df60*/  BRA `(.L_x_1997) ;  /* 0x0000001000407947 */ /* 0x000fea0003800000 */
.L_x_1996:
[----:B------:R-:W3:Y:S01]  /*2df70*/  S2R R16, SR_TID.X ;  /* 0x0000000000107919 */ /* 0x000ee20000002100 */
[----:B------:R-:W-:Y:S01]  /*2df80*/  UMOV UR4, 0xffffffff ;  /* 0xffffffff00047882 */ /* 0x000fe20000000000 */
[----:B---3--:R-:W-:-:S04]  /*2df90*/  LOP3.LUT R16, R16, 0x1f, RZ, 0xc0, !PT ;  /* 0x0000001f10107812 */ /* 0x008fc800078ec0ff */
[----:B------:R-:W-:Y:S01]  /*2dfa0*/  ISETP.NE.AND P0, PT, R16, 0x1f, PT ;  /* 0x0000001f1000780c */ /* 0x000fe20003f05270 */
[----:B------:R-:W-:-:S12]  /*2dfb0*/  BRA.DIV UR4, `(.L_x_1998) ;  /* 0x0000003a04a87947 */ /* 0x000fd8000b800000 */
[----:B------:R-:W1:Y:S01]  /*2dfc0*/  LDL.LU R2, [R1] ;  /* 0x0000000001027983 */ /* 0x000e620000300800 */
[----:B------:R-:W-:-:S03]  /*2dfd0*/  ULDC UR4, c[0x0][0xc3c] ;  /* 0x00030f0000047ab9 */ /* 0x000fc60000000800 */
[----:B------:R-:W3:Y:S01]  /*2dfe0*/  LDL R3, [R1+0xc] ;  /* 0x00000c0001037983 */ /* 0x000ee20000100800 */
[----:B------:R-:W-:Y:S01]  /*2dff0*/  ULDC.64 UR6, c[0x0][0x208] ;  /* 0x0000820000067ab9 */ /* 0x000fe20000000a00 */
[----:B-1----:R-:W-:Y:S02]  /*2e000*/  IMAD.MOV.U32 R10, RZ, RZ, R2 ;  /* 0x000000ffff0a7224 */ /* 0x002fe400078e0002 */
[----:B---3--:R-:W-:-:S05]  /*2e010*/  IMAD.IADD R0, R3, 0x1, R16 ;  /* 0x0000000103007824 */ /* 0x008fca00078e0210 */
[----:B------:R-:W-:-:S13]  /*2e020*/  ISETP.GE.OR P1, PT, R0, UR4, !P0 ;  /* 0x0000000400007c0c */ /* 0x000fda000c726670 */
[----:B------:R-:W1:Y:S08]  /*2e030*/  @!P1 LDC.64 R2, c[0x0][0xc80] ;  /* 0x00032000ff029b82 */ /* 0x000e700000000a00 */
[----:B------:R-:W3:Y:S01]  /*2e040*/  @!P1 LDC.64 R6, c[0x0][0xc78] ;  /* 0x00031e00ff069b82 */ /* 0x000ee20000000a00 */
[----:B-1----:R-:W-:-:S05]  /*2e050*/  @!P1 IMAD.WIDE R2, R0, 0x4, R2 ;  /* 0x0000000400029825 */ /* 0x002fca00078e0202 */
[----:B0-----:R3:W4:Y:S02]  /*2e060*/  @!P1 LDG.E R8, desc[UR6][R2.64] ;  /* 0x0000000602089981 */ /* 0x001724000c1e1900 */
[----:B---3--:R-:W-:-:S06]  /*2e070*/  @!P1 IMAD.WIDE R2, R0, 0x4, R6 ;  /* 0x0000000400029825 */ /* 0x008fcc00078e0206 */
[----:B------:R-:W3:Y:S01]  /*2e080*/  @!P1 LDG.E R2, desc[UR6][R2.64] ;  /* 0x0000000602029981 */ /* 0x000ee2000c1e1900 */
        /* <DEDUP_REMOVED lines=8> */
[----:B----4-:R-:W-:-:S02]  /*2e110*/  @!P1 IMAD.MOV.U32 R4, RZ, RZ, R8 ;  /* 0x000000ffff049224 */ /* 0x010fc400078e0008 */
[----:B------:R-:W-:Y:S02]  /*2e120*/  IMAD.MOV.U32 R8, RZ, RZ, RZ ;  /* 0x000000ffff087224 */ /* 0x000fe400078e00ff */
        /* <DEDUP_REMOVED lines=19> */
.L_x_2125:
[----:B------:R-:W-:Y:S02]  /*2e260*/  ULDC UR4, c[0x0][0xc38] ;  /* 0x00030e0000047ab9 */ /* 0x000fe40000000800 */
[----:B------:R-:W-:-:S04]  /*2e270*/  IMAD.U32 R2, RZ, RZ, UR4 ;  /* 0x00000004ff027e24 */ /* 0x000fc8000f8e00ff */
[----:B-1----:R-:W-:-:S04]  /*2e280*/  IMAD R9, R9, R2, RZ ;  /* 0x0000000209097224 */ /* 0x002fc800078e02ff */
[----:B------:R-:W-:-:S05]  /*2e290*/  IMAD.IADD R0, R0, 0x1, R9 ;  /* 0x0000000100007824 */ /* 0x000fca00078e0209 */
[----:B------:R-:W-:-:S13]  /*2e2a0*/  ISETP.GT.AND P6, PT, R0, R5, PT ;  /* 0x000000050000720c */ /* 0x000fda0003fc4270 */
[----:B------:R-:W-:Y:S05]  /*2e2b0*/  @P6 BRA `(.L_x_1999) ;  /* 0x0000000000b06947 */ /* 0x000fea0003800000 */
.L_x_2002:
        /* <DEDUP_REMOVED lines=38> */
.L_x_2133:
[----:B------:R-:W-:Y:S02]  /*2e520*/  ULDC UR4, c[0x0][0xc38] ;  /* 0x00030e0000047ab9 */ /* 0x000fe40000000800 */
[----:B------:R-:W-:-:S04]  /*2e530*/  IMAD.U32 R2, RZ, RZ, UR4 ;  /* 0x00000004ff027e24 */ /* 0x000fc8000f8e00ff */
[----:B-1----:R-:W-:-:S04]  /*2e540*/  IMAD R9, R9, R2, RZ ;  /* 0x0000000209097224 */ /* 0x002fc800078e02ff */
[----:B------:R-:W-:-:S05]  /*2e550*/  IMAD.IADD R0, R9, 0x1, R0 ;  /* 0x0000000109007824 */ /* 0x000fca00078e0200 */
[----:B------:R-:W-:-:S13]  /*2e560*/  ISETP.GT.AND P6, PT, R0, R5, PT ;  /* 0x000000050000720c */ /* 0x000fda0003fc4270 */
[----:B------:R-:W-:Y:S05]  /*2e570*/  @!P6 BRA `(.L_x_2002) ;  /* 0xfffffffc0050e947 */ /* 0x000fea000383ffff */
.L_x_1999:
        /* <DEDUP_REMOVED lines=8> */
[----:B-1----:R1:W3:Y:S04]  /*2e600*/  SHFL.IDX PT, R4, R4, R3, 0x1f ;  /* 0x00001f0304047589 */ /* 0x0022e800000e0000 */
[----:B------:R1:W4:Y:S01]  /*2e610*/  SHFL.IDX PT, R6, R6, R3, 0x1f ;  /* 0x00001f0306067589 */ /* 0x00032200000e0000 */
[----:B--2---:R-:W-:-:S05]  /*2e620*/  IMAD.IADD R10, R3, 0x1, R10 ;  /* 0x00000001030a7824 */ /* 0x004fca00078e020a */
[----:B---34-:R1:W-:Y:S02]  /*2e630*/  STL [R1+0xc], R10 ;  /* 0x00000c0a01007387 */ /* 0x0183e40000100800 */
.L_x_2138:
[----:B------:R-:W-:-:S13]  /*2e640*/  ISETP.NE.AND P0, PT, R0, RZ, PT ;  /* 0x000000ff0000720c */ /* 0x000fda0003f05270 */
[----:B------:R-:W-:Y:S05]  /*2e650*/  @!P0 BRA `(.L_x_2004) ;  /* 0x0000000000148947 */ /* 0x000fea0003800000 */
[----:B------:R-:W-:Y:S01]  /*2e660*/  UMOV UR4, 0xffffffff ;  /* 0xffffffff00047882 */ /* 0x000fe20000000000 */
[----:B-1----:R-:W-:Y:S02]  /*2e670*/  VIADD R3, R3, 0xffffffff ;  /* 0xffffffff03037836 */ /* 0x002fe40000000000 */
[----:B------:R-:W-:Y:S05]  /*2e680*/  BRA.DIV UR4, `(.L_x_2005) ;  /* 0x0000003e04987947 */ /* 0x000fea000b800000 */
[----:B------:R1:W3:Y:S02]  /*2e690*/  SHFL.IDX PT, R3, R7, R3, 0x1f ;  /* 0x00001f0307037589 */ /* 0x0002e400000e0000 */
.L_x_2141:
[----:B---3--:R-:W-:-:S07]  /*2e6a0*/  IMAD.MOV.U32 R8, RZ, RZ, R3 ;  /* 0x000000ffff087224 */ /* 0x008fce00078e0003 */
.L_x_2004:
[----:B------:R-:W-:Y:S01]  /*2e6b0*/  ISETP.NE.AND P0, PT, R6, 0x1, PT ;  /* 0x000000010600780c */ /* 0x000fe20003f05270 */
[----:B------:R-:W-:-:S05]  /*2e6c0*/  IMAD R0, R8, R2, R9 ;  /* 0x0000000208007224 */ /* 0x000fca00078e0209 */
[----:B------:R3:W-:Y:S02]  /*2e6d0*/  STL [R1], R0 ;  /* 0x0000000001007387 */ /* 0x0007e40000100800 */
[----:B---3--:R-:W-:-:S05]  /*2e6e0*/  IMAD.IADD R0, R5, 0x1, -R0 ;  /* 0x0000000105007824 */ /* 0x008fca00078e0a00 */
[----:B------:R-:W-:Y:S05]  /*2e6f0*/  @!P0 BRA `(.L_x_2006) ;  /* 0x0000000000e48947 */ /* 0x000fea0003800000 */
[----:B------:R-:W-:-:S04]  /*2e700*/  IABS R5, R4 ;  /* 0x0000000400057213 */ /* 0x000fc80000000000 */
[----:B------:R-:W3:Y:S08]  /*2e710*/  I2F.RP R2, R5 ;  /* 0x0000000500027306 */ /* 0x000ef00000209400 */
[----:B---3--:R-:W3:Y:S02]  /*2e720*/  MUFU.RCP R2, R2 ;  /* 0x0000000200027308 */ /* 0x008ee40000001000 */
[----:B---3--:R-:W-:-:S06]  /*2e730*/  VIADD R2, R2, 0xffffffe ;  /* 0x0ffffffe02027836 */ /* 0x008fcc0000000000 */
[----:B-1----:R-:W1:Y:S02]  /*2e740*/  F2I.FTZ.U32.TRUNC.NTZ R3, R2 ;  /* 0x0000000200037305 */ /* 0x002e64000021f000 */
[----:B-1----:R-:W-:-:S04]  /*2e750*/  IMAD.MOV R2, RZ, RZ, -R3 ;  /* 0x000000ffff027224 */ /* 0x002fc800078e0a03 */
        /* <DEDUP_REMOVED lines=14> */
[----:B------:R-:W1:Y:S07]  /*2e840*/  I2F.RP R2, R5 ;  /* 0x0000000500027306 */ /* 0x000e6e0000209400 */
[----:B------:R-:W-:Y:S01]  /*2e850*/  @P0 VIADD R8, R8, 0x1 ;  /* 0x0000000108080836 */ /* 0x000fe20000000000 */
[----:B-1----:R-:W1:Y:S02]  /*2e860*/  MUFU.RCP R2, R2 ;  /* 0x0000000200027308 */ /* 0x002e640000001000 */
[----:B-1----:R-:W-:-:S06]  /*2e870*/  VIADD R2, R2, 0xffffffe ;  /* 0x0ffffffe02027836 */ /* 0x002fcc0000000000 */
[----:B------:R-:W1:Y:S02]  /*2e880*/  F2I.FTZ.U32.TRUNC.NTZ R3, R2 ;  /* 0x0000000200037305 */ /* 0x000e64000021f000 */
[----:B-1----:R-:W-:-:S04]  /*2e890*/  IMAD.MOV R2, RZ, RZ, -R3 ;  /* 0x000000ffff027224 */ /* 0x002fc800078e0a03 */
[----:B0-----:R-:W-:Y:S02]  /*2e8a0*/  IMAD R7, R2, R5, RZ ;  /* 0x0000000502077224 */ /* 0x001fe400078e02ff */
        /* <DEDUP_REMOVED lines=24> */
[----:B------:R-:W-:-:S04]  /*2ea30*/  IMAD.MOV R2, RZ, RZ, -R7 ;  /* 0x000000ffff027224 */ /* 0x000fc800078e0a07 */
[C---:B------:R-:W-:Y:S02]  /*2ea40*/  IMAD R2, R6.reuse, R2, R3 ;  /* 0x0000000206027224 */ /* 0x040fe400078e0203 */
[----:B------:R-:W-:-:S04]  /*2ea50*/  IMAD R6, R6, 0x1000000, R7 ;  /* 0x0100000006067824 */ /* 0x000fc800078e0207 */
[----:B------:R-:W-:-:S05]  /*2ea60*/  IMAD R2, R2, 0x10000, R6 ;  /* 0x0001000002027824 */ /* 0x000fca00078e0206 */
[----:B------:R1:W-:Y:S01]  /*2ea70*/  STL [R1+0x8], R2 ;  /* 0x0000080201007387 */ /* 0x0003e20000100800 */
[----:B------:R-:W-:Y:S05]  /*2ea80*/  BRA `(.L_x_2007) ;  /* 0x0000000400007947 */ /* 0x000fea0003800000 */
.L_x_2006:
[----:B-1----:R-:W3:Y:S01]  /*2ea90*/  LDL R3, [R1+0xc] ;  /* 0x00000c0001037983 */ /* 0x002ee20000100800 */
[----:B0-----:R-:W3:Y:S01]  /*2eaa0*/  LDC.64 R6, c[0x0][0xc90] ;  /* 0x00032400ff067b82 */ /* 0x001ee20000000a00 */
[----:B------:R-:W-:Y:S01]  /*2eab0*/  ULDC.64 UR4, c[0x0][0x208] ;  /* 0x0000820000047ab9 */ /* 0x000fe20000000a00 */
[----:B---3--:R-:W-:-:S05]  /*2eac0*/  IMAD.WIDE R6, R3, 0x4, R6 ;  /* 0x0000000403067825 */ /* 0x008fca00078e0206 */
[----:B------:R-:W3:Y:S02]  /*2ead0*/  LDG.E R3, desc[UR4][R6.64] ;  /* 0x0000000406037981 */ /* 0x000ee4000c1e1900 */
[----:B---3--:R-:W-:-:S05]  /*2eae0*/  IMAD R5, R4, R3, RZ ;  /* 0x0000000304057224 */ /* 0x008fca00078e02ff */
        /* <DEDUP_REMOVED lines=33> */
[----:B------:R0:W1:Y:S02]  /*2ed00*/  F2I.FTZ.U32.TRUNC.NTZ R3, R2 ;  /* 0x0000000200037305 */ /* 0x000064000021f000 */
[----:B0-----:R-:W-:Y:S02]  /*2ed10*/  IMAD.MOV.U32 R2, RZ, RZ, RZ ;  /* 0x000000ffff027224 */ /* 0x001fe400078e00ff */
[----:B-1----:R-:W-:-:S04]  /*2ed20*/  IMAD.MOV R0, RZ, RZ, -R3 ;  /* 0x000000ffff007224 */ /* 0x002fc800078e0a03 */
[----:B------:R-:W-:-:S04]  /*2ed30*/  IMAD R0, R0, R9, RZ ;  /* 0x0000000900007224 */ /* 0x000fc800078e02ff */
        /* <DEDUP_REMOVED lines=14> */
[----:B------:R-:W-:-:S04]  /*2ee20*/  @P0 VIADD R2, R2, 0x1 ;  /* 0x0000000102020836 */ /* 0x000fc80000000000 */
[----:B------:R-:W-:-:S04]  /*2ee30*/  IMAD.MOV.U32 R0, RZ, RZ, R2 ;  /* 0x000000ffff007224 */ /* 0x000fc800078e0002 */
[----:B------:R-:W-:Y:S01]  /*2ee40*/  @!P2 IMAD.MOV R0, RZ, RZ, -R0 ;  /* 0x000000ffff00a224 */ /* 0x000fe200078e0a00 */
[----:B------:R-:W-:Y:S01]  /*2ee50*/  @!P1 LOP3.LUT R0, RZ, R8, RZ, 0x33, !PT ;  /* 0x00000008ff009212 */ /* 0x000fe200078e33ff */
[----:B------:R-:W-:-:S04]  /*2ee60*/  IMAD.MOV R8, RZ, RZ, -R8 ;  /* 0x000000ffff087224 */ /* 0x000fc800078e0a08 */
[----:B------:R-:W-:-:S05]  /*2ee70*/  IMAD R2, R0, R8, R6 ;  /* 0x0000000800027224 */ /* 0x000fca00078e0206 */
[----:B------:R0:W-:Y:S02]  /*2ee80*/  STL [R1+0x8], R2 ;  /* 0x0000080201007387 */ /* 0x0001e40000100800 */
.L_x_2007:
[----:B------:R-:W-:-:S05]  /*2ee90*/  LOP3.LUT R0, RZ, R0, RZ, 0x33, !PT ;  /* 0x00000000ff007212 */ /* 0x000fca00078e33ff */
[----:B------:R-:W-:-:S05]  /*2eea0*/  IMAD.IADD R0, R4, 0x1, R0 ;  /* 0x0000000104007824 */ /* 0x000fca00078e0200 */
[----:B------:R3:W-:Y:S01]  /*2eeb0*/  STL [R1+0x4], R0 ;  /* 0x0000040001007387 */ /* 0x0007e20000100800 */
[----:B------:R-:W-:Y:S05]  /*2eec0*/  BRA `(.L_x_2008) ;  /* 0x0000000000287947 */ /* 0x000fea0003800000 */
.L_x_2000:
        /* <DEDUP_REMOVED lines=10> */
.L_x_2008:
[----:B01--4-:R-:W4:Y:S04]  /*2ef70*/  LDL R2, [R1+0xc] ;  /* 0x00000c0001027983 */ /* 0x013f280000100800 */
[----:B------:R-:W5:Y:S04]  /*2ef80*/  LDL R3, [R1+0x8] ;  /* 0x0000080001037983 */ /* 0x000f680000100800 */
[----:B------:R-:W2:Y:S04]  /*2ef90*/  LDL R5, [R1+0x4] ;  /* 0x0000040001057983 */ /* 0x000ea80000100800 */
[----:B------:R-:W2:Y:S01]  /*2efa0*/  LDL R4, [R1] ;  /* 0x0000000001047983 */ /* 0x000ea20000100800 */
[----:B---3--:R-:W0:Y:S01]  /*2efb0*/  S2R R0, SR_TID.X ;  /* 0x0000000000007919 */ /* 0x008e220000002100 */
[----:B------:R-:W-:Y:S05]  /*2efc0*/  WARPSYNC.ALL ;  /* 0x0000000000007948 */ /* 0x000fea0003800000 */
[----:B0-----:R-:W-:Y:S01]  /*2efd0*/  LOP3.LUT R0, R0, 0x1f, RZ, 0xc0, !PT ;  /* 0x0000001f00007812 */ /* 0x001fe200078ec0ff */
[----:B------:R-:W-:Y:S03]  /*2efe0*/  BAR.SYNC.DEFER_BLOCKING 0x4, 0x180 ;  /* 0x0106000000007b1d */ /* 0x000fe60000010000 */
[----:B------:R-:W-:-:S13]  /*2eff0*/  ISETP.NE.AND P0, PT, R0, RZ, PT ;  /* 0x000000ff0000720c */ /* 0x000fda0003f05270 */
[----:B------:R-:W0:Y:S01]  /*2f000*/  @!P0 S2R R0, SR_CgaCtaId ;  /* 0x0000000000008919 */ /* 0x000e220000008800 */
[----:B----4-:R-:W-:Y:S01]  /*2f010*/  IMAD.MOV.U32 R7, RZ, RZ, R2 ;  /* 0x000000ffff077224 */ /* 0x010fe200078e0002 */
[----:B------:R-:W-:Y:S01]  /*2f020*/  @!P0 MOV R2, 0x400 ;  /* 0x0000040000028802 */ /* 0x000fe20000000f00 */
[----:B-----5:R-:W-:-:S03]  /*2f030*/  IMAD.MOV.U32 R6, RZ, RZ, R3 ;  /* 0x000000ffff067224 */ /* 0x020fc600078e0003 */
[----:B0-----:R-:W-:-:S05]  /*2f040*/  @!P0 LEA R18, R0, R2, 0x18 ;  /* 0x0000000200128211 */ /* 0x001fca00078ec0ff */
[----:B--2---:R2:W-:Y:S01]  /*2f050*/  @!P0 STS.128 [R18+0x308d0], R4 ;  /* 0x0308d00412008388 */ /* 0x0045e20000000c00 */
[----:B------:R-:W-:Y:S06]  /*2f060*/  BAR.ARV 0x5, 0x180 ;  /* 0x0146000000007b1d */ /* 0x000fec0000002000 */
.L_x_1997:
[----:B------:R-:W3:Y:S01]  /*2f070*/  LDL R0, [R1+0xc] ;  /* 0x00000c0001007983 */ /* 0x000ee20000100800 */
[----:B------:R-:W-:Y:S02]  /*2f080*/  ULDC UR4, c[0x0][0xc3c] ;  /* 0x00030f0000047ab9 */ /* 0x000fe40000000800 */
[----:B---3--:R-:W-:-:S13]  /*2f090*/  ISETP.GE.AND P0, PT, R0, UR4, PT ;  /* 0x0000000400007c0c */ /* 0x008fda000bf06270 */
[----:B------:R-:W-:Y:S05]  /*2f0a0*/  @!P0 BRA `(.L_x_2009) ;  /* 0xffffff7000e88947 */ /* 0x000fea000383ffff */
[----:B------:R-:W-:Y:S05]  /*2f0b0*/  BSYNC B8 ;  /* 0x0000000000087941 */ /* 0x000fea0003800000 */
.L_x_1832:
[----:B--2---:R-:W2:Y:S01]  /*2f0c0*/  LDL.LU R0, [R1+0x58] ;  /* 0x0000580001007983 */ /* 0x004ea20000300800 */
[----:B------:R-:W-:Y:S01]  /*2f0d0*/  BSSY B0, `(.L_x_2010) ;  /* 0x000000b000007945 */ /* 0x000fe20003800000 */
[----:B-1----:R-:W1:Y:S01]  /*2f0e0*/  S2R R5, SR_CgaCtaId ;  /* 0x0000000000057919 */ /* 0x002e620000008800 */
[----:B--2---:R-:W-:-:S05]  /*2f0f0*/  VIADD R0, R0, 0x1 ;  /* 0x0000000100007836 */ /* 0x004fca0000000000 */
[----:B0-----:R-:W-:-:S04]  /*2f100*/  LEA.HI R2, R0, R0, RZ, 0x1 ;  /* 0x0000000000027211 */ /* 0x001fc800078f08ff */
[----:B------:R-:W-:-:S05]  /*2f110*/  LOP3.LUT R3, R2, 0xfffffffe, RZ, 0xc0, !PT ;  /* 0xfffffffe02037812 */ /* 0x000fca00078ec0ff */
[----:B------:R-:W-:Y:S01]  /*2f120*/  IMAD.IADD R3, R0, 0x1, -R3 ;  /* 0x0000000100037824 */ /* 0x000fe200078e0a03 */
[----:B------:R-:W-:-:S04]  /*2f130*/  MOV R0, 0x400 ;  /* 0x0000040000007802 */ /* 0x000fc80000000f00 */
[----:B-1----:R-:W-:Y:S02]  /*2f140*/  LEA R0, R5, R0, 0x18 ;  /* 0x0000000005007211 */ /* 0x002fe400078ec0ff */
[----:B------:R-:W-:-:S04]  /*2f150*/  SHF.L.U32 R3, R3, 0x1f, RZ ;  /* 0x0000001f03037819 */ /* 0x000fc800000006ff */
[----:B------:R-:W0:Y:S02]  /*2f160*/  SYNCS.PHASECHK.TRANS64.TRYWAIT P0, [R0+URZ+0x30820], R3 ;  /* 0x03082003000075a7 */ /* 0x000e24000800017f */
[----:B0-----:R-:W-:Y:S05]  /*2f170*/  @!P0 BRA `(.L_x_2011) ;  /* 0x0000003400088947 */ /* 0x001fea0003800000 */
.L_x_2142:
[----:B------:R-:W-:Y:S05]  /*2f180*/  BSYNC B0 ;  /* 0x0000000000007941 */ /* 0x000fea0003800000 */
.L_x_2010:
[----:B------:R-:W-:-:S03]  /*2f190*/  UMOV UR4, 0xffffffff ;  /* 0xffffffff00047882 */ /* 0x000fc60000000000 */
[----:B------:R-:W-:Y:S05]  /*2f1a0*/  BRA.DIV UR4, `(.L_x_2012) ;  /* 0x0000003604107947 */ /* 0x000fea000b800000 */
[----:B------:R-:W1:Y:S02]  /*2f1b0*/  S2R R2, SR_TID.X ;  /* 0x0000000000027919 */ /* 0x000e640000002100 */
[----:B-1----:R-:W-:-:S04]  /*2f1c0*/  SHF.R.U32.HI R2, RZ, 0x5, R2 ;  /* 0x00000005ff027819 */ /* 0x002fc80000011602 */
[----:B------:R-:W-:-:S05]  /*2f1d0*/  LOP3.LUT R2, R2, 0x3, RZ, 0xc0, !PT ;  /* 0x0000000302027812 */ /* 0x000fca00078ec0ff */
[----:B------:R1:W2:Y:S02]  /*2f1e0*/  SHFL.IDX PT, R14, R2, RZ, 0x1f ;  /* 0x00001fff020e7589 */ /* 0x0002a400000e0000 */
.L_x_2145:
[----:B--2---:R-:W-:-:S13]  /*2f1f0*/  ISETP.NE.AND P0, PT, R14, RZ, PT ;  /* 0x000000ff0e00720c */ /* 0x004fda0003f05270 */
[----:B------:R-:W-:Y:S05]  /*2f200*/  @P0 BRA `(.L_x_1526) ;  /* 0x0000000000940947 */ /* 0x000fea0003800000 */
[----:B------:R-:W-:-:S03]  /*2f210*/  UMOV UR4, 0xffffffff ;  /* 0xffffffff00047882 */ /* 0x000fc60000000000 */
[----:B------:R-:W-:Y:S05]  /*2f220*/  BRA.DIV UR4, `(.L_x_2013) ;  /* 0x0000003604247947 */ /* 0x000fea000b800000 */
[----:B------:R-:W-:-:S13]  /*2f230*/  ELECT P6, URZ, PT ;  /* 0x00000000003f782f */ /* 0x000fda00038c0000 */
.L_x_2148:
        /* <DEDUP_REMOVED lines=8> */
.L_x_2014:
        /* <DEDUP_REMOVED lines=13> */
.L_x_2149:
[----:B------:R-:W1:Y:S02]  /*2f390*/  SYNCS.PHASECHK.TRANS64.TRYWAIT P0, [R7+URZ], R2 ;  /* 0x00000002070075a7 */ /* 0x000e64000800017f */
[----:B-1----:R-:W-:Y:S05]  /*2f3a0*/  @!P0 BRA `(.L_x_2016) ;  /* 0x0000003000f88947 */ /* 0x002fea0003800000 */
.L_x_2150:
[----:B------:R-:W-:Y:S05]  /*2f3b0*/  @!P2 BRA `(.L_x_2017) ;  /* 0x000000000004a947 */ /* 0x000fea0003800000 */
[----:B------:R-:W-:Y:S01]  /*2f3c0*/  BPT.TRAP 0x1 ;  /* 0x000000040000795c */ /* 0x000fe20000300000 */
.L_x_2017:
[----:B------:R-:W-:-:S04]  /*2f3d0*/  VIADD R0, R0, 0x30860 ;  /* 0x0003086000007836 */ /* 0x000fc80000000000 */
[----:B------:R-:W-:-:S04]  /*2f3e0*/  IMAD R4, R19, 0x8, R0 ;  /* 0x0000000813047824 */ /* 0x000fc800078e0200 */
[----:B------:R-:W2:Y:S02]  /*2f3f0*/  SYNCS.PHASECHK.TRANS64.TRYWAIT P0, [R4+URZ], R5 ;  /* 0x00000005040075a7 */ /* 0x000ea4000800017f */
[----:B--2---:R-:W-:Y:S05]  /*2f400*/  @!P0 BRA `(.L_x_2018) ;  /* 0x0000003000f48947 */ /* 0x004fea0003800000 */
.L_x_2151:
[----:B------:R-:W-:-:S07]  /*2f410*/  IMAD R3, R3, 0x8, R0 ;  /* 0x0000000803037824 */ /* 0x000fce00078e0200 */
.L_x_2019:
[----:B---3--:R3:W4:Y:S02]  /*2f420*/  SYNCS.PHASECHK.TRANS64.TRYWAIT P0, [R3+URZ], R2 ;  /* 0x00000002030075a7 */ /* 0x008724000800017f */
[----:B----4-:R-:W-:Y:S05]  /*2f430*/  @!P0 NANOSLEEP.SYNCS 0x989680 ;  /* 0x009896800000895d */ /* 0x010fea0003900000 */
[----:B------:R-:W4:Y:S02]  /*2f440*/  @!P0 SYNCS.PHASECHK.TRANS64 P0, [R3+URZ], R2 ;  /* 0x00000002030085a7 */ /* 0x000f24000800007f */
[----:B----4-:R-:W-:Y:S05]  /*2f450*/  @!P0 BRA `(.L_x_2019) ;  /* 0xfffffffc00f08947 */ /* 0x010fea000383ffff */
.L_x_1526:
[----:B------:R-:W-:Y:S05]  /*2f460*/  BSYNC B9 ;  /* 0x0000000000097941 */ /* 0x000fea0003800000 */
.L_x_1523:
[----:B------:R-:W-:Y:S05]  /*2f470*/  EXIT ;  /* 0x000000000000794d */ /* 0x000fea0003800000 */
.L_x_1554:
[----:B0-----:R0:W1:Y:S02]  /*2f480*/  SYNCS.PHASECHK.TRANS64.TRYWAIT P5, [R99+URZ+0x30890], R109 ;  /* 0x0308906d630075a7 */ /* 0x00106400080a017f */
[----:B-1----:R-:W-:Y:S05]  /*2f490*/  @!P5 NANOSLEEP.SYNCS 0x989680 ;  /* 0x009896800000d95d */ /* 0x002fea0003900000 */
[----:B------:R-:W1:Y:S02]  /*2f4a0*/  @!P5 SYNCS.PHASECHK.TRANS64 P5, [R99+URZ+0x30890], R109 ;  /* 0x0308906d6300d5a7 */ /* 0x000e6400080a007f */
[----:B-1----:R-:W-:Y:S05]  /*2f4b0*/  @!P5 BRA `(.L_x_1554) ;  /* 0xfffffffc00f0d947 */ /* 0x002fea000383ffff */
[----:B------:R-:W-:Y:S05]  /*2f4c0*/  BRA `(.L_x_2020) ;  /* 0xfffffd4800a47947 */ /* 0x000fea000383ffff */
.L_x_1592:
[----:B-1----:R1:W2:Y:S02]  /*2f4d0*/  SYNCS.PHASECHK.TRANS64.TRYWAIT P5, [R99+URZ+0x30890], R109 ;  /* 0x0308906d630075a7 */ /* 0x0022a400080a017f */
[----:B--2---:R-:W-:Y:S05]  /*2f4e0*/  @!P5 NANOSLEEP.SYNCS 0x989680 ;  /* 0x009896800000d95d */ /* 0x004fea0003900000 */
[----:B------:R-:W2:Y:S02]  /*2f4f0*/  @!P5 SYNCS.PHASECHK.TRANS64 P5, [R99+URZ+0x30890], R109 ;  /* 0x0308906d6300d5a7 */ /* 0x000ea400080a007f */
[----:B--2---:R-:W-:Y:S05]  /*2f500*/  @!P5 BRA `(.L_x_1592) ;  /* 0xfffffffc00f0d947 */ /* 0x004fea000383ffff */
[----:B------:R-:W-:Y:S05]  /*2f510*/  BRA `(.L_x_2021) ;  /* 0xfffffd6c00c07947 */ /* 0x000fea000383ffff */
.L_x_1609:
[----:B0-----:R0:W1:Y:S02]  /*2f520*/  SYNCS.PHASECHK.TRANS64.TRYWAIT P3, [R99+URZ+0x30890], R109 ;  /* 0x0308906d630075a7 */ /* 0x001064000806017f */
[----:B-1----:R-:W-:Y:S05]  /*2f530*/  @!P3 NANOSLEEP.SYNCS 0x989680 ;  /* 0x009896800000b95d */ /* 0x002fea0003900000 */
[----:B------:R-:W1:Y:S02]  /*2f540*/  @!P3 SYNCS.PHASECHK.TRANS64 P3, [R99+URZ+0x30890], R109 ;  /* 0x0308906d6300b5a7 */ /* 0x000e64000806007f */
[----:B-1----:R-:W-:Y:S05]  /*2f550*/  @!P3 BRA `(.L_x_1609) ;  /* 0xfffffffc00f0b947 */ /* 0x002fea000383ffff */
[----:B------:R-:W-:Y:S05]  /*2f560*/  BRA `(.L_x_2022) ;  /* 0xfffffd9000c87947 */ /* 0x000fea000383ffff */
.L_x_1615:
[----:B-1----:R1:W2:Y:S02]  /*2f570*/  SYNCS.PHASECHK.TRANS64.TRYWAIT P2, [R99+URZ+0x308b0], R109 ;  /* 0x0308b06d630075a7 */ /* 0x0022a4000804017f */
[----:B--2---:R-:W-:Y:S05]  /*2f580*/  @!P2 NANOSLEEP.SYNCS 0x989680 ;  /* 0x009896800000a95d */ /* 0x004fea0003900000 */
[----:B------:R-:W2:Y:S02]  /*2f590*/  @!P2 SYNCS.PHASECHK.TRANS64 P2, [R99+URZ+0x308b0], R109 ;  /* 0x0308b06d6300a5a7 */ /* 0x000ea4000804007f */
[----:B--2---:R-:W-:Y:S05]  /*2f5a0*/  @!P2 BRA `(.L_x_1615) ;  /* 0xfffffffc00f0a947 */ /* 0x004fea000383ffff */
[----:B------:R-:W-:Y:S05]  /*2f5b0*/  BRA `(.L_x_2023) ;  /* 0xfffffd9400b07947 */ /* 0x000fea000383ffff */
.L_x_1645:
        /* <DEDUP_REMOVED lines=8> */
.L_x_2025:
[----:B------:R-:W-:Y:S05]  /*2f640*/  BSYNC B1 ;  /* 0x0000000000017941 */ /* 0x000fea0003800000 */
.L_x_2024:
        /* <DEDUP_REMOVED lines=8> */
.L_x_2026:
[----:B------:R-:W-:Y:S02]  /*2f6d0*/  IMAD.MOV.U32 R13, RZ, RZ, R33 ;  /* 0x000000ffff0d7224 */ /* 0x000fe400078e0021 */
[----:B------:R-:W-:-:S07]  /*2f6e0*/  IMAD.MOV.U32 R8, RZ, RZ, R14 ;  /* 0x000000ffff087224 */ /* 0x000fce00078e000e */
[----:B------:R-:W-:Y:S05]  /*2f6f0*/  WARPSYNC.COLLECTIVE R15, `(.L_x_2027) ;  /* 0x000000000f087348 */ /* 0x000fea0003c00000 */
[----:B------:R0:W1:Y:S02]  /*2f700*/  SHFL.IDX P6, R14, R13, R12, R11 ;  /* 0x0000000c0d0e7389 */ /* 0x00006400000c000b */
[----:B01----:R-:W-:Y:S01]  /*2f710*/  ENDCOLLECTIVE ;  /* 0x000000000000791b */ /* 0x003fe20003800000 */
.L_x_2027:
[----:B------:R-:W-:Y:S02]  /*2f720*/  IMAD.MOV.U32 R13, RZ, RZ, R30 ;  /* 0x000000ffff0d7224 */ /* 0x000fe400078e001e */
[----:B------:R-:W-:-:S07]  /*2f730*/  IMAD.MOV.U32 R26, RZ, RZ, R14 ;  /* 0x000000ffff1a7224 */ /* 0x000fce00078e000e */
[----:B------:R-:W-:Y:S05]  /*2f740*/  WARPSYNC.COLLECTIVE R15, `(.L_x_2028) ;  /* 0x000000000f087348 */ /* 0x000fea0003c00000 */
[----:B------:R0:W1:Y:S02]  /*2f750*/  SHFL.IDX P6, R14, R13, R12, R11 ;  /* 0x0000000c0d0e7389 */ /* 0x00006400000c000b */
[----:B01----:R-:W-:Y:S01]  /*2f760*/  ENDCOLLECTIVE ;  /* 0x000000000000791b */ /* 0x003fe20003800000 */
.L_x_2028:
[----:B------:R-:W-:Y:S01]  /*2f770*/  IMAD.MOV.U32 R5, RZ, RZ, R14 ;  /* 0x000000ffff057224 */ /* 0x000fe200078e000e */
[----:B------:R-:W-:Y:S06]  /*2f780*/  BRA `(.L_x_2029) ;  /* 0xfffffdac005c7947 */ /* 0x000fec000383ffff */
.L_x_1648:
[----:B------:R-:W-:Y:S01]  /*2f790*/  BSSY B1, `(.L_x_2030) ;  /* 0x0000008000017945 */ /* 0x000fe20003800000 */
[----:B------:R-:W-:Y:S02]  /*2f7a0*/  IMAD.MOV.U32 R13, RZ, RZ, R32 ;  /* 0x000000ffff0d7224 */ /* 0x000fe400078e0020 */
[----:B------:R-:W-:Y:S02]  /*2f7b0*/  IMAD.MOV.U32 R12, RZ, RZ, 0x1 ;  /* 0x00000001ff0c7424 */ /* 0x000fe400078e00ff */
[----:B------:R-:W-:Y:S02]  /*2f7c0*/  IMAD.MOV.U32 R11, RZ, RZ, 0x181f ;  /* 0x0000181fff0b7424 */ /* 0x000fe400078e00ff */
[----:B------:R-:W-:-:S07]  /*2f7d0*/  IMAD.MOV.U32 R15, RZ, RZ, -0x1 ;  /* 0xffffffffff0f7424 */ /* 0x000fce00078e00ff */
[----:B0-23--:R-:W-:Y:S05]  /*2f7e0*/  WARPSYNC.COLLECTIVE R15, `(.L_x_2031) ;  /* 0x000000000f087348 */ /* 0x00dfea0003c00000 */
[----:B------:R1:W4:Y:S02]  /*2f7f0*/  SHFL.IDX P6, R14, R13, R12, R11 ;  /* 0x0000000c0d0e7389 */ /* 0x00032400000c000b */
[----:B01234-:R-:W-:Y:S01]  /*2f800*/  ENDCOLLECTIVE ;  /* 0x000000000000791b */ /* 0x01ffe20003800000 */
.L_x_2031:
[----:B------:R-:W-:Y:S05]  /*2f810*/  BSYNC B1 ;  /* 0x0000000000017941 */ /* 0x000fea0003800000 */
.L_x_2030:
[----:B------:R-:W-:Y:S02]  /*2f820*/  IMAD.MOV.U32 R13, RZ, RZ, R31 ;  /* 0x000000ffff0d7224 */ /* 0x000fe400078e001f */
[----:B------:R-:W-:Y:S02]  /*2f830*/  IMAD.MOV.U32 R12, RZ, RZ, 0x1 ;  /* 0x00000001ff0c7424 */ /* 0x000fe400078e00ff */
[----:B------:R-:W-:Y:S02]  /*2f840*/  IMAD.MOV.U32 R11, RZ, RZ, 0x181f ;  /* 0x0000181fff0b7424 */ /* 0x000fe400078e00ff */
[----:B------:R-:W-:Y:S02]  /*2f850*/  IMAD.MOV.U32 R15, RZ, RZ, -0x1 ;  /* 0xffffffffff0f7424 */ /* 0x000fe400078e00ff */
[----:B------:R-:W-:-:S07]  /*2f860*/  IMAD.MOV.U32 R9, RZ, RZ, R14 ;  /* 0x000000ffff097224 */ /* 0x000fce00078e000e */
[----:B------:R-:W-:Y:S05]  /*2f870*/  WARPSYNC.COLLECTIVE R15, `(.L_x_2032) ;  /* 0x000000000f087348 */ /* 0x000fea0003c00000 */
[----:B------:R0:W1:Y:S02]  /*2f880*/  SHFL.IDX P6, R14, R13, R12, R11 ;  /* 0x0000000c0d0e7389 */ /* 0x00006400000c000b */
[----:B01----:R-:W-:Y:S01]  /*2f890*/  ENDCOLLECTIVE ;  /* 0x000000000000791b */ /* 0x003fe20003800000 */
.L_x_2032:
[----:B------:R-:W-:Y:S02]  /*2f8a0*/  IMAD.MOV.U32 R13, RZ, RZ, R33 ;  /* 0x000000ffff0d7224 */ /* 0x000fe400078e0021 */
[----:B------:R-:W-:-:S07]  /*2f8b0*/  IMAD.MOV.U32 R8, RZ, RZ, R14 ;  /* 0x000000ffff087224 */ /* 0x000fce00078e000e */
[----:B------:R-:W-:Y:S05]  /*2f8c0*/  WARPSYNC.COLLECTIVE R15, `(.L_x_2033) ;  /* 0x000000000f087348 */ /* 0x000fea0003c00000 */
[----:B------:R0:W1:Y:S02]  /*2f8d0*/  SHFL.IDX P6, R14, R13, R12, R11 ;  /* 0x0000000c0d0e7389 */ /* 0x00006400000c000b */
[----:B01----:R-:W-:Y:S01]  /*2f8e0*/  ENDCOLLECTIVE ;  /* 0x000000000000791b */ /* 0x003fe20003800000 */
.L_x_2033:
[----:B------:R-:W-:Y:S02]  /*2f8f0*/  IMAD.MOV.U32 R13, RZ, RZ, R30 ;  /* 0x000000ffff0d7224 */ /* 0x000fe400078e001e */
[----:B------:R-:W-:-:S07]  /*2f900*/  IMAD.MOV.U32 R26, RZ, RZ, R14 ;  /* 0x000000ffff1a7224 */ /* 0x000fce00078e000e */
[----:B------:R-:W-:Y:S05]  /*2f910*/  WARPSYNC.COLLECTIVE R15, `(.L_x_2034) ;  /* 0x000000000f087348 */ /* 0x000fea0003c00000 */
[----:B------:R0:W1:Y:S02]  /*2f920*/  SHFL.IDX P6, R14, R13, R12, R11 ;  /* 0x0000000c0d0e7389 */ /* 0x00006400000c000b */
[----:B01----:R-:W-:Y:S01]  /*2f930*/  ENDCOLLECTIVE ;  /* 0x000000000000791b */ /* 0x003fe20003800000 */
.L_x_2034:
[----:B------:R-:W-:Y:S01]  /*2f940*/  IMAD.MOV.U32 R5, RZ, RZ, R14 ;  /* 0x000000ffff057224 */ /* 0x000fe200078e000e */
[----:B------:R-:W-:Y:S06]  /*2f950*/  BRA `(.L_x_2035) ;  /* 0xfffffdb000647947 */ /* 0x000fec000383ffff */
.L_x_1651:
[----:B------:R-:W-:Y:S01]  /*2f960*/  BSSY B1, `(.L_x_2036) ;  /* 0x0000008000017945 */ /* 0x000fe20003800000 */
[----:B------:R-:W-:Y:S02]  /*2f970*/  IMAD.MOV.U32 R13, RZ, RZ, R32 ;  /* 0x000000ffff0d7224 */ /* 0x000fe400078e0020 */
[----:B------:R-:W-:Y:S02]  /*2f980*/  IMAD.MOV.U32 R12, RZ, RZ, 0x2 ;  /* 0x00000002ff0c7424 */ /* 0x000fe400078e00ff */
[----:B------:R-:W-:Y:S02]  /*2f990*/  IMAD.MOV.U32 R11, RZ, RZ, 0x181f ;  /* 0x0000181fff0b7424 */ /* 0x000fe400078e00ff */
[----:B------:R-:W-:-:S07]  /*2f9a0*/  IMAD.MOV.U32 R15, RZ, RZ, -0x1 ;  /* 0xffffffffff0f7424 */ /* 0x000fce00078e00ff */
[----:B-1234-:R-:W-:Y:S05]  /*2f9b0*/  WARPSYNC.COLLECTIVE R15, `(.L_x_2037) ;  /* 0x000000000f087348 */ /* 0x01efea0003c00000 */
[----:B------:R0:W0:Y:S02]  /*2f9c0*/  SHFL.IDX P6, R14, R13, R12, R11 ;  /* 0x0000000c0d0e7389 */ /* 0x00002400000c000b */
[----:B01234-:R-:W-:Y:S01]  /*2f9d0*/  ENDCOLLECTIVE ;  /* 0x000000000000791b */ /* 0x01ffe20003800000 */
.L_x_2037:
[----:B------:R-:W-:Y:S05]  /*2f9e0*/  BSYNC B1 ;  /* 0x0000000000017941 */ /* 0x000fea0003800000 */
.L_x_2036:
        /* <DEDUP_REMOVED lines=8> */
.L_x_2038:
[----:B------:R-:W-:Y:S02]  /*2fa70*/  IMAD.MOV.U32 R13, RZ, RZ, R33 ;  /* 0x000000ffff0d7224 */ /* 0x000fe400078e0021 */
[----:B------:R-:W-:-:S07]  /*2fa80*/  IMAD.MOV.U32 R8, RZ, RZ, R14 ;  /* 0x000000ffff087224 */ /* 0x000fce00078e000e */
[----:B------:R-:W-:Y:S05]  /*2fa90*/  WARPSYNC.COLLECTIVE R15, `(.L_x_2039) ;  /* 0x000000000f087348 */ /* 0x000fea0003c00000 */
[----:B------:R0:W1:Y:S02]  /*2faa0*/  SHFL.IDX P6, R14, R13, R12, R11 ;  /* 0x0000000c0d0e7389 */ /* 0x00006400000c000b */
[----:B01----:R-:W-:Y:S01]  /*2fab0*/  ENDCOLLECTIVE ;  /* 0x000000000000791b */ /* 0x003fe20003800000 */
.L_x_2039:
[----:B------:R-:W-:Y:S02]  /*2fac0*/  IMAD.MOV.U32 R13, RZ, RZ, R30 ;  /* 0x000000ffff0d7224 */ /* 0x000fe400078e001e */
[----:B------:R-:W-:-:S07]  /*2fad0*/  IMAD.MOV.U32 R78, RZ, RZ, R14 ;  /* 0x000000ffff4e7224 */ /* 0x000fce00078e000e */
[----:B------:R-:W-:Y:S05]  /*2fae0*/  WARPSYNC.COLLECTIVE R15, `(.L_x_2040) ;  /* 0x000000000f087348 */ /* 0x000fea0003c00000 */
[----:B------:R0:W1:Y:S02]  /*2faf0*/  SHFL.IDX P6, R14, R13, R12, R11 ;  /* 0x0000000c0d0e7389 */ /* 0x00006400000c000b */
[----:B01----:R-:W-:Y:S01]  /*2fb00*/  ENDCOLLECTIVE ;  /* 0x000000000000791b */ /* 0x003fe20003800000 */
.L_x_2040:
[----:B------:R-:W-:Y:S01]  /*2fb10*/  IMAD.MOV.U32 R5, RZ, RZ, R14 ;  /* 0x000000ffff057224 */ /* 0x000fe200078e000e */
[----:B------:R-:W-:Y:S06]  /*2fb20*/  BRA `(.L_x_2041) ;  /* 0xfffffdb4005c7947 */ /* 0x000fec000383ffff */
.L_x_1654:
[----:B------:R-:W-:Y:S01]  /*2fb30*/  BSSY B1, `(.L_x_2042) ;  /* 0x0000008000017945 */ /* 0x000fe20003800000 */
[----:B------:R-:W-:Y:S02]  /*2fb40*/  IMAD.MOV.U32 R13, RZ, RZ, R32 ;  /* 0x000000ffff0d7224 */ /* 0x000fe400078e0020 */
[----:B------:R-:W-:Y:S02]  /*2fb50*/  IMAD.MOV.U32 R12, RZ, RZ, 0x3 ;  /* 0x00000003ff0c7424 */ /* 0x000fe400078e00ff */
[----:B------:R-:W-:Y:S02]  /*2fb60*/  IMAD.MOV.U32 R11, RZ, RZ, 0x181f ;  /* 0x0000181fff0b7424 */ /* 0x000fe400078e00ff */
[----:B------:R-:W-:-:S07]  /*2fb70*/  IMAD.MOV.U32 R15, RZ, RZ, -0x1 ;  /* 0xffffffffff0f7424 */ /* 0x000fce00078e00ff */
[----:B-12-4-:R-:W-:Y:S05]  /*2fb80*/  WARPSYNC.COLLECTIVE R15, `(.L_x_2043) ;  /* 0x000000000f087348 */ /* 0x016fea0003c00000 */
[----:B------:R0:W3:Y:S02]  /*2fb90*/  SHFL.IDX P6, R14, R13, R12, R11 ;  /* 0x0000000c0d0e7389 */ /* 0x0000e400000c000b */
[----:B01234-:R-:W-:Y:S01]  /*2fba0*/  ENDCOLLECTIVE ;  /* 0x000000000000791b */ /* 0x01ffe20003800000 */
.L_x_2043:
[----:B------:R-:W-:Y:S05]  /*2fbb0*/  BSYNC B1 ;  /* 0x0000000000017941 */ /* 0x000fea0003800000 */
.L_x_2042:
        /* <DEDUP_REMOVED lines=8> */
.L_x_2044:
[----:B------:R-:W-:Y:S02]  /*2fc40*/  IMAD.MOV.U32 R13, RZ, RZ, R33 ;  /* 0x000000ffff0d7224 */ /* 0x000fe400078e0021 */
[----:B------:R-:W-:-:S07]  /*2fc50*/  IMAD.MOV.U32 R9, RZ, RZ, R14 ;  /* 0x000000ffff097224 */ /* 0x000fce00078e000e */
[----:B------:R-:W-:Y:S05]  /*2fc60*/  WARPSYNC.COLLECTIVE R15, `(.L_x_2045) ;  /* 0x000000000f087348 */ /* 0x000fea0003c00000 */
[----:B------:R0:W1:Y:S02]  /*2fc70*/  SHFL.IDX P6, R14, R13, R12, R11 ;  /* 0x0000000c0d0e7389 */ /* 0x00006400000c000b */
[----:B01----:R-:W-:Y:S01]  /*2fc80*/  ENDCOLLECTIVE ;  /* 0x000000000000791b */ /* 0x003fe20003800000 */
.L_x_2045:
[----:B------:R-:W-:Y:S02]  /*2fc90*/  IMAD.MOV.U32 R13, RZ, RZ, R30 ;  /* 0x000000ffff0d7224 */ /* 0x000fe400078e001e */
[----:B------:R-:W-:-:S07]  /*2fca0*/  IMAD.MOV.U32 R80, RZ, RZ, R14 ;  /* 0x000000ffff507224 */ /* 0x000fce00078e000e */
[----:B------:R-:W-:Y:S05]  /*2fcb0*/  WARPSYNC.COLLECTIVE R15, `(.L_x_2046) ;  /* 0x000000000f087348 */ /* 0x000fea0003c00000 */
[----:B------:R0:W1:Y:S02]  /*2fcc0*/  SHFL.IDX P6, R14, R13, R12, R11 ;  /* 0x0000000c0d0e7389 */ /* 0x00006400000c000b */
[----:B01----:R-:W-:Y:S01]  /*2fcd0*/  ENDCOLLECTIVE ;  /* 0x000000000000791b */ /* 0x003fe20003800000 */
.L_x_2046:
[----:B------:R-:W-:Y:S01]  /*2fce0*/  IMAD.MOV.U32 R78, RZ, RZ, R14 ;  /* 0x000000ffff4e7224 */ /* 0x000fe200078e000e */
[----:B------:R-:W-:Y:S06]  /*2fcf0*/  BRA `(.L_x_2047) ;  /* 0xfffffdb8005c7947 */ /* 0x000fec000383ffff */
.L_x_1658:
[----:B0-----:R0:W1:Y:S02]  /*2fd00*/  SYNCS.PHASECHK.TRANS64.TRYWAIT P0, [R16+URZ+0x30800], R81 ;  /* 0x03080051100075a7 */ /* 0x001064000800017f */
[----:B-1----:R-:W-:Y:S05]  /*2fd10*/  @!P0 NANOSLEEP.SYNCS 0x989680 ;  /* 0x009896800000895d */ /* 0x002fea0003900000 */
[----:B------:R-:W1:Y:S02]  /*2fd20*/  @!P0 SYNCS.PHASECHK.TRANS64 P0, [R16+URZ+0x30800], R81 ;  /* 0x03080051100085a7 */ /* 0x000e64000800007f */
[----:B-1----:R-:W-:Y:S05]  /*2fd30*/  @!P0 BRA `(.L_x_1658) ;  /* 0xfffffffc00f08947 */ /* 0x002fea000383ffff */
[----:B------:R-:W-:Y:S05]  /*2fd40*/  BRA `(.L_x_2048) ;  /* 0xfffffdbc00b87947 */ /* 0x000fea000383ffff */
.L_x_1690:
        /* <DEDUP_REMOVED lines=8> */
.L_x_2050:
[----:B------:R-:W-:Y:S05]  /*2fdd0*/  BSYNC B1 ;  /* 0x0000000000017941 */ /* 0x000fea0003800000 */
.L_x_2049:
        /* <DEDUP_REMOVED lines=8> */
.L_x_2051:
[----:B------:R-:W-:Y:S02]  /*2fe60*/  IMAD.MOV.U32 R13, RZ, RZ, R73 ;  /* 0x000000ffff0d7224 */ /* 0x000fe400078e0049 */
[----:B------:R-:W-:-:S07]  /*2fe70*/  IMAD.MOV.U32 R8, RZ, RZ, R14 ;  /* 0x000000ffff087224 */ /* 0x000fce00078e000e */
[----:B------:R-:W-:Y:S05]  /*2fe80*/  WARPSYNC.COLLECTIVE R15, `(.L_x_2052) ;  /* 0x000000000f087348 */ /* 0x000fea0003c00000 */
[----:B------:R0:W1:Y:S02]  /*2fe90*/  SHFL.IDX P6, R14, R13, R12, R11 ;  /* 0x0000000c0d0e7389 */ /* 0x00006400000c000b */
[----:B01----:R-:W-:Y:S01]  /*2fea0*/  ENDCOLLECTIVE ;  /* 0x000000000000791b */ /* 0x003fe20003800000 */
.L_x_2052:
[----:B------:R-:W-:Y:S02]  /*2feb0*/  IMAD.MOV.U32 R13, RZ, RZ, R20 ;  /* 0x000000ffff0d7224 */ /* 0x000fe400078e0014 */
[----:B------:R-:W-:-:S07]  /*2fec0*/  IMAD.MOV.U32 R7, RZ, RZ, R14 ;  /* 0x000000ffff077224 */ /* 0x000fce00078e000e */
[----:B------:R-:W-:Y:S05]  /*2fed0*/  WARPSYNC.COLLECTIVE R15, `(.L_x_2053) ;  /* 0x000000000f087348 */ /* 0x000fea0003c00000 */
[----:B------:R0:W1:Y:S02]  /*2fee0*/  SHFL.IDX P6, R14, R13, R12, R11 ;  /* 0x0000000c0d0e7389 */ /* 0x00006400000c000b */
[----:B01----:R-:W-:Y:S01]  /*2fef0*/  ENDCOLLECTIVE ;  /* 0x000000000000791b */ /* 0x003fe20003800000 */
.L_x_2053:
[----:B------:R-:W-:Y:S05]  /*2ff00*/  BRA `(.L_x_2054) ;  /* 0xfffffdf0009c7947 */ /* 0x000fea000383ffff */
.L_x_1693:
[----:B------:R-:W-:Y:S01]  /*2ff10*/  BSSY B1, `(.L_x_2055) ;  /* 0x0000008000017945 */ /* 0x000fe20003800000 */
[----:B------:R-:W-:Y:S02]  /*2ff20*/  IMAD.MOV.U32 R13, RZ, RZ, R72 ;  /* 0x000000ffff0d7224 */ /* 0x000fe400078e0048 */
[----:B------:R-:W-:Y:S02]  /*2ff30*/  IMAD.MOV.U32 R12, RZ, RZ, 0x1 ;  /* 0x00000001ff0c7424 */ /* 0x000fe400078e00ff */
[----:B------:R-:W-:Y:S02]  /*2ff40*/  IMAD.MOV.U32 R11, RZ, RZ, 0x181f ;  /* 0x0000181fff0b7424 */ /* 0x000fe400078e00ff */
[----:B------:R-:W-:-:S07]  /*2ff50*/  IMAD.MOV.U32 R15, RZ, RZ, -0x1 ;  /* 0xffffffffff0f7424 */ /* 0x000fce00078e00ff */
[----:B0-2-4-:R-:W-:Y:S05]  /*2ff60*/  WARPSYNC.COLLECTIVE R15, `(.L_x_2056) ;  /* 0x000000000f087348 */ /* 0x015fea0003c00000 */
[----:B----4-:R1:W3:Y:S02]  /*2ff70*/  SHFL.IDX P6, R14, R13, R12, R11 ;  /* 0x0000000c0d0e7389 */ /* 0x0102e400000c000b */
[----:B0123--:R-:W-:Y:S01]  /*2ff80*/  ENDCOLLECTIVE ;  /* 0x000000000000791b */ /* 0x00ffe20003800000 */
.L_x_2056:
[----:B------:R-:W-:Y:S05]  /*2ff90*/  BSYNC B1 ;  /* 0x0000000000017941 */ /* 0x000fea0003800000 */
.L_x_2055:
        /* <DEDUP_REMOVED lines=8> */
.L_x_2057:
[----:B------:R-:W-:Y:S02]  /*30020*/  IMAD.MOV.U32 R13, RZ, RZ, R73 ;  /* 0x000000ffff0d7224 */ /* 0x000fe400078e0049 */
[----:B------:R-:W-:-:S07]  /*30030*/  IMAD.MOV.U32 R8, RZ, RZ, R14 ;  /* 0x000000ffff087224 */ /* 0x000fce00078e000e */
[----:B------:R-:W-:Y:S05]  /*30040*/  WARPSYNC.COLLECTIVE R15, `(.L_x_2058) ;  /* 0x000000000f087348 */ /* 0x000fea0003c00000 */
[----:B------:R0:W1:Y:S02]  /*30050*/  SHFL.IDX P6, R14, R13, R12, R11 ;  /* 0x0000000c0d0e7389 */ /* 0x00006400000c000b */
[----:B01----:R-:W-:Y:S01]  /*30060*/  ENDCOLLECTIVE ;  /* 0x000000000000791b */ /* 0x003fe20003800000 */
.L_x_2058:
[----:B------:R-:W-:Y:S02]  /*30070*/  IMAD.MOV.U32 R13, RZ, RZ, R20 ;  /* 0x000000ffff0d7224 */ /* 0x000fe400078e0014 */
[----:B------:R-:W-:-:S07]  /*30080*/  IMAD.MOV.U32 R7, RZ, RZ, R14 ;  /* 0x000000ffff077224 */ /* 0x000fce00078e000e */
[----:B------:R-:W-:Y:S05]  /*30090*/  WARPSYNC.COLLECTIVE R15, `(.L_x_2059) ;  /* 0x000000000f087348 */ /* 0x000fea0003c00000 */
[----:B------:R0:W1:Y:S02]  /*300a0*/  SHFL.IDX P6, R14, R13, R12, R11 ;  /* 0x0000000c0d0e7389 */ /* 0x00006400000c000b */
[----:B01----:R-:W-:Y:S01]  /*300b0*/  ENDCOLLECTIVE ;  /* 0x000000000000791b */ /* 0x003fe20003800000 */
.L_x_2059:
[----:B------:R-:W-:Y:S05]  /*300c0*/  BRA `(.L_x_2060) ;  /* 0xfffffdf400647947 */ /* 0x000fea000383ffff */
.L_x_1696:
[----:B------:R-:W-:Y:S01]  /*300d0*/  BSSY B1, `(.L_x_2061) ;  /* 0x0000008000017945 */ /* 0x000fe20003800000 */
[----:B------:R-:W-:Y:S02]  /*300e0*/  IMAD.MOV.U32 R13, RZ, RZ, R72 ;  /* 0x000000ffff0d7224 */ /* 0x000fe400078e0048 */
[----:B------:R-:W-:Y:S02]  /*300f0*/  IMAD.MOV.U32 R12, RZ, RZ, 0x2 ;  /* 0x00000002ff0c7424 */ /* 0x000fe400078e00ff */
[----:B------:R-:W-:Y:S02]  /*30100*/  IMAD.MOV.U32 R11, RZ, RZ, 0x181f ;  /* 0x0000181fff0b7424 */ /* 0x000fe400078e00ff */
[----:B------:R-:W-:-:S07]  /*30110*/  IMAD.MOV.U32 R15, RZ, RZ, -0x1 ;  /* 0xffffffffff0f7424 */ /* 0x000fce00078e00ff */
[----:B-1--4-:R-:W-:Y:S05]  /*30120*/  WARPSYNC.COLLECTIVE R15, `(.L_x_2062) ;  /* 0x000000000f087348 */ /* 0x012fea0003c00000 */
[----:B----4-:R0:W2:Y:S02]  /*30130*/  SHFL.IDX P6, R14, R13, R12, R11 ;  /* 0x0000000c0d0e7389 */ /* 0x0100a400000c000b */
[----:B012---:R-:W-:Y:S01]  /*30140*/  ENDCOLLECTIVE ;  /* 0x000000000000791b */ /* 0x007fe20003800000 */
.L_x_2062:
[----:B------:R-:W-:Y:S05]  /*30150*/  BSYNC B1 ;  /* 0x0000000000017941 */ /* 0x000fea0003800000 */
.L_x_2061:
        /* <DEDUP_REMOVED lines=8> */
.L_x_2063:
[----:B------:R-:W-:Y:S02]  /*301e0*/  IMAD.MOV.U32 R13, RZ, RZ, R73 ;  /* 0x000000ffff0d7224 */ /* 0x000fe400078e0049 */
[----:B------:R-:W-:-:S07]  /*301f0*/  IMAD.MOV.U32 R8, RZ, RZ, R14 ;  /* 0x000000ffff087224 */ /* 0x000fce00078e000e */
[----:B------:R-:W-:Y:S05]  /*30200*/  WARPSYNC.COLLECTIVE R15, `(.L_x_2064) ;  /* 0x000000000f087348 */ /* 0x000fea0003c00000 */
[----:B------:R0:W1:Y:S02]  /*30210*/  SHFL.IDX P6, R14, R13, R12, R11 ;  /* 0x0000000c0d0e7389 */ /* 0x00006400000c000b */
[----:B01----:R-:W-:Y:S01]  /*30220*/  ENDCOLLECTIVE ;  /* 0x000000000000791b */ /* 0x003fe20003800000 */
.L_x_2064:
[----:B------:R-:W-:Y:S02]  /*30230*/  IMAD.MOV.U32 R13, RZ, RZ, R20 ;  /* 0x000000ffff0d7224 */ /* 0x000fe400078e0014 */
[----:B------:R-:W-:-:S07]  /*30240*/  IMAD.MOV.U32 R7, RZ, RZ, R14 ;  /* 0x000000ffff077224 */ /* 0x000fce00078e000e */
[----:B------:R-:W-:Y:S05]  /*30250*/  WARPSYNC.COLLECTIVE R15, `(.L_x_2065) ;  /* 0x000000000f087348 */ /* 0x000fea0003c00000 */
[----:B------:R0:W1:Y:S02]  /*30260*/  SHFL.IDX P6, R14, R13, R12, R11 ;  /* 0x0000000c0d0e7389 */ /* 0x00006400000c000b */
[----:B01----:R-:W-:Y:S01]  /*30270*/  ENDCOLLECTIVE ;  /* 0x000000000000791b */ /* 0x003fe20003800000 */
.L_x_2065:
[----:B------:R-:W-:Y:S05]  /*30280*/  BRA `(.L_x_2066) ;  /* 0xfffffdf800107947 */ /* 0x000fea000383ffff */
.L_x_1699:
[----:B------:R-:W-:Y:S01]  /*30290*/  BSSY B1, `(.L_x_2067) ;  /* 0x0000008000017945 */ /* 0x000fe20003800000 */
[----:B------:R-:W-:Y:S02]  /*302a0*/  IMAD.MOV.U32 R13, RZ, RZ, R72 ;  /* 0x000000ffff0d7224 */ /* 0x000fe400078e0048 */
[----:B------:R-:W-:Y:S02]  /*302b0*/  IMAD.MOV.U32 R12, RZ, RZ, 0x3 ;  /* 0x00000003ff0c7424 */ /* 0x000fe400078e00ff */
[----:B------:R-:W-:Y:S02]  /*302c0*/  IMAD.MOV.U32 R11, RZ, RZ, 0x181f ;  /* 0x0000181fff0b7424 */ /* 0x000fe400078e00ff */
[----:B------:R-:W-:-:S07]  /*302d0*/  IMAD.MOV.U32 R15, RZ, RZ, -0x1 ;  /* 0xffffffffff0f7424 */ /* 0x000fce00078e00ff */
[----:B-1-34-:R-:W-:Y:S05]  /*302e0*/  WARPSYNC.COLLECTIVE R15, `(.L_x_2068) ;  /* 0x000000000f087348 */ /* 0x01afea0003c00000 */
[----:B------:R0:W2:Y:S02]  /*302f0*/  SHFL.IDX P6, R14, R13, R12, R11 ;  /* 0x0000000c0d0e7389 */ /* 0x0000a400000c000b */
[----:B01234-:R-:W-:Y:S01]  /*30300*/  ENDCOLLECTIVE ;  /* 0x000000000000791b */ /* 0x01ffe20003800000 */
.L_x_2068:
[----:B------:R-:W-:Y:S05]  /*30310*/  BSYNC B1 ;  /* 0x0000000000017941 */ /* 0x000fea0003800000 */
.L_x_2067:
        /* <DEDUP_REMOVED lines=8> */
.L_x_2069:
[----:B------:R-:W-:Y:S02]  /*303a0*/  IMAD.MOV.U32 R13, RZ, RZ, R73 ;  /* 0x000000ffff0d7224 */ /* 0x000fe400078e0049 */
[----:B------:R-:W-:-:S07]  /*303b0*/  IMAD.MOV.U32 R21, RZ, RZ, R14 ;  /* 0x000000ffff157224 */ /* 0x000fce00078e000e */
[----:B------:R-:W-:Y:S05]  /*303c0*/  WARPSYNC.COLLECTIVE R15, `(.L_x_2070) ;  /* 0x000000000f087348 */ /* 0x000fea0003c00000 */
[----:B------:R0:W1:Y:S02]  /*303d0*/  SHFL.IDX P6, R14, R13, R12, R11 ;  /* 0x0000000c0d0e7389 */ /* 0x00006400000c000b */
[----:B01----:R-:W-:Y:S01]  /*303e0*/  ENDCOLLECTIVE ;  /* 0x000000000000791b */ /* 0x003fe20003800000 */
.L_x_2070:
[----:B------:R-:W-:Y:S02]  /*303f0*/  IMAD.MOV.U32 R13, RZ, RZ, R20 ;  /* 0x000000ffff0d7224 */ /* 0x000fe400078e0014 */
[----:B------:R-:W-:-:S07]  /*30400*/  IMAD.MOV.U32 R81, RZ, RZ, R14 ;  /* 0x000000ffff517224 */ /* 0x000fce00078e000e */
[----:B------:R-:W-:Y:S05]  /*30410*/  WARPSYNC.COLLECTIVE R15, `(.L_x_2071) ;  /* 0x000000000f087348 */ /* 0x000fea0003c00000 */
[----:B------:R0:W1:Y:S02]  /*30420*/  SHFL.IDX P6, R14, R13, R12, R11 ;  /* 0x0000000c0d0e7389 */ /* 0x00006400000c000b */
[----:B01----:R-:W-:Y:S01]  /*30430*/  ENDCOLLECTIVE ;  /* 0x000000000000791b */ /* 0x003fe20003800000 */
.L_x_2071:
[----:B------:R-:W-:Y:S01]  /*30440*/  IMAD.MOV.U32 R78, RZ, RZ, R14 ;  /* 0x000000ffff4e7224 */ /* 0x000fe200078e000e */
[----:B------:R-:W-:Y:S06]  /*30450*/  BRA `(.L_x_2072) ;  /* 0xfffffdf800c07947 */ /* 0x000fec000383ffff */
.L_x_1703:
[----:B0-----:R0:W1:Y:S02]  /*30460*/  SYNCS.PHASECHK.TRANS64.TRYWAIT P0, [R16+URZ+0x30800], R80 ;  /* 0x03080050100075a7 */ /* 0x001064000800017f */
[----:B-1----:R-:W-:Y:S05]  /*30470*/  @!P0 NANOSLEEP.SYNCS 0x989680 ;  /* 0x009896800000895d */ /* 0x002fea0003900000 */
[----:B------:R-:W1:Y:S02]  /*30480*/  @!P0 SYNCS.PHASECHK.TRANS64 P0, [R16+URZ+0x30800], R80 ;  /* 0x03080050100085a7 */ /* 0x000e64000800007f */
[----:B-1----:R-:W-:Y:S05]  /*30490*/  @!P0 BRA `(.L_x_1703) ;  /* 0xfffffffc00f08947 */ /* 0x002fea000383ffff */
[----:B------:R-:W-:Y:S05]  /*304a0*/  BRA `(.L_x_2073) ;  /* 0xfffffdfc00d07947 */ /* 0x000fea000383ffff */
.L_x_1721:
[----:B-1----:R1:W3:Y:S02]  /*304b0*/  SYNCS.PHASECHK.TRANS64.TRYWAIT P2, [R0+URZ+0x30830], R3 ;  /* 0x03083003000075a7 */ /* 0x0022e4000804017f */
[----:B---3--:R-:W-:Y:S05]  /*304c0*/  @!P2 NANOSLEEP.SYNCS 0x989680 ;  /* 0x009896800000a95d */ /* 0x008fea0003900000 */
[----:B------:R-:W3:Y:S02]  /*304d0*/  @!P2 SYNCS.PHASECHK.TRANS64 P2, [R0+URZ+0x30830], R3 ;  /* 0x030830030000a5a7 */ /* 0x000ee4000804007f */
[----:B---3--:R-:W-:Y:S05]  /*304e0*/  @!P2 BRA `(.L_x_1721) ;  /* 0xfffffffc00f0a947 */ /* 0x008fea000383ffff */
[----:B------:R-:W-:Y:S05]  /*304f0*/  BRA `(.L_x_1720) ;  /* 0xfffffe3800947947 */ /* 0x000fea000383ffff */
.L_x_1741:
[----:B-1----:R1:W2:Y:S02]  /*30500*/  SYNCS.PHASECHK.TRANS64.TRYWAIT P4, [R2+URZ+0x30830], R154 ;  /* 0x0308309a020075a7 */ /* 0x0022a4000808017f */
[----:B--2---:R-:W-:Y:S05]  /*30510*/  @!P4 NANOSLEEP.SYNCS 0x989680 ;  /* 0x009896800000c95d */ /* 0x004fea0003900000 */
[----:B------:R-:W2:Y:S02]  /*30520*/  @!P4 SYNCS.PHASECHK.TRANS64 P4, [R2+URZ+0x30830], R154 ;  /* 0x0308309a0200c5a7 */ /* 0x000ea4000808007f */
[----:B--2---:R-:W-:Y:S05]  /*30530*/  @!P4 BRA `(.L_x_1741) ;  /* 0xfffffffc00f0c947 */ /* 0x004fea000383ffff */
[----:B------:R-:W-:Y:S05]  /*30540*/  BRA `(.L_x_1740) ;  /* 0xfffffe6800107947 */ /* 0x000fea000383ffff */
.L_x_1746:
[----:B-1----:R1:W2:Y:S02]  /*30550*/  SYNCS.PHASECHK.TRANS64.TRYWAIT P4, [R0+URZ+0x30850], R218 ;  /* 0x030850da000075a7 */ /* 0x0022a4000808017f */
[----:B--2---:R-:W-:Y:S05]  /*30560*/  @!P4 NANOSLEEP.SYNCS 0x989680 ;  /* 0x009896800000c95d */ /* 0x004fea0003900000 */
[----:B------:R-:W2:Y:S02]  /*30570*/  @!P4 SYNCS.PHASECHK.TRANS64 P4, [R0+URZ+0x30850], R218 ;  /* 0x030850da0000c5a7 */ /* 0x000ea4000808007f */
[----:B--2---:R-:W-:Y:S05]  /*30580*/  @!P4 BRA `(.L_x_1746) ;  /* 0xfffffffc00f0c947 */ /* 0x004fea000383ffff */
[----:B------:R-:W-:Y:S05]  /*30590*/  BRA `(.L_x_1745) ;  /* 0xfffffe7800587947 */ /* 0x000fea000383ffff */
.L_x_1767:
[----:B-1----:R1:W2:Y:S02]  /*305a0*/  SYNCS.PHASECHK.TRANS64.TRYWAIT P2, [R2+URZ+0x30830], R3 ;  /* 0x03083003020075a7 */ /* 0x0022a4000804017f */
[----:B--2---:R-:W-:Y:S05]  /*305b0*/  @!P2 NANOSLEEP.SYNCS 0x989680 ;  /* 0x009896800000a95d */ /* 0x004fea0003900000 */
[----:B------:R-:W2:Y:S02]  /*305c0*/  @!P2 SYNCS.PHASECHK.TRANS64 P2, [R2+URZ+0x30830], R3 ;  /* 0x030830030200a5a7 */ /* 0x000ea4000804007f */
[----:B--2---:R-:W-:Y:S05]  /*305d0*/  @!P2 BRA `(.L_x_1767) ;  /* 0xfffffffc00f0a947 */ /* 0x004fea000383ffff */
[----:B------:R-:W-:Y:S05]  /*305e0*/  BRA `(.L_x_1766) ;  /* 0xfffffe9800747947 */ /* 0x000fea000383ffff */
.L_x_1772:
[----:B-1----:R1:W2:Y:S02]  /*305f0*/  SYNCS.PHASECHK.TRANS64.TRYWAIT P2, [R231+URZ+0x30850], R0 ;  /* 0x03085000e70075a7 */ /* 0x0022a4000804017f */
[----:B--2---:R-:W-:Y:S05]  /*30600*/  @!P2 NANOSLEEP.SYNCS 0x989680 ;  /* 0x009896800000a95d */ /* 0x004fea0003900000 */
[----:B------:R-:W2:Y:S02]  /*30610*/  @!P2 SYNCS.PHASECHK.TRANS64 P2, [R231+URZ+0x30850], R0 ;  /* 0x03085000e700a5a7 */ /* 0x000ea4000804007f */
[----:B--2---:R-:W-:Y:S05]  /*30620*/  @!P2 BRA `(.L_x_1772) ;  /* 0xfffffffc00f0a947 */ /* 0x004fea000383ffff */
[----:B------:R-:W-:Y:S05]  /*30630*/  BRA `(.L_x_1771) ;  /* 0xfffffea800bc7947 */ /* 0x000fea000383ffff */
.L_x_1780:
[----:B-1----:R1:W2:Y:S02]  /*30640*/  SYNCS.PHASECHK.TRANS64.TRYWAIT P2, [R2+URZ+0x30830], R3 ;  /* 0x03083003020075a7 */ /* 0x0022a4000804017f */
[----:B--2---:R-:W-:Y:S05]  /*30650*/  @!P2 NANOSLEEP.SYNCS 0x989680 ;  /* 0x009896800000a95d */ /* 0x004fea0003900000 */
[----:B------:R-:W2:Y:S02]  /*30660*/  @!P2 SYNCS.PHASECHK.TRANS64 P2, [R2+URZ+0x30830], R3 ;  /* 0x030830030200a5a7 */ /* 0x000ea4000804007f */
[----:B--2---:R-:W-:Y:S05]  /*30670*/  @!P2 BRA `(.L_x_1780) ;  /* 0xfffffffc00f0a947 */ /* 0x004fea000383ffff */
[----:B------:R-:W-:Y:S05]  /*30680*/  BRA `(.L_x_1779) ;  /* 0xfffffebc00787947 */ /* 0x000fea000383ffff */
.L_x_1785:
[----:B-1----:R1:W2:Y:S02]  /*30690*/  SYNCS.PHASECHK.TRANS64.TRYWAIT P2, [R0+URZ+0x30850], R2 ;  /* 0x03085002000075a7 */ /* 0x0022a4000804017f */
[----:B--2---:R-:W-:Y:S05]  /*306a0*/  @!P2 NANOSLEEP.SYNCS 0x989680 ;  /* 0x009896800000a95d */ /* 0x004fea0003900000 */
[----:B------:R-:W2:Y:S02]  /*306b0*/  @!P2 SYNCS.PHASECHK.TRANS64 P2, [R0+URZ+0x30850], R2 ;  /* 0x030850020000a5a7 */ /* 0x000ea4000804007f */
[----:B--2---:R-:W-:Y:S05]  /*306c0*/  @!P2 BRA `(.L_x_1785) ;  /* 0xfffffffc00f0a947 */ /* 0x004fea000383ffff */
[----:B------:R-:W-:Y:S05]  /*306d0*/  BRA `(.L_x_1784) ;  /* 0xfffffecc00c07947 */ /* 0x000fea000383ffff */
.L_x_1799:
[----:B-1----:R1:W2:Y:S02]  /*306e0*/  SYNCS.PHASECHK.TRANS64.TRYWAIT P0, [R5+URZ+0x30850], R0 ;  /* 0x03085000050075a7 */ /* 0x0022a4000800017f */
[----:B--2---:R-:W-:Y:S05]  /*306f0*/  @!P0 NANOSLEEP.SYNCS 0x989680 ;  /* 0x009896800000895d */ /* 0x004fea0003900000 */
[----:B------:R-:W2:Y:S02]  /*30700*/  @!P0 SYNCS.PHASECHK.TRANS64 P0, [R5+URZ+0x30850], R0 ;  /* 0x03085000050085a7 */ /* 0x000ea4000800007f */
[----:B--2---:R-:W-:Y:S05]  /*30710*/  @!P0 BRA `(.L_x_1799) ;  /* 0xfffffffc00f08947 */ /* 0x004fea000383ffff */
[----:B------:R-:W-:Y:S05]  /*30720*/  BRA `(.L_x_1798) ;  /* 0xfffffef000e87947 */ /* 0x000fea000383ffff */
.L_x_1848:
[----:B------:R-:W1:Y:S01]  /*30730*/  S2R R5, SR_TID.X ;  /* 0x0000000000057919 */ /* 0x000e620000002100 */
[----:B------:R-:W-:Y:S01]  /*30740*/  BSSY B1, `(.L_x_2074) ;  /* 0x000000a000017945 */ /* 0x000fe20003800000 */
[----:B------:R-:W-:Y:S02]  /*30750*/  IMAD.MOV.U32 R12, RZ, RZ, RZ ;  /* 0x000000ffff0c7224 */ /* 0x000fe400078e00ff */
[----:B------:R-:W-:Y:S02]  /*30760*/  IMAD.MOV.U32 R11, RZ, RZ, 0x1f ;  /* 0x0000001fff0b7424 */ /* 0x000fe400078e00ff */
[----:B0-----:R-:W-:Y:S01]  /*30770*/  IMAD.MOV.U32 R15, RZ, RZ, -0x1 ;  /* 0xffffffffff0f7424 */ /* 0x001fe200078e00ff */
[----:B-1----:R-:W-:-:S04]  /*30780*/  SHF.R.U32.HI R5, RZ, 0x5, R5 ;  /* 0x00000005ff057819 */ /* 0x002fc80000011605 */
[----:B------:R-:W-:-:S05]  /*30790*/  LOP3.LUT R5, R5, 0x3, RZ, 0xc0, !PT ;  /* 0x0000000305057812 */ /* 0x000fca00078ec0ff */
[----:B------:R-:W-:-:S07]  /*307a0*/  IMAD.MOV.U32 R13, RZ, RZ, R5 ;  /* 0x000000ffff0d7224 */ /* 0x000fce00078e0005 */
[----:B------:R-:W-:Y:S05]  /*307b0*/  WARPSYNC.COLLECTIVE R15, `(.L_x_2075) ;  /* 0x000000000f087348 */ /* 0x000fea0003c00000 */
[----:B------:R0:W1:Y:S02]  /*307c0*/  SHFL.IDX P6, R14, R13, R12, R11 ;  /* 0x0000000c0d0e7389 */ /* 0x00006400000c000b */
[----:B01----:R-:W-:Y:S01]  /*307d0*/  ENDCOLLECTIVE ;  /* 0x000000000000791b */ /* 0x003fe20003800000 */
.L_x_2075:
[----:B------:R-:W-:Y:S05]  /*307e0*/  BSYNC B1 ;  /* 0x0000000000017941 */ /* 0x000fea0003800000 */
.L_x_2074:
[----:B------:R-:W-:Y:S05]  /*307f0*/  BRA `(.L_x_2076) ;  /* 0xffffff6800907947 */ /* 0x000fea000383ffff */
.L_x_1850:
[----:B------:R-:W-:Y:S01]  /*30800*/  BSSY B1, `(.L_x_2077) ;  /* 0x0000006000017945 */ /* 0x000fe20003800000 */
[----:B0-----:R-:W-:-:S07]  /*30810*/  IMAD.MOV.U32 R15, RZ, RZ, -0x1 ;  /* 0xffffffffff0f7424 */ /* 0x001fce00078e00ff */
[----:B-1----:R-:W-:Y:S05]  /*30820*/  WARPSYNC.COLLECTIVE R15, `(.L_x_2078) ;  /* 0x000000000f0c7348 */ /* 0x002fea0003c00000 */
[----:B------:R-:W-:Y:S02]  /*30830*/  ELECT P6, UR62, PT ;  /* 0x00000000003e782f */ /* 0x000fe400038c0000 */
[----:B------:R-:W-:Y:S01]  /*30840*/  MOV R14, UR62 ;  /* 0x0000003e000e7c02 */ /* 0x000fe20008000f00 */
[----:B-1----:R-:W-:Y:S10]  /*30850*/  ENDCOLLECTIVE ;  /* 0x000000000000791b */ /* 0x002ff40003800000 */
.L_x_2078:
[----:B------:R-:W-:Y:S05]  /*30860*/  BSYNC B1 ;  /* 0x0000000000017941 */ /* 0x000fea0003800000 */
.L_x_2077:
[----:B------:R-:W-:Y:S05]  /*30870*/  BRA `(.L_x_1849) ;  /* 0xffffff6800887947 */ /* 0x000fea000383ffff */
.L_x_1852:
[----:B-1----:R1:W2:Y:S02]  /*30880*/  SYNCS.PHASECHK.TRANS64.TRYWAIT P0, [R18+URZ+0x30820], R5 ;  /* 0x03082005120075a7 */ /* 0x0022a4000800017f */
[----:B--2---:R-:W-:Y:S05]  /*30890*/  @!P0 NANOSLEEP.SYNCS 0x989680 ;  /* 0x009896800000895d */ /* 0x004fea0003900000 */
[----:B------:R-:W2:Y:S02]  /*308a0*/  @!P0 SYNCS.PHASECHK.TRANS64 P0, [R18+URZ+0x30820], R5 ;  /* 0x03082005120085a7 */ /* 0x000ea4000800007f */
[----:B--2---:R-:W-:Y:S05]  /*308b0*/  @!P0 BRA `(.L_x_1852) ;  /* 0xfffffffc00f08947 */ /* 0x004fea000383ffff */
[----:B------:R-:W-:Y:S05]  /*308c0*/  BRA `(.L_x_2079) ;  /* 0xffffff6800987947 */ /* 0x000fea000383ffff */
.L_x_1856:
[----:B--2---:R2:W3:Y:S02]  /*308d0*/  SYNCS.PHASECHK.TRANS64.TRYWAIT P0, [R7+URZ+0x308a0], R10 ;  /* 0x0308a00a070075a7 */ /* 0x0044e4000800017f */
[----:B---3--:R-:W-:Y:S05]  /*308e0*/  @!P0 NANOSLEEP.SYNCS 0x989680 ;  /* 0x009896800000895d */ /* 0x008fea0003900000 */
[----:B------:R-:W3:Y:S02]  /*308f0*/  @!P0 SYNCS.PHASECHK.TRANS64 P0, [R7+URZ+0x308a0], R10 ;  /* 0x0308a00a070085a7 */ /* 0x000ee4000800007f */
[----:B---3--:R-:W-:Y:S05]  /*30900*/  @!P0 BRA `(.L_x_1856) ;  /* 0xfffffffc00f08947 */ /* 0x008fea000383ffff */
[----:B------:R-:W-:Y:S05]  /*30910*/  BRA `(.L_x_2080) ;  /* 0xffffff6800b87947 */ /* 0x000fea000383ffff */
.L_x_1864:
[----:B0-----:R0:W1:Y:S02]  /*30920*/  SYNCS.PHASECHK.TRANS64.TRYWAIT P0, [R7+URZ+0x308c0], R10 ;  /* 0x0308c00a070075a7 */ /* 0x001064000800017f */
[----:B-1----:R-:W-:Y:S05]  /*30930*/  @!P0 NANOSLEEP.SYNCS 0x989680 ;  /* 0x009896800000895d */ /* 0x002fea0003900000 */
[----:B------:R-:W1:Y:S02]  /*30940*/  @!P0 SYNCS.PHASECHK.TRANS64 P0, [R7+URZ+0x308c0], R10 ;  /* 0x0308c00a070085a7 */ /* 0x000e64000800007f */
[----:B-1----:R-:W-:Y:S05]  /*30950*/  @!P0 BRA `(.L_x_1864) ;  /* 0xfffffffc00f08947 */ /* 0x002fea000383ffff */
[----:B------:R-:W-:Y:S05]  /*30960*/  BRA `(.L_x_2081) ;  /* 0xffffff6c00fc7947 */ /* 0x000fea000383ffff */
.L_x_1874:
[----:B-1----:R1:W2:Y:S02]  /*30970*/  SYNCS.PHASECHK.TRANS64.TRYWAIT P1, [R8+URZ+0x308a0], R7 ;  /* 0x0308a007080075a7 */ /* 0x0022a4000802017f */
[----:B--2---:R-:W-:Y:S05]  /*30980*/  @!P1 NANOSLEEP.SYNCS 0x989680 ;  /* 0x009896800000995d */ /* 0x004fea0003900000 */
[----:B------:R-:W2:Y:S02]  /*30990*/  @!P1 SYNCS.PHASECHK.TRANS64 P1, [R8+URZ+0x308a0], R7 ;  /* 0x0308a007080095a7 */ /* 0x000ea4000802007f */
[----:B--2---:R-:W-:Y:S05]  /*309a0*/  @!P1 BRA `(.L_x_1874) ;  /* 0xfffffffc00f09947 */ /* 0x004fea000383ffff */
[----:B------:R-:W-:Y:S05]  /*309b0*/  BRA `(.L_x_2082) ;  /* 0xffffff7400907947 */ /* 0x000fea000383ffff */
.L_x_1882:
[----:B0-----:R0:W2:Y:S02]  /*309c0*/  SYNCS.PHASECHK.TRANS64.TRYWAIT P1, [R8+URZ+0x308c0], R7 ;  /* 0x0308c007080075a7 */ /* 0x0010a4000802017f */
[----:B--2---:R-:W-:Y:S05]  /*309d0*/  @!P1 NANOSLEEP.SYNCS 0x989680 ;  /* 0x009896800000995d */ /* 0x004fea0003900000 */
[----:B------:R-:W2:Y:S02]  /*309e0*/  @!P1 SYNCS.PHASECHK.TRANS64 P1, [R8+URZ+0x308c0], R7 ;  /* 0x0308c007080095a7 */ /* 0x000ea4000802007f */
[----:B--2---:R-:W-:Y:S05]  /*309f0*/  @!P1 BRA `(.L_x_1882) ;  /* 0xfffffffc00f09947 */ /* 0x004fea000383ffff */
[----:B------:R-:W-:Y:S05]  /*30a00*/  BRA `(.L_x_2083) ;  /* 0xffffff7800cc7947 */ /* 0x000fea000383ffff */
.L_x_1908:
[----:B------:R-:W2:Y:S01]  /*30a10*/  S2R R4, SR_TID.X ;  /* 0x0000000000047919 */ /* 0x000ea20000002100 */
[----:B------:R-:W-:Y:S01]  /*30a20*/  BSSY B0, `(.L_x_2084) ;  /* 0x000000a000007945 */ /* 0x000fe20003800000 */
[----:B------:R-:W-:Y:S02]  /*30a30*/  IMAD.MOV.U32 R12, RZ, RZ, RZ ;  /* 0x000000ffff0c7224 */ /* 0x000fe400078e00ff */
[----:B------:R-:W-:Y:S02]  /*30a40*/  IMAD.MOV.U32 R11, RZ, RZ, 0x1f ;  /* 0x0000001fff0b7424 */ /* 0x000fe400078e00ff */
[----:B0-----:R-:W-:Y:S01]  /*30a50*/  IMAD.MOV.U32 R15, RZ, RZ, -0x1 ;  /* 0xffffffffff0f7424 */ /* 0x001fe200078e00ff */
[----:B--2---:R-:W-:-:S04]  /*30a60*/  SHF.R.U32.HI R4, RZ, 0x5, R4 ;  /* 0x00000005ff047819 */ /* 0x004fc80000011604 */
[----:B------:R-:W-:-:S05]  /*30a70*/  LOP3.LUT R4, R4, 0x3, RZ, 0xc0, !PT ;  /* 0x0000000304047812 */ /* 0x000fca00078ec0ff */
[----:B------:R-:W-:-:S07]  /*30a80*/  IMAD.MOV.U32 R13, RZ, RZ, R4 ;  /* 0x000000ffff0d7224 */ /* 0x000fce00078e0004 */
[----:B-1----:R-:W-:Y:S05]  /*30a90*/  WARPSYNC.COLLECTIVE R15, `(.L_x_2085) ;  /* 0x000000000f087348 */ /* 0x002fea0003c00000 */
[----:B------:R0:W2:Y:S02]  /*30aa0*/  SHFL.IDX P6, R14, R13, R12, R11 ;  /* 0x0000000c0d0e7389 */ /* 0x0000a400000c000b */
[----:B012---:R-:W-:Y:S01]  /*30ab0*/  ENDCOLLECTIVE ;  /* 0x000000000000791b */ /* 0x007fe20003800000 */
.L_x_2085:
[----:B------:R-:W-:Y:S05]  /*30ac0*/  BSYNC B0 ;  /* 0x0000000000007941 */ /* 0x000fea0003800000 */
.L_x_2084:
[----:B------:R-:W-:Y:S05]  /*30ad0*/  BRA `(.L_x_2086) ;  /* 0xffffff8c00607947 */ /* 0x000fea000383ffff */
.L_x_1910:
[----:B------:R-:W-:Y:S01]  /*30ae0*/  BSSY B0, `(.L_x_2087) ;  /* 0x0000006000007945 */ /* 0x000fe20003800000 */
[----:B0-----:R-:W-:-:S07]  /*30af0*/  IMAD.MOV.U32 R15, RZ, RZ, -0x1 ;  /* 0xffffffffff0f7424 */ /* 0x001fce00078e00ff */
[----:B-1-3--:R-:W-:Y:S05]  /*30b00*/  WARPSYNC.COLLECTIVE R15, `(.L_x_2088) ;  /* 0x000000000f0c7348 */ /* 0x00afea0003c00000 */
[----:B------:R-:W-:Y:S02]  /*30b10*/  ELECT P6, UR62, PT ;  /* 0x00000000003e782f */ /* 0x000fe400038c0000 */
[----:B------:R-:W-:Y:S01]  /*30b20*/  MOV R14, UR62 ;  /* 0x0000003e000e7c02 */ /* 0x000fe20008000f00 */
[----:B-1-3--:R-:W-:Y:S10]  /*30b30*/  ENDCOLLECTIVE ;  /* 0x000000000000791b */ /* 0x00aff40003800000 */
.L_x_2088:
[----:B------:R-:W-:Y:S05]  /*30b40*/  BSYNC B0 ;  /* 0x0000000000007941 */ /* 0x000fea0003800000 */
.L_x_2087:
[----:B------:R-:W-:Y:S05]  /*30b50*/  BRA `(.L_x_2089) ;  /* 0xffffff8c006c7947 */ /* 0x000fea000383ffff */
.L_x_1912:
[----:B--2---:R2:W3:Y:S02]  /*30b60*/  SYNCS.PHASECHK.TRANS64.TRYWAIT P0, [R0+URZ+0x30840], R2 ;  /* 0x03084002000075a7 */ /* 0x0044e4000800017f */
[----:B---3--:R-:W-:Y:S05]  /*30b70*/  @!P0 NANOSLEEP.SYNCS 0x989680 ;  /* 0x009896800000895d */ /* 0x008fea0003900000 */
[----:B------:R-:W3:Y:S02]  /*30b80*/  @!P0 SYNCS.PHASECHK.TRANS64 P0, [R0+URZ+0x30840], R2 ;  /* 0x03084002000085a7 */ /* 0x000ee4000800007f */
[----:B---3--:R-:W-:Y:S05]  /*30b90*/  @!P0 BRA `(.L_x_1912) ;  /* 0xfffffffc00f08947 */ /* 0x008fea000383ffff */
[----:B------:R-:W-:Y:S05]  /*30ba0*/  BRA `(.L_x_2090) ;  /* 0xffffff8c00d07947 */ /* 0x000fea000383ffff */
.L_x_1916:
        /* <DEDUP_REMOVED lines=15> */
.L_x_2091:
[----:B------:R-:W-:Y:S02]  /*30ca0*/  IMAD.MOV.U32 R13, RZ, RZ, R4 ;  /* 0x000000ffff0d7224 */ /* 0x000fe400078e0004 */
[----:B------:R-:W-:-:S07]  /*30cb0*/  IMAD.MOV.U32 R6, RZ, RZ, R14 ;  /* 0x000000ffff067224 */ /* 0x000fce00078e000e */
[----:B------:R-:W-:Y:S05]  /*30cc0*/  WARPSYNC.COLLECTIVE R15, `(.L_x_2092) ;  /* 0x000000000f087348 */ /* 0x000fea0003c00000 */
[----:B------:R0:W1:Y:S02]  /*30cd0*/  SHFL.IDX P6, R14, R13, R12, R11 ;  /* 0x0000000c0d0e7389 */ /* 0x00006400000c000b */
[----:B01----:R-:W-:Y:S01]  /*30ce0*/  ENDCOLLECTIVE ;  /* 0x000000000000791b */ /* 0x003fe20003800000 */
.L_x_2092:
        /* <DEDUP_REMOVED lines=20> */
.L_x_2093:
[----:B------:R-:W-:Y:S02]  /*30e30*/  IMAD.MOV.U32 R13, RZ, RZ, R4 ;  /* 0x000000ffff0d7224 */ /* 0x000fe400078e0004 */
[----:B------:R-:W-:-:S07]  /*30e40*/  IMAD.MOV.U32 R6, RZ, RZ, R14 ;  /* 0x000000ffff067224 */ /* 0x000fce00078e000e */
[----:B------:R-:W-:Y:S05]  /*30e50*/  WARPSYNC.COLLECTIVE R15, `(.L_x_2094) ;  /* 0x000000000f087348 */ /* 0x000fea0003c00000 */
[----:B------:R0:W1:Y:S02]  /*30e60*/  SHFL.IDX P6, R14, R13, R12, R11 ;  /* 0x0000000c0d0e7389 */ /* 0x00006400000c000b */
[----:B01----:R-:W-:Y:S01]  /*30e70*/  ENDCOLLECTIVE ;  /* 0x000000000000791b */ /* 0x003fe20003800000 */
.L_x_2094:
        /* <DEDUP_REMOVED lines=20> */
.L_x_2095:
[----:B------:R-:W-:Y:S02]  /*30fc0*/  IMAD.MOV.U32 R13, RZ, RZ, R4 ;  /* 0x000000ffff0d7224 */ /* 0x000fe400078e0004 */
[----:B------:R-:W-:-:S07]  /*30fd0*/  IMAD.MOV.U32 R6, RZ, RZ, R14 ;  /* 0x000000ffff067224 */ /* 0x000fce00078e000e */
[----:B------:R-:W-:Y:S05]  /*30fe0*/  WARPSYNC.COLLECTIVE R15, `(.L_x_2096) ;  /* 0x000000000f087348 */ /* 0x000fea0003c00000 */
[----:B------:R0:W1:Y:S02]  /*30ff0*/  SHFL.IDX P6, R14, R13, R12, R11 ;  /* 0x0000000c0d0e7389 */ /* 0x00006400000c000b */
[----:B01----:R-:W-:Y:S01]  /*31000*/  ENDCOLLECTIVE ;  /* 0x000000000000791b */ /* 0x003fe20003800000 */
.L_x_2096:
        /* <DEDUP_REMOVED lines=20> */
.L_x_2097:
[----:B------:R-:W-:Y:S02]  /*31150*/  IMAD.MOV.U32 R13, RZ, RZ, R4 ;  /* 0x000000ffff0d7224 */ /* 0x000fe400078e0004 */
[----:B------:R-:W-:-:S07]  /*31160*/  IMAD.MOV.U32 R6, RZ, RZ, R14 ;  /* 0x000000ffff067224 */ /* 0x000fce00078e000e */
[----:B------:R-:W-:Y:S05]  /*31170*/  WARPSYNC.COLLECTIVE R15, `(.L_x_2098) ;  /* 0x000000000f087348 */ /* 0x000fea0003c00000 */
[----:B------:R0:W1:Y:S02]  /*31180*/  SHFL.IDX P6, R14, R13, R12, R11 ;  /* 0x0000000c0d0e7389 */ /* 0x00006400000c000b */
[----:B01----:R-:W-:Y:S01]  /*31190*/  ENDCOLLECTIVE ;  /* 0x000000000000791b */ /* 0x003fe20003800000 */
.L_x_2098:
        /* <DEDUP_REMOVED lines=20> */
.L_x_2099:
[----:B------:R-:W-:Y:S02]  /*312e0*/  IMAD.MOV.U32 R13, RZ, RZ, R4 ;  /* 0x000000ffff0d7224 */ /* 0x000fe400078e0004 */
[----:B------:R-:W-:-:S07]  /*312f0*/  IMAD.MOV.U32 R6, RZ, RZ, R14 ;  /* 0x000000ffff067224 */ /* 0x000fce00078e000e */
[----:B------:R-:W-:Y:S05]  /*31300*/  WARPSYNC.COLLECTIVE R15, `(.L_x_2100) ;  /* 0x000000000f087348 */ /* 0x000fea0003c00000 */
[----:B------:R0:W1:Y:S02]  /*31310*/  SHFL.IDX P6, R14, R13, R12, R11 ;  /* 0x0000000c0d0e7389 */ /* 0x00006400000c000b */
[----:B01----:R-:W-:Y:S01]  /*31320*/  ENDCOLLECTIVE ;  /* 0x000000000000791b */ /* 0x003fe20003800000 */
.L_x_2100:
        /* <DEDUP_REMOVED lines=20> */
.L_x_2101:
[----:B------:R-:W-:Y:S02]  /*31470*/  IMAD.MOV.U32 R13, RZ, RZ, R4 ;  /* 0x000000ffff0d7224 */ /* 0x000fe400078e0004 */
[----:B------:R-:W-:-:S07]  /*31480*/  IMAD.MOV.U32 R6, RZ, RZ, R14 ;  /* 0x000000ffff067224 */ /* 0x000fce00078e000e */
[----:B------:R-:W-:Y:S05]  /*31490*/  WARPSYNC.COLLECTIVE R15, `(.L_x_2102) ;  /* 0x000000000f087348 */ /* 0x000fea0003c00000 */
[----:B------:R0:W1:Y:S02]  /*314a0*/  SHFL.IDX P6, R14, R13, R12, R11 ;  /* 0x0000000c0d0e7389 */ /* 0x00006400000c000b */
[----:B01----:R-:W-:Y:S01]  /*314b0*/  ENDCOLLECTIVE ;  /* 0x000000000000791b */ /* 0x003fe20003800000 */
.L_x_2102:
        /* <DEDUP_REMOVED lines=18> */
.L_x_2103:
[----:B------:R-:W-:-:S05]  /*315e0*/  VIADD R7, R0, 0x60 ;  /* 0x0000006000077836 */ /* 0x000fca0000000000 */
[----:B------:R-:W-:Y:S01]  /*315f0*/  ISETP.GE.AND P5, PT, R7, R2, PT ;  /* 0x000000020700720c */ /* 0x000fe20003fa6270 */
[----:B------:R-:W-:Y:S02]  /*31600*/  IMAD.MOV.U32 R13, RZ, RZ, R4 ;  /* 0x000000ffff0d7224 */ /* 0x000fe400078e0004 */
[----:B------:R-:W-:-:S10]  /*31610*/  IMAD.MOV.U32 R8, RZ, RZ, R14 ;  /* 0x000000ffff087224 */ /* 0x000fd400078e000e */
[----:B------:R-:W-:Y:S05]  /*31620*/  WARPSYNC.COLLECTIVE R15, `(.L_x_2104) ;  /* 0x000000000f087348 */ /* 0x000fea0003c00000 */
[----:B------:R0:W1:Y:S02]  /*31630*/  SHFL.IDX P6, R14, R13, R12, R11 ;  /* 0x0000000c0d0e7389 */ /* 0x00006400000c000b */
[----:B01----:R-:W-:Y:S01]  /*31640*/  ENDCOLLECTIVE ;  /* 0x000000000000791b */ /* 0x003fe20003800000 */
.L_x_2104:
        /* <DEDUP_REMOVED lines=18> */
.L_x_2105:
[----:B------:R-:W-:Y:S02]  /*31770*/  IMAD.MOV.U32 R13, RZ, RZ, R4 ;  /* 0x000000ffff0d7224 */ /* 0x000fe400078e0004 */
[----:B------:R-:W-:-:S07]  /*31780*/  IMAD.MOV.U32 R5, RZ, RZ, R14 ;  /* 0x000000ffff057224 */ /* 0x000fce00078e000e */
[----:B------:R-:W-:Y:S05]  /*31790*/  WARPSYNC.COLLECTIVE R15, `(.L_x_2106) ;  /* 0x000000000f087348 */ /* 0x000fea0003c00000 */
[----:B------:R0:W1:Y:S02]  /*317a0*/  SHFL.IDX P6, R14, R13, R12, R11 ;  /* 0x0000000c0d0e7389 */ /* 0x00006400000c000b */
[----:B01----:R-:W-:Y:S01]  /*317b0*/  ENDCOLLECTIVE ;  /* 0x000000000000791b */ /* 0x003fe20003800000 */
.L_x_2106:
[----:B------:R-:W-:Y:S01]  /*317c0*/  IMAD.MOV.U32 R3, RZ, RZ, R14 ;  /* 0x000000ffff037224 */ /* 0x000fe200078e000e */
[----:B------:R-:W-:Y:S06]  /*317d0*/  BRA `(.L_x_2107) ;  /* 0xffffff9000947947 */ /* 0x000fec000383ffff */
.L_x_1921:
[----:B---3--:R3:W4:Y:S02]  /*317e0*/  SYNCS.PHASECHK.TRANS64.TRYWAIT P0, [R18+URZ+0x30820], R0 ;  /* 0x03082000120075a7 */ /* 0x008724000800017f */
[----:B----4-:R-:W-:Y:S05]  /*317f0*/  @!P0 NANOSLEEP.SYNCS 0x989680 ;  /* 0x009896800000895d */ /* 0x010fea0003900000 */
[----:B------:R-:W4:Y:S02]  /*31800*/  @!P0 SYNCS.PHASECHK.TRANS64 P0, [R18+URZ+0x30820], R0 ;  /* 0x03082000120085a7 */ /* 0x000f24000800007f */
[----:B----4-:R-:W-:Y:S05]  /*31810*/  @!P0 BRA `(.L_x_1921) ;  /* 0xfffffffc00f08947 */ /* 0x010fea000383ffff */
[----:B------:R-:W-:Y:S05]  /*31820*/  BRA `(.L_x_2108) ;  /* 0xffffff9400107947 */ /* 0x000fea000383ffff */
.L_x_1930:
[----:B-1----:R1:W2:Y:S02]  /*31830*/  SYNCS.PHASECHK.TRANS64.TRYWAIT P0, [R3+URZ+0x30840], R2 ;  /* 0x03084002030075a7 */ /* 0x0022a4000800017f */
[----:B--2---:R-:W-:Y:S05]  /*31840*/  @!P0 NANOSLEEP.SYNCS 0x989680 ;  /* 0x009896800000895d */ /* 0x004fea0003900000 */
[----:B------:R-:W2:Y:S02]  /*31850*/  @!P0 SYNCS.PHASECHK.TRANS64 P0, [R3+URZ+0x30840], R2 ;  /* 0x03084002030085a7 */ /* 0x000ea4000800007f */
[----:B--2---:R-:W-:Y:S05]  /*31860*/  @!P0 BRA `(.L_x_1930) ;  /* 0xfffffffc00f08947 */ /* 0x004fea000383ffff */
[----:B------:R-:W-:Y:S05]  /*31870*/  BRA `(.L_x_2109) ;  /* 0xffffff9800087947 */ /* 0x000fea000383ffff */
.L_x_1938:
[----:B0-----:R0:W1:Y:S02]  /*31880*/  SYNCS.PHASECHK.TRANS64.TRYWAIT P0, [R3+URZ+0x60], R2 ;  /* 0x00006002030075a7 */ /* 0x001064000800017f */
[----:B-1----:R-:W-:Y:S05]  /*31890*/  @!P0 NANOSLEEP.SYNCS 0x989680 ;  /* 0x009896800000895d */ /* 0x002fea0003900000 */
[----:B------:R-:W1:Y:S02]  /*318a0*/  @!P0 SYNCS.PHASECHK.TRANS64 P0, [R3+URZ+0x60], R2 ;  /* 0x00006002030085a7 */ /* 0x000e64000800007f */
[----:B-1----:R-:W-:Y:S05]  /*318b0*/  @!P0 BRA `(.L_x_1938) ;  /* 0xfffffffc00f08947 */ /* 0x002fea000383ffff */
[----:B------:R-:W-:Y:S05]  /*318c0*/  BRA `(.L_x_2110) ;  /* 0xffffff9c005c7947 */ /* 0x000fea000383ffff */
.L_x_1949:
[----:B-1----:R1:W2:Y:S02]  /*318d0*/  SYNCS.PHASECHK.TRANS64.TRYWAIT P0, [R3+URZ+0x30840], R2 ;  /* 0x03084002030075a7 */ /* 0x0022a4000800017f */
[----:B--2---:R-:W-:Y:S05]  /*318e0*/  @!P0 NANOSLEEP.SYNCS 0x989680 ;  /* 0x009896800000895d */ /* 0x004fea0003900000 */
[----:B------:R-:W2:Y:S02]  /*318f0*/  @!P0 SYNCS.PHASECHK.TRANS64 P0, [R3+URZ+0x30840], R2 ;  /* 0x03084002030085a7 */ /* 0x000ea4000800007f */
[----:B--2---:R-:W-:Y:S05]  /*31900*/  @!P0 BRA `(.L_x_1949) ;  /* 0xfffffffc00f08947 */ /* 0x004fea000383ffff */
[----:B------:R-:W-:Y:S05]  /*31910*/  BRA `(.L_x_2111) ;  /* 0xffffffa400647947 */ /* 0x000fea000383ffff */
.L_x_1957:
[----:B0-----:R0:W1:Y:S02]  /*31920*/  SYNCS.PHASECHK.TRANS64.TRYWAIT P0, [R2+URZ+0x60], R3 ;  /* 0x00006003020075a7 */ /* 0x001064000800017f */
[----:B-1----:R-:W-:Y:S05]  /*31930*/  @!P0 NANOSLEEP.SYNCS 0x989680 ;  /* 0x009896800000895d */ /* 0x002fea0003900000 */
[----:B------:R-:W1:Y:S02]  /*31940*/  @!P0 SYNCS.PHASECHK.TRANS64 P0, [R2+URZ+0x60], R3 ;  /* 0x00006003020085a7 */ /* 0x000e64000800007f */
[----:B-1----:R-:W-:Y:S05]  /*31950*/  @!P0 BRA `(.L_x_1957) ;  /* 0xfffffffc00f08947 */ /* 0x002fea000383ffff */
[----:B------:R-:W-:Y:S05]  /*31960*/  BRA `(.L_x_2112) ;  /* 0xffffffa800b87947 */ /* 0x000fea000383ffff */
.L_x_1968:
[----:B---3--:R3:W4:Y:S02]  /*31970*/  SYNCS.PHASECHK.TRANS64.TRYWAIT P0, [R2+URZ+0x30840], R3 ;  /* 0x03084003020075a7 */ /* 0x008724000800017f */
[----:B----4-:R-:W-:Y:S05]  /*31980*/  @!P0 NANOSLEEP.SYNCS 0x989680 ;  /* 0x009896800000895d */ /* 0x010fea0003900000 */
[----:B------:R-:W4:Y:S02]  /*31990*/  @!P0 SYNCS.PHASECHK.TRANS64 P0, [R2+URZ+0x30840], R3 ;  /* 0x03084003020085a7 */ /* 0x000f24000800007f */
[----:B----4-:R-:W-:Y:S05]  /*319a0*/  @!P0 BRA `(.L_x_1968) ;  /* 0xfffffffc00f08947 */ /* 0x010fea000383ffff */
[----:B------:R-:W-:Y:S05]  /*319b0*/  BRA `(.L_x_2113) ;  /* 0xffffffb000947947 */ /* 0x000fea000383ffff */
.L_x_1976:
[----:B0-----:R0:W1:Y:S02]  /*319c0*/  SYNCS.PHASECHK.TRANS64.TRYWAIT P0, [R2+URZ+0x60], R5 ;  /* 0x00006005020075a7 */ /* 0x001064000800017f */
[----:B-1----:R-:W-:Y:S05]  /*319d0*/  @!P0 NANOSLEEP.SYNCS 0x989680 ;  /* 0x009896800000895d */ /* 0x002fea0003900000 */
[----:B------:R-:W1:Y:S02]  /*319e0*/  @!P0 SYNCS.PHASECHK.TRANS64 P0, [R2+URZ+0x60], R5 ;  /* 0x00006005020085a7 */ /* 0x000e64000800007f */
[----:B-1----:R-:W-:Y:S05]  /*319f0*/  @!P0 BRA `(.L_x_1976) ;  /* 0xfffffffc00f08947 */ /* 0x002fea000383ffff */
[----:B------:R-:W-:Y:S05]  /*31a00*/  BRA `(.L_x_2114) ;  /* 0xffffffb400e87947 */ /* 0x000fea000383ffff */
.L_x_1989:
[----:B--2---:R2:W3:Y:S02]  /*31a10*/  SYNCS.PHASECHK.TRANS64.TRYWAIT P0, [R0+URZ+0x30860], R2 ;  /* 0x03086002000075a7 */ /* 0x0044e4000800017f */
[----:B---3--:R-:W-:Y:S05]  /*31a20*/  @!P0 NANOSLEEP.SYNCS 0x989680 ;  /* 0x009896800000895d */ /* 0x008fea0003900000 */
[----:B------:R-:W3:Y:S02]  /*31a30*/  @!P0 SYNCS.PHASECHK.TRANS64 P0, [R0+URZ+0x30860], R2 ;  /* 0x03086002000085a7 */ /* 0x000ee4000800007f */
[----:B---3--:R-:W-:Y:S05]  /*31a40*/  @!P0 BRA `(.L_x_1989) ;  /* 0xfffffffc00f08947 */ /* 0x008fea000383ffff */
[----:B------:R-:W-:Y:S05]  /*31a50*/  BRA `(.L_x_2115) ;  /* 0xffffffbc00b07947 */ /* 0x000fea000383ffff */
.L_x_1998:
[----:B------:R-:W3:Y:S01]  /*31a60*/  LDL R0, [R1] ;  /* 0x0000000001007983 */ /* 0x000ee20000100800 */
[----:B------:R-:W-:Y:S01]  /*31a70*/  BSSY B0, `(.L_x_2116) ;  /* 0x0000008000007945 */ /* 0x000fe20003800000 */
[----:B------:R-:W-:Y:S02]  /*31a80*/  IMAD.MOV.U32 R12, RZ, RZ, RZ ;  /* 0x000000ffff0c7224 */ /* 0x000fe400078e00ff */
[----:B------:R-:W-:Y:S02]  /*31a90*/  IMAD.MOV.U32 R11, RZ, RZ, 0x1f ;  /* 0x0000001fff0b7424 */ /* 0x000fe400078e00ff */
[----:B0-----:R-:W-:Y:S02]  /*31aa0*/  IMAD.MOV.U32 R15, RZ, RZ, -0x1 ;  /* 0xffffffffff0f7424 */ /* 0x001fe400078e00ff */
[----:B---3--:R-:W-:-:S07]  /*31ab0*/  IMAD.MOV.U32 R13, RZ, RZ, R0 ;  /* 0x000000ffff0d7224 */ /* 0x008fce00078e0000 */
[----:B-12---:R-:W-:Y:S05]  /*31ac0*/  WARPSYNC.COLLECTIVE R15, `(.L_x_2117) ;  /* 0x000000000f087348 */ /* 0x006fea0003c00000 */
[----:B------:R0:W3:Y:S02]  /*31ad0*/  SHFL.IDX P6, R14, R13, R12, R11 ;  /* 0x0000000c0d0e7389 */ /* 0x0000e400000c000b */
[----:B0123--:R-:W-:Y:S01]  /*31ae0*/  ENDCOLLECTIVE ;  /* 0x000000000000791b */ /* 0x00ffe20003800000 */
.L_x_2117:
[----:B------:R-:W-:Y:S05]  /*31af0*/  BSYNC B0 ;  /* 0x0000000000007941 */ /* 0x000fea0003800000 */
.L_x_2116:
        /* <DEDUP_REMOVED lines=9> */
.L_x_2118:
        /* <DEDUP_REMOVED lines=27> */
.L_x_2119:
        /* <DEDUP_REMOVED lines=8> */
.L_x_2120:
        /* <DEDUP_REMOVED lines=8> */
.L_x_2121:
        /* <DEDUP_REMOVED lines=8> */
.L_x_2122:
        /* <DEDUP_REMOVED lines=8> */
.L_x_2123:
        /* <DEDUP_REMOVED lines=9> */
.L_x_2124:
[----:B------:R-:W-:Y:S01]  /*31fd0*/  IMAD.MOV.U32 R9, RZ, RZ, R14 ;  /* 0x000000ffff097224 */ /* 0x000fe200078e000e */
[----:B------:R-:W-:Y:S06]  /*31fe0*/  BRA `(.L_x_2125) ;  /* 0xffffffc0009c7947 */ /* 0x000fec000383ffff */
.L_x_2001:
        /* <DEDUP_REMOVED lines=8> */
.L_x_2127:
[----:B------:R-:W-:Y:S05]  /*32070*/  BSYNC B0 ;  /* 0x0000000000007941 */ /* 0x000fea0003800000 */
.L_x_2126:
        /* <DEDUP_REMOVED lines=10> */
.L_x_2128:
        /* <DEDUP_REMOVED lines=8> */
.L_x_2129:
        /* <DEDUP_REMOVED lines=8> */
.L_x_2130:
        /* <DEDUP_REMOVED lines=8> */
.L_x_2131:
        /* <DEDUP_REMOVED lines=9> */
.L_x_2132:
[----:B------:R-:W-:Y:S01]  /*32330*/  IMAD.MOV.U32 R9, RZ, RZ, R14 ;  /* 0x000000ffff097224 */ /* 0x000fe200078e000e */
[----:B------:R-:W-:Y:S06]  /*32340*/  BRA `(.L_x_2133) ;  /* 0xffffffc000747947 */ /* 0x000fec000383ffff */
.L_x_2003:
[----:B------:R-:W-:Y:S01]  /*32350*/  BSSY B0, `(.L_x_2134) ;  /* 0x0000006000007945 */ /* 0x000fe20003800000 */
[----:B------:R-:W-:Y:S01]  /*32360*/  PLOP3.LUT P6, PT, P6, PT, PT, 0x8, 0x0 ;  /* 0x000000000000781c */ /* 0x000fe200037ce170 */
[----:B------:R-:W-:-:S12]  /*32370*/  IMAD.MOV.U32 R15, RZ, RZ, -0x1 ;  /* 0xffffffffff0f7424 */ /* 0x000fd800078e00ff */
[----:B0-----:R-:W-:Y:S05]  /*32380*/  WARPSYNC.COLLECTIVE R15, `(.L_x_2135) ;  /* 0x000000000f087348 */ /* 0x001fea0003c00000 */
[----:B------:R-:W-:Y:S01]  /*32390*/  VOTE.ANY R14, PT, P6 ;  /* 0x00000000000e7806 */ /* 0x000fe200030e0100 */
[----:B0-----:R-:W-:Y:S06]  /*323a0*/  ENDCOLLECTIVE ;  /* 0x000000000000791b */ /* 0x001fec0003800000 */
.L_x_2135:
[----:B------:R-:W-:Y:S05]  /*323b0*/  BSYNC B0 ;  /* 0x0000000000007941 */ /* 0x000fea0003800000 */
.L_x_2134:
        /* <DEDUP_REMOVED lines=10> */
.L_x_2136:
[----:B------:R-:W-:Y:S02]  /*32460*/  IMAD.MOV.U32 R13, RZ, RZ, R6 ;  /* 0x000000ffff0d7224 */ /* 0x000fe400078e0006 */
[----:B------:R-:W-:-:S07]  /*32470*/  IMAD.MOV.U32 R4, RZ, RZ, R14 ;  /* 0x000000ffff047224 */ /* 0x000fce00078e000e */
[----:B------:R-:W-:Y:S05]  /*32480*/  WARPSYNC.COLLECTIVE R15, `(.L_x_2137) ;  /* 0x000000000f087348 */ /* 0x000fea0003c00000 */
[----:B------:R0:W1:Y:S02]  /*32490*/  SHFL.IDX P6, R14, R13, R12, R11 ;  /* 0x0000000c0d0e7389 */ /* 0x00006400000c000b */
[----:B01----:R-:W-:Y:S01]  /*324a0*/  ENDCOLLECTIVE ;  /* 0x000000000000791b */ /* 0x003fe20003800000 */
.L_x_2137:
[----:B------:R-:W-:Y:S02]  /*324b0*/  IMAD.MOV.U32 R6, RZ, RZ, R14 ;  /* 0x000000ffff067224 */ /* 0x000fe400078e000e */
[----:B------:R-:W-:-:S05]  /*324c0*/  IMAD.IADD R10, R3, 0x1, R10 ;  /* 0x00000001030a7824 */ /* 0x000fca00078e020a */
[----:B------:R2:W-:Y:S01]  /*324d0*/  STL [R1+0xc], R10 ;  /* 0x00000c0a01007387 */ /* 0x0005e20000100800 */
[----:B------:R-:W-:Y:S05]  /*324e0*/  BRA `(.L_x_2138) ;  /* 0xffffffc000547947 */ /* 0x000fea000383ffff */
.L_x_2005:
[----:B------:R-:W-:Y:S01]  /*324f0*/  BSSY B0, `(.L_x_2139) ;  /* 0x0000008000007945 */ /* 0x000fe20003800000 */
[----:B------:R-:W-:Y:S02]  /*32500*/  IMAD.MOV.U32 R13, RZ, RZ, R7 ;  /* 0x000000ffff0d7224 */ /* 0x000fe400078e0007 */
[----:B------:R-:W-:Y:S02]  /*32510*/  IMAD.MOV.U32 R12, RZ, RZ, R3 ;  /* 0x000000ffff0c7224 */ /* 0x000fe400078e0003 */
[----:B------:R-:W-:Y:S02]  /*32520*/  IMAD.MOV.U32 R11, RZ, RZ, 0x1f ;  /* 0x0000001fff0b7424 */ /* 0x000fe400078e00ff */
[----:B------:R-:W-:-:S07]  /*32530*/  IMAD.MOV.U32 R15, RZ, RZ, -0x1 ;  /* 0xffffffffff0f7424 */ /* 0x000fce00078e00ff */
[----:B0-2---:R-:W-:Y:S05]  /*32540*/  WARPSYNC.COLLECTIVE R15, `(.L_x_2140) ;  /* 0x000000000f087348 */ /* 0x005fea0003c00000 */
[----:B------:R1:W3:Y:S02]  /*32550*/  SHFL.IDX P6, R14, R13, R12, R11 ;  /* 0x0000000c0d0e7389 */ /* 0x0002e400000c000b */
[----:B0123--:R-:W-:Y:S01]  /*32560*/  ENDCOLLECTIVE ;  /* 0x000000000000791b */ /* 0x00ffe20003800000 */
.L_x_2140:
[----:B------:R-:W-:Y:S05]  /*32570*/  BSYNC B0 ;  /* 0x0000000000007941 */ /* 0x000fea0003800000 */
.L_x_2139:
[----:B------:R-:W-:Y:S01]  /*32580*/  IMAD.MOV.U32 R3, RZ, RZ, R14 ;  /* 0x000000ffff037224 */ /* 0x000fe200078e000e */
[----:B------:R-:W-:Y:S06]  /*32590*/  BRA `(.L_x_2141) ;  /* 0xffffffc000407947 */ /* 0x000fec000383ffff */
.L_x_2011:
[----:B0-----:R0:W1:Y:S02]  /*325a0*/  SYNCS.PHASECHK.TRANS64.TRYWAIT P0, [R0+URZ+0x30820], R3 ;  /* 0x03082003000075a7 */ /* 0x001064000800017f */
[----:B-1----:R-:W-:Y:S05]  /*325b0*/  @!P0 NANOSLEEP.SYNCS 0x989680 ;  /* 0x009896800000895d */ /* 0x002fea0003900000 */
[----:B------:R-:W1:Y:S02]  /*325c0*/  @!P0 SYNCS.PHASECHK.TRANS64 P0, [R0+URZ+0x30820], R3 ;  /* 0x03082003000085a7 */ /* 0x000e64000800007f */
[----:B-1----:R-:W-:Y:S05]  /*325d0*/  @!P0 BRA `(.L_x_2011) ;  /* 0xfffffffc00f08947 */ /* 0x002fea000383ffff */
[----:B------:R-:W-:Y:S05]  /*325e0*/  BRA `(.L_x_2142) ;  /* 0xffffffc800e47947 */ /* 0x000fea000383ffff */
.L_x_2012:
        /* <DEDUP_REMOVED lines=11> */
.L_x_2144:
[----:B------:R-:W-:Y:S05]  /*326a0*/  BSYNC B0 ;  /* 0x0000000000007941 */ /* 0x000fea0003800000 */
.L_x_2143:
[----:B------:R-:W-:Y:S05]  /*326b0*/  BRA `(.L_x_2145) ;  /* 0xffffffc800cc7947 */ /* 0x000fea000383ffff */
.L_x_2013:
[----:B------:R-:W-:Y:S01]  /*326c0*/  BSSY B0, `(.L_x_2146) ;  /* 0x0000006000007945 */ /* 0x000fe20003800000 */
[----:B------:R-:W-:-:S07]  /*326d0*/  IMAD.MOV.U32 R15, RZ, RZ, -0x1 ;  /* 0xffffffffff0f7424 */ /* 0x000fce00078e00ff */
[----:B01----:R-:W-:Y:S05]  /*326e0*/  WARPSYNC.COLLECTIVE R15, `(.L_x_2147) ;  /* 0x000000000f0c7348 */ /* 0x003fea0003c00000 */
[----:B------:R-:W-:Y:S02]  /*326f0*/  ELECT P6, UR62, PT ;  /* 0x00000000003e782f */ /* 0x000fe400038c0000 */
[----:B------:R-:W-:Y:S01]  /*32700*/  MOV R14, UR62 ;  /* 0x0000003e000e7c02 */ /* 0x000fe20008000f00 */
[----:B01----:R-:W-:Y:S10]  /*32710*/  ENDCOLLECTIVE ;  /* 0x000000000000791b */ /* 0x003ff40003800000 */
.L_x_2147:
[----:B------:R-:W-:Y:S05]  /*32720*/  BSYNC B0 ;  /* 0x0000000000007941 */ /* 0x000fea0003800000 */
.L_x_2146:
[----:B------:R-:W-:Y:S05]  /*32730*/  BRA `(.L_x_2148) ;  /* 0xffffffc800c07947 */ /* 0x000fea000383ffff */
.L_x_2015:
[----:B0-----:R0:W1:Y:S02]  /*32740*/  SYNCS.PHASECHK.TRANS64.TRYWAIT P0, [R6+URZ], R5 ;  /* 0x00000005060075a7 */ /* 0x001064000800017f */
[----:B-1----:R-:W-:Y:S05]  /*32750*/  @!P0 NANOSLEEP.SYNCS 0x989680 ;  /* 0x009896800000895d */ /* 0x002fea0003900000 */
[----:B------:R-:W1:Y:S02]  /*32760*/  @!P0 SYNCS.PHASECHK.TRANS64 P0, [R6+URZ], R5 ;  /* 0x00000005060085a7 */ /* 0x000e64000800007f */
[----:B-1----:R-:W-:Y:S05]  /*32770*/  @!P0 BRA `(.L_x_2015) ;  /* 0xfffffffc00f08947 */ /* 0x002fea000383ffff */
[----:B------:R-:W-:Y:S05]  /*32780*/  BRA `(.L_x_2149) ;  /* 0xffffffcc00007947 */ /* 0x000fea000383ffff */
.L_x_2016:
[----:B-1----:R1:W2:Y:S02]  /*32790*/  SYNCS.PHASECHK.TRANS64.TRYWAIT P0, [R7+URZ], R2 ;  /* 0x00000002070075a7 */ /* 0x0022a4000800017f */
[----:B--2---:R-:W-:Y:S05]  /*327a0*/  @!P0 NANOSLEEP.SYNCS 0x989680 ;  /* 0x009896800000895d */ /* 0x004fea0003900000 */
[----:B------:R-:W2:Y:S02]  /*327b0*/  @!P0 SYNCS.PHASECHK.TRANS64 P0, [R7+URZ], R2 ;  /* 0x00000002070085a7 */ /* 0x000ea4000800007f */
[----:B--2---:R-:W-:Y:S05]  /*327c0*/  @!P0 BRA `(.L_x_2016) ;  /* 0xfffffffc00f08947 */ /* 0x004fea000383ffff */
[----:B------:R-:W-:Y:S05]  /*327d0*/  BRA `(.L_x_2150) ;  /* 0xffffffc800f47947 */ /* 0x000fea000383ffff */
.L_x_2018:
[----:B--2---:R2:W3:Y:S02]  /*327e0*/  SYNCS.PHASECHK.TRANS64.TRYWAIT P0, [R4+URZ], R5 ;  /* 0x00000005040075a7 */ /* 0x0044e4000800017f */
[----:B---3--:R-:W-:Y:S05]  /*327f0*/  @!P0 NANOSLEEP.SYNCS 0x989680 ;  /* 0x009896800000895d */ /* 0x008fea0003900000 */
[----:B------:R-:W3:Y:S02]  /*32800*/  @!P0 SYNCS.PHASECHK.TRANS64 P0, [R4+URZ], R5 ;  /* 0x00000005040085a7 */ /* 0x000ee4000800007f */
[----:B---3--:R-:W-:Y:S05]  /*32810*/  @!P0 BRA `(.L_x_2018) ;  /* 0xfffffffc00f08947 */ /* 0x008fea000383ffff */
[----:B------:R-:W-:Y:S05]  /*32820*/  BRA `(.L_x_2151) ;  /* 0xffffffc800f87947 */ /* 0x000fea000383ffff */
.L_x_2152:
        /* <DEDUP_REMOVED lines=13> */
.L_x_3205:


//--------------------- .text._ZN7cutlass13device_kernelIN5flash11enable_sm90INS1_16FlashAttnFwdSm90INS1_25CollectiveMainloopFwdSm90ILi2EN4cute5tupleIJNS5_1CILi1EEES8_S8_EEENS6_IJNS7_ILi128EEENS7_ILi80EEENS7_ILi256EEEEEELi256ENS_10bfloat16_tEfNS_4arch4Sm90ELb1ELb0ELb1ELb0ELb0ELb0ELb0ELb1ELb1ELb1ELb1ELb0EEENS1_21CollectiveEpilogueFwdINS6_IJSA_SC_SB_EEES9_SE_SG_Li256ELb0ELb1ELb1ELb0EEENS1_19SingleTileSchedulerILb0ELb1ELb1ELi128EEEEEEEEEvNT_6ParamsE --------------------------
	.section	.text._ZN7cutlass13device_kernelIN5flash11enable_sm90INS1_16FlashAttnFwdSm90INS1_25CollectiveMainloopFwdSm90ILi2EN4cute5tupleIJNS5_1CILi1EEES8_S8_EEENS6_IJNS7_ILi128EEENS7_ILi80EEENS7_ILi256EEEEEELi256ENS_10bfloat16_tEfNS_4arch4Sm90ELb1ELb0ELb1ELb0ELb0ELb0ELb0ELb1ELb1ELb1ELb1ELb0EEENS1_21CollectiveEpilogueFwdINS6_IJSA_SC_SB_EEES9_SE_SG_Li256ELb0ELb1ELb1ELb0EEENS1_19SingleTileSchedulerILb0ELb1ELb1ELi128EEEEEEEEEvNT_6ParamsE,"ax",@progbits
	.align	128
.text._ZN7cutlass13device_kernelIN5flash11enable_sm90INS1_16FlashAttnFwdSm90INS1_25CollectiveMainloopFwdSm90ILi2EN4cute5tupleIJNS5_1CILi1EEES8_S8_EEENS6_IJNS7_ILi128EEENS7_ILi80EEENS7_ILi256EEEEEELi256ENS_10bfloat16_tEfNS_4arch4Sm90ELb1ELb0ELb1ELb0ELb0ELb0ELb0ELb1ELb1ELb1ELb1ELb0EEENS1_21CollectiveEpilogueFwdINS6_IJSA_SC_SB_EEES9_SE_SG_Li256ELb0ELb1ELb1ELb0EEENS1_19SingleTileSchedulerILb0ELb1ELb1ELi128EEEEEEEEEvNT_6ParamsE:
        .type           _ZN7cutlass13device_kernelIN5flash11enable_sm90INS1_16FlashAttnFwdSm90INS1_25CollectiveMainloopFwdSm90ILi2EN4cute5tupleIJNS5_1CILi1EEES8_S8_EEENS6_IJNS7_ILi128EEENS7_ILi80EEENS7_ILi256EEEEEELi256ENS_10bfloat16_tEfNS_4arch4Sm90ELb1ELb0ELb1ELb0ELb0ELb0ELb0ELb1ELb1ELb1ELb1ELb0EEENS1_21CollectiveEpilogueFwdINS6_IJSA_SC_SB_EEES9_SE_SG_Li256ELb0ELb1ELb1ELb0EEENS1_19SingleTileSchedulerILb0ELb1ELb1ELi128EEEEEEEEEvNT_6ParamsE,@function
        .size           _ZN7cutlass13device_kernelIN5flash11enable_sm90INS1_16FlashAttnFwdSm90INS1_25CollectiveMainloopFwdSm90ILi2EN4cute5tupleIJNS5_1CILi1EEES8_S8_EEENS6_IJNS7_ILi128EEENS7_ILi80EEENS7_ILi256EEEEEELi256ENS_10bfloat16_tEfNS_4arch4Sm90ELb1ELb0ELb1ELb0ELb0ELb0ELb0ELb1ELb1ELb1ELb1ELb0EEENS1_21CollectiveEpilogueFwdINS6_IJSA_SC_SB_EEES9_SE_SG_Li256ELb0ELb1ELb1ELb0EEENS1_19SingleTileSchedulerILb0ELb1ELb1ELi128EEEEEEEEEvNT_6ParamsE,(.L_x_3206 - _ZN7cutlass13device_kernelIN5flash11enable_sm90INS1_16FlashAttnFwdSm90INS1_25CollectiveMainloopFwdSm90ILi2EN4cute5tupleIJNS5_1CILi1EEES8_S8_EEENS6_IJNS7_ILi128EEENS7_ILi80EEENS7_ILi256EEEEEELi256ENS_10bfloat16_tEfNS_4arch4Sm90ELb1ELb0ELb1ELb0ELb0ELb0ELb0ELb1ELb1ELb1ELb1ELb0EEENS1_21CollectiveEpilogueFwdINS6_IJSA_SC_SB_EEES9_SE_SG_Li256ELb0ELb1ELb1ELb0EEENS1_19SingleTileSchedulerILb0ELb1ELb1ELi128EEEEEEEEEvNT_6ParamsE)
        .other          _ZN7cutlass13device_kernelIN5flash11enable_sm90INS1_16FlashAttnFwdSm90INS1_25CollectiveMainloopFwdSm90ILi2EN4cute5tupleIJNS5_1CILi1EEES8_S8_EEENS6_IJNS7_ILi128EEENS7_ILi80EEENS7_ILi256EEEEEELi256ENS_10bfloat16_tEfNS_4arch4Sm90ELb1ELb0ELb1ELb0ELb0ELb0ELb0ELb1ELb1ELb1ELb1ELb0EEENS1_21CollectiveEpilogueFwdINS6_IJSA_SC_SB_EEES9_SE_SG_Li256ELb0ELb1ELb1ELb0EEENS1_19SingleTileSchedulerILb0ELb1ELb1ELi128EEEEEEEEEvNT_6ParamsE,@"STO_CUDA_ENTRY STV_DEFAULT"
_ZN7cutlass13device_kernelIN5flash11enable_sm90INS1_16FlashAttnFwdSm90INS1_25CollectiveMainloopFwdSm90ILi2EN4cute5tupleIJNS5_1CILi1EEES8_S8_EEENS6_IJNS7_ILi128EEENS7_ILi80EEENS7_ILi256EEEEEELi256ENS_10bfloat16_tEfNS_4arch4Sm90ELb1ELb0ELb1ELb0ELb0ELb0ELb0ELb1ELb1ELb1ELb1ELb0EEENS1_21CollectiveEpilogueFwdINS6_IJSA_SC_SB_EEES9_SE_SG_Li256ELb0ELb1ELb1ELb0EEENS1_19SingleTileSchedulerILb0ELb1ELb1ELi128EEEEEEEEEvNT_6ParamsE:
        /* <DEDUP_REMOVED lines=17> */
.L_x_2154:
[----:B------:R-:W-:Y:S05]  /*0110*/  BSYNC B0 ;  /* 0x0000000000007941 */ /* 0x000fea0003800000 */
.L_x_2153:
        /* <DEDUP_REMOVED lines=40> */
.L_x_2155:
        /* <DEDUP_REMOVED lines=22> */
.L_x_2156:
        /* <DEDUP_REMOVED lines=18> */
.L_x_2157:
        /* <DEDUP_REMOVED lines=22> */
.L_x_2158:
        /* <DEDUP_REMOVED lines=22> */
.L_x_2159:
        /* <DEDUP_REMOVED lines=8> */
.L_x_2162:
        /* <DEDUP_REMOVED lines=18> */
[----:B------:R-:W0:Y:S01]  /*0a80*/  LDC R0, c[0x0][0x448] ;  /* 0x00011200ff007b82 */ /* 0x000e220000000800 */
[----:B------:R-:W1:Y:S01]  /*0a90*/  S2R R23, SR_CTAID.X ;  /* 0x0000000000177919 */ /* 0x000e620000002500 */
[----:B------:R-:W-:-:S06]  /*0aa0*/  IMAD.MOV.U32 R153, RZ, RZ, RZ ;  /* 0x000000ffff997224 */ /* 0x000fcc00078e00ff */
[----:B------:R-:W2:Y:S08]  /*0ab0*/  LDC.64 R6, c[0x0][0x418] ;  /* 0x00010600ff067b82 */ /* 0x000eb00000000a00 */
[----:B------:R-:W3:Y:S01]  /*0ac0*/  LDC R4, c[0x0][0x288] ;  /* 0x0000a200ff047b82 */ /* 0x000ee20000000800 */
[----:B0-----:R-:W-:-:S07]  /*0ad0*/  ISETP.NE.AND P1, PT, R0, 0x1, PT ;  /* 0x000000010000780c */ /* 0x001fce0003f25270 */
[----:B------:R-:W0:Y:S01]  /*0ae0*/  LDC R17, c[0x0][0x424] ;  /* 0x00010900ff117b82 */ /* 0x000e220000000800 */
[----:B--2---:R-:W-:-:S07]  /*0af0*/  ISETP.NE.U32.AND P0, PT, R6, RZ, PT ;  /* 0x000000ff0600720c */ /* 0x004fce0003f05070 */
[----:B------:R-:W2:Y:S01]  /*0b00*/  LDC R152, c[0x0][0x2f0] ;  /* 0x0000bc00ff987b82 */ /* 0x000ea20000000800 */
[----:B-1----:R-:W-:Y:S02]  /*0b10*/  SHF.L.U32 R23, R23, 0x7, RZ ;  /* 0x0000000717177819 */ /* 0x002fe400000006ff */
[----:B------:R-:W-:-:S03]  /*0b20*/  ISETP.NE.AND.EX P0, PT, R7, RZ, PT, P0 ;  /* 0x000000ff0700720c */ /* 0x000fc60003f05300 */
[----:B------:R-:W-:Y:S01]  /*0b30*/  @P1 VIADD R0, R23, 0x7f ;  /* 0x0000007f17001836 */ /* 0x000fe20000000000 */
[----:B---3--:R-:W-:Y:S01]  /*0b40*/  IADD3 R4, -R4, 0x50, RZ ;  /* 0x0000005004047810 */ /* 0x008fe20007ffe1ff */
[----:B------:R-:W1:Y:S08]  /*0b50*/  @P1 LDC R3, c[0x0][0x44c] ;  /* 0x00011300ff031b82 */ /* 0x000e700000000800 */
[----:B------:R-:W3:Y:S01]  /*0b60*/  @P1 LDC R5, c[0x0][0x450] ;  /* 0x00011400ff051b82 */ /* 0x000ee20000000800 */
[----:B0-----:R-:W-:Y:S01]  /*0b70*/  SEL R17, R17, 0x1, P0 ;  /* 0x0000000111117807 */ /* 0x001fe20000000000 */
[----:B-1----:R-:W-:-:S04]  /*0b80*/  @P1 IMAD.HI.U32 R2, R0, R3, RZ ;  /* 0x0000000300021227 */ /* 0x002fc800078e00ff */
[----:B------:R-:W-:Y:S02]  /*0b90*/  VIADD R0, R23, 0x7f ;  /* 0x0000007f17007836 */ /* 0x000fe40000000000 */
[CC--:B--2---:R-:W-:Y:S01]  /*0ba0*/  IMAD R3, R17.reuse, R152.reuse, R4 ;  /* 0x0000009811037224 */ /* 0x0c4fe200078e0204 */
[----:B------:R-:W-:Y:S02]  /*0bb0*/  SHF.R.U32.HI R4, RZ, 0x10, R18 ;  /* 0x00000010ff047819 */ /* 0x000fe40000011612 */
[----:B---3--:R-:W-:Y:S01]  /*0bc0*/  @P1 SHF.R.U32.HI R0, RZ, R5, R2 ;  /* 0x00000005ff001219 */ /* 0x008fe20000011602 */
[----:B------:R-:W-:Y:S01]  /*0bd0*/  IMAD R2, R17, R152, 0x4f ;  /* 0x0000004f11027424 */ /* 0x000fe200078e0298 */
[----:B------:R-:W-:Y:S02]  /*0be0*/  ISETP.NE.AND P0, PT, R4, RZ, PT ;  /* 0x000000ff0400720c */ /* 0x000fe40003f05270 */
[----:B------:R-:W-:Y:S01]  /*0bf0*/  LOP3.LUT R18, R18, 0xffff, RZ, 0xc0, !PT ;  /* 0x0000ffff12127812 */ /* 0x000fe200078ec0ff */
[----:B------:R-:W-:-:S02]  /*0c00*/  IMAD.IADD R0, R3, 0x1, R0 ;  /* 0x0000000103007824 */ /* 0x000fc400078e0200 */
[----:B------:R-:W-:-:S04]  /*0c10*/  IMAD.HI R2, R2, 0x66666667, RZ ;  /* 0x6666666702027827 */ /* 0x000fc800078e02ff */
[----:B------:R-:W-:Y:S01]  /*0c20*/  IMAD.HI R0, R0, 0x66666667, RZ ;  /* 0x6666666700007827 */ /* 0x000fe200078e02ff */
[----:B------:R-:W-:-:S03]  /*0c30*/  SHF.R.U32.HI R3, RZ, 0x1f, R2 ;  /* 0x0000001fff037819 */ /* 0x000fc60000011602 */
[----:B------:R-:W0:Y:S01]  /*0c40*/  @!P0 LDC R4, c[0x0][0x9f0] ;  /* 0x00027c00ff048b82 */ /* 0x000e220000000800 */
[----:B------:R-:W-:Y:S02]  /*0c50*/  SHF.R.U32.HI R5, RZ, 0x1f, R0 ;  /* 0x0000001fff057819 */ /* 0x000fe40000011600 */
[----:B------:R-:W-:Y:S02]  /*0c60*/  LEA.HI.SX32 R3, R2, R3, 0x1b ;  /* 0x0000000302037211 */ /* 0x000fe400078fdaff */
[----:B------:R-:W-:-:S04]  /*0c70*/  LEA.HI.SX32 R0, R0, R5, 0x1b ;  /* 0x0000000500007211 */ /* 0x000fc800078fdaff */
[----:B------:R-:W-:-:S04]  /*0c80*/  VIMNMX R11, R3, R0, PT ;  /* 0x00000000030b7248 */ /* 0x000fc80003fe0100 */
[----:B------:R-:W-:-:S13]  /*0c90*/  ISETP.GE.AND P1, PT, R11, 0x1, PT ;  /* 0x000000010b00780c */ /* 0x000fda0003f26270 */
[----:B------:R-:W-:Y:S05]  /*0ca0*/  @!P1 BRA `(.L_x_2164) ;  /* 0x00000000006c9947 */ /* 0x000fea0003800000 */
[-C--:B0-----:R-:W-:Y:S02]  /*0cb0*/  IABS R7, R4.reuse ;  /* 0x0000000400077213 */ /* 0x081fe40000000000 */
[----:B------:R-:W-:Y:S02]  /*0cc0*/  IADD3 R5, R4, -0x1, R11 ;  /* 0xffffffff04057810 */ /* 0x000fe40007ffe00b */
[----:B------:R-:W0:Y:S01]  /*0cd0*/  I2F.RP R0, R7 ;  /* 0x0000000700007306 */ /* 0x000e220000209400 */
[----:B------:R-:W-:-:S05]  /*0ce0*/  IABS R8, R4 ;  /* 0x0000000400087213 */ /* 0x000fca0000000000 */
[----:B------:R-:W-:Y:S02]  /*0cf0*/  IMAD.MOV R8, RZ, RZ, -R8 ;  /* 0x000000ffff087224 */ /* 0x000fe400078e0a08 */
[----:B0-----:R-:W0:Y:S02]  /*0d00*/  MUFU.RCP R0, R0 ;  /* 0x0000000000007308 */ /* 0x001e240000001000 */
[----:B0-----:R-:W-:Y:S02]  /*0d10*/  IADD3 R2, R0, 0xffffffe, RZ ;  /* 0x0ffffffe00027810 */ /* 0x001fe40007ffe0ff */
[----:B------:R-:W-:-:S04]  /*0d20*/  IABS R0, R5 ;  /* 0x0000000500007213 */ /* 0x000fc80000000000 */
[----:B------:R0:W1:Y:S01]  /*0d30*/  F2I.FTZ.U32.TRUNC.NTZ R3, R2 ;  /* 0x0000000200037305 */ /* 0x000062000021f000 */
[----:B------:R-:W-:-:S04]  /*0d40*/  LOP3.LUT R5, R5, R4, RZ, 0x3c, !PT ;  /* 0x0000000405057212 */ /* 0x000fc800078e3cff */
        /* <DEDUP_REMOVED lines=9> */
[-C--:B------:R-:W-:Y:S01]  /*0de0*/  @!P1 IADD3 R0, R0, -R7.reuse, RZ ;  /* 0x8000000700009210 */ /* 0x080fe20007ffe0ff */
[----:B------:R-:W-:Y:S01]  /*0df0*/  @!P1 VIADD R3, R3, 0x1 ;  /* 0x0000000103039836 */ /* 0x000fe20000000000 */
[----:B------:R-:W-:Y:S02]  /*0e00*/  ISETP.NE.AND P1, PT, R4, RZ, PT ;  /* 0x000000ff0400720c */ /* 0x000fe40003f25270 */
[----:B------:R-:W-:-:S13]  /*0e10*/  ISETP.GE.U32.AND P0, PT, R0, R7, PT ;  /* 0x000000070000720c */ /* 0x000fda0003f06070 */
[----:B------:R-:W-:-:S04]  /*0e20*/  @P0 VIADD R3, R3, 0x1 ;  /* 0x0000000103030836 */ /* 0x000fc80000000000 */
[----:B------:R-:W-:Y:S01]  /*0e30*/  @!P2 IMAD.MOV R3, RZ, RZ, -R3 ;  /* 0x000000ffff03a224 */ /* 0x000fe200078e0a03 */
[----:B------:R-:W-:-:S05]  /*0e40*/  @!P1 LOP3.LUT R3, RZ, R4, RZ, 0x33, !PT ;  /* 0x00000004ff039212 */ /* 0x000fca00078e33ff */
[----:B------:R-:W-:-:S07]  /*0e50*/  IMAD.MOV.U32 R153, RZ, RZ, R3 ;  /* 0x000000ffff997224 */ /* 0x000fce00078e0003 */
.L_x_2164:
[----:B------:R-:W1:Y:S01]  /*0e60*/  S2R R0, SR_TID.X ;  /* 0x0000000000007919 */ /* 0x000e620000002100 */
[-C--:B------:R-:W-:Y:S01]  /*0e70*/  IMAD R18, R18, R153.reuse, RZ ;  /* 0x0000009912127224 */ /* 0x080fe200078e02ff */
[----:B------:R-:W-:Y:S01]  /*0e80*/  PLOP3.LUT P0, PT, PT, PT, PT, 0x80, 0x0 ;  /* 0x000000000000781c */ /* 0x000fe20003f0f070 */
[----:B------:R-:W-:Y:S01]  /*0e90*/  IMAD.MOV.U32 R2, RZ, RZ, RZ ;  /* 0x000000ffff027224 */ /* 0x000fe200078e00ff */
[----:B------:R-:W-:Y:S02]  /*0ea0*/  CS2R R150, SRZ ;  /* 0x0000000000967805 */ /* 0x000fe4000001ff00 */
[----:B------:R-:W-:Y:S02]  /*0eb0*/  CS2R R148, SRZ ;  /* 0x0000000000947805 */ /* 0x000fe4000001ff00 */
[----:B------:R-:W-:Y:S02]  /*0ec0*/  VIADDMNMX R153, R18, R153, R11, PT ;  /* 0x0000009912997246 */ /* 0x000fe4000380010b */
[----:B------:R-:W-:-:S02]  /*0ed0*/  CS2R R146, SRZ ;  /* 0x0000000000927805 */ /* 0x000fc4000001ff00 */
[----:B------:R-:W-:Y:S02]  /*0ee0*/  CS2R R144, SRZ ;  /* 0x0000000000907805 */ /* 0x000fe4000001ff00 */
[----:B------:R-:W-:Y:S02]  /*0ef0*/  CS2R R142, SRZ ;  /* 0x00000000008e7805 */ /* 0x000fe4000001ff00 */
[----:B------:R-:W-:Y:S02]  /*0f00*/  ISETP.GT.AND P1, PT, R153, R18, PT ;  /* 0x000000129900720c */ /* 0x000fe40003f24270 */
        /* <DEDUP_REMOVED lines=21> */
[----:B-1----:R-:W-:Y:S01]  /*1060*/  IADD3 R19, R0, -0x80, RZ ;  /* 0xffffff8000137810 */ /* 0x002fe20007ffe0ff */
[----:B------:R-:W-:Y:S01]  /*1070*/  IMAD.MOV.U32 R0, RZ, RZ, RZ ;  /* 0x000000ffff007224 */ /* 0x000fe200078e00ff */
        /* <DEDUP_REMOVED lines=37> */
[----:B------:R-:W-:Y:S01]  /*12d0*/  CS2R R24, SRZ ;  /* 0x0000000000187805 */ /* 0x000fe2000001ff00 */
[----:B------:R-:W-:Y:S01]  /*12e0*/  IMAD R152, R17, R152, RZ ;  /* 0x0000009811987224 */ /* 0x000fe200078e02ff */
[----:B------:R-:W-:Y:S06]  /*12f0*/  @!P1 BRA `(.L_x_2165) ;  /* 0x000000dc003c9947 */ /* 0x000fec0003800000 */
[----:B------:R-:W-:Y:S01]  /*1300*/  SHF.R.S32.HI R64, RZ, 0x1f, R19 ;  /* 0x0000001fff407819 */ /* 0x000fe20000011413 */
[----:B------:R-:W1:Y:S01]  /*1310*/  S2UR UR7, SR_CgaCtaId ;  /* 0x00000000000779c3 */ /* 0x000e620000008800 */
[----:B------:R-:W-:Y:S02]  /*1320*/  UMOV UR6, 0x400 ;  /* 0x0000040000067882 */ /* 0x000fe40000000000 */
[----:B------:R-:W-:-:S04]  /*1330*/  LEA.HI R65, R64, R19, RZ, 0x7 ;  /* 0x0000001340417211 */ /* 0x000fc800078f38ff */
[----:B------:R-:W-:-:S05]  /*1340*/  SHF.R.S32.HI R66, RZ, 0x7, R65 ;  /* 0x00000007ff427819 */ /* 0x000fca0000011441 */
[----:B------:R-:W2:Y:S01]  /*1350*/  SHFL.IDX PT, R0, R66, RZ, 0x1f ;  /* 0x00001fff42007589 */ /* 0x000ea200000e0000 */
[----:B-1----:R-:W-:-:S04]  /*1360*/  ULEA UR8, UR7, UR6, 0x18 ;  /* 0x0000000607087291 */ /* 0x002fc8000f8ec03f */
[----:B------:R-:W-:Y:S02]  /*1370*/  UIADD3 UR6, UR8, 0x14400, URZ ;  /* 0x0001440008067890 */ /* 0x000fe4000fffe03f */
[----:B------:R-:W-:Y:S02]  /*1380*/  IMAD.U32 R16, RZ, RZ, UR8 ;  /* 0x00000008ff107e24 */ /* 0x000fe4000f8e00ff */
[----:B------:R-:W-:Y:S01]  /*1390*/  ULOP3.LUT UP0, URZ, UR6, 0x9f, URZ, 0xc0, !UPT ;  /* 0x0000009f063f7892 */ /* 0x000fe2000f80c03f */
[----:B--2---:R-:W-:-:S05]  /*13a0*/  R2UR UR4, R0 ;  /* 0x00000000000472ca */ /* 0x004fca00000e0000 */
        /* <DEDUP_REMOVED lines=11> */
[----:B0-----:R-:W-:Y:S01]  /*1460*/  IMAD.U32 R4, RZ, RZ, UR4 ;  /* 0x00000004ff047e24 */ /* 0x001fe2000f8e00ff */
        /* <DEDUP_REMOVED lines=12> */
.L_x_2166:
[----:B------:R-:W2:Y:S01]  /*1530*/  LDL.LU R20, [R1+0x14] ;  /* 0x0000140001147983 */ /* 0x000ea20000300800 */
[----:B------:R-:W-:Y:S02]  /*1540*/  R2UR UR4, R16 ;  /* 0x00000000100472ca */ /* 0x000fe400000e0000 */
[----:B------:R-:W-:-:S11]  /*1550*/  SHF.L.U32 R2, RZ, 0x1f, RZ ;  /* 0x0000001fff027819 */ /* 0x000fd600000006ff */
[----:B------:R-:W1:Y:S01]  /*1560*/  SYNCS.PHASECHK.TRANS64.TRYWAIT P1, [UR4+0x38800], R2 ;  /* 0x03880002ff0075a7 */ /* 0x000e620008020144 */
[----:B--2---:R-:W-:-:S04]  /*1570*/  LOP3.LUT R0, R20, 0x1, RZ, 0xfc, !PT ;  /* 0x0000000114007812 */ /* 0x004fc800078efcff */
[----:B------:R-:W-:Y:S01]  /*1580*/  ISETP.NE.AND P0, PT, R0, 0x3, PT ;  /* 0x000000030000780c */ /* 0x000fe20003f05270 */
[----:B-1----:R-:W-:-:S12]  /*1590*/  @!P1 BRA `(.L_x_2167) ;  /* 0x0000014800009947 */ /* 0x002fd80003800000 */
.L_x_2295:
[----:B------:R-:W-:Y:S05]  /*15a0*/  @!P0 BRA `(.L_x_2168) ;  /* 0x0000000000048947 */ /* 0x000fea0003800000 */
[----:B------:R-:W-:Y:S01]  /*15b0*/  BPT.TRAP 0x1 ;  /* 0x000000040000795c */ /* 0x000fe20000300000 */
.L_x_2168:
[----:B------:R-:W-:-:S13]  /*15c0*/  R2UR UR4, R16 ;  /* 0x00000000100472ca */ /* 0x000fda00000e0000 */
[----:B------:R2:W3:Y:S01]  /*15d0*/  SYNCS.PHASECHK.TRANS64.TRYWAIT P2, [UR4+0x38830], R2 ;  /* 0x03883002ff0075a7 */ /* 0x0004e20008040144 */
[----:B------:R-:W-:Y:S05]  /*15e0*/  @!P0 BRA `(.L_x_2169) ;  /* 0x0000000000048947 */ /* 0x000fea0003800000 */
[----:B------:R-:W-:Y:S01]  /*15f0*/  BPT.TRAP 0x1 ;  /* 0x000000040000795c */ /* 0x000fe20000300000 */
.L_x_2169:
[----:B------:R-:W4:Y:S01]  /*1600*/  S2R R0, SR_TID.X ;  /* 0x0000000000007919 */ /* 0x000f220000002100 */
[----:B0-----:R-:W-:-:S05]  /*1610*/  IMAD.U32 R4, RZ, RZ, UR36 ;  /* 0x00000024ff047e24 */ /* 0x001fca000f8e00ff */
[----:B------:R-:W-:Y:S02]  /*1620*/  LOP3.LUT R4, R4, 0x10000, RZ, 0xfc, !PT ;  /* 0x0001000004047812 */ /* 0x000fe400078efcff */
[----:B----4-:R-:W-:-:S04]  /*1630*/  LOP3.LUT R0, R0, 0x7f, RZ, 0xc0, !PT ;  /* 0x0000007f00007812 */ /* 0x010fc800078ec0ff */
[----:B------:R-:W-:Y:S01]  /*1640*/  ISETP.NE.AND P1, PT, R0, RZ, PT ;  /* 0x000000ff0000720c */ /* 0x000fe20003f25270 */
[----:B---3--:R-:W-:-:S12]  /*1650*/  @P2 BRA `(.L_x_2170) ;  /* 0x00000000000c2947 */ /* 0x008fd80003800000 */
[----:B------:R-:W-:-:S13]  /*1660*/  R2UR UR4, R16 ;  /* 0x00000000100472ca */ /* 0x000fda00000e0000 */
[----:B------:R-:W0:Y:S02]  /*1670*/  SYNCS.PHASECHK.TRANS64.TRYWAIT P2, [UR4+0x38830], R2 ;  /* 0x03883002ff0075a7 */ /* 0x000e240008040144 */
[----:B0-----:R-:W-:Y:S05]  /*1680*/  @!P2 BRA `(.L_x_2171) ;  /* 0x0000014400e0a947 */ /* 0x001fea0003800000 */
.L_x_2170:
[----:B------:R-:W-:Y:S05]  /*1690*/  WARPSYNC.ALL ;  /* 0x0000000000007948 */ /* 0x000fea0003800000 */
        /* <DEDUP_REMOVED lines=27> */
[----:B012---:R-:W0:Y:S01]  /*1850*/  LDC R2, c[0x0][0x448] ;  /* 0x00011200ff027b82 */ /* 0x007e220000000800 */
[----:B------:R-:W-:Y:S01]  /*1860*/  UMOV UR35, 0x40000040 ;  /* 0x4000004000237882 */ /* 0x000fe20000000000 */
[----:B------:R-:W-:Y:S01]  /*1870*/  UMOV UR37, 0x40000040 ;  /* 0x4000004000257882 */ /* 0x000fe20000000000 */
[----:B------:R-:W-:Y:S01]  /*1880*/  UIADD3 UR4, UR61, 0x80, URZ ;  /* 0x000000803d047890 */ /* 0x000fe2000fffe03f */
[----:B------:R-:W-:Y:S01]  /*1890*/  LOP3.LUT R0, R65, 0xffffff80, RZ, 0xc0, !PT ;  /* 0xffffff8041007812 */ /* 0x000fe200078ec0ff */
[----:B------:R-:W-:Y:S01]  /*18a0*/  UIADD3 UR30, UR61, 0x500, URZ ;  /* 0x000005003d1e7890 */ /* 0x000fe2000fffe03f */
[----:B------:R-:W-:Y:S01]  /*18b0*/  LEA.HI R64, R64, R19, RZ, 0x2 ;  /* 0x0000001340407211 */ /* 0x000fe200078f10ff */
[----:B------:R-:W-:Y:S01]  /*18c0*/  UMOV UR10, UR61 ;  /* 0x0000003d000a7c82 */ /* 0x000fe20008000000 */
[----:B------:R-:W-:Y:S01]  /*18d0*/  UIADD3 UR34, UR61, 0x502, URZ ;  /* 0x000005023d227890 */ /* 0x000fe2000fffe03f */
[----:B------:R-:W-:Y:S01]  /*18e0*/  HGMMA.64x16x16.F32.BF16 R56, gdesc[UR8], RZ, !UPT, gsb0 ;  /* 0x00200000083879f0 */ /* 0x000fe2000c0018ff */
[----:B------:R-:W-:Y:S01]  /*18f0*/  UMOV UR14, UR4 ;  /* 0x00000004000e7c82 */ /* 0x000fe20008000000 */
[----:B------:R-:W-:Y:S01]  /*1900*/  UIADD3 UR8, UR61, 0x100, URZ ;  /* 0x000001003d087890 */ /* 0x000fe2000fffe03f */
[----:B------:R-:W-:Y:S01]  /*1910*/  IADD3 R0, R19, -R0, RZ ;  /* 0x8000000013007210 */ /* 0x000fe20007ffe0ff */
[----:B------:R-:W-:Y:S01]  /*1920*/  UIADD3 UR10, UR61, 0x180, URZ ;  /* 0x000001803d0a7890 */ /* 0x000fe2000fffe03f */
[----:B------:R-:W-:Y:S01]  /*1930*/  LOP3.LUT R64, R64, 0xfffffffc, RZ, 0xc0, !PT ;  /* 0xfffffffc40407812 */ /* 0x000fe200078ec0ff */
[----:B------:R-:W-:Y:S01]  /*1940*/  UIADD3 UR4, UR61, 0x200, URZ ;  /* 0x000002003d047890 */ /* 0x000fe2000fffe03f */
[----:B------:R-:W-:Y:S01]  /*1950*/  SHF.R.S32.HI R3, RZ, 0x1f, R0 ;  /* 0x0000001fff037819 */ /* 0x000fe20000011400 */
[----:B------:R-:W-:Y:S01]  /*1960*/  UIADD3 UR5, UR6, 0x2, URZ ;  /* 0x0000000206057890 */ /* 0x000fe2000fffe03f */
[----:B------:R-:W-:Y:S01]  /*1970*/  LEA.HI R7, R66, R66, RZ, 0x1 ;  /* 0x0000004242077211 */ /* 0x000fe200078f08ff */
[----:B------:R-:W-:Y:S01]  /*1980*/  UMOV UR18, UR8 ;  /* 0x0000000800127c82 */ /* 0x000fe20008000000 */
[----:B------:R-:W-:Y:S01]  /*1990*/  UMOV UR22, UR10 ;  /* 0x0000000a00167c82 */ /* 0x000fe20008000000 */
[----:B------:R-:W-:Y:S01]  /*19a0*/  UIADD3 UR10, UR61, 0x2, URZ ;  /* 0x000000023d0a7890 */ /* 0x000fe2000fffe03f */
[CC--:B------:R-:W-:Y:S01]  /*19b0*/  LEA.HI R6, R3.reuse, R0.reuse, RZ, 0x5 ;  /* 0x0000000003067211 */ /* 0x0c0fe200078f28ff */
[----:B------:R-:W-:Y:S01]  /*19c0*/  UMOV UR26, UR4 ;  /* 0x00000004001a7c82 */ /* 0x000fe20008000000 */
[----:B------:R-:W-:Y:S01]  /*19d0*/  UMOV UR28, UR5 ;  /* 0x00000005001c7c82 */ /* 0x000fe20008000000 */
[----:B------:R-:W-:Y:S01]  /*19e0*/  UMOV UR9, UR29 ;  /* 0x0000001d00097c82 */ /* 0x000fe20008000000 */
[----:B------:R-:W-:Y:S01]  /*19f0*/  UMOV UR8, UR28 ;  /* 0x0000001c00087c82 */ /* 0x000fe20008000000 */
[----:B------:R-:W-:Y:S01]  /*1a00*/  UMOV UR11, 0x40000040 ;  /* 0x40000040000b7882 */ /* 0x000fe20000000000 */
[----:B------:R-:W-:Y:S01]  /*1a10*/  UIADD3 UR4, UR61, 0x102, URZ ;  /* 0x000001023d047890 */ /* 0x000fe2000fffe03f */
[----:B------:R-:W-:Y:S01]  /*1a20*/  IMAD.U32 R12, RZ, RZ, UR28 ;  /* 0x0000001cff0c7e24 */ /* 0x000fe2000f8e00ff */
[----:B------:R-:W-:Y:S01]  /*1a30*/  UIADD3 UR5, UR61, 0x182, URZ ;  /* 0x000001823d057890 */ /* 0x000fe2000fffe03f */
[----:B0-----:R-:W-:Y:S01]  /*1a40*/  ISETP.NE.AND P2, PT, R2, 0x1, PT ;  /* 0x000000010200780c */ /* 0x001fe20003f45270 */
[----:B------:R-:W-:Y:S01]  /*1a50*/  UIADD3 UR7, UR6, 0x4, URZ ;  /* 0x0000000406077890 */ /* 0x000fe2000fffe03f */
[----:B------:R-:W-:Y:S01]  /*1a60*/  LEA.HI R2, R3, R0, RZ, 0x2 ;  /* 0x0000000003027211 */ /* 0x000fe200078f10ff */
[----:B------:R-:W-:Y:S01]  /*1a70*/  UIADD3 UR32, UR6, 0x802, URZ ;  /* 0x0000080206207890 */ /* 0x000fe2000fffe03f */
[----:B------:R-:W-:Y:S01]  /*1a80*/  SHF.R.S32.HI R6, RZ, 0x5, R6 ;  /* 0x00000005ff067819 */ /* 0x000fe20000011406 */
[----:B------:R-:W-:Y:S01]  /*1a90*/  UIADD3 UR36, UR6, 0x804, URZ ;  /* 0x0000080406247890 */ /* 0x000fe2000fffe03f */
[--C-:B------:R-:W-:Y:S01]  /*1aa0*/  SHF.R.S32.HI R3, RZ, 0x2, R2.reuse ;  /* 0x00000002ff037819 */ /* 0x100fe20000011402 */
[----:B------:R-:W-:Y:S01]  /*1ab0*/  UIADD3 UR38, UR61, 0x504, URZ ;  /* 0x000005043d267890 */ /* 0x000fe2000fffe03f */
[----:B------:R-:W-:Y:S01]  /*1ac0*/  SHF.R.S32.HI R8, RZ, 0x1f, R2 ;  /* 0x0000001fff087819 */ /* 0x000fe20000011402 */
[----:B------:R-:W-:Y:S01]  /*1ad0*/  UMOV UR39, 0x40000040 ;  /* 0x4000004000277882 */ /* 0x000fe20000000000 */
[----:B------:R-:W-:Y:S01]  /*1ae0*/  UIADD3 UR40, UR6, 0x806, URZ ;  /* 0x0000080606287890 */ /* 0x000fe2000fffe03f */
[----:B------:R-:W-:Y:S01]  /*1af0*/  IMAD R6, R6, 0x10, R23 ;  /* 0x0000001006067824 */ /* 0x000fe200078e0217 */
[----:B------:R-:W-:Y:S01]  /*1b00*/  UIADD3 UR42, UR61, 0x506, URZ ;  /* 0x000005063d2a7890 */ /* 0x000fe2000fffe03f */
[-C--:B------:R-:W-:Y:S01]  /*1b10*/  LEA.HI R8, R8, R3.reuse, RZ, 0x3 ;  /* 0x0000000308087211 */ /* 0x080fe200078f18ff */
[----:B------:R-:W-:Y:S01]  /*1b20*/  UMOV UR41, 0x40000040 ;  /* 0x4000004000297882 */ /* 0x000fe20000000000 */
[----:B------:R-:W-:Y:S01]  /*1b30*/  UMOV UR43, 0x40000040 ;  /* 0x40000040002b7882 */ /* 0x000fe20000000000 */
[----:B------:R-:W-:Y:S01]  /*1b40*/  UIADD3 UR44, UR6, 0xc00, URZ ;  /* 0x00000c00062c7890 */ /* 0x000fe2000fffe03f */
[----:B------:R-:W-:Y:S01]  /*1b50*/  LOP3.LUT R8, R8, 0xfffffff8, RZ, 0xc0, !PT ;  /* 0xfffffff808087812 */ /* 0x000fe200078ec0ff */
[----:B------:R-:W-:Y:S01]  /*1b60*/  UIADD3 UR46, UR61, 0x780, URZ ;  /* 0x000007803d2e7890 */ /* 0x000fe2000fffe03f */
[----:B------:R-:W-:Y:S01]  /*1b70*/  IMAD.IADD R64, R19, 0x1, -R64 ;  /* 0x0000000113407824 */ /* 0x000fe200078e0a40 */
[----:B------:R-:W-:Y:S01]  /*1b80*/  UMOV UR45, 0x40000040 ;  /* 0x40000040002d7882 */ /* 0x000fe20000000000 */
[----:B------:R-:W-:Y:S01]  /*1b90*/  UMOV UR47, 0x40000040 ;  /* 0x40000040002f7882 */ /* 0x000fe20000000000 */
[----:B------:R-:W-:Y:S01]  /*1ba0*/  UIADD3 UR48, UR6, 0xc02, URZ ;  /* 0x00000c0206307890 */ /* 0x000fe2000fffe03f */
[----:B------:R-:W-:Y:S01]  /*1bb0*/  IADD3 R6, R6, R3, -R8 ;  /* 0x0000000306067210 */ /* 0x000fe20007ffe808 */
[----:B------:R-:W-:Y:S01]  /*1bc0*/  UIADD3 UR50, UR61, 0x782, URZ ;  /* 0x000007823d327890 */ /* 0x000fe2000fffe03f */
[----:B------:R-:W0:Y:S01]  /*1bd0*/  @P2 LDC R8, c[0x0][0x44c] ;  /* 0x00011300ff082b82 */ /* 0x000e220000000800 */
[----:B------:R-:W-:Y:S01]  /*1be0*/  UMOV UR49, 0x40000040 ;  /* 0x4000004000317882 */ /* 0x000fe20000000000 */
[----:B------:R-:W-:Y:S01]  /*1bf0*/  UMOV UR51, 0x40000040 ;  /* 0x4000004000337882 */ /* 0x000fe20000000000 */
[----:B------:R-:W-:Y:S01]  /*1c00*/  UIADD3 UR52, UR6, 0xc04, URZ ;  /* 0x00000c0406347890 */ /* 0x000fe2000fffe03f */
[----:B------:R-:W-:Y:S01]  /*1c10*/  LOP3.LUT R7, R7, 0x3fffffe, RZ, 0xc0, !PT ;  /* 0x03fffffe07077812 */ /* 0x000fe200078ec0ff */
[----:B------:R-:W-:-:S02]  /*1c20*/  WARPGROUP.DEPBAR.LE gsb0, 0x0 ;  /* 0x00008000000079c5 */ /* 0x000fc40000010000 */
[----:B------:R-:W-:Y:S01]  /*1c30*/  WARPGROUP.ARRIVE ;  /* 0x00000000000079c5 */ /* 0x000fe20000000000 */
[----:B------:R-:W-:Y:S01]  /*1c40*/  UIADD3 UR54, UR61, 0x784, URZ ;  /* 0x000007843d367890 */ /* 0x000fe2000fffe03f */
[----:B------:R-:W1:Y:S01]  /*1c50*/  @P2 LDC R20, c[0x0][0x450] ;  /* 0x00011400ff142b82 */ /* 0x000e620000000800 */
[----:B------:R-:W-:Y:S01]  /*1c60*/  UMOV UR53, 0x40000040 ;  /* 0x4000004000357882 */ /* 0x000fe20000000000 */
[----:B------:R-:W-:Y:S01]  /*1c70*/  UMOV UR55, 0x40000040 ;  /* 0x4000004000377882 */ /* 0x000fe20000000000 */
[----:B------:R-:W-:Y:S01]  /*1c80*/  UIADD3 UR58, UR61, 0x786, URZ ;  /* 0x000007863d3a7890 */ /* 0x000fe2000fffe03f */
[----:B------:R-:W-:Y:S01]  /*1c90*/  HGMMA.64x16x16.F32.BF16 R48, gdesc[UR12], RZ, !UPT, gsb0 ;  /* 0x002000000c3079f0 */ /* 0x000fe2000c0018ff */
[----:B------:R-:W-:Y:S01]  /*1ca0*/  UIADD3 UR12, UR61, 0x4, URZ ;  /* 0x000000043d0c7890 */ /* 0x000fe2000fffe03f */
[----:B------:R-:W-:Y:S01]  /*1cb0*/  LEA.HI R3, R64, R64, RZ, 0x1 ;  /* 0x0000004040037211 */ /* 0x000fe200078f08ff */
[----:B------:R-:W-:Y:S01]  /*1cc0*/  UIADD3 UR13, UR6, 0x6, URZ ;  /* 0x00000006060d7890 */ /* 0x000fe2000fffe03f */
[----:B------:R-:W-:Y:S01]  /*1cd0*/  IMAD.IADD R7, R66, 0x1, -R7 ;  /* 0x0000000142077824 */ /* 0x000fe200078e0a07 */
[----:B------:R-:W-:Y:S01]  /*1ce0*/  UIADD3 UR14, UR6, 0x400, URZ ;  /* 0x00000400060e7890 */ /* 0x000fe2000fffe03f */
[----:B------:R-:W-:Y:S01]  /*1cf0*/  LOP3.LUT R3, R3, 0x1ffffffe, RZ, 0xc0, !PT ;  /* 0x1ffffffe03037812 */ /* 0x000fe200078ec0ff */
[----:B------:R-:W-:Y:S01]  /*1d00*/  UMOV UR15, 0x40000040 ;  /* 0x40000040000f7882 */ /* 0x000fe20000000000 */
[----:B------:R-:W-:Y:S01]  /*1d10*/  UMOV UR59, 0x40000040 ;  /* 0x40000040003b7882 */ /* 0x000fe20000000000 */
[----:B------:R-:W-:Y:S01]  /*1d20*/  LEA R6, R7, R6, 0x6 ;  /* 0x0000000607067211 */ /* 0x000fe200078e30ff */
[----:B------:R-:W2:Y:S01]  /*1d30*/  LDC R9, c[0x0][0x288] ;  /* 0x0000a200ff097b82 */ /* 0x000ea20000000800 */
[----:B------:R-:W-:Y:S01]  /*1d40*/  IMAD.IADD R3, R64, 0x1, -R3 ;  /* 0x0000000140037824 */ /* 0x000fe200078e0a03 */
[----:B------:R-:W-:Y:S01]  /*1d50*/  MOV R15, UR61 ;  /* 0x0000003d000f7c02 */ /* 0x000fe20008000f00 */
[----:B------:R-:W-:Y:S01]  /*1d60*/  IMAD R7, R153, -0x50, R152 ;  /* 0xffffffb099077824 */ /* 0x000fe200078e0298 */
[----:B------:R-:W-:Y:S01]  /*1d70*/  CS2R R150, SRZ ;  /* 0x0000000000967805 */ /* 0x000fe2000001ff00 */
[----:B------:R-:W-:Y:S01]  /*1d80*/  IMAD R19, R3, 0x8, R6 ;  /* 0x0000000803137824 */ /* 0x000fe200078e0206 */
[----:B------:R-:W-:-:S02]  /*1d90*/  CS2R R148, SRZ ;  /* 0x0000000000947805 */ /* 0x000fc4000001ff00 */
[----:B------:R-:W-:Y:S02]  /*1da0*/  CS2R R146, SRZ ;  /* 0x0000000000927805 */ /* 0x000fe4000001ff00 */
[----:B------:R-:W-:Y:S01]  /*1db0*/  IADD3 R7, R7, 0x50, RZ ;  /* 0x0000005007077810 */ /* 0x000fe20007ffe0ff */
[----:B0-----:R-:W-:Y:S01]  /*1dc0*/  @P2 IMAD.HI.U32 R3, R19, R8, RZ ;  /* 0x0000000813032227 */ /* 0x001fe200078e00ff */
[----:B------:R-:W-:Y:S02]  /*1dd0*/  CS2R R144, SRZ ;  /* 0x0000000000907805 */ /* 0x000fe4000001ff00 */
[----:B------:R-:W-:Y:S02]  /*1de0*/  CS2R R142, SRZ ;  /* 0x00000000008e7805 */ /* 0x000fe4000001ff00 */
[----:B------:R-:W-:Y:S01]  /*1df0*/  CS2R R140, SRZ ;  /* 0x00000000008c7805 */ /* 0x000fe2000001ff00 */
[----:B------:R-:W-:Y:S01]  /*1e00*/  IMAD.MOV.U32 R6, RZ, RZ, R19 ;  /* 0x000000ffff067224 */ /* 0x000fe200078e0013 */
[----:B-1----:R-:W-:-:S02]  /*1e10*/  @P2 SHF.R.U32.HI R6, RZ, R20, R3 ;  /* 0x00000014ff062219 */ /* 0x002fc40000011603 */
[----:B------:R-:W-:Y:S02]  /*1e20*/  CS2R R138, SRZ ;  /* 0x00000000008a7805 */ /* 0x000fe4000001ff00 */
[----:B------:R-:W-:Y:S02]  /*1e30*/  LOP3.LUT R3, R2, 0x7ffffffc, RZ, 0xc0, !PT ;  /* 0x7ffffffc02037812 */ /* 0x000fe400078ec0ff */
[----:B------:R-:W-:Y:S02]  /*1e40*/  CS2R R136, SRZ ;  /* 0x0000000000887805 */ /* 0x000fe4000001ff00 */
[----:B------:R-:W-:Y:S01]  /*1e50*/  CS2R R134, SRZ ;  /* 0x0000000000867805 */ /* 0x000fe2000001ff00 */
[----:B------:R-:W0:Y:S01]  /*1e60*/  SHFL.IDX PT, R8, R6, 0x1, 0x1c1f ;  /* 0x003c1f0006087f89 */ /* 0x000e2200000e0000 */
[----:B------:R-:W-:Y:S01]  /*1e70*/  CS2R R132, SRZ ;  /* 0x0000000000847805 */ /* 0x000fe2000001ff00 */
[----:B------:R-:W-:Y:S01]  /*1e80*/  IMAD.IADD R20, R0, 0x1, -R3 ;  /* 0x0000000100147824 */ /* 0x000fe200078e0a03 */
[----:B------:R-:W-:-:S02]  /*1e90*/  CS2R R130, SRZ ;  /* 0x0000000000827805 */ /* 0x000fc4000001ff00 */
[----:B------:R-:W-:Y:S02]  /*1ea0*/  CS2R R128, SRZ ;  /* 0x0000000000807805 */ /* 0x000fe4000001ff00 */
[----:B------:R-:W-:Y:S01]  /*1eb0*/  CS2R R126, SRZ ;  /* 0x00000000007e7805 */ /* 0x000fe2000001ff00 */
[----:B------:R-:W-:Y:S01]  /*1ec0*/  IMAD R7, R20, -0x2, R7 ;  /* 0xfffffffe14077824 */ /* 0x000fe200078e0207 */
        /* <DEDUP_REMOVED lines=16> */
[----:B------:R-:W-:-:S02]  /*1fd0*/  WARPGROUP.DEPBAR.LE gsb0, 0x0 ;  /* 0x00008000000079c5 */ /* 0x000fc40000010000 */
[----:B------:R-:W-:Y:S01]  /*1fe0*/  WARPGROUP.ARRIVE ;  /* 0x00000000000079c5 */ /* 0x000fe20000000000 */
[----:B------:R-:W-:-:S05]  /*1ff0*/  CS2R R92, SRZ ;  /* 0x00000000005c7805 */ /* 0x000fca000001ff00 */
        /* <DEDUP_REMOVED lines=435> */
[----:B------:R-:W-:Y:S01]  /*3b30*/  MUFU.TANH R14, R56 ;  /* 0x00000038000e7308 */ /* 0x000fe20000002400 */
[----:B------:R-:W-:Y:S01]  /*3b40*/  HGMMA.64x16x16.F32.BF16 R48, gdesc[UR56], R48, gsb0 ;  /* 0x00200000383079f0 */ /* 0x000fe20008001830 */
[----:B------:R-:W-:Y:S01]  /*3b50*/  UIADD3 UR58, UR61, 0x886, URZ ;  /* 0x000008863d3a7890 */ /* 0x000fe2000fffe03f */
[----:B------:R-:W-:Y:S01]  /*3b60*/  FMUL.FTZ R63, R63, UR6 ;  /* 0x000000063f3f7c20 */ /* 0x000fe20008410000 */
[----:B------:R-:W-:Y:S01]  /*3b70*/  UMOV UR56, UR14 ;  /* 0x0000000e00387c82 */ /* 0x000fe20008000000 */
[----:B------:R-:W-:Y:S01]  /*3b80*/  UMOV UR57, UR15 ;  /* 0x0000000f00397c82 */ /* 0x000fe20008000000 */
[----:B------:R-:W-:Y:S01]  /*3b90*/  UMOV UR59, 0x40000040 ;  /* 0x40000040003b7882 */ /* 0x000fe20000000000 */
[----:B------:R-:W-:Y:S01]  /*3ba0*/  FMUL.FTZ R60, R60, UR6 ;  /* 0x000000063c3c7c20 */ /* 0x000fe20008410000 */
[----:B------:R-:W-:Y:S01]  /*3bb0*/  MUFU.TANH R58, R58 ;  /* 0x0000003a003a7308 */ /* 0x000fe20000002400 */
[----:B------:R-:W-:Y:S01]  /*3bc0*/  FMUL.FTZ R57, R57, UR6 ;  /* 0x0000000639397c20 */ /* 0x000fe20008410000 */
[----:B------:R-:W-:-:S06]  /*3bd0*/  FMUL.FTZ R61, R61, UR6 ;  /* 0x000000063d3d7c20 */ /* 0x000fcc0008410000 */
[----:B------:R-:W1:Y:S08]  /*3be0*/  MUFU.TANH R21, R59 ;  /* 0x0000003b00157308 */ /* 0x000e700000002400 */
        /* <DEDUP_REMOVED lines=8> */
[----:B------:R-:W-:Y:S01]  /*3c70*/  FMUL.FTZ R54, R54, UR6 ;  /* 0x0000000636367c20 */ /* 0x000fe20008410000 */
[----:B------:R-:W-:Y:S01]  /*3c80*/  FMUL.FTZ R55, R55, UR6 ;  /* 0x0000000637377c20 */ /* 0x000fe20008410000 */
[----:B------:R3:W4:Y:S01]  /*3c90*/  MUFU.TANH R56, R50 ;  /* 0x0000003200387308 */ /* 0x0007220000002400 */
[----:B------:R-:W-:Y:S01]  /*3ca0*/  HGMMA.64x16x16.F32.BF16 R40, gdesc[UR56], R40, gsb0 ;  /* 0x00200000382879f0 */ /* 0x000fe20008001828 */
[----:B------:R-:W-:Y:S01]  /*3cb0*/  UIADD3 UR58, UR61, 0x906, URZ ;  /* 0x000009063d3a7890 */ /* 0x000fe2000fffe03f */
[----:B------:R-:W-:Y:S01]  /*3cc0*/  FMUL.FTZ R48, R48, UR6 ;  /* 0x0000000630307c20 */ /* 0x000fe20008410000 */
[----:B------:R-:W-:Y:S01]  /*3cd0*/  UMOV UR56, UR14 ;  /* 0x0000000e00387c82 */ /* 0x000fe20008000000 */
[----:B------:R-:W-:Y:S01]  /*3ce0*/  UMOV UR57, UR15 ;  /* 0x0000000f00397c82 */ /* 0x000fe20008000000 */
[----:B------:R-:W-:Y:S01]  /*3cf0*/  UMOV UR59, 0x40000040 ;  /* 0x40000040003b7882 */ /* 0x000fe20000000000 */
[----:B------:R-:W-:Y:S01]  /*3d00*/  FMUL.FTZ R49, R49, UR6 ;  /* 0x0000000631317c20 */ /* 0x000fe20008410000 */
[----:B------:R-:W5:Y:S01]  /*3d10*/  MUFU.TANH R51, R51 ;  /* 0x0000003300337308 */ /* 0x000f620000002400 */
[----:B---3--:R-:W-:-:S02]  /*3d20*/  IMAD.MOV.U32 R50, RZ, RZ, -0x50 ;  /* 0xffffffb0ff327424 */ /* 0x008fc400078e00ff */
[----:B------:R-:W-:Y:S01]  /*3d30*/  FMUL.FTZ R52, R52, UR6 ;  /* 0x0000000634347c20 */ /* 0x000fe20008410000 */
[----:B------:R-:W-:Y:S01]  /*3d40*/  FMUL.FTZ R53, R53, UR6 ;  /* 0x0000000635357c20 */ /* 0x000fe20008410000 */
[----:B------:R-:W-:-:S03]  /*3d50*/  IMAD R3, R153, R50, 0x51 ;  /* 0x0000005199037424 */ /* 0x000fc600078e0232 */
[----:B------:R4:W3:Y:S01]  /*3d60*/  MUFU.TANH R59, R54 ;  /* 0x00000036003b7308 */ /* 0x0008e20000002400 */
[----:B------:R-:W-:-:S05]  /*3d70*/  IMAD R3, R20, -0x2, R3 ;  /* 0xfffffffe14037824 */ /* 0x000fca00078e0203 */
[----:B--2---:R-:W-:Y:S02]  /*3d80*/  IADD3 R0, R3, -R9, R152 ;  /* 0x8000000903007210 */ /* 0x004fe40007ffe098 */
[----:B------:R-:W2:Y:S02]  /*3d90*/  MUFU.TANH R55, R55 ;  /* 0x0000003700377308 */ /* 0x000ea40000002400 */
[----:B0-----:R-:W-:-:S04]  /*3da0*/  VIADDMNMX R8, R8, R0, R7, PT ;  /* 0x0000000008087246 */ /* 0x001fc80003800107 */
[C---:B------:R-:W-:Y:S02]  /*3db0*/  ISETP.GT.AND P3, PT, R8.reuse, RZ, PT ;  /* 0x000000ff0800720c */ /* 0x040fe40003f64270 */
[C---:B------:R-:W-:Y:S01]  /*3dc0*/  ISETP.GT.AND P4, PT, R8.reuse, 0x1, PT ;  /* 0x000000010800780c */ /* 0x040fe20003f84270 */
[----:B------:R-:W-:Y:S01]  /*3dd0*/  MUFU.TANH R61, R61 ;  /* 0x0000003d003d7308 */ /* 0x000fe20000002400 */
[C---:B------:R-:W-:Y:S02]  /*3de0*/  ISETP.GT.AND P5, PT, R8.reuse, 0x8, PT ;  /* 0x000000080800780c */ /* 0x040fe40003fa4270 */
[----:B-1----:R-:W-:Y:S02]  /*3df0*/  FSEL R21, R21, -INF , P4 ;  /* 0xff80000015157808 */ /* 0x002fe40002000000 */
[----:B------:R-:W-:-:S03]  /*3e00*/  ISETP.GT.AND P4, PT, R8, 0x10, PT ;  /* 0x000000100800780c */ /* 0x000fc60003f84270 */
[----:B------:R-:W-:Y:S01]  /*3e10*/  MUFU.TANH R48, R48 ;  /* 0x0000003000307308 */ /* 0x000fe20000002400 */
[----:B----4-:R-:W-:Y:S02]  /*3e20*/  FSEL R54, R56, -INF , P4 ;  /* 0xff80000038367808 */ /* 0x010fe40002000000 */
[----:B------:R-:W-:-:S05]  /*3e30*/  ISETP.GT.AND P4, PT, R8, 0x18, PT ;  /* 0x000000180800780c */ /* 0x000fca0003f84270 */
[----:B------:R-:W-:Y:S01]  /*3e40*/  MUFU.TANH R52, R52 ;  /* 0x0000003400347308 */ /* 0x000fe20000002400 */
[----:B------:R-:W-:Y:S02]  /*3e50*/  WARPGROUP.DEPBAR.LE gsb0, 0x0 ;  /* 0x00008000000079c5 */ /* 0x000fe40000010000 */
[----:B------:R-:W-:Y:S01]  /*3e60*/  WARPGROUP.ARRIVE ;  /* 0x00000000000079c5 */ /* 0x000fe20000000000 */
[----:B------:R-:W-:Y:S01]  /*3e70*/  FMUL.FTZ R42, R42, UR6 ;  /* 0x000000062a2a7c20 */ /* 0x000fe20008410000 */
[----:B------:R-:W-:Y:S01]  /*3e80*/  FMUL.FTZ R46, R46, UR6 ;  /* 0x000000062e2e7c20 */ /* 0x000fe20008410000 */
[----:B------:R-:W-:Y:S01]  /*3e90*/  FMUL.FTZ R43, R43, UR6 ;  /* 0x000000062b2b7c20 */ /* 0x000fe20008410000 */
[----:B------:R-:W-:Y:S01]  /*3ea0*/  FMUL.FTZ R47, R47, UR6 ;  /* 0x000000062f2f7c20 */ /* 0x000fe20008410000 */
[----:B------:R0:W1:Y:S01]  /*3eb0*/  MUFU.TANH R64, R42 ;  /* 0x0000002a00407308 */ /* 0x0000620000002400 */
[----:B------:R-:W-:Y:S01]  /*3ec0*/  HGMMA.64x16x16.F32.BF16 R32, gdesc[UR56], R32, gsb0 ;  /* 0x00200000382079f0 */ /* 0x000fe20008001820 */
[----:B------:R-:W-:Y:S01]  /*3ed0*/  UIADD3 UR58, UR61, 0x986, URZ ;  /* 0x000009863d3a7890 */ /* 0x000fe2000fffe03f */
[----:B------:R-:W-:Y:S01]  /*3ee0*/  FMUL.FTZ R40, R40, UR6 ;  /* 0x0000000628287c20 */ /* 0x000fe20008410000 */
[----:B------:R-:W-:Y:S01]  /*3ef0*/  UMOV UR56, UR14 ;  /* 0x0000000e00387c82 */ /* 0x000fe20008000000 */
[----:B------:R-:W-:Y:S01]  /*3f00*/  UMOV UR57, UR15 ;  /* 0x0000000f00397c82 */ /* 0x000fe20008000000 */
[----:B------:R-:W-:Y:S01]  /*3f10*/  UMOV UR59, 0x40000040 ;  /* 0x40000040003b7882 */ /* 0x000fe20000000000 */
[----:B------:R-:W-:Y:S01]  /*3f20*/  FMUL.FTZ R41, R41, UR6 ;  /* 0x0000000629297c20 */ /* 0x000fe20008410000 */
[----:B------:R4:W-:Y:S01]  /*3f30*/  MUFU.TANH R66, R46 ;  /* 0x0000002e00427308 */ /* 0x0009e20000002400 */
[----:B0-----:R-:W-:Y:S01]  /*3f40*/  FSEL R42, R58, -INF , P3 ;  /* 0xff8000003a2a7808 */ /* 0x001fe20001800000 */
[----:B------:R-:W-:Y:S01]  /*3f50*/  FMUL.FTZ R44, R44, UR6 ;  /* 0x000000062c2c7c20 */ /* 0x000fe20008410000 */
[----:B------:R-:W-:Y:S01]  /*3f60*/  ISETP.GT.AND P3, PT, R8, 0x9, PT ;  /* 0x000000090800780c */ /* 0x000fe20003f64270 */
[----:B------:R-:W-:Y:S01]  /*3f70*/  FMUL.FTZ R45, R45, UR6 ;  /* 0x000000062d2d7c20 */ /* 0x000fe20008410000 */
[----:B------:R-:W-:Y:S01]  /*3f80*/  FMNMX.FTZ R3, R42, R21, !PT ;  /* 0x000000152a037209 */ /* 0x000fe20007810000 */
[----:B------:R-:W-:Y:S01]  /*3f90*/  UMOV UR61, URZ ;  /* 0x0000003f003d7c82 */ /* 0x000fe20008000000 */
[----:B------:R-:W-:Y:S01]  /*3fa0*/  FSEL R50, R63, -INF , P3 ;  /* 0xff8000003f327808 */ /* 0x000fe20001800000 */
[----:B------:R-:W0:Y:S01]  /*3fb0*/  MUFU.TANH R43, R43 ;  /* 0x0000002b002b7308 */ /* 0x000e220000002400 */
[----:B----4-:R-:W-:-:S02]  /*3fc0*/  FSEL R46, R62, -INF , P5 ;  /* 0xff8000003e2e7808 */ /* 0x010fc40002800000 */
[----:B------:R-:W-:Y:S02]  /*3fd0*/  ISETP.GT.AND P3, PT, R8, 0x11, PT ;  /* 0x000000110800780c */ /* 0x000fe40003f64270 */
[----:B------:R-:W-:Y:S02]  /*3fe0*/  FMNMX.FTZ R3, R46, R3, !PT ;  /* 0x000000032e037209 */ /* 0x000fe40007810000 */
[----:B-----5:R-:W-:Y:S01]  /*3ff0*/  FSEL R56, R51, -INF , P3 ;  /* 0xff80000033387808 */ /* 0x020fe20001800000 */
[----:B------:R-:W4:Y:S01]  /*4000*/  MUFU.TANH R47, R47 ;  /* 0x0000002f002f7308 */ /* 0x000f220000002400 */
[----:B------:R-:W-:Y:S02]  /*4010*/  FMNMX.FTZ R3, R50, R3, !PT ;  /* 0x0000000332037209 */ /* 0x000fe40007810000 */
[----:B------:R-:W-:Y:S02]  /*4020*/  ISETP.GT.AND P3, PT, R8, 0x19, PT ;  /* 0x000000190800780c */ /* 0x000fe40003f64270 */
[----:B------:R-:W-:-:S02]  /*4030*/  FMNMX.FTZ R3, R54, R3, !PT ;  /* 0x0000000336037209 */ /* 0x000fc40007810000 */
[----:B---3--:R-:W-:Y:S01]  /*4040*/  FSEL R58, R59, -INF , P4 ;  /* 0xff8000003b3a7808 */ /* 0x008fe20002000000 */
[----:B------:R-:W-:Y:S01]  /*4050*/  MUFU.TANH R40, R40 ;  /* 0x0000002800287308 */ /* 0x000fe20000002400 */
[----:B------:R-:W-:Y:S02]  /*4060*/  FMNMX.FTZ R3, R56, R3, !PT ;  /* 0x0000000338037209 */ /* 0x000fe40007810000 */
[----:B------:R-:W-:Y:S02]  /*4070*/  ISETP.GT.AND P4, PT, R8, 0x20, PT ;  /* 0x000000200800780c */ /* 0x000fe40003f84270 */
[----:B--2---:R-:W-:Y:S02]  /*4080*/  FSEL R60, R55, -INF , P3 ;  /* 0xff800000373c7808 */ /* 0x004fe40001800000 */
[----:B------:R-:W-:Y:S01]  /*4090*/  FMNMX.FTZ R3, R58, R3, !PT ;  /* 0x000000033a037209 */ /* 0x000fe20007810000 */
[----:B------:R-:W-:Y:S01]  /*40a0*/  MUFU.TANH R41, R41 ;  /* 0x0000002900297308 */ /* 0x000fe20000002400 */
[----:B------:R-:W-:-:S02]  /*40b0*/  ISETP.GT.AND P3, PT, R8, 0x21, PT ;  /* 0x000000210800780c */ /* 0x000fc40003f64270 */
[----:B-1----:R-:W-:Y:S02]  /*40c0*/  FSEL R62, R64, -INF , P4 ;  /* 0xff800000403e7808 */ /* 0x002fe40002000000 */
[----:B------:R-:W-:Y:S02]  /*40d0*/  FMNMX.FTZ R3, R60, R3, !PT ;  /* 0x000000033c037209 */ /* 0x000fe40007810000 */
[----:B------:R-:W-:Y:S01]  /*40e0*/  ISETP.GT.AND P4, PT, R8, 0x28, PT ;  /* 0x000000280800780c */ /* 0x000fe20003f84270 */
[----:B------:R-:W-:Y:S01]  /*40f0*/  MUFU.TANH R45, R45 ;  /* 0x0000002d002d7308 */ /* 0x000fe20000002400 */
[----:B0-----:R-:W-:Y:S02]  /*4100*/  FSEL R64, R43, -INF , P3 ;  /* 0xff8000002b407808 */ /* 0x001fe40001800000 */
[----:B------:R-:W-:Y:S01]  /*4110*/  FMNMX.FTZ R3, R62, R3, !PT ;  /* 0x000000033e037209 */ /* 0x000fe20007810000 */
[----:B------:R-:W-:Y:S02]  /*4120*/  WARPGROUP.DEPBAR.LE gsb0, 0x0 ;  /* 0x00008000000079c5 */ /* 0x000fe40000010000 */
[----:B------:R-:W-:Y:S01]  /*4130*/  WARPGROUP.ARRIVE ;  /* 0x00000000000079c5 */ /* 0x000fe20000000000 */
[----:B------:R-:W-:Y:S01]  /*4140*/  FMUL.FTZ R34, R34, UR6 ;  /* 0x0000000622227c20 */ /* 0x000fe20008410000 */
[----:B------:R-:W-:Y:S01]  /*4150*/  FMUL.FTZ R35, R35, UR6 ;  /* 0x0000000623237c20 */ /* 0x000fe20008410000 */
[----:B------:R-:W-:Y:S01]  /*4160*/  FMUL.FTZ R38, R38, UR6 ;  /* 0x0000000626267c20 */ /* 0x000fe20008410000 */
[----:B------:R-:W-:Y:S01]  /*4170*/  FMUL.FTZ R39, R39, UR6 ;  /* 0x0000000627277c20 */ /* 0x000fe20008410000 */
[----:B------:R-:W-:Y:S01]  /*4180*/  ISETP.GT.AND P3, PT, R8, 0x29, PT ;  /* 0x000000290800780c */ /* 0x000fe20003f64270 */
[----:B------:R-:W-:Y:S01]  /*4190*/  HGMMA.64x16x16.F32.BF16 R24, gdesc[UR56], R24, gsb0 ;  /* 0x00200000381879f0 */ /* 0x000fe20008001818 */
[----:B------:R-:W0:Y:S01]  /*41a0*/  MUFU.TANH R34, R34 ;  /* 0x0000002200227308 */ /* 0x000e220000002400 */
[----:B------:R-:W-:Y:S01]  /*41b0*/  FSEL R66, R66, -INF , P4 ;  /* 0xff80000042427808 */ /* 0x000fe20002000000 */
[----:B------:R-:W-:Y:S01]  /*41c0*/  FMUL.FTZ R32, R32, UR6 ;  /* 0x0000000620207c20 */ /* 0x000fe20008410000 */
[----:B------:R-:W-:Y:S01]  /*41d0*/  FMNMX.FTZ R3, R64, R3, !PT ;  /* 0x0000000340037209 */ /* 0x000fe20007810000 */
[----:B------:R-:W-:Y:S01]  /*41e0*/  FMUL.FTZ R33, R33, UR6 ;  /* 0x0000000621217c20 */ /* 0x000fe20008410000 */
[----:B------:R-:W-:Y:S01]  /*41f0*/  ISETP.GT.AND P4, PT, R8, 0x30, PT ;  /* 0x000000300800780c */ /* 0x000fe20003f84270 */
[----:B------:R-:W-:Y:S01]  /*4200*/  FMUL.FTZ R36, R36, UR6 ;  /* 0x0000000624247c20 */ /* 0x000fe20008410000 */
[----:B----4-:R-:W-:Y:S01]  /*4210*/  FSEL R68, R47, -INF , P3 ;  /* 0xff8000002f447808 */ /* 0x010fe20001800000 */
[----:B------:R-:W1:Y:S01]  /*4220*/  MUFU.TANH R35, R35 ;  /* 0x0000002300237308 */ /* 0x000e620000002400 */
[----:B------:R-:W-:Y:S01]  /*4230*/  FMNMX.FTZ R3, R66, R3, !PT ;  /* 0x0000000342037209 */ /* 0x000fe20007810000 */
[----:B------:R-:W-:Y:S01]  /*4240*/  FMUL.FTZ R37, R37, UR6 ;  /* 0x0000000625257c20 */ /* 0x000fe20008410000 */
[----:B------:R-:W-:-:S02]  /*4250*/  ISETP.GT.AND P3, PT, R8, 0x31, PT ;  /* 0x000000310800780c */ /* 0x000fc40003f64270 */
[----:B------:R-:W-:-:S03]  /*4260*/  FMNMX.FTZ R3, R68, R3, !PT ;  /* 0x0000000344037209 */ /* 0x000fc60007810000 */
[----:B------:R-:W2:Y:S01]  /*4270*/  MUFU.TANH R38, R38 ;  /* 0x0000002600267308 */ /* 0x000ea20000002400 */
[----:B0-----:R-:W-:Y:S02]  /*4280*/  FSEL R70, R34, -INF , P4 ;  /* 0xff80000022467808 */ /* 0x001fe40002000000 */
[----:B------:R-:W-:Y:S02]  /*4290*/  ISETP.GT.AND P4, PT, R8, 0x38, PT ;  /* 0x000000380800780c */ /* 0x000fe40003f84270 */
[----:B------:R-:W-:-:S03]  /*42a0*/  FMNMX.FTZ R3, R70, R3, !PT ;  /* 0x0000000346037209 */ /* 0x000fc60007810000 */
[----:B------:R-:W0:Y:S01]  /*42b0*/  MUFU.TANH R39, R39 ;  /* 0x0000002700277308 */ /* 0x000e220000002400 */
[----:B-1----:R-:W-:Y:S02]  /*42c0*/  FSEL R72, R35, -INF , P3 ;  /* 0xff80000023487808 */ /* 0x002fe40001800000 */
[----:B------:R-:W-:Y:S02]  /*42d0*/  ISETP.GT.AND P3, PT, R8, 0x39, PT ;  /* 0x000000390800780c */ /* 0x000fe40003f64270 */
[----:B------:R-:W-:-:S03]  /*42e0*/  FMNMX.FTZ R3, R72, R3, !PT ;  /* 0x0000000348037209 */ /* 0x000fc60007810000 */
[----:B------:R-:W-:Y:S01]  /*42f0*/  MUFU.TANH R34, R53 ;  /* 0x0000003500227308 */ /* 0x000fe20000002400 */
[----:B--2---:R-:W-:Y:S02]  /*4300*/  FSEL R74, R38, -INF , P4 ;  /* 0xff800000264a7808 */ /* 0x004fe40002000000 */
[----:B------:R-:W-:Y:S02]  /*4310*/  ISETP.GT.AND P4, PT, R8, 0x40, PT ;  /* 0x000000400800780c */ /* 0x000fe40003f84270 */
[----:B------:R-:W-:-:S03]  /*4320*/  FMNMX.FTZ R3, R74, R3, !PT ;  /* 0x000000034a037209 */ /* 0x000fc60007810000 */
[----:B------:R-:W-:Y:S01]  /*4330*/  MUFU.TANH R38, R44 ;  /* 0x0000002c00267308 */ /* 0x000fe20000002400 */
[----:B0-----:R-:W-:Y:S02]  /*4340*/  FSEL R76, R39, -INF , P3 ;  /* 0xff800000274c7808 */ /* 0x001fe40001800000 */
[----:B------:R-:W-:Y:S02]  /*4350*/  ISETP.GT.AND P3, PT, R8, 0x41, PT ;  /* 0x000000410800780c */ /* 0x000fe40003f64270 */
[----:B------:R-:W-:-:S03]  /*4360*/  FMNMX.FTZ R3, R76, R3, !PT ;  /* 0x000000034c037209 */ /* 0x000fc60007810000 */
[----:B------:R-:W-:Y:S01]  /*4370*/  MUFU.TANH R33, R33 ;  /* 0x0000002100217308 */ /* 0x000fe20000002400 */
[----:B------:R-:W-:Y:S02]  /*4380*/  WARPGROUP.DEPBAR.LE gsb0, 0x0 ;  /* 0x00008000000079c5 */ /* 0x000fe40000010000 */
[----:B------:R-:W-:Y:S01]  /*4390*/  FMUL.FTZ R26, R26, UR6 ;  /* 0x000000061a1a7c20 */ /* 0x000fe20008410000 */
[----:B------:R-:W-:Y:S01]  /*43a0*/  FMUL.FTZ R27, R27, UR6 ;  /* 0x000000061b1b7c20 */ /* 0x000fe20008410000 */
[----:B------:R-:W-:Y:S01]  /*43b0*/  FMUL.FTZ R30, R30, UR6 ;  /* 0x000000061e1e7c20 */ /* 0x000fe20008410000 */
[----:B------:R-:W-:Y:S01]  /*43c0*/  FMUL.FTZ R31, R31, UR6 ;  /* 0x000000061f1f7c20 */ /* 0x000fe20008410000 */
[----:B------:R-:W-:Y:S01]  /*43d0*/  FMUL.FTZ R24, R24, UR6 ;  /* 0x0000000618187c20 */ /* 0x000fe20008410000 */
[----:B------:R-:W-:Y:S01]  /*43e0*/  FMUL.FTZ R25, R25, UR6 ;  /* 0x0000000619197c20 */ /* 0x000fe20008410000 */
[----:B------:R-:W0:Y:S01]  /*43f0*/  MUFU.TANH R26, R26 ;  /* 0x0000001a001a7308 */ /* 0x000e220000002400 */
[----:B------:R-:W-:Y:S01]  /*4400*/  FMUL.FTZ R28, R28, UR6 ;  /* 0x000000061c1c7c20 */ /* 0x000fe20008410000 */
[----:B------:R-:W-:Y:S01]  /*4410*/  FMUL.FTZ R29, R29, UR6 ;  /* 0x000000061d1d7c20 */ /* 0x000fe20008410000 */
[----:B------:R-:W-:-:S05]  /*4420*/  ULDC UR6, c[0x0][0x988] ;  /* 0x0002620000067ab9 */ /* 0x000fca0000000800 */
[----:B------:R-:W1:Y:S08]  /*4430*/  MUFU.TANH R27, R27 ;  /* 0x0000001b001b7308 */ /* 0x000e700000002400 */
[----:B------:R-:W2:Y:S01]  /*4440*/  MUFU.TANH R30, R30 ;  /* 0x0000001e001e7308 */ /* 0x000ea20000002400 */
[----:B0-----:R-:W-:Y:S02]  /*4450*/  FSEL R78, R26, -INF , P4 ;  /* 0xff8000001a4e7808 */ /* 0x001fe40002000000 */
[----:B------:R-:W-:-:S02]  /*4460*/  ISETP.GT.AND P4, PT, R8, 0x48, PT ;  /* 0x000000480800780c */ /* 0x000fc40003f84270 */
[----:B------:R-:W-:-:S03]  /*4470*/  FMNMX.FTZ R3, R78, R3, !PT ;  /* 0x000000034e037209 */ /* 0x000fc60007810000 */
[----:B------:R-:W0:Y:S01]  /*4480*/  MUFU.TANH R31, R31 ;  /* 0x0000001f001f7308 */ /* 0x000e220000002400 */
[----:B-1----:R-:W-:Y:S02]  /*4490*/  FSEL R80, R27, -INF , P3 ;  /* 0xff8000001b507808 */ /* 0x002fe40001800000 */
[----:B------:R-:W-:Y:S02]  /*44a0*/  ISETP.GT.AND P3, PT, R8, 0x49, PT ;  /* 0x000000490800780c */ /* 0x000fe40003f64270 */
[----:B------:R-:W-:-:S03]  /*44b0*/  FMNMX.FTZ R3, R80, R3, !PT ;  /* 0x0000000350037209 */ /* 0x000fc60007810000 */
[----:B------:R1:W-:Y:S01]  /*44c0*/  MUFU.TANH R39, R24 ;  /* 0x0000001800277308 */ /* 0x0003e20000002400 */
[----:B--2---:R-:W-:-:S04]  /*44d0*/  FSEL R82, R30, -INF , P4 ;  /* 0xff8000001e527808 */ /* 0x004fc80002000000 */
[----:B------:R-:W-:-:S03]  /*44e0*/  FMNMX.FTZ R3, R82, R3, !PT ;  /* 0x0000000352037209 */ /* 0x000fc60007810000 */
[----:B------:R-:W2:Y:S01]  /*44f0*/  MUFU.TANH R30, R49 ;  /* 0x00000031001e7308 */ /* 0x000ea20000002400 */
[----:B0-----:R-:W-:-:S04]  /*4500*/  FSEL R84, R31, -INF , P3 ;  /* 0xff8000001f547808 */ /* 0x001fc80001800000 */
[----:B------:R-:W-:-:S03]  /*4510*/  FMNMX.FTZ R3, R84, R3, !PT ;  /* 0x0000000354037209 */ /* 0x000fc60007810000 */
[----:B------:R0:W3:Y:S02]  /*4520*/  MUFU.TANH R31, R32 ;  /* 0x00000020001f7308 */ /* 0x0000e40000002400 */
[----:B------:R-:W4:Y:S06]  /*4530*/  SHFL.BFLY PT, R2, R3, 0x2, 0x1f ;  /* 0x0c401f0003027f89 */ /* 0x000f2c00000e0000 */
[----:B------:R5:W-:Y:S08]  /*4540*/  MUFU.TANH R47, R28 ;  /* 0x0000001c002f7308 */ /* 0x000bf00000002400 */
[----:B------:R3:W3:Y:S08]  /*4550*/  MUFU.TANH R35, R36 ;  /* 0x0000002400237308 */ /* 0x0006f00000002400 */
[----:B------:R-:W3:Y:S01]  /*4560*/  MUFU.TANH R37, R37 ;  /* 0x0000002500257308 */ /* 0x000ee20000002400 */
[----:B----4-:R-:W-:-:S02]  /*4570*/  FMNMX.FTZ R8, R3, R2, !PT ;  /* 0x0000000203087209 */ /* 0x010fc40007810000 */
[----:B------:R-:W4:Y:S04]  /*4580*/  SHFL.IDX PT, R2, R6, RZ, 0x1c1f ;  /* 0x001c1fff06027589 */ /* 0x000f2800000e0000 */
[----:B------:R-:W1:Y:S01]  /*4590*/  SHFL.BFLY PT, R3, R8, 0x1, 0x1f ;  /* 0x0c201f0008037f89 */ /* 0x000e6200000e0000 */
[----:B------:R3:W3:Y:S08]  /*45a0*/  MUFU.TANH R43, R25 ;  /* 0x00000019002b7308 */ /* 0x0006f00000002400 */
[----:B------:R-:W3:Y:S01]  /*45b0*/  MUFU.TANH R29, R29 ;  /* 0x0000001d001d7308 */ /* 0x000ee20000002400 */
[----:B----4-:R-:W-:-:S04]  /*45c0*/  VIADDMNMX R2, R2, R0, R7, PT ;  /* 0x0000000002027246 */ /* 0x010fc80003800107 */
[C---:B------:R-:W-:Y:S02]  /*45d0*/  ISETP.GT.AND P3, PT, R2.reuse, RZ, PT ;  /* 0x000000ff0200720c */ /* 0x040fe40003f64270 */
[----:B------:R-:W-:Y:S02]  /*45e0*/  ISETP.GT.AND P5, PT, R2, 0x1, PT ;  /* 0x000000010200780c */ /* 0x000fe40003fa4270 */
[----:B-1----:R-:W-:Y:S01]  /*45f0*/  FMNMX.FTZ R6, R8, R3, !PT ;  /* 0x0000000308067209 */ /* 0x002fe20007810000 */
[----:B------:R-:W-:Y:S01]  /*4600*/  IMAD.U32 R3, RZ, RZ, UR6 ;  /* 0x00000006ff037e24 */ /* 0x000fe2000f8e00ff */
[----:B------:R-:W-:Y:S02]  /*4610*/  ISETP.GT.AND P4, PT, R2, 0x8, PT ;  /* 0x000000080200780c */ /* 0x000fe40003f84270 */
[----:B------:R-:W-:Y:S01]  /*4620*/  FSEL R0, R14, -INF , P3 ;  /* 0xff8000000e007808 */ /* 0x000fe20001800000 */
[----:B------:R-:W-:Y:S01]  /*4630*/  FMUL.FTZ R27, R6, R3 ;  /* 0x00000003061b7220 */ /* 0x000fe20000410000 */
[----:B------:R-:W-:-:S02]  /*4640*/  FSEL R8, R57, -INF , P5 ;  /* 0xff80000039087808 */ /* 0x000fc40002800000 */
[----:B------:R-:W-:Y:S02]  /*4650*/  ISETP.GT.AND P5, PT, R2, 0x9, PT ;  /* 0x000000090200780c */ /* 0x000fe40003fa4270 */
[----:B------:R-:W-:Y:S02]  /*4660*/  FSEL R14, R65, -INF , P4 ;  /* 0xff800000410e7808 */ /* 0x000fe40002000000 */
[----:B------:R-:W-:Y:S02]  /*4670*/  FMNMX.FTZ R7, R0, R8, !PT ;  /* 0x0000000800077209 */ /* 0x000fe40007810000 */
[----:B------:R-:W-:Y:S02]  /*4680*/  ISETP.GT.AND P3, PT, R2, 0x10, PT ;  /* 0x000000100200780c */ /* 0x000fe40003f64270 */
[----:B------:R-:W-:Y:S02]  /*4690*/  FSEL R26, R61, -INF , P5 ;  /* 0xff8000003d1a7808 */ /* 0x000fe40002800000 */
[----:B------:R-:W-:-:S02]  /*46a0*/  FMNMX.FTZ R7, R14, R7, !PT ;  /* 0x000000070e077209 */ /* 0x000fc40007810000 */
[----:B------:R-:W-:Y:S02]  /*46b0*/  ISETP.GT.AND P6, PT, R2, 0x11, PT ;  /* 0x000000110200780c */ /* 0x000fe40003fc4270 */
[----:B------:R-:W-:Y:S02]  /*46c0*/  FSEL R24, R48, -INF , P3 ;  /* 0xff80000030187808 */ /* 0x000fe40001800000 */
[----:B------:R-:W-:Y:S02]  /*46d0*/  FMNMX.FTZ R7, R26, R7, !PT ;  /* 0x000000071a077209 */ /* 0x000fe40007810000 */
[----:B------:R-:W-:Y:S02]  /*46e0*/  ISETP.GT.AND P4, PT, R2, 0x18, PT ;  /* 0x000000180200780c */ /* 0x000fe40003f84270 */
[----:B--2---:R-:W-:Y:S02]  /*46f0*/  FSEL R30, R30, -INF , P6 ;  /* 0xff8000001e1e7808 */ /* 0x004fe40003000000 */
[----:B------:R-:W-:-:S02]  /*4700*/  FMNMX.FTZ R7, R24, R7, !PT ;  /* 0x0000000718077209 */ /* 0x000fc40007810000 */
[----:B------:R-:W-:Y:S02]  /*4710*/  ISETP.GT.AND P5, PT, R2, 0x19, PT ;  /* 0x000000190200780c */ /* 0x000fe40003fa4270 */
[----:B0-----:R-:W-:Y:S02]  /*4720*/  FSEL R32, R52, -INF , P4 ;  /* 0xff80000034207808 */ /* 0x001fe40002000000 */
[----:B------:R-:W-:Y:S02]  /*4730*/  FMNMX.FTZ R7, R30, R7, !PT ;  /* 0x000000071e077209 */ /* 0x000fe40007810000 */
[----:B------:R-:W-:Y:S02]  /*4740*/  ISETP.GT.AND P3, PT, R2, 0x20, PT ;  /* 0x000000200200780c */ /* 0x000fe40003f64270 */
[----:B------:R-:W-:Y:S02]  /*4750*/  FSEL R34, R34, -INF , P5 ;  /* 0xff80000022227808 */ /* 0x000fe40002800000 */
[----:B------:R-:W-:-:S02]  /*4760*/  FMNMX.FTZ R7, R32, R7, !PT ;  /* 0x0000000720077209 */ /* 0x000fc40007810000 */
[----:B------:R-:W-:Y:S02]  /*4770*/  ISETP.GT.AND P4, PT, R2, 0x21, PT ;  /* 0x000000210200780c */ /* 0x000fe40003f84270 */
[----:B-----5:R-:W-:Y:S02]  /*4780*/  FSEL R28, R40, -INF , P3 ;  /* 0xff800000281c7808 */ /* 0x020fe40001800000 */
[----:B------:R-:W-:Y:S02]  /*4790*/  FMNMX.FTZ R7, R34, R7, !PT ;  /* 0x0000000722077209 */ /* 0x000fe40007810000 */
[----:B------:R-:W-:Y:S02]  /*47a0*/  FSETP.NEU.FTZ.AND P6, PT, R6, -INF , PT ;  /* 0xff8000000600780b */ /* 0x000fe40003fdd000 */
[----:B------:R-:W-:Y:S02]  /*47b0*/  ISETP.GT.AND P3, PT, R2, 0x28, PT ;  /* 0x000000280200780c */ /* 0x000fe40003f64270 */
[----:B---3--:R-:W-:-:S02]  /*47c0*/  FSEL R36, R41, -INF , P4 ;  /* 0xff80000029247808 */ /* 0x008fc40002000000 */
[----:B------:R-:W-:Y:S02]  /*47d0*/  FMNMX.FTZ R7, R28, R7, !PT ;  /* 0x000000071c077209 */ /* 0x000fe40007810000 */
[----:B------:R-:W-:Y:S02]  /*47e0*/  FSEL R27, R27, RZ, P6 ;  /* 0x000000ff1b1b7208 */ /* 0x000fe40003000000 */
[----:B------:R-:W-:Y:S02]  /*47f0*/  ISETP.GT.AND P4, PT, R2, 0x29, PT ;  /* 0x000000290200780c */ /* 0x000fe40003f84270 */
[----:B------:R-:W-:Y:S01]  /*4800*/  FSEL R38, R38, -INF , P3 ;  /* 0xff80000026267808 */ /* 0x000fe20001800000 */
[--C-:B------:R-:W-:Y:S01]  /*4810*/  FFMA.FTZ R42, R42, R3, -R27.reuse ;  /* 0x000000032a2a7223 */ /* 0x100fe2000001081b */
[----:B------:R-:W-:Y:S01]  /*4820*/  FMNMX.FTZ R7, R36, R7, !PT ;  /* 0x0000000724077209 */ /* 0x000fe20007810000 */
[-CC-:B------:R-:W-:Y:S01]  /*4830*/  FFMA.FTZ R25, R46, R3.reuse, -R27.reuse ;  /* 0x000000032e197223 */ /* 0x180fe2000001081b */
[----:B------:R-:W-:Y:S01]  /*4840*/  ISETP.GT.AND P3, PT, R2, 0x30, PT ;  /* 0x000000300200780c */ /* 0x000fe20003f64270 */
[----:B------:R0:W-:Y:S01]  /*4850*/  MUFU.EX2 R209, R42 ;  /* 0x0000002a00d17308 */ /* 0x0001e20000000800 */
[----:B------:R-:W-:Y:S01]  /*4860*/  FSEL R40, R45, -INF , P4 ;  /* 0xff8000002d287808 */ /* 0x000fe20002000000 */
[--C-:B------:R-:W-:Y:S01]  /*4870*/  FFMA.FTZ R21, R21, R3, -R27.reuse ;  /* 0x0000000315157223 */ /* 0x100fe2000001081b */
[----:B------:R-:W-:Y:S01]  /*4880*/  FMNMX.FTZ R7, R38, R7, !PT ;  /* 0x0000000726077209 */ /* 0x000fe20007810000 */
[-CC-:B------:R-:W-:Y:S01]  /*4890*/  FFMA.FTZ R58, R58, R3.reuse, -R27.reuse ;  /* 0x000000033a3a7223 */ /* 0x180fe2000001081b */
[----:B------:R-:W-:Y:S01]  /*48a0*/  ISETP.GT.AND P4, PT, R2, 0x31, PT ;  /* 0x000000310200780c */ /* 0x000fe20003f84270 */
[--C-:B------:R-:W-:Y:S01]  /*48b0*/  FFMA.FTZ R60, R60, R3, -R27.reuse ;  /* 0x000000033c3c7223 */ /* 0x100fe2000001081b */
[----:B------:R-:W-:Y:S01]  /*48c0*/  FMNMX.FTZ R7, R40, R7, !PT ;  /* 0x0000000728077209 */ /* 0x000fe20007810000 */
[----:B------:R1:W2:Y:S01]  /*48d0*/  MUFU.EX2 R86, R21 ;  /* 0x0000001500567308 */ /* 0x0002a20000000800 */
[----:B0-----:R-:W-:Y:S01]  /*48e0*/  FSEL R42, R31, -INF , P3 ;  /* 0xff8000001f2a7808 */ /* 0x001fe20001800000 */
[-CC-:B------:R-:W-:Y:S01]  /*48f0*/  FFMA.FTZ R62, R62, R3.reuse, -R27.reuse ;  /* 0x000000033e3e7223 */ /* 0x180fe2000001081b */
[----:B------:R-:W-:Y:S01]  /*4900*/  ISETP.GT.AND P3, PT, R2, 0x38, PT ;  /* 0x000000380200780c */ /* 0x000fe20003f64270 */
[-CC-:B------:R-:W-:Y:S01]  /*4910*/  FFMA.FTZ R64, R64, R3.reuse, -R27.reuse ;  /* 0x0000000340407223 */ /* 0x180fe2000001081b */
[----:B------:R-:W-:Y:S01]  /*4920*/  FSEL R44, R33, -INF , P4 ;  /* 0xff800000212c7808 */ /* 0x000fe20002000000 */
[--C-:B------:R-:W-:Y:S01]  /*4930*/  FFMA.FTZ R66, R66, R3, -R27.reuse ;  /* 0x0000000342427223 */ /* 0x100fe2000001081b */
[----:B------:R-:W-:Y:S01]  /*4940*/  FMNMX.FTZ R7, R42, R7, !PT ;  /* 0x000000072a077209 */ /* 0x000fe20007810000 */
[----:B------:R0:W3:Y:S01]  /*4950*/  MUFU.EX2 R211, R25 ;  /* 0x0000001900d37308 */ /* 0x0000e20000000800 */
[----:B------:R-:W-:Y:S01]  /*4960*/  ISETP.GT.AND P4, PT, R2, 0x39, PT ;  /* 0x000000390200780c */ /* 0x000fe20003f84270 */
[-CC-:B-1----:R-:W-:Y:S01]  /*4970*/  FFMA.FTZ R21, R50, R3.reuse, -R27.reuse ;  /* 0x0000000332157223 */ /* 0x182fe2000001081b */
[----:B------:R-:W-:Y:S01]  /*4980*/  FSEL R46, R35, -INF , P3 ;  /* 0xff800000232e7808 */ /* 0x000fe20001800000 */
[--C-:B------:R-:W-:Y:S01]  /*4990*/  FFMA.FTZ R68, R68, R3, -R27.reuse ;  /* 0x0000000344447223 */ /* 0x100fe2000001081b */
[----:B------:R-:W-:Y:S01]  /*49a0*/  FMNMX.FTZ R7, R44, R7, !PT ;  /* 0x000000072c077209 */ /* 0x000fe20007810000 */
[-CC-:B------:R-:W-:Y:S01]  /*49b0*/  FFMA.FTZ R70, R70, R3.reuse, -R27.reuse ;  /* 0x0000000346467223 */ /* 0x180fe2000001081b */
[----:B------:R-:W-:Y:S01]  /*49c0*/  ISETP.GT.AND P3, PT, R2, 0x40, PT ;  /* 0x000000400200780c */ /* 0x000fe20003f64270 */
[----:B------:R1:W4:Y:S01]  /*49d0*/  MUFU.EX2 R88, R21 ;  /* 0x0000001500587308 */ /* 0x0003220000000800 */
[----:B------:R-:W-:Y:S01]  /*49e0*/  FSEL R48, R37, -INF , P4 ;  /* 0xff80000025307808 */ /* 0x000fe20002000000 */
[--C-:B0-----:R-:W-:Y:S01]  /*49f0*/  FFMA.FTZ R25, R54, R3, -R27.reuse ;  /* 0x0000000336197223 */ /* 0x101fe2000001081b */
[----:B------:R-:W-:Y:S01]  /*4a00*/  FMNMX.FTZ R7, R46, R7, !PT ;  /* 0x000000072e077209 */ /* 0x000fe20007810000 */
[-CC-:B------:R-:W-:Y:S01]  /*4a10*/  FFMA.FTZ R72, R72, R3.reuse, -R27.reuse ;  /* 0x0000000348487223 */ /* 0x180fe2000001081b */
[----:B------:R-:W-:Y:S01]  /*4a20*/  ISETP.GT.AND P4, PT, R2, 0x41, PT ;  /* 0x000000410200780c */ /* 0x000fe20003f84270 */
[--C-:B------:R-:W-:Y:S01]  /*4a30*/  FFMA.FTZ R74, R74, R3, -R27.reuse ;  /* 0x000000034a4a7223 */ /* 0x100fe2000001081b */
[----:B------:R-:W-:Y:S01]  /*4a40*/  FSEL R50, R39, -INF , P3 ;  /* 0xff80000027327808 */ /* 0x000fe20001800000 */
[----:B------:R-:W-:Y:S01]  /*4a50*/  MUFU.EX2 R205, R25 ;  /* 0x0000001900cd7308 */ /* 0x000fe20000000800 */
[----:B------:R-:W-:Y:S01]  /*4a60*/  FMNMX.FTZ R7, R48, R7, !PT ;  /* 0x0000000730077209 */ /* 0x000fe20007810000 */
[-CC-:B-1----:R-:W-:Y:S01]  /*4a70*/  FFMA.FTZ R21, R56, R3.reuse, -R27.reuse ;  /* 0x0000000338157223 */ /* 0x182fe2000001081b */
[----:B------:R-:W-:Y:S01]  /*4a80*/  ISETP.GT.AND P3, PT, R2, 0x48, PT ;  /* 0x000000480200780c */ /* 0x000fe20003f64270 */
[----:B------:R-:W0:Y:S01]  /*4a90*/  @P2 LDC R39, c[0x0][0x450] ;  /* 0x00011400ff272b82 */ /* 0x000e220000000800 */
[----:B------:R-:W-:Y:S01]  /*4aa0*/  FSEL R52, R43, -INF , P4 ;  /* 0xff8000002b347808 */ /* 0x000fe20002000000 */
[--C-:B------:R-:W-:Y:S01]  /*4ab0*/  FFMA.FTZ R76, R76, R3, -R27.reuse ;  /* 0x000000034c4c7223 */ /* 0x100fe2000001081b */
[----:B------:R-:W-:Y:S01]  /*4ac0*/  FMNMX.FTZ R7, R50, R7, !PT ;  /* 0x0000000732077209 */ /* 0x000fe20007810000 */
[----:B------:R-:W-:Y:S01]  /*4ad0*/  MUFU.EX2 R90, R21 ;  /* 0x00000015005a7308 */ /* 0x000fe20000000800 */
[----:B------:R-:W-:Y:S01]  /*4ae0*/  ISETP.GT.AND P4, PT, R2, 0x49, PT ;  /* 0x000000490200780c */ /* 0x000fe20003f84270 */
[-CC-:B------:R-:W-:Y:S01]  /*4af0*/  FFMA.FTZ R78, R78, R3.reuse, -R27.reuse ;  /* 0x000000034e4e7223 */ /* 0x180fe2000001081b */
[----:B------:R-:W-:Y:S01]  /*4b00*/  FSEL R2, R47, -INF , P3 ;  /* 0xff8000002f027808 */ /* 0x000fe20001800000 */
[--C-:B------:R-:W-:Y:S01]  /*4b10*/  FFMA.FTZ R80, R80, R3, -R27.reuse ;  /* 0x0000000350507223 */ /* 0x100fe2000001081b */
[----:B------:R-:W-:Y:S01]  /*4b20*/  FMNMX.FTZ R7, R52, R7, !PT ;  /* 0x0000000734077209 */ /* 0x000fe20007810000 */
[--C-:B------:R-:W-:Y:S01]  /*4b30*/  FFMA.FTZ R82, R82, R3, -R27.reuse ;  /* 0x0000000352527223 */ /* 0x100fe2000001081b */
[----:B------:R-:W-:Y:S01]  /*4b40*/  FSEL R54, R29, -INF , P4 ;  /* 0xff8000001d367808 */ /* 0x000fe20002000000 */
[----:B------:R-:W-:Y:S01]  /*4b50*/  MUFU.EX2 R58, R58 ;  /* 0x0000003a003a7308 */ /* 0x000fe20000000800 */
[----:B------:R-:W-:Y:S01]  /*4b60*/  FMNMX.FTZ R7, R2, R7, !PT ;  /* 0x0000000702077209 */ /* 0x000fe20007810000 */
[----:B------:R-:W-:-:S03]  /*4b70*/  FFMA.FTZ R84, R84, R3, -R27 ;  /* 0x0000000354547223 */ /* 0x000fc6000001081b */
[----:B------:R-:W-:-:S03]  /*4b80*/  FMNMX.FTZ R7, R54, R7, !PT ;  /* 0x0000000736077209 */ /* 0x000fc60007810000 */
[----:B------:R1:W-:Y:S02]  /*4b90*/  MUFU.EX2 R207, R60 ;  /* 0x0000003c00cf7308 */ /* 0x0003e40000000800 */
[----:B------:R-:W5:Y:S06]  /*4ba0*/  SHFL.BFLY PT, R56, R7, 0x2, 0x1f ;  /* 0x0c401f0007387f89 */ /* 0x000f6c00000e0000 */
[----:B------:R-:W-:Y:S01]  /*4bb0*/  MUFU.EX2 R62, R62 ;  /* 0x0000003e003e7308 */ /* 0x000fe20000000800 */
[----:B-1----:R-:W-:-:S07]  /*4bc0*/  CS2R R60, SRZ ;  /* 0x00000000003c7805 */ /* 0x002fce000001ff00 */
[----:B------:R1:W-:Y:S08]  /*4bd0*/  MUFU.EX2 R201, R64 ;  /* 0x0000004000c97308 */ /* 0x0003f00000000800 */
[----:B------:R-:W-:Y:S01]  /*4be0*/  MUFU.EX2 R66, R66 ;  /* 0x0000004200427308 */ /* 0x000fe20000000800 */
[----:B-1----:R-:W-:Y:S02]  /*4bf0*/  CS2R R64, SRZ ;  /* 0x0000000000407805 */ /* 0x002fe4000001ff00 */
[----:B-----5:R-:W-:-:S05]  /*4c00*/  FMNMX.FTZ R56, R7, R56, !PT ;  /* 0x0000003807387209 */ /* 0x020fca0007810000 */
[----:B------:R-:W1:Y:S01]  /*4c10*/  SHFL.BFLY PT, R7, R56, 0x1, 0x1f ;  /* 0x0c201f0038077f89 */ /* 0x000e6200000e0000 */
[----:B------:R5:W-:Y:S08]  /*4c20*/  MUFU.EX2 R203, R68 ;  /* 0x0000004400cb7308 */ /* 0x000bf00000000800 */
[----:B------:R-:W-:Y:S01]  /*4c30*/  MUFU.EX2 R70, R70 ;  /* 0x0000004600467308 */ /* 0x000fe20000000800 */
[----:B-----5:R-:W-:-:S07]  /*4c40*/  CS2R R68, SRZ ;  /* 0x0000000000447805 */ /* 0x020fce000001ff00 */
[----:B------:R5:W-:Y:S01]  /*4c50*/  MUFU.EX2 R197, R72 ;  /* 0x0000004800c57308 */ /* 0x000be20000000800 */
[----:B-1----:R-:W-:-:S07]  /*4c60*/  FMNMX.FTZ R7, R56, R7, !PT ;  /* 0x0000000738077209 */ /* 0x002fce0007810000 */
[----:B------:R-:W-:Y:S01]  /*4c70*/  MUFU.EX2 R74, R74 ;  /* 0x0000004a004a7308 */ /* 0x000fe20000000800 */
[----:B-----5:R-:W-:Y:S02]  /*4c80*/  CS2R R72, SRZ ;  /* 0x0000000000487805 */ /* 0x020fe4000001ff00 */
[----:B------:R-:W-:Y:S02]  /*4c90*/  CS2R R56, SRZ ;  /* 0x0000000000387805 */ /* 0x000fe4000001ff00 */
[C---:B------:R-:W-:Y:S01]  /*4ca0*/  FSETP.NEU.FTZ.AND P3, PT, R7.reuse, -INF , PT ;  /* 0xff8000000700780b */ /* 0x040fe20003f7d000 */
[----:B------:R-:W-:Y:S02]  /*4cb0*/  FMUL.FTZ R21, R7, R3 ;  /* 0x0000000307157220 */ /* 0x000fe40000410000 */
[----:B------:R-:W-:Y:S03]  /*4cc0*/  MUFU.EX2 R199, R76 ;  /* 0x0000004c00c77308 */ /* 0x000fe60000000800 */
[----:B------:R-:W-:-:S05]  /*4cd0*/  FSEL R21, R21, RZ, P3 ;  /* 0x000000ff15157208 */ /* 0x000fca0001800000 */
[-CC-:B------:R-:W-:Y:S01]  /*4ce0*/  FFMA.FTZ R8, R8, R3.reuse, -R21.reuse ;  /* 0x0000000308087223 */ /* 0x180fe20000010815 */
[-CC-:B------:R-:W-:Y:S01]  /*4cf0*/  FFMA.FTZ R0, R0, R3.reuse, -R21.reuse ;  /* 0x0000000300007223 */ /* 0x180fe20000010815 */
[-CC-:B------:R-:W-:Y:S01]  /*4d00*/  FFMA.FTZ R14, R14, R3.reuse, -R21.reuse ;  /* 0x000000030e0e7223 */ /* 0x180fe20000010815 */
[-CC-:B------:R-:W-:Y:S01]  /*4d10*/  FFMA.FTZ R26, R26, R3.reuse, -R21.reuse ;  /* 0x000000031a1a7223 */ /* 0x180fe20000010815 */
[----:B------:R1:W-:Y:S01]  /*4d20*/  MUFU.EX2 R25, R8 ;  /* 0x0000000800197308 */ /* 0x0003e20000000800 */
[-CC-:B------:R-:W-:Y:S01]  /*4d30*/  FFMA.FTZ R24, R24, R3.reuse, -R21.reuse ;  /* 0x0000000318187223 */ /* 0x180fe20000010815 */
[-CC-:B------:R-:W-:Y:S01]  /*4d40*/  FFMA.FTZ R30, R30, R3.reuse, -R21.reuse ;  /* 0x000000031e1e7223 */ /* 0x180fe20000010815 */
[-CC-:B------:R-:W-:Y:S01]  /*4d50*/  FFMA.FTZ R32, R32, R3.reuse, -R21.reuse ;  /* 0x0000000320207223 */ /* 0x180fe20000010815 */
[-CC-:B------:R-:W-:Y:S01]  /*4d60*/  FFMA.FTZ R34, R34, R3.reuse, -R21.reuse ;  /* 0x0000000322227223 */ /* 0x180fe20000010815 */
[-CC-:B------:R-:W-:Y:S01]  /*4d70*/  FFMA.FTZ R28, R28, R3.reuse, -R21.reuse ;  /* 0x000000031c1c7223 */ /* 0x180fe20000010815 */
[-CC-:B------:R-:W-:Y:S01]  /*4d80*/  FFMA.FTZ R36, R36, R3.reuse, -R21.reuse ;  /* 0x0000000324247223 */ /* 0x180fe20000010815 */
[-CC-:B------:R-:W-:Y:S01]  /*4d90*/  FFMA.FTZ R38, R38, R3.reuse, -R21.reuse ;  /* 0x0000000326267223 */ /* 0x180fe20000010815 */
[----:B------:R2:W-:Y:S01]  /*4da0*/  MUFU.EX2 R208, R0 ;  /* 0x0000000000d07308 */ /* 0x0005e20000000800 */
[----:B-1----:R-:W1:Y:S01]  /*4db0*/  @P2 LDC R8, c[0x0][0x44c] ;  /* 0x00011300ff082b82 */ /* 0x002e620000000800 */
[-CC-:B------:R-:W-:Y:S01]  /*4dc0*/  FFMA.FTZ R40, R40, R3.reuse, -R21.reuse ;  /* 0x0000000328287223 */ /* 0x180fe20000010815 */
[-CC-:B------:R-:W-:Y:S01]  /*4dd0*/  FFMA.FTZ R42, R42, R3.reuse, -R21.reuse ;  /* 0x000000032a2a7223 */ /* 0x180fe20000010815 */
[-CC-:B------:R-:W-:Y:S01]  /*4de0*/  FFMA.FTZ R44, R44, R3.reuse, -R21.reuse ;  /* 0x000000032c2c7223 */ /* 0x180fe20000010815 */
[-CC-:B------:R-:W-:Y:S01]  /*4df0*/  FFMA.FTZ R46, R46, R3.reuse, -R21.reuse ;  /* 0x000000032e2e7223 */ /* 0x180fe20000010815 */
[-CC-:B------:R-:W-:Y:S01]  /*4e00*/  FFMA.FTZ R48, R48, R3.reuse, -R21.reuse ;  /* 0x0000000330307223 */ /* 0x180fe20000010815 */
[-CC-:B------:R-:W-:Y:S01]  /*4e10*/  FFMA.FTZ R50, R50, R3.reuse, -R21.reuse ;  /* 0x0000000332327223 */ /* 0x180fe20000010815 */
[----:B------:R-:W-:Y:S01]  /*4e20*/  MUFU.EX2 R14, R14 ;  /* 0x0000000e000e7308 */ /* 0x000fe20000000800 */
[----:B--2---:R-:W-:Y:S01]  /*4e30*/  FADD.FTZ R0, R209, R86 ;  /* 0x00000056d1007221 */ /* 0x004fe20000010000 */
[-CC-:B------:R-:W-:Y:S01]  /*4e40*/  FFMA.FTZ R52, R52, R3.reuse, -R21.reuse ;  /* 0x0000000334347223 */ /* 0x180fe20000010815 */
[-CC-:B------:R-:W-:Y:S01]  /*4e50*/  FFMA.FTZ R2, R2, R3.reuse, -R21.reuse ;  /* 0x0000000302027223 */ /* 0x180fe20000010815 */
[----:B------:R-:W-:Y:S01]  /*4e60*/  FFMA.FTZ R54, R54, R3, -R21 ;  /* 0x0000000336367223 */ /* 0x000fe20000010815 */
[----:B---3--:R-:W-:Y:S01]  /*4e70*/  FADD.FTZ R37, R211, R0 ;  /* 0x00000000d3257221 */ /* 0x008fe20000010000 */
[----:B------:R-:W-:-:S02]  /*4e80*/  F2FP.BF16.F32.PACK_AB R209, R86, R209 ;  /* 0x000000d156d1723e */ /* 0x000fc400000010ff */
[----:B------:R-:W-:Y:S01]  /*4e90*/  CS2R R86, SRZ ;  /* 0x0000000000567805 */ /* 0x000fe2000001ff00 */
[----:B------:R-:W2:Y:S01]  /*4ea0*/  MUFU.EX2 R27, R26 ;  /* 0x0000001a001b7308 */ /* 0x000ea20000000800 */
[C---:B----4-:R-:W-:Y:S01]  /*4eb0*/  FADD.FTZ R0, R88.reuse, R37 ;  /* 0x0000002558007221 */ /* 0x050fe20000010000 */
[----:B------:R-:W-:Y:S02]  /*4ec0*/  F2FP.BF16.F32.PACK_AB R211, R88, R211 ;  /* 0x000000d358d3723e */ /* 0x000fe400000010ff */
[----:B------:R-:W-:Y:S02]  /*4ed0*/  CS2R R88, SRZ ;  /* 0x0000000000587805 */ /* 0x000fe4000001ff00 */
[----:B------:R-:W-:Y:S02]  /*4ee0*/  CS2R R76, SRZ ;  /* 0x00000000004c7805 */ /* 0x000fe4000001ff00 */
[----:B------:R-:W3:Y:S01]  /*4ef0*/  MUFU.EX2 R24, R24 ;  /* 0x0000001800187308 */ /* 0x000ee20000000800 */
[----:B-1----:R-:W-:-:S05]  /*4f00*/  @P2 IMAD.HI.U32 R8, R23, R8, RZ ;  /* 0x0000000817082227 */ /* 0x002fca00078e00ff */
[----:B0-----:R-:W-:Y:S01]  /*4f10*/  @P2 SHF.R.U32.HI R23, RZ, R39, R8 ;  /* 0x00000027ff172219 */ /* 0x001fe20000011608 */
[----:B------:R-:W-:Y:S01]  /*4f20*/  IMAD.U32 R8, RZ, RZ, UR60 ;  /* 0x0000003cff087e24 */ /* 0x000fe2000f8e00ff */
[----:B------:R-:W0:Y:S01]  /*4f30*/  MUFU.EX2 R29, R30 ;  /* 0x0000001e001d7308 */ /* 0x000e220000000800 */
[----:B--2---:R-:W-:Y:S02]  /*4f40*/  F2FP.BF16.F32.PACK_AB R210, R27, R14 ;  /* 0x0000000e1bd2723e */ /* 0x004fe400000010ff */
[----:B------:R-:W-:Y:S01]  /*4f50*/  IADD3 R152, R23, -R9, R152 ;  /* 0x8000000917987210 */ /* 0x000fe20007ffe098 */
[----:B------:R-:W-:Y:S01]  /*4f60*/  FADD.FTZ R23, R205, R0 ;  /* 0x00000000cd177221 */ /* 0x000fe20000010000 */
[----:B------:R-:W-:Y:S01]  /*4f70*/  FADD.FTZ R9, R208, R25 ;  /* 0x00000019d0097221 */ /* 0x000fe20000010000 */
[----:B------:R-:W-:Y:S01]  /*4f80*/  @!P1 VIADD R0, R8, 0x38840 ;  /* 0x0003884008009836 */ /* 0x000fe20000000000 */
[----:B------:R-:W-:Y:S01]  /*4f90*/  F2FP.BF16.F32.PACK_AB R208, R25, R208 ;  /* 0x000000d019d0723e */ /* 0x000fe200000010ff */
[----:B------:R-:W-:Y:S01]  /*4fa0*/  FADD.FTZ R23, R90, R23 ;  /* 0x000000175a177221 */ /* 0x000fe20000010000 */
[----:B------:R-:W1:Y:S01]  /*4fb0*/  MUFU.EX2 R32, R32 ;  /* 0x0000002000207308 */ /* 0x000e620000000800 */
[----:B------:R-:W-:Y:S01]  /*4fc0*/  FADD.FTZ R8, R14, R9 ;  /* 0x000000090e087221 */ /* 0x000fe20000010000 */
[----:B------:R-:W-:Y:S01]  /*4fd0*/  @!P1 PRMT R0, RZ, 0x654, R0 ;  /* 0x00000654ff009816 */ /* 0x000fe20000000000 */
[----:B------:R-:W-:Y:S01]  /*4fe0*/  FADD.FTZ R26, R58, R23 ;  /* 0x000000173a1a7221 */ /* 0x000fe20000010000 */
[----:B------:R-:W-:-:S04]  /*4ff0*/  IMAD.HI R152, R152, 0x66666667, RZ ;  /* 0x6666666798987827 */ /* 0x000fc800078e02ff */
[----:B------:R-:W-:Y:S01]  /*5000*/  FADD.FTZ R9, R27, R8 ;  /* 0x000000081b097221 */ /* 0x000fe20000010000 */
[----:B------:R3:W-:Y:S01]  /*5010*/  @!P1 SYNCS.ARRIVE.TRANS64.RED.A1T0 RZ, [R0+URZ], RZ ;  /* 0x000000ff00ff99a7 */ /* 0x0007e2000810043f */
[----:B------:R-:W-:Y:S01]  /*5020*/  FADD.FTZ R37, R207, R26 ;  /* 0x0000001acf257221 */ /* 0x000fe20000010000 */
[----:B------:R-:W2:Y:S01]  /*5030*/  MUFU.EX2 R31, R34 ;  /* 0x00000022001f7308 */ /* 0x000ea20000000800 */
[----:B------:R-:W-:Y:S02]  /*5040*/  SHF.R.U32.HI R21, RZ, 0x1f, R152 ;  /* 0x0000001fff157819 */ /* 0x000fe40000011698 */
[----:B------:R-:W-:Y:S01]  /*5050*/  CS2R R26, SRZ ;  /* 0x00000000001a7805 */ /* 0x000fe2000001ff00 */
[----:B------:R-:W-:Y:S01]  /*5060*/  FADD.FTZ R8, R62, R37 ;  /* 0x000000253e087221 */ /* 0x000fe20000010000 */
[----:B------:R-:W-:Y:S02]  /*5070*/  F2FP.BF16.F32.PACK_AB R205, R90, R205 ;  /* 0x000000cd5acd723e */ /* 0x000fe400000010ff */
[----:B------:R-:W-:Y:S01]  /*5080*/  CS2R R90, SRZ ;  /* 0x00000000005a7805 */ /* 0x000fe2000001ff00 */
[----:B---3--:R-:W-:Y:S01]  /*5090*/  FADD.FTZ R0, R24, R9 ;  /* 0x0000000918007221 */ /* 0x008fe20000010000 */
[----:B------:R-:W-:Y:S01]  /*50a0*/  FADD.FTZ R37, R201, R8 ;  /* 0x00000008c9257221 */ /* 0x000fe20000010000 */
[----:B------:R-:W3:Y:S01]  /*50b0*/  MUFU.EX2 R28, R28 ;  /* 0x0000001c001c7308 */ /* 0x000ee20000000800 */
[----:B------:R-:W-:Y:S01]  /*50c0*/  LEA.HI.SX32 R155, R152, R21, 0x1b ;  /* 0x00000015989b7211 */ /* 0x000fe200078fdaff */
[----:B0-----:R-:W-:Y:S01]  /*50d0*/  FADD.FTZ R9, R29, R0 ;  /* 0x000000001d097221 */ /* 0x001fe20000010000 */
[----:B------:R-:W-:Y:S01]  /*50e0*/  FADD.FTZ R8, R66, R37 ;  /* 0x0000002542087221 */ /* 0x000fe20000010000 */
[----:B------:R-:W-:-:S02]  /*50f0*/  F2FP.BF16.F32.PACK_AB R207, R207, R58 ;  /* 0x0000003acfcf723e */ /* 0x000fc400000010ff */
[----:B------:R-:W-:Y:S01]  /*5100*/  CS2R R58, SRZ ;  /* 0x00000000003a7805 */ /* 0x000fe2000001ff00 */
[----:B-1----:R-:W-:Y:S01]  /*5110*/  FADD.FTZ R0, R32, R9 ;  /* 0x0000000920007221 */ /* 0x002fe20000010000 */
[----:B------:R-:W-:Y:S01]  /*5120*/  FADD.FTZ R39, R203, R8 ;  /* 0x00000008cb277221 */ /* 0x000fe20000010000 */
[----:B------:R-:W0:Y:S01]  /*5130*/  MUFU.EX2 R33, R36 ;  /* 0x0000002400217308 */ /* 0x000e220000000800 */
[----:B------:R-:W-:Y:S01]  /*5140*/  VIMNMX R214, R18, R155, !PT ;  /* 0x0000009b12d67248 */ /* 0x000fe20007fe0100 */
[----:B--2---:R-:W-:Y:S01]  /*5150*/  FADD.FTZ R9, R31, R0 ;  /* 0x000000001f097221 */ /* 0x004fe20000010000 */
[----:B------:R-:W-:Y:S01]  /*5160*/  FADD.FTZ R8, R70, R39 ;  /* 0x0000002746087221 */ /* 0x000fe20000010000 */
[----:B------:R-:W-:Y:S02]  /*5170*/  F2FP.BF16.F32.PACK_AB R201, R201, R62 ;  /* 0x0000003ec9c9723e */ /* 0x000fe400000010ff */
[----:B------:R-:W-:Y:S02]  /*5180*/  CS2R R62, SRZ ;  /* 0x00000000003e7805 */ /* 0x000fe4000001ff00 */
[----:B------:R-:W-:Y:S01]  /*5190*/  F2FP.BF16.F32.PACK_AB R203, R203, R66 ;  /* 0x00000042cbcb723e */ /* 0x000fe200000010ff */
[C---:B------:R-:W-:Y:S01]  /*51a0*/  FADD.FTZ R21, R197.reuse, R8 ;  /* 0x00000008c5157221 */ /* 0x040fe20000010000 */
[----:B------:R-:W1:Y:S01]  /*51b0*/  MUFU.EX2 R38, R38 ;  /* 0x0000002600267308 */ /* 0x000e620000000800 */
[----:B---3--:R-:W-:Y:S01]  /*51c0*/  FADD.FTZ R0, R28, R9 ;  /* 0x000000091c007221 */ /* 0x008fe20000010000 */
[----:B------:R-:W-:Y:S01]  /*51d0*/  F2FP.BF16.F32.PACK_AB R197, R197, R70 ;  /* 0x00000046c5c5723e */ /* 0x000fe200000010ff */
[----:B------:R-:W-:Y:S01]  /*51e0*/  FADD.FTZ R8, R74, R21 ;  /* 0x000000154a087221 */ /* 0x000fe20000010000 */
[----:B------:R-:W-:-:S02]  /*51f0*/  F2FP.BF16.F32.PACK_AB R204, R29, R24 ;  /* 0x000000181dcc723e */ /* 0x000fc400000010ff */
[----:B------:R-:W-:Y:S02]  /*5200*/  CS2R R70, SRZ ;  /* 0x0000000000467805 */ /* 0x000fe4000001ff00 */
[----:B------:R-:W-:Y:S01]  /*5210*/  F2FP.BF16.F32.PACK_AB R206, R31, R32 ;  /* 0x000000201fce723e */ /* 0x000fe200000010ff */
[----:B------:R-:W-:Y:S01]  /*5220*/  FADD.FTZ R39, R199, R8 ;  /* 0x00000008c7277221 */ /* 0x000fe20000010000 */
[----:B------:R-:W2:Y:S01]  /*5230*/  MUFU.EX2 R35, R40 ;  /* 0x0000002800237308 */ /* 0x000ea20000000800 */
[----:B0-----:R-:W-:Y:S01]  /*5240*/  FADD.FTZ R9, R33, R0 ;  /* 0x0000000021097221 */ /* 0x001fe20000010000 */
[----:B------:R-:W-:Y:S02]  /*5250*/  F2FP.BF16.F32.PACK_AB R199, R199, R74 ;  /* 0x0000004ac7c7723e */ /* 0x000fe400000010ff */
[----:B------:R-:W-:Y:S02]  /*5260*/  CS2R R74, SRZ ;  /* 0x00000000004a7805 */ /* 0x000fe4000001ff00 */
[----:B------:R-:W-:-:S02]  /*5270*/  F2FP.BF16.F32.PACK_AB R200, R33, R28 ;  /* 0x0000001c21c8723e */ /* 0x000fc400000010ff */
[----:B------:R-:W-:Y:S02]  /*5280*/  CS2R R66, SRZ ;  /* 0x0000000000427805 */ /* 0x000fe4000001ff00 */
[----:B------:R-:W-:Y:S02]  /*5290*/  CS2R R32, SRZ ;  /* 0x0000000000207805 */ /* 0x000fe4000001ff00 */
[----:B------:R-:W-:Y:S01]  /*52a0*/  CS2R R30, SRZ ;  /* 0x00000000001e7805 */ /* 0x000fe2000001ff00 */
[----:B------:R-:W0:Y:S01]  /*52b0*/  MUFU.EX2 R42, R42 ;  /* 0x0000002a002a7308 */ /* 0x000e220000000800 */
[----:B-1----:R-:W-:Y:S01]  /*52c0*/  FADD.FTZ R0, R38, R9 ;  /* 0x0000000926007221 */ /* 0x002fe20000010000 */
[----:B------:R-:W-:-:S06]  /*52d0*/  CS2R R28, SRZ ;  /* 0x00000000001c7805 */ /* 0x000fcc000001ff00 */
[----:B------:R-:W1:Y:S01]  /*52e0*/  MUFU.EX2 R78, R78 ;  /* 0x0000004e004e7308 */ /* 0x000e620000000800 */
[C---:B--2---:R-:W-:Y:S01]  /*52f0*/  FADD.FTZ R9, R35.reuse, R0 ;  /* 0x0000000023097221 */ /* 0x044fe20000010000 */
[----:B------:R-:W-:Y:S02]  /*5300*/  F2FP.BF16.F32.PACK_AB R202, R35, R38 ;  /* 0x0000002623ca723e */ /* 0x000fe400000010ff */
[----:B------:R-:W-:-:S04]  /*5310*/  CS2R R34, SRZ ;  /* 0x0000000000227805 */ /* 0x000fc8000001ff00 */
[----:B------:R2:W3:Y:S01]  /*5320*/  MUFU.EX2 R23, R44 ;  /* 0x0000002c00177308 */ /* 0x0004e20000000800 */
[----:B0-----:R-:W-:-:S07]  /*5330*/  FADD.FTZ R0, R42, R9 ;  /* 0x000000092a007221 */ /* 0x001fce0000010000 */
[----:B------:R0:W4:Y:S01]  /*5340*/  MUFU.EX2 R193, R80 ;  /* 0x0000005000c17308 */ /* 0x0001220000000800 */
[----:B-1----:R-:W-:Y:S01]  /*5350*/  FADD.FTZ R8, R78, R39 ;  /* 0x000000274e087221 */ /* 0x002fe20000010000 */
[----:B--2---:R-:W-:-:S06]  /*5360*/  CS2R R44, SRZ ;  /* 0x00000000002c7805 */ /* 0x004fcc000001ff00 */
[----:B------:R-:W1:Y:S01]  /*5370*/  MUFU.EX2 R46, R46 ;  /* 0x0000002e002e7308 */ /* 0x000e620000000800 */
[C---:B---3--:R-:W-:Y:S01]  /*5380*/  FADD.FTZ R9, R23.reuse, R0 ;  /* 0x0000000017097221 */ /* 0x048fe20000010000 */
[----:B------:R-:W-:Y:S01]  /*5390*/  F2FP.BF16.F32.PACK_AB R196, R23, R42 ;  /* 0x0000002a17c4723e */ /* 0x000fe200000010ff */
[----:B------:R-:W-:Y:S01]  /*53a0*/  VIADD R23, R153, 0xfffffffe ;  /* 0xfffffffe99177836 */ /* 0x000fe20000000000 */
[----:B0-----:R-:W-:Y:S02]  /*53b0*/  CS2R R80, SRZ ;  /* 0x0000000000507805 */ /* 0x001fe4000001ff00 */
[----:B------:R-:W-:Y:S02]  /*53c0*/  CS2R R42, SRZ ;  /* 0x00000000002a7805 */ /* 0x000fe4000001ff00 */
[----:B------:R-:W0:Y:S01]  /*53d0*/  MUFU.EX2 R82, R82 ;  /* 0x0000005200527308 */ /* 0x000e220000000800 */
[----:B----4-:R-:W-:Y:S01]  /*53e0*/  FADD.FTZ R39, R193, R8 ;  /* 0x00000008c1277221 */ /* 0x010fe20000010000 */
[----:B------:R-:W-:-:S02]  /*53f0*/  ISETP.GE.AND P3, PT, R23, R214, PT ;  /* 0x000000d61700720c */ /* 0x000fc40003f66270 */
[----:B------:R-:W-:Y:S02]  /*5400*/  F2FP.BF16.F32.PACK_AB R193, R193, R78 ;  /* 0x0000004ec1c1723e */ /* 0x000fe400000010ff */
[----:B------:R-:W-:Y:S02]  /*5410*/  CS2R R78, SRZ ;  /* 0x00000000004e7805 */ /* 0x000fe4000001ff00 */
[----:B------:R2:W3:Y:S01]  /*5420*/  MUFU.EX2 R37, R48 ;  /* 0x0000003000257308 */ /* 0x0004e20000000800 */
[----:B-1----:R-:W-:-:S07]  /*5430*/  FADD.FTZ R0, R46, R9 ;  /* 0x000000092e007221 */ /* 0x002fce0000010000 */
[----:B------:R-:W1:Y:S01]  /*5440*/  MUFU.EX2 R50, R50 ;  /* 0x0000003200327308 */ /* 0x000e620000000800 */
[----:B0-----:R-:W-:Y:S01]  /*5450*/  FADD.FTZ R8, R82, R39 ;  /* 0x0000002752087221 */ /* 0x001fe20000010000 */
[----:B--2---:R-:W-:-:S06]  /*5460*/  CS2R R48, SRZ ;  /* 0x0000000000307805 */ /* 0x004fcc000001ff00 */
[----:B------:R0:W2:Y:S01]  /*5470*/  MUFU.EX2 R21, R52 ;  /* 0x0000003400157308 */ /* 0x0000a20000000800 */
[C---:B---3--:R-:W-:Y:S01]  /*5480*/  FADD.FTZ R41, R37.reuse, R0 ;  /* 0x0000000025297221 */ /* 0x048fe20000010000 */
[----:B------:R-:W-:Y:S02]  /*5490*/  F2FP.BF16.F32.PACK_AB R198, R37, R46 ;  /* 0x0000002e25c6723e */ /* 0x000fe400000010ff */
[----:B------:R-:W-:Y:S02]  /*54a0*/  CS2R R46, SRZ ;  /* 0x00000000002e7805 */ /* 0x000fe4000001ff00 */
[----:B------:R-:W-:Y:S02]  /*54b0*/  CS2R R36, SRZ ;  /* 0x0000000000247805 */ /* 0x000fe4000001ff00 */
[----:B------:R-:W3:Y:S01]  /*54c0*/  MUFU.EX2 R2, R2 ;  /* 0x0000000200027308 */ /* 0x000ee20000000800 */
[----:B-1----:R-:W-:Y:S01]  /*54d0*/  FADD.FTZ R0, R50, R41 ;  /* 0x0000002932007221 */ /* 0x002fe20000010000 */
[----:B0-----:R-:W-:-:S02]  /*54e0*/  CS2R R52, SRZ ;  /* 0x0000000000347805 */ /* 0x001fc4000001ff00 */
[----:B------:R-:W-:-:S04]  /*54f0*/  CS2R R40, SRZ ;  /* 0x0000000000287805 */ /* 0x000fc8000001ff00 */
[----:B------:R0:W1:Y:S01]  /*5500*/  MUFU.EX2 R195, R84 ;  /* 0x0000005400c37308 */ /* 0x0000620000000800 */
[C---:B--2---:R-:W-:Y:S01]  /*5510*/  FADD.FTZ R25, R21.reuse, R0 ;  /* 0x0000000015197221 */ /* 0x044fe20000010000 */
[----:B------:R-:W-:Y:S02]  /*5520*/  F2FP.BF16.F32.PACK_AB R192, R21, R50 ;  /* 0x0000003215c0723e */ /* 0x000fe400000010ff */
[----:B------:R-:W-:Y:S02]  /*5530*/  CS2R R50, SRZ ;  /* 0x0000000000327805 */ /* 0x000fe4000001ff00 */
[----:B------:R-:W-:Y:S02]  /*5540*/  MOV R0, 0x3f800000 ;  /* 0x3f80000000007802 */ /* 0x000fe40000000f00 */
[----:B------:R2:W4:Y:S01]  /*5550*/  MUFU.EX2 R39, R54 ;  /* 0x0000003600277308 */ /* 0x0005220000000800 */
[----:B---3--:R-:W-:Y:S01]  /*5560*/  FADD.FTZ R14, R2, R25 ;  /* 0x00000019020e7221 */ /* 0x008fe20000010000 */
[----:B0-----:R-:W-:-:S02]  /*5570*/  CS2R R84, SRZ ;  /* 0x0000000000547805 */ /* 0x001fc4000001ff00 */
[----:B------:R-:W-:Y:S01]  /*5580*/  CS2R R24, SRZ ;  /* 0x0000000000187805 */ /* 0x000fe2000001ff00 */
[C---:B-1----:R-:W-:Y:S01]  /*5590*/  FADD.FTZ R9, R195.reuse, R8 ;  /* 0x00000008c3097221 */ /* 0x042fe20000010000 */
[----:B------:R-:W-:Y:S01]  /*55a0*/  F2FP.BF16.F32.PACK_AB R195, R195, R82 ;  /* 0x00000052c3c3723e */ /* 0x000fe200000010ff */
[----:B------:R-:W-:Y:S01]  /*55b0*/  IMAD.MOV.U32 R8, RZ, RZ, RZ ;  /* 0x000000ffff087224 */ /* 0x000fe200078e00ff */
[----:B------:R-:W-:Y:S02]  /*55c0*/  CS2R R82, SRZ ;  /* 0x0000000000527805 */ /* 0x000fe4000001ff00 */
[----:B--2---:R-:W-:Y:S01]  /*55d0*/  CS2R R54, SRZ ;  /* 0x0000000000367805 */ /* 0x004fe2000001ff00 */
[C---:B----4-:R-:W-:Y:S01]  /*55e0*/  FADD.FTZ R14, R39.reuse, R14 ;  /* 0x0000000e270e7221 */ /* 0x050fe20000010000 */
[----:B------:R-:W-:Y:S01]  /*55f0*/  F2FP.BF16.F32.PACK_AB R194, R39, R2 ;  /* 0x0000000227c2723e */ /* 0x000fe200000010ff */
[----:B------:R-:W-:Y:S01]  /*5600*/  IMAD.MOV.U32 R2, RZ, RZ, 0x3f800000 ;  /* 0x3f800000ff027424 */ /* 0x000fe200078e00ff */
[----:B------:R-:W-:Y:S01]  /*5610*/  CS2R R38, SRZ ;  /* 0x0000000000267805 */ /* 0x000fe2000001ff00 */
[----:B------:R-:W-:Y:S06]  /*5620*/  @!P3 BRA `(.L_x_2172) ;  /* 0x00000044006cb947 */ /* 0x000fec0003800000 */
[----:B------:R-:W-:Y:S01]  /*5630*/  UMOV UR6, URZ ;  /* 0x0000003f00067c82 */ /* 0x000fe20008000000 */
[----:B------:R-:W-:Y:S01]  /*5640*/  IMAD.MOV.U32 R21, RZ, RZ, R6 ;  /* 0x000000ffff157224 */ /* 0x000fe200078e0006 */
[----:B------:R-:W-:Y:S01]  /*5650*/  MOV R215, RZ ;  /* 0x000000ff00d77202 */ /* 0x000fe20000000f00 */
[----:B------:R-:W-:Y:S02]  /*5660*/  IMAD.MOV.U32 R212, RZ, RZ, R7 ;  /* 0x000000ffffd47224 */ /* 0x000fe400078e0007 */
[----:B------:R-:W-:Y:S02]  /*5670*/  IMAD.MOV.U32 R2, RZ, RZ, 0x3f800000 ;  /* 0x3f800000ff027424 */ /* 0x000fe400078e00ff */
[----:B------:R-:W-:Y:S02]  /*5680*/  IMAD.U32 R218, RZ, RZ, UR6 ;  /* 0x00000006ffda7e24 */ /* 0x000fe4000f8e00ff */
[----:B------:R-:W-:Y:S02]  /*5690*/  IMAD.MOV.U32 R0, RZ, RZ, 0x3f800000 ;  /* 0x3f800000ff007424 */ /* 0x000fe400078e00ff */
[----:B------:R-:W-:-:S07]  /*56a0*/  IMAD.MOV.U32 R151, RZ, RZ, RZ ;  /* 0x000000ffff977224 */ /* 0x000fce00078e00ff */
.L_x_2181:
[----:B------:R-:W-:-:S13]  /*56b0*/  R2UR UR6, R218 ;  /* 0x00000000da0672ca */ /* 0x000fda00000e0000 */
[----:B------:R-:W-:-:S04]  /*56c0*/  UIADD3 UR6, UR6, 0x1, URZ ;  /* 0x0000000106067890 */ /* 0x000fc8000fffe03f */
[----:B------:R-:W-:-:S04]  /*56d0*/  UISETP.NE.AND UP0, UPT, UR6, 0x2, UPT ;  /* 0x000000020600788c */ /* 0x000fc8000bf05270 */
[----:B------:R-:W-:Y:S02]  /*56e0*/  USEL UR7, URZ, 0x1, UP0 ;  /* 0x000000013f077887 */ /* 0x000fe40008000000 */
[----:B------:R-:W-:-:S04]  /*56f0*/  USEL UR61, UR6, URZ, UP0 ;  /* 0x0000003f063d7287 */ /* 0x000fc80008000000 */
[----:B------:R-:W-:Y:S01]  /*5700*/  LOP3.LUT R8, R215, UR7, RZ, 0x3c, !PT ;  /* 0x00000007d7087c12 */ /* 0x000fe2000f8e3cff */
[----:B------:R-:W-:Y:S07]  /*5710*/  @!P0 BRA `(.L_x_2173) ;  /* 0x0000000000048947 */ /* 0x000fee0003800000 */
[----:B------:R-:W-:Y:S01]  /*5720*/  BPT.TRAP 0x1 ;  /* 0x000000040000795c */ /* 0x000fe20000300000 */
.L_x_2173:
[----:B------:R-:W-:Y:S02]  /*5730*/  R2UR UR6, R16 ;  /* 0x00000000100672ca */ /* 0x000fe400000e0000 */
[----:B------:R-:W-:-:S11]  /*5740*/  SHF.L.U32 R3, R8, 0x1f, RZ ;  /* 0x0000001f08037819 */ /* 0x000fd600000006ff */
[----:B------:R-:W-:-:S06]  /*5750*/  ULEA UR6, UR61, UR6, 0x3 ;  /* 0x000000063d067291 */ /* 0x000fcc000f8e183f */
[----:B------:R-:W-:-:S03]  /*5760*/  MOV R213, UR6 ;  /* 0x0000000600d57c02 */ /* 0x000fc60008000f00 */
[----:B------:R0:W1:Y:S01]  /*5770*/  SYNCS.PHASECHK.TRANS64.TRYWAIT P3, [UR6+0x38830], R3 ;  /* 0x03883003ff0075a7 */ /* 0x0000620008060146 */
[----:B------:R-:W-:Y:S05]  /*5780*/  @!P0 BRA `(.L_x_2174) ;  /* 0x0000000000048947 */ /* 0x000fea0003800000 */
[----:B------:R-:W-:Y:S01]  /*5790*/  BPT.TRAP 0x1 ;  /* 0x000000040000795c */ /* 0x000fe20000300000 */
.L_x_2174:
[----:B-1----:R-:W-:Y:S05]  /*57a0*/  @P3 BRA `(.L_x_2175) ;  /* 0x00000000000c3947 */ /* 0x002fea0003800000 */
[----:B------:R-:W-:-:S13]  /*57b0*/  R2UR UR6, R213 ;  /* 0x00000000d50672ca */ /* 0x000fda00000e0000 */
[----:B------:R-:W1:Y:S02]  /*57c0*/  SYNCS.PHASECHK.TRANS64.TRYWAIT P3, [UR6+0x38830], R3 ;  /* 0x03883003ff0075a7 */ /* 0x000e640008060146 */
[----:B-1----:R-:W-:Y:S05]  /*57d0*/  @!P3 BRA `(.L_x_2176) ;  /* 0x0000010400a8b947 */ /* 0x002fea0003800000 */
.L_x_2175:
[----:B------:R-:W-:Y:S01]  /*57e0*/  R2UR UR6, R15 ;  /* 0x000000000f0672ca */ /* 0x000fe200000e0000 */
[----:B------:R-:W-:Y:S01]  /*57f0*/  WARPGROUP.ARRIVE ;  /* 0x00000000000079c5 */ /* 0x000fe20000000000 */
        /* <DEDUP_REMOVED lines=42> */
[----:B------:R-:W-:Y:S01]  /*5aa0*/  UMOV UR19, 0x40000040 ;  /* 0x4000004000137882 */ /* 0x000fe20000000000 */
        /* <DEDUP_REMOVED lines=8> */
[----:B------:R-:W-:Y:S01]  /*5b30*/  UMOV UR10, UR52 ;  /* 0x00000034000a7c82 */ /* 0x000fe20008000000 */
[----:B------:R-:W-:Y:S01]  /*5b40*/  UMOV UR11, UR53 ;  /* 0x00000035000b7c82 */ /* 0x000fe20008000000 */
        /* <DEDUP_REMOVED lines=594> */
.L_x_2177:
[----:B------:R-:W-:Y:S02]  /*8070*/  R2UR UR7, R16 ;  /* 0x00000000100772ca */ /* 0x000fe400000e0000 */
[----:B------:R-:W-:Y:S02]  /*8080*/  R2UR UR6, R218 ;  /* 0x00000000da0672ca */ /* 0x000fe400000e0000 */
[----:B------:R-:W-:-:S11]  /*8090*/  SHF.L.U32 R0, R215, 0x1f, RZ ;  /* 0x0000001fd7007819 */ /* 0x000fd600000006ff */
[----:B------:R-:W-:-:S09]  /*80a0*/  ULEA UR7, UR6, UR7, 0x3 ;  /* 0x0000000706077291 */ /* 0x000fd2000f8e183f */
[----:B------:R0:W1:Y:S01]  /*80b0*/  SYNCS.PHASECHK.TRANS64.TRYWAIT P3, [UR7+0x38850], R0 ;  /* 0x03885000ff0075a7 */ /* 0x0000620008060147 */
[----:B------:R-:W-:Y:S05]  /*80c0*/  @!P0 BRA `(.L_x_2178) ;  /* 0x0000000000048947 */ /* 0x000fea0003800000 */
[----:B------:R-:W-:Y:S01]  /*80d0*/  BPT.TRAP 0x1 ;  /* 0x000000040000795c */ /* 0x000fe20000300000 */
.L_x_2178:
[----:B-1----:R-:W-:Y:S05]  /*80e0*/  @P3 BRA `(.L_x_2179) ;  /* 0x0000000000083947 */ /* 0x002fea0003800000 */
[----:B------:R-:W1:Y:S02]  /*80f0*/  SYNCS.PHASECHK.TRANS64.TRYWAIT P3, [UR7+0x38850], R0 ;  /* 0x03885000ff0075a7 */ /* 0x000e640008060147 */
[----:B-1----:R-:W-:Y:S05]  /*8100*/  @!P3 BRA `(.L_x_2180) ;  /* 0x000000dc0078b947 */ /* 0x002fea0003800000 */
.L_x_2179:
[----:B------:R-:W-:Y:S01]  /*8110*/  R2UR UR6, R16 ;  /* 0x00000000100672ca */ /* 0x000fe200000e0000 */
[----:B------:R-:W-:Y:S01]  /*8120*/  WARPGROUP.ARRIVE ;  /* 0x00000000000079c5 */ /* 0x000fe20000000000 */
[----:B------:R-:W-:Y:S01]  /*8130*/  R2UR UR10, R218 ;  /* 0x00000000da0a72ca */ /* 0x000fe200000e0000 */
[----:B------:R-:W-:Y:S01]  /*8140*/  UMOV UR11, 0x40000040 ;  /* 0x40000040000b7882 */ /* 0x000fe20000000000 */
[----:B------:R-:W-:Y:S01]  /*8150*/  ULDC UR14, c[0x0][0x9d8] ;  /* 0x00027600000e7ab9 */ /* 0x000fe20000000800 */
[----:B-1----:R-:W-:Y:S02]  /*8160*/  IMAD.MOV.U32 R3, RZ, RZ, R19 ;  /* 0x000000ffff037224 */ /* 0x002fe400078e0013 */
[----:B------:R-:W-:Y:S01]  /*8170*/  FMUL.FTZ R182, R182, UR14 ;  /* 0x0000000eb6b67c20 */ /* 0x000fe20008410000 */
[----:B------:R-:W-:Y:S01]  /*8180*/  FMUL.FTZ R2, R185, UR14 ;  /* 0x0000000eb9027c20 */ /* 0x000fe20008410000 */
[----:B------:R-:W-:Y:S01]  /*8190*/  FMUL.FTZ R6, R188, UR14 ;  /* 0x0000000ebc067c20 */ /* 0x000fe20008410000 */
[----:B------:R-:W-:Y:S01]  /*81a0*/  FMUL.FTZ R185, R179, UR14 ;  /* 0x0000000eb3b97c20 */ /* 0x000fe20008410000 */
[----:B------:R1:W-:Y:S01]  /*81b0*/  MUFU.TANH R188, R182 ;  /* 0x000000b600bc7308 */ /* 0x0003e20000002400 */
[----:B------:R-:W-:Y:S01]  /*81c0*/  FMUL.FTZ R179, R180, UR14 ;  /* 0x0000000eb4b37c20 */ /* 0x000fe20008410000 */
[----:B------:R-:W-:Y:S01]  /*81d0*/  FMUL.FTZ R180, R183, UR14 ;  /* 0x0000000eb7b47c20 */ /* 0x000fe20008410000 */
[----:B------:R-:W-:Y:S01]  /*81e0*/  UIADD3 UR6, UR6, 0x400, URZ ;  /* 0x0000040006067890 */ /* 0x000fe2000fffe03f */
[----:B------:R-:W-:Y:S01]  /*81f0*/  FMUL.FTZ R183, R168, UR14 ;  /* 0x0000000ea8b77c20 */ /* 0x000fe20008410000 */
[----:B------:R-:W-:Y:S01]  /*8200*/  FMUL.FTZ R168, R171, UR14 ;  /* 0x0000000eaba87c20 */ /* 0x000fe20008410000 */
[----:B------:R-:W-:Y:S01]  /*8210*/  ULDC UR18, c[0x0][0x2f0] ;  /* 0x0000bc0000127ab9 */ /* 0x000fe20000000800 */
[----:B------:R-:W-:Y:S01]  /*8220*/  USHF.R.U32.HI UR6, URZ, 0x4, UR6 ;  /* 0x000000043f067899 */ /* 0x000fe20008011606 */
[----:B0-----:R-:W-:Y:S01]  /*8230*/  FMUL.FTZ R0, R184, UR14 ;  /* 0x0000000eb8007c20 */ /* 0x001fe20008410000 */
[----:B-1----:R-:W-:-:S02]  /*8240*/  IMAD.MOV.U32 R182, RZ, RZ, -0x50 ;  /* 0xffffffb0ffb67424 */ /* 0x002fc400078e00ff */
[----:B------:R-:W-:Y:S01]  /*8250*/  FMUL.FTZ R184, R191, UR14 ;  /* 0x0000000ebfb87c20 */ /* 0x000fe20008410000 */
[----:B------:R-:W-:Y:S01]  /*8260*/  ULOP3.LUT UR6, UR6, 0x3fff, URZ, 0xc0, !UPT ;  /* 0x00003fff06067892 */ /* 0x000fe2000f8ec03f */
[----:B------:R-:W-:Y:S01]  /*8270*/  FMUL.FTZ R178, R178, UR14 ;  /* 0x0000000eb2b27c20 */ /* 0x000fe20008410000 */
[----:B------:R-:W-:Y:S01]  /*8280*/  IMAD R171, R23, R182, 0x1 ;  /* 0x0000000117ab7424 */ /* 0x000fe200078e02b6 */
[----:B------:R-:W-:Y:S01]  /*8290*/  ULDC UR15, c[0x0][0x288] ;  /* 0x0000a200000f7ab9 */ /* 0x000fe20000000800 */
[----:B------:R-:W-:Y:S01]  /*82a0*/  ULOP3.LUT UR6, UR6, 0x2800000, URZ, 0xfc, !UPT ;  /* 0x0280000006067892 */ /* 0x000fe2000f8efc3f */
[----:B------:R-:W-:Y:S01]  /*82b0*/  MUFU.TANH R184, R184 ;  /* 0x000000b800b87308 */ /* 0x000fe20000002400 */
[----:B------:R-:W-:Y:S02]  /*82c0*/  IMAD R182, R20, -0x2, R171 ;  /* 0xfffffffe14b67824 */ /* 0x000fe400078e02ab */
[----:B------:R-:W-:Y:S01]  /*82d0*/  FMUL.FTZ R170, R170, UR14 ;  /* 0x0000000eaaaa7c20 */ /* 0x000fe20008410000 */
[----:B------:R-:W-:Y:S01]  /*82e0*/  UIMAD UR6, UR10, 0xa00, UR6 ;  /* 0x00000a000a0678a4 */ /* 0x000fe2000f8e0206 */
[----:B------:R-:W-:Y:S01]  /*82f0*/  FMUL.FTZ R7, R189, UR14 ;  /* 0x0000000ebd077c20 */ /* 0x000fe20008410000 */
[----:B------:R-:W-:-:S02]  /*8300*/  IMAD R171, R17, UR18, R182 ;  /* 0x0000001211ab7c24 */ /* 0x000fc4000f8e02b6 */
[----:B------:R-:W-:Y:S01]  /*8310*/  FMUL.FTZ R182, R175, UR14 ;  /* 0x0000000eafb67c20 */ /* 0x000fe20008410000 */
[----:B------:R-:W-:Y:S01]  /*8320*/  FMUL.FTZ R162, R162, UR14 ;  /* 0x0000000ea2a27c20 */ /* 0x000fe20008410000 */
[----:B------:R-:W-:Y:S01]  /*8330*/  MUFU.TANH R178, R178 ;  /* 0x000000b200b27308 */ /* 0x000fe20000002400 */
[----:B------:R-:W-:Y:S01]  /*8340*/  FMUL.FTZ R174, R174, UR14 ;  /* 0x0000000eaeae7c20 */ /* 0x000fe20008410000 */
        /* <DEDUP_REMOVED lines=19> */
[----:B------:R-:W-:-:S03]  /*8480*/  IMAD.MOV.U32 R215, RZ, RZ, R8 ;  /* 0x000000ffffd77224 */ /* 0x000fc600078e0008 */
[----:B------:R0:W-:Y:S08]  /*8490*/  MUFU.TANH R189, R170 ;  /* 0x000000aa00bd7308 */ /* 0x0001f00000002400 */
[----:B------:R-:W-:Y:S01]  /*84a0*/  MUFU.TANH R191, R162 ;  /* 0x000000a200bf7308 */ /* 0x000fe20000002400 */
[----:B0-----:R-:W-:-:S07]  /*84b0*/  FMUL.FTZ R170, R166, UR14 ;  /* 0x0000000ea6aa7c20 */ /* 0x001fce0008410000 */
        /* <DEDUP_REMOVED lines=20> */
[----:B------:R-:W-:Y:S02]  /*8600*/  FMUL.FTZ R208, R186, UR14 ;  /* 0x0000000ebad07c20 */ /* 0x000fe40008410000 */
[----:B------:R-:W0:Y:S03]  /*8610*/  @P2 LDC R186, c[0x0][0x44c] ;  /* 0x00011300ffba2b82 */ /* 0x000e260000000800 */
[----:B------:R-:W-:Y:S01]  /*8620*/  HGMMA.64x256x16.F32.BF16 R24, R204, gdesc[UR8].tnspB, R24, gsb0 ;  /* 0x43e00008cc187df0 */ /* 0x000fe20008001818 */
[----:B------:R-:W-:Y:S01]  /*8630*/  UIADD3 UR10, UR6, 0x100, URZ ;  /* 0x00000100060a7890 */ /* 0x000fe2000fffe03f */
[----:B------:R-:W1:Y:S01]  /*8640*/  MUFU.TANH R208, R208 ;  /* 0x000000d000d07308 */ /* 0x000e620000002400 */
[----:B------:R-:W-:Y:S01]  /*8650*/  UMOV UR11, 0x40000040 ;  /* 0x40000040000b7882 */ /* 0x000fe20000000000 */
[----:B0-----:R-:W-:Y:S01]  /*8660*/  @P2 IMAD.HI.U32 R186, R19, R186, RZ ;  /* 0x000000ba13ba2227 */ /* 0x001fe200078e00ff */
[----:B------:R-:W-:-:S02]  /*8670*/  WARPGROUP.DEPBAR.LE gsb0, 0x0 ;  /* 0x00008000000079c5 */ /* 0x000fc40000010000 */
[----:B------:R-:W-:Y:S01]  /*8680*/  WARPGROUP.ARRIVE ;  /* 0x00000000000079c5 */ /* 0x000fe20000000000 */
[----:B------:R-:W-:Y:S01]  /*8690*/  FMUL.FTZ R206, R187, UR14 ;  /* 0x0000000ebbce7c20 */ /* 0x000fe20008410000 */
[----:B------:R-:W-:Y:S01]  /*86a0*/  FMUL.FTZ R204, R190, UR14 ;  /* 0x0000000ebecc7c20 */ /* 0x000fe20008410000 */
[----:B------:R-:W0:Y:S01]  /*86b0*/  @P2 LDC R187, c[0x0][0x450] ;  /* 0x00011400ffbb2b82 */ /* 0x000e220000000800 */
[----:B------:R-:W-:-:S15]  /*86c0*/  MUFU.TANH R190, R168 ;  /* 0x000000a800be7308 */ /* 0x000fde0000002400 */
[----:B------:R-:W-:-:S02]  /*86d0*/  NOP ;  /* 0x0000000000007918 */ /* 0x000fc40000000000 */
[----:B------:R-:W-:Y:S01]  /*86e0*/  HGMMA.64x256x16.F32.BF16 R24, R200, gdesc[UR8].tnspB, R24, gsb0 ;  /* 0x43e00008c8187df0 */ /* 0x000fe20008001818 */
[----:B------:R-:W-:Y:S01]  /*86f0*/  UIADD3 UR10, UR6, 0x180, URZ ;  /* 0x00000180060a7890 */ /* 0x000fe2000fffe03f */
[----:B------:R-:W-:Y:S01]  /*8700*/  UMOV UR11, 0x40000040 ;  /* 0x40000040000b7882 */ /* 0x000fe20000000000 */
[----:B------:R-:W-:Y:S01]  /*8710*/  UIADD3 UR6, UR6, 0x200, URZ ;  /* 0x0000020006067890 */ /* 0x000fe2000fffe03f */
[----:B------:R-:W2:Y:S08]  /*8720*/  MUFU.TANH R206, R206 ;  /* 0x000000ce00ce7308 */ /* 0x000eb00000002400 */
[----:B------:R-:W3:Y:S01]  /*8730*/  MUFU.TANH R204, R204 ;  /* 0x000000cc00cc7308 */ /* 0x000ee20000002400 */
[----:B0-----:R-:W-:-:S05]  /*8740*/  @P2 SHF.R.U32.HI R3, RZ, R187, R186 ;  /* 0x000000bbff032219 */ /* 0x001fca00000116ba */
[----:B------:R-:W0:Y:S04]  /*8750*/  SHFL.IDX PT, R186, R3, 0x1, 0x1c1f ;  /* 0x003c1f0003ba7f89 */ /* 0x000e2800000e0000 */
[----:B------:R4:W5:Y:S02]  /*8760*/  SHFL.IDX PT, R210, R3, RZ, 0x1c1f ;  /* 0x001c1fff03d27589 */ /* 0x00096400000e0000 */
[----:B----4-:R-:W4:Y:S01]  /*8770*/  LDC R3, c[0x0][0x988] ;  /* 0x00026200ff037b82 */ /* 0x010f220000000800 */
[----:B0-----:R-:W-:-:S04]  /*8780*/  IADD3 R175, R186, -UR15, R171 ;  /* 0x8000000fbaaf7c10 */ /* 0x001fc8000fffe0ab */
[C---:B------:R-:W-:Y:S02]  /*8790*/  ISETP.GT.AND P3, PT, R175.reuse, RZ, PT ;  /* 0x000000ffaf00720c */ /* 0x040fe40003f64270 */
[C---:B------:R-:W-:Y:S02]  /*87a0*/  ISETP.GT.AND P4, PT, R175.reuse, 0x1, PT ;  /* 0x00000001af00780c */ /* 0x040fe40003f84270 */
[----:B-1----:R-:W-:Y:S02]  /*87b0*/  FSEL R208, R208, -INF , P3 ;  /* 0xff800000d0d07808 */ /* 0x002fe40001800000 */
[----:B------:R-:W-:Y:S02]  /*87c0*/  ISETP.GT.AND P3, PT, R175, 0x8, PT ;  /* 0x00000008af00780c */ /* 0x000fe40003f64270 */
[----:B--2---:R-:W-:Y:S02]  /*87d0*/  FSEL R206, R206, -INF , P4 ;  /* 0xff800000cece7808 */ /* 0x004fe40002000000 */
[----:B------:R-:W-:-:S02]  /*87e0*/  FMNMX.FTZ R187, R208, R21, !PT ;  /* 0x00000015d0bb7209 */ /* 0x000fc40007810000 */
[C---:B------:R-:W-:Y:S02]  /*87f0*/  ISETP.GT.AND P4, PT, R175.reuse, 0x9, PT ;  /* 0x00000009af00780c */ /* 0x040fe40003f84270 */
[----:B---3--:R-:W-:Y:S02]  /*8800*/  FSEL R204, R204, -INF , P3 ;  /* 0xff800000cccc7808 */ /* 0x008fe40001800000 */
[----:B------:R-:W-:Y:S02]  /*8810*/  FMNMX.FTZ R187, R206, R187, !PT ;  /* 0x000000bbcebb7209 */ /* 0x000fe40007810000 */
[----:B------:R-:W-:Y:S02]  /*8820*/  ISETP.GT.AND P3, PT, R175, 0x10, PT ;  /* 0x00000010af00780c */ /* 0x000fe40003f64270 */
[----:B------:R-:W-:Y:S02]  /*8830*/  FMNMX.FTZ R187, R204, R187, !PT ;  /* 0x000000bbccbb7209 */ /* 0x000fe40007810000 */
[----:B------:R-:W-:-:S02]  /*8840*/  FSEL R166, R178, -INF , P3 ;  /* 0xff800000b2a67808 */ /* 0x000fc40001800000 */
[C---:B------:R-:W-:Y:S02]  /*8850*/  ISETP.GT.AND P3, PT, R175.reuse, 0x18, PT ;  /* 0x00000018af00780c */ /* 0x040fe40003f64270 */
[----:B-----5:R-:W-:Y:S02]  /*8860*/  IADD3 R171, R210, -UR15, R171 ;  /* 0x8000000fd2ab7c10 */ /* 0x020fe4000fffe0ab */
[----:B------:R-:W-:Y:S02]  /*8870*/  FSEL R186, R188, -INF , P3 ;  /* 0xff800000bcba7808 */ /* 0x000fe40001800000 */
[----:B------:R-:W-:Y:S01]  /*8880*/  ISETP.GT.AND P3, PT, R175, 0x20, PT ;  /* 0x00000020af00780c */ /* 0x000fe20003f64270 */
[----:B------:R0:W-:Y:S01]  /*8890*/  MUFU.TANH R188, R155 ;  /* 0x0000009b00bc7308 */ /* 0x0001e20000002400 */
[C---:B------:R-:W-:Y:S02]  /*88a0*/  ISETP.GT.AND P5, PT, R171.reuse, 0x20, PT ;  /* 0x00000020ab00780c */ /* 0x040fe40003fa4270 */
[----:B------:R-:W-:-:S02]  /*88b0*/  ISETP.GT.AND P6, PT, R171, 0x21, PT ;  /* 0x00000021ab00780c */ /* 0x000fc40003fc4270 */
[----:B------:R-:W-:Y:S02]  /*88c0*/  FSEL R210, R183, -INF , P5 ;  /* 0xff800000b7d27808 */ /* 0x000fe40002800000 */
[----:B------:R-:W-:Y:S01]  /*88d0*/  ISETP.GT.AND P5, PT, R171, 0x29, PT ;  /* 0x00000029ab00780c */ /* 0x000fe20003fa4270 */
[----:B0-----:R-:W-:Y:S01]  /*88e0*/  FMUL.FTZ R155, R169, UR14 ;  /* 0x0000000ea99b7c20 */ /* 0x001fe20008410000 */
[----:B------:R-:W-:-:S05]  /*88f0*/  FMUL.FTZ R169, R164, UR14 ;  /* 0x0000000ea4a97c20 */ /* 0x000fca0008410000 */
[----:B------:R-:W0:Y:S08]  /*8900*/  MUFU.TANH R155, R155 ;  /* 0x0000009b009b7308 */ /* 0x000e300000002400 */
[----:B------:R-:W-:Y:S01]  /*8910*/  MUFU.TANH R169, R169 ;  /* 0x000000a900a97308 */ /* 0x000fe20000002400 */
[----:B0-----:R-:W-:Y:S01]  /*8920*/  FSEL R218, R155, -INF , P6 ;  /* 0xff8000009bda7808 */ /* 0x001fe20003000000 */
[----:B------:R-:W-:-:S02]  /*8930*/  WARPGROUP.DEPBAR.LE gsb0, 0x0 ;  /* 0x00008000000079c5 */ /* 0x000fc40000010000 */
[----:B------:R-:W-:Y:S01]  /*8940*/  WARPGROUP.ARRIVE ;  /* 0x00000000000079c5 */ /* 0x000fe20000000000 */
[----:B------:R-:W-:-:S03]  /*8950*/  FSEL R202, R184, -INF , P4 ;  /* 0xff800000b8ca7808 */ /* 0x000fc60002000000 */
[----:B------:R0:W1:Y:S01]  /*8960*/  MUFU.TANH R200, R163 ;  /* 0x000000a300c87308 */ /* 0x0000620000002400 */
[----:B------:R-:W-:Y:S02]  /*8970*/  ISETP.GT.AND P4, PT, R175, 0x11, PT ;  /* 0x00000011af00780c */ /* 0x000fe40003f84270 */
[----:B------:R-:W-:Y:S01]  /*8980*/  FMNMX.FTZ R187, R202, R187, !PT ;  /* 0x000000bbcabb7209 */ /* 0x000fe20007810000 */
[----:B------:R-:W-:Y:S01]  /*8990*/  HGMMA.64x256x16.F32.BF16 R24, R196, gdesc[UR8].tnspB, R24, gsb0 ;  /* 0x43e00008c4187df0 */ /* 0x000fe20008001818 */
[----:B------:R-:W-:Y:S01]  /*89a0*/  FSEL R162, R185, -INF , P4 ;  /* 0xff800000b9a27808 */ /* 0x000fe20002000000 */
[----:B------:R-:W-:Y:S01]  /*89b0*/  UMOV UR10, UR6 ;  /* 0x00000006000a7c82 */ /* 0x000fe20008000000 */
[----:B------:R-:W-:Y:S01]  /*89c0*/  FMNMX.FTZ R187, R166, R187, !PT ;  /* 0x000000bba6bb7209 */ /* 0x000fe20007810000 */
[----:B------:R-:W2:Y:S01]  /*89d0*/  MUFU.TANH R184, R170 ;  /* 0x000000aa00b87308 */ /* 0x000ea20000002400 */
[----:B------:R-:W-:Y:S01]  /*89e0*/  ISETP.GT.AND P4, PT, R175, 0x19, PT ;  /* 0x00000019af00780c */ /* 0x000fe20003f84270 */
[----:B0-----:R-:W-:Y:S01]  /*89f0*/  FMUL.FTZ R163, R154, UR14 ;  /* 0x0000000e9aa37c20 */ /* 0x001fe20008410000 */
[----:B------:R-:W-:Y:S01]  /*8a00*/  FMNMX.FTZ R187, R162, R187, !PT ;  /* 0x000000bba2bb7209 */ /* 0x000fe20007810000 */
[----:B------:R-:W-:Y:S01]  /*8a10*/  UMOV UR11, 0x40000040 ;  /* 0x40000040000b7882 */ /* 0x000fe20000000000 */
[----:B------:R-:W-:-:S02]  /*8a20*/  FSEL R168, R180, -INF , P4 ;  /* 0xff800000b4a87808 */ /* 0x000fc40002000000 */
[----:B------:R-:W-:Y:S01]  /*8a30*/  FMNMX.FTZ R187, R186, R187, !PT ;  /* 0x000000bbbabb7209 */ /* 0x000fe20007810000 */
[----:B------:R0:W3:Y:S01]  /*8a40*/  MUFU.TANH R185, R163 ;  /* 0x000000a300b97308 */ /* 0x0000e20000002400 */
[----:B------:R-:W-:Y:S02]  /*8a50*/  ISETP.GT.AND P4, PT, R175, 0x21, PT ;  /* 0x00000021af00780c */ /* 0x000fe40003f84270 */
[----:B------:R-:W-:Y:S02]  /*8a60*/  FSEL R180, R189, -INF , P3 ;  /* 0xff800000bdb47808 */ /* 0x000fe40001800000 */
[----:B------:R-:W-:Y:S02]  /*8a70*/  FMNMX.FTZ R187, R168, R187, !PT ;  /* 0x000000bba8bb7209 */ /* 0x000fe40007810000 */
[----:B------:R-:W-:Y:S01]  /*8a80*/  ISETP.GT.AND P3, PT, R175, 0x28, PT ;  /* 0x00000028af00780c */ /* 0x000fe20003f64270 */
[----:B------:R5:W-:Y:S01]  /*8a90*/  MUFU.TANH R189, R159 ;  /* 0x0000009f00bd7308 */ /* 0x000be20000002400 */
[----:B------:R-:W-:Y:S01]  /*8aa0*/  FSEL R154, R190, -INF , P4 ;  /* 0xff800000be9a7808 */ /* 0x000fe20002000000 */
[----:B0-----:R-:W-:Y:S01]  /*8ab0*/  FMUL.FTZ R163, R158, UR14 ;  /* 0x0000000e9ea37c20 */ /* 0x001fe20008410000 */
[----:B------:R-:W-:-:S02]  /*8ac0*/  FMNMX.FTZ R187, R180, R187, !PT ;  /* 0x000000bbb4bb7209 */ /* 0x000fc40007810000 */
[C---:B------:R-:W-:Y:S02]  /*8ad0*/  ISETP.GT.AND P4, PT, R175.reuse, 0x29, PT ;  /* 0x00000029af00780c */ /* 0x040fe40003f84270 */
[----:B------:R-:W-:Y:S01]  /*8ae0*/  FSEL R174, R174, -INF , P3 ;  /* 0xff800000aeae7808 */ /* 0x000fe20001800000 */
[----:B------:R-:W0:Y:S01]  /*8af0*/  MUFU.TANH R163, R163 ;  /* 0x000000a300a37308 */ /* 0x000e220000002400 */
[----:B------:R-:W-:Y:S01]  /*8b00*/  FMNMX.FTZ R187, R154, R187, !PT ;  /* 0x000000bb9abb7209 */ /* 0x000fe20007810000 */
[----:B-----5:R-:W-:Y:S01]  /*8b10*/  FMUL.FTZ R159, R172, UR14 ;  /* 0x0000000eac9f7c20 */ /* 0x020fe20008410000 */
[C---:B------:R-:W-:Y:S02]  /*8b20*/  ISETP.GT.AND P3, PT, R175.reuse, 0x30, PT ;  /* 0x00000030af00780c */ /* 0x040fe40003f64270 */
[----:B------:R-:W-:Y:S02]  /*8b30*/  FSEL R170, R182, -INF , P4 ;  /* 0xff800000b6aa7808 */ /* 0x000fe40002000000 */
[----:B------:R-:W-:Y:S01]  /*8b40*/  FMNMX.FTZ R187, R174, R187, !PT ;  /* 0x000000bbaebb7209 */ /* 0x000fe20007810000 */
[----:B------:R-:W-:Y:S01]  /*8b50*/  MUFU.TANH R159, R159 ;  /* 0x0000009f009f7308 */ /* 0x000fe20000002400 */
[----:B------:R-:W-:-:S02]  /*8b60*/  ISETP.GT.AND P4, PT, R175, 0x31, PT ;  /* 0x00000031af00780c */ /* 0x000fc40003f84270 */
[----:B------:R-:W-:Y:S02]  /*8b70*/  FSEL R158, R191, -INF , P3 ;  /* 0xff800000bf9e7808 */ /* 0x000fe40001800000 */
[----:B------:R-:W-:Y:S02]  /*8b80*/  FMNMX.FTZ R187, R170, R187, !PT ;  /* 0x000000bbaabb7209 */ /* 0x000fe40007810000 */
[C---:B------:R-:W-:Y:S02]  /*8b90*/  ISETP.GT.AND P3, PT, R175.reuse, 0x38, PT ;  /* 0x00000038af00780c */ /* 0x040fe40003f64270 */
[----:B-1----:R-:W-:Y:S02]  /*8ba0*/  FSEL R178, R200, -INF , P4 ;  /* 0xff800000c8b27808 */ /* 0x002fe40002000000 */
[----:B------:R-:W-:Y:S02]  /*8bb0*/  FMNMX.FTZ R187, R158, R187, !PT ;  /* 0x000000bb9ebb7209 */ /* 0x000fe40007810000 */
[----:B------:R-:W-:-:S02]  /*8bc0*/  ISETP.GT.AND P4, PT, R175, 0x39, PT ;  /* 0x00000039af00780c */ /* 0x000fc40003f84270 */
[----:B--2---:R-:W-:Y:S02]  /*8bd0*/  FSEL R184, R184, -INF , P3 ;  /* 0xff800000b8b87808 */ /* 0x004fe40001800000 */
[----:B------:R-:W-:Y:S02]  /*8be0*/  FMNMX.FTZ R187, R178, R187, !PT ;  /* 0x000000bbb2bb7209 */ /* 0x000fe40007810000 */
[----:B------:R-:W-:Y:S02]  /*8bf0*/  ISETP.GT.AND P3, PT, R175, 0x40, PT ;  /* 0x00000040af00780c */ /* 0x000fe40003f64270 */
[----:B------:R-:W-:Y:S01]  /*8c00*/  FSEL R190, R167, -INF , P4 ;  /* 0xff800000a7be7808 */ /* 0x000fe20002000000 */
[----:B------:R-:W-:Y:S01]  /*8c10*/  FMUL.FTZ R167, R160, UR14 ;  /* 0x0000000ea0a77c20 */ /* 0x000fe20008410000 */
[----:B------:R-:W-:Y:S02]  /*8c20*/  FMNMX.FTZ R187, R184, R187, !PT ;  /* 0x000000bbb8bb7209 */ /* 0x000fe40007810000 */
[----:B------:R-:W-:-:S02]  /*8c30*/  ISETP.GT.AND P4, PT, R175, 0x41, PT ;  /* 0x00000041af00780c */ /* 0x000fc40003f84270 */
[----:B---3--:R-:W-:Y:S01]  /*8c40*/  FSEL R182, R185, -INF , P3 ;  /* 0xff800000b9b67808 */ /* 0x008fe20001800000 */
[----:B------:R-:W-:Y:S01]  /*8c50*/  MUFU.TANH R167, R167 ;  /* 0x000000a700a77308 */ /* 0x000fe20000002400 */
[----:B------:R-:W-:Y:S02]  /*8c60*/  FMNMX.FTZ R187, R190, R187, !PT ;  /* 0x000000bbbebb7209 */ /* 0x000fe40007810000 */
[C---:B------:R-:W-:Y:S02]  /*8c70*/  ISETP.GT.AND P3, PT, R175.reuse, 0x48, PT ;  /* 0x00000048af00780c */ /* 0x040fe40003f64270 */
[----:B------:R-:W-:Y:S02]  /*8c80*/  FSEL R188, R188, -INF , P4 ;  /* 0xff800000bcbc7808 */ /* 0x000fe40002000000 */
[----:B------:R-:W-:Y:S02]  /*8c90*/  FMNMX.FTZ R187, R182, R187, !PT ;  /* 0x000000bbb6bb7209 */ /* 0x000fe40007810000 */
[----:B------:R-:W-:-:S02]  /*8ca0*/  ISETP.GT.AND P4, PT, R175, 0x49, PT ;  /* 0x00000049af00780c */ /* 0x000fc40003f84270 */
[----:B0-----:R-:W-:Y:S01]  /*8cb0*/  FSEL R200, R163, -INF , P3 ;  /* 0xff800000a3c87808 */ /* 0x001fe20001800000 */
[----:B------:R-:W-:Y:S01]  /*8cc0*/  FMUL.FTZ R163, R173, UR14 ;  /* 0x0000000eada37c20 */ /* 0x000fe20008410000 */
[----:B------:R-:W-:Y:S02]  /*8cd0*/  FMNMX.FTZ R187, R188, R187, !PT ;  /* 0x000000bbbcbb7209 */ /* 0x000fe40007810000 */
[----:B------:R-:W-:Y:S02]  /*8ce0*/  FSEL R172, R189, -INF , P4 ;  /* 0xff800000bdac7808 */ /* 0x000fe40002000000 */
[----:B------:R-:W-:Y:S01]  /*8cf0*/  FMNMX.FTZ R187, R200, R187, !PT ;  /* 0x000000bbc8bb7209 */ /* 0x000fe20007810000 */
[----:B------:R-:W0:Y:S01]  /*8d00*/  MUFU.TANH R163, R163 ;  /* 0x000000a300a37308 */ /* 0x000e220000002400 */
[----:B------:R-:W-:Y:S02]  /*8d10*/  ISETP.GT.AND P3, PT, R171, RZ, PT ;  /* 0x000000ffab00720c */ /* 0x000fe40003f64270 */
[----:B------:R-:W-:-:S02]  /*8d20*/  FMNMX.FTZ R187, R172, R187, !PT ;  /* 0x000000bbacbb7209 */ /* 0x000fc40007810000 */
[C---:B------:R-:W-:Y:S02]  /*8d30*/  ISETP.GT.AND P4, PT, R171.reuse, 0x1, PT ;  /* 0x00000001ab00780c */ /* 0x040fe40003f84270 */
[----:B------:R-:W-:Y:S01]  /*8d40*/  FSEL R0, R0, -INF , P3 ;  /* 0xff80000000007808 */ /* 0x000fe20001800000 */
[----:B------:R-:W1:Y:S01]  /*8d50*/  SHFL.BFLY PT, R216, R187, 0x2, 0x1f ;  /* 0x0c401f00bbd87f89 */ /* 0x000e6200000e0000 */
[C---:B------:R-:W-:Y:S02]  /*8d60*/  ISETP.GT.AND P3, PT, R171.reuse, 0x8, PT ;  /* 0x00000008ab00780c */ /* 0x040fe40003f64270 */
[----:B------:R-:W-:Y:S02]  /*8d70*/  FSEL R2, R2, -INF , P4 ;  /* 0xff80000002027808 */ /* 0x000fe40002000000 */
[----:B------:R-:W-:Y:S02]  /*8d80*/  FMNMX.FTZ R153, R0, R212, !PT ;  /* 0x000000d400997209 */ /* 0x000fe40007810000 */
[----:B------:R-:W-:-:S02]  /*8d90*/  ISETP.GT.AND P4, PT, R171, 0x9, PT ;  /* 0x00000009ab00780c */ /* 0x000fc40003f84270 */
[----:B------:R-:W-:Y:S02]  /*8da0*/  FSEL R156, R6, -INF , P3 ;  /* 0xff800000069c7808 */ /* 0x000fe40001800000 */
[----:B------:R-:W-:Y:S02]  /*8db0*/  FMNMX.FTZ R153, R2, R153, !PT ;  /* 0x0000009902997209 */ /* 0x000fe40007810000 */
[----:B------:R-:W-:Y:S02]  /*8dc0*/  ISETP.GT.AND P3, PT, R171, 0x10, PT ;  /* 0x00000010ab00780c */ /* 0x000fe40003f64270 */
[----:B------:R-:W-:Y:S02]  /*8dd0*/  FSEL R160, R7, -INF , P4 ;  /* 0xff80000007a07808 */ /* 0x000fe40002000000 */
[----:B------:R-:W-:Y:S02]  /*8de0*/  FMNMX.FTZ R153, R156, R153, !PT ;  /* 0x000000999c997209 */ /* 0x000fe40007810000 */
[----:B------:R-:W-:-:S02]  /*8df0*/  ISETP.GT.AND P4, PT, R171, 0x11, PT ;  /* 0x00000011ab00780c */ /* 0x000fc40003f84270 */
[----:B------:R-:W-:Y:S02]  /*8e00*/  FSEL R176, R176, -INF , P3 ;  /* 0xff800000b0b07808 */ /* 0x000fe40001800000 */
[----:B------:R-:W-:Y:S02]  /*8e10*/  FMNMX.FTZ R153, R160, R153, !PT ;  /* 0x00000099a0997209 */ /* 0x000fe40007810000 */
[----:B-1----:R-:W-:Y:S02]  /*8e20*/  FMNMX.FTZ R216, R187, R216, !PT ;  /* 0x000000d8bbd87209 */ /* 0x002fe40007810000 */
[----:B------:R-:W-:Y:S02]  /*8e30*/  ISETP.GT.AND P3, PT, R171, 0x18, PT ;  /* 0x00000018ab00780c */ /* 0x000fe40003f64270 */
[----:B------:R-:W-:Y:S01]  /*8e40*/  FSEL R164, R177, -INF , P4 ;  /* 0xff800000b1a47808 */ /* 0x000fe20002000000 */
[----:B------:R-:W1:Y:S01]  /*8e50*/  SHFL.BFLY PT, R173, R216, 0x1, 0x1f ;  /* 0x0c201f00d8ad7f89 */ /* 0x000e6200000e0000 */
[----:B------:R-:W-:-:S02]  /*8e60*/  FMNMX.FTZ R153, R176, R153, !PT ;  /* 0x00000099b0997209 */ /* 0x000fc40007810000 */
[----:B------:R-:W-:Y:S02]  /*8e70*/  ISETP.GT.AND P4, PT, R171, 0x19, PT ;  /* 0x00000019ab00780c */ /* 0x000fe40003f84270 */
[----:B------:R-:W-:Y:S02]  /*8e80*/  FMNMX.FTZ R153, R164, R153, !PT ;  /* 0x00000099a4997209 */ /* 0x000fe40007810000 */
[----:B------:R-:W-:Y:S02]  /*8e90*/  R2UR UR14, R213 ;  /* 0x00000000d50e72ca */ /* 0x000fe400000e0000 */
[----:B------:R-:W-:-:S05]  /*8ea0*/  MOV R175, UR7 ;  /* 0x0000000700af7c02 */ /* 0x000fca0008000f00 */
[----:B------:R-:W-:-:S05]  /*8eb0*/  @!P1 VIADD R175, R175, 0x38860 ;  /* 0x00038860afaf9836 */ /* 0x000fca0000000000 */
[----:B------:R-:W-:Y:S02]  /*8ec0*/  @!P1 PRMT R175, RZ, 0x654, R175 ;  /* 0x00000654ffaf9816 */ /* 0x000fe400000000af */
[----:B-1----:R-:W-:Y:S02]  /*8ed0*/  FMNMX.FTZ R6, R216, R173, !PT ;  /* 0x000000add8067209 */ /* 0x002fe40007810000 */
[----:B0-----:R-:W-:Y:S02]  /*8ee0*/  FSEL R216, R163, -INF , P5 ;  /* 0xff800000a3d87808 */ /* 0x001fe40002800000 */
[----:B------:R-:W-:Y:S01]  /*8ef0*/  ISETP.GT.AND P5, PT, R171, 0x31, PT ;  /* 0x00000031ab00780c */ /* 0x000fe20003fa4270 */
[----:B----4-:R-:W-:-:S03]  /*8f00*/  FMUL.FTZ R152, R6, R3 ;  /* 0x0000000306987220 */ /* 0x010fc60000410000 */
[----:B------:R-:W-:Y:S02]  /*8f10*/  FSEL R222, R161, -INF , P5 ;  /* 0xff800000a1de7808 */ /* 0x000fe40002800000 */
[----:B------:R-:W-:-:S04]  /*8f20*/  ISETP.GT.AND P5, PT, R171, 0x39, PT ;  /* 0x00000039ab00780c */ /* 0x000fc80003fa4270 */
[----:B------:R-:W-:Y:S02]  /*8f30*/  FSEL R224, R224, -INF , P5 ;  /* 0xff800000e0e07808 */ /* 0x000fe40002800000 */
[----:B------:R-:W-:-:S04]  /*8f40*/  ISETP.GT.AND P5, PT, R171, 0x41, PT ;  /* 0x00000041ab00780c */ /* 0x000fc80003fa4270 */
[----:B------:R-:W-:Y:S02]  /*8f50*/  FSEL R226, R226, -INF , P5 ;  /* 0xff800000e2e27808 */ /* 0x000fe40002800000 */
[----:B------:R-:W-:-:S04]  /*8f60*/  ISETP.GT.AND P5, PT, R171, 0x49, PT ;  /* 0x00000049ab00780c */ /* 0x000fc80003fa4270 */
[----:B------:R-:W-:Y:S01]  /*8f70*/  FSEL R230, R157, -INF , P5 ;  /* 0xff8000009de67808 */ /* 0x000fe20002800000 */
[----:B------:R-:W-:Y:S02]  /*8f80*/  WARPGROUP.DEPBAR.LE gsb0, 0x0 ;  /* 0x00008000000079c5 */ /* 0x000fe40000010000 */
[----:B------:R-:W-:Y:S01]  /*8f90*/  WARPGROUP.ARRIVE ;  /* 0x00000000000079c5 */ /* 0x000fe20000000000 */
[----:B------:R-:W-:Y:S02]  /*8fa0*/  FSEL R196, R179, -INF , P3 ;  /* 0xff800000b3c47808 */ /* 0x000fe40001800000 */
[----:B------:R-:W-:Y:S02]  /*8fb0*/  FSEL R198, R181, -INF , P4 ;  /* 0xff800000b5c67808 */ /* 0x000fe40002000000 */
[----:B------:R-:W-:Y:S01]  /*8fc0*/  FMNMX.FTZ R153, R196, R153, !PT ;  /* 0x00000099c4997209 */ /* 0x000fe20007810000 */
[----:B------:R-:W-:Y:S01]  /*8fd0*/  HGMMA.64x256x16.F32.BF16 R24, R192, gdesc[UR8].tnspB, R24, gsb0 ;  /* 0x43e00008c0187df0 */ /* 0x000fe20008001818 */
[----:B------:R-:W-:-:S02]  /*8fe0*/  ISETP.GT.AND P3, PT, R171, 0x28, PT ;  /* 0x00000028ab00780c */ /* 0x000fc40003f64270 */
[----:B------:R-:W-:Y:S02]  /*8ff0*/  FMNMX.FTZ R153, R198, R153, !PT ;  /* 0x00000099c6997209 */ /* 0x000fe40007810000 */
[----:B------:R-:W-:Y:S02]  /*9000*/  FSETP.NEU.FTZ.AND P4, PT, R6, -INF , PT ;  /* 0xff8000000600780b */ /* 0x000fe40003f9d000 */
[----:B------:R-:W-:Y:S02]  /*9010*/  FMNMX.FTZ R7, R210, R153, !PT ;  /* 0x00000099d2077209 */ /* 0x000fe40007810000 */
[----:B------:R-:W-:Y:S02]  /*9020*/  FSEL R220, R159, -INF , P3 ;  /* 0xff8000009fdc7808 */ /* 0x000fe40001800000 */
[----:B------:R-:W-:Y:S02]  /*9030*/  FMNMX.FTZ R7, R218, R7, !PT ;  /* 0x00000007da077209 */ /* 0x000fe40007810000 */
[----:B------:R-:W-:-:S02]  /*9040*/  FSEL R153, R152, RZ, P4 ;  /* 0x000000ff98997208 */ /* 0x000fc40002000000 */
[----:B------:R-:W-:Y:S02]  /*9050*/  ISETP.GT.AND P3, PT, R171, 0x30, PT ;  /* 0x00000030ab00780c */ /* 0x000fe40003f64270 */
[----:B------:R-:W-:Y:S01]  /*9060*/  FMNMX.FTZ R7, R220, R7, !PT ;  /* 0x00000007dc077209 */ /* 0x000fe20007810000 */
[-CC-:B------:R-:W-:Y:S01]  /*9070*/  FFMA.FTZ R209, R208, R3.reuse, -R153.reuse ;  /* 0x00000003d0d17223 */ /* 0x180fe20000010899 */
[----:B------:R-:W-:Y:S01]  /*9080*/  FSEL R208, R167, -INF , P3 ;  /* 0xff800000a7d07808 */ /* 0x000fe20001800000 */
[--C-:B------:R-:W-:Y:S01]  /*9090*/  FFMA.FTZ R152, R206, R3, -R153.reuse ;  /* 0x00000003ce987223 */ /* 0x100fe20000010899 */
[----:B------:R-:W-:Y:S01]  /*90a0*/  FMNMX.FTZ R7, R216, R7, !PT ;  /* 0x00000007d8077209 */ /* 0x000fe20007810000 */
[-CC-:B------:R-:W-:Y:S01]  /*90b0*/  FFMA.FTZ R211, R204, R3.reuse, -R153.reuse ;  /* 0x00000003ccd37223 */ /* 0x180fe20000010899 */
[----:B------:R-:W-:Y:S01]  /*90c0*/  ISETP.GT.AND P3, PT, R171, 0x38, PT ;  /* 0x00000038ab00780c */ /* 0x000fe20003f64270 */
[--C-:B------:R-:W-:Y:S01]  /*90d0*/  FFMA.FTZ R205, R166, R3, -R153.reuse ;  /* 0x00000003a6cd7223 */ /* 0x100fe20000010899 */
[----:B------:R-:W-:Y:S01]  /*90e0*/  FMNMX.FTZ R7, R208, R7, !PT ;  /* 0x00000007d0077209 */ /* 0x000fe20007810000 */
[--C-:B------:R-:W-:Y:S01]  /*90f0*/  FFMA.FTZ R203, R174, R3, -R153.reuse ;  /* 0x00000003aecb7223 */ /* 0x100fe20000010899 */
[----:B------:R-:W-:Y:S01]  /*9100*/  FSEL R206, R169, -INF , P3 ;  /* 0xff800000a9ce7808 */ /* 0x000fe20001800000 */
[----:B------:R-:W-:Y:S01]  /*9110*/  MUFU.EX2 R209, R209 ;  /* 0x000000d100d17308 */ /* 0x000fe20000000800 */
        /* <DEDUP_REMOVED lines=18> */
[-CC-:B------:R-:W-:Y:S01]  /*9240*/  FFMA.FTZ R201, R180, R3.reuse, -R153.reuse ;  /* 0x00000003b4c97223 */ /* 0x180fe20000010899 */
[--C-:B------:R-:W-:Y:S01]  /*9250*/  FFMA.FTZ R154, R154, R3, -R153.reuse ;  /* 0x000000039a9a7223 */ /* 0x100fe20000010899 */
[----:B------:R-:W-:Y:S01]  /*9260*/  FMNMX.FTZ R7, R228, R7, !PT ;  /* 0x00000007e4077209 */ /* 0x000fe20007810000 */
[-CC-:B------:R-:W-:Y:S01]  /*9270*/  FFMA.FTZ R199, R184, R3.reuse, -R153.reuse ;  /* 0x00000003b8c77223 */ /* 0x180fe20000010899 */
[--C-:B------:R-:W-:Y:S01]  /*9280*/  FFMA.FTZ R168, R190, R3, -R153.reuse ;  /* 0x00000003bea87223 */ /* 0x100fe20000010899 */
[----:B------:R-:W-:Y:S01]  /*9290*/  MUFU.EX2 R202, R202 ;  /* 0x000000ca00ca7308 */ /* 0x000fe20000000800 */
[----:B------:R-:W-:Y:S01]  /*92a0*/  FMNMX.FTZ R7, R230, R7, !PT ;  /* 0x00000007e6077209 */ /* 0x000fe20007810000 */
[----:B------:R-:W-:-:S04]  /*92b0*/  FFMA.FTZ R172, R172, R3, -R153 ;  /* 0x00000003acac7223 */ /* 0x000fc80000010899 */
[----:B------:R-:W0:Y:S02]  /*92c0*/  SHFL.BFLY PT, R166, R7, 0x2, 0x1f ;  /* 0x0c401f0007a67f89 */ /* 0x000e2400000e0000 */
[----:B------:R-:W-:Y:S08]  /*92d0*/  MUFU.EX2 R205, R205 ;  /* 0x000000cd00cd7308 */ /* 0x000ff00000000800 */
[----:B------:R-:W-:Y:S08]  /*92e0*/  MUFU.EX2 R232, R232 ;  /* 0x000000e800e87308 */ /* 0x000ff00000000800 */
[----:B------:R-:W-:Y:S01]  /*92f0*/  MUFU.EX2 R207, R207 ;  /* 0x000000cf00cf7308 */ /* 0x000fe20000000800 */
[----:B0-----:R-:W-:Y:S01]  /*9300*/  FMNMX.FTZ R155, R7, R166, !PT ;  /* 0x000000a6079b7209 */ /* 0x001fe20007810000 */
[----:B------:R-:W-:-:S06]  /*9310*/  FFMA.FTZ R166, R170, R3, -R153 ;  /* 0x00000003aaa67223 */ /* 0x000fcc0000010899 */
[----:B------:R-:W-:Y:S01]  /*9320*/  MUFU.EX2 R162, R162 ;  /* 0x000000a200a27308 */ /* 0x000fe20000000800 */
[----:B------:R-:W0:Y:S07]  /*9330*/  SHFL.BFLY PT, R170, R155, 0x1, 0x1f ;  /* 0x0c201f009baa7f89 */ /* 0x000e2e00000e0000 */
[----:B------:R-:W-:Y:S08]  /*9340*/  MUFU.EX2 R201, R201 ;  /* 0x000000c900c97308 */ /* 0x000ff00000000800 */
[----:B------:R-:W-:Y:S08]  /*9350*/  MUFU.EX2 R154, R154 ;  /* 0x0000009a009a7308 */ /* 0x000ff00000000800 */
[----:B------:R-:W-:Y:S01]  /*9360*/  MUFU.EX2 R203, R203 ;  /* 0x000000cb00cb7308 */ /* 0x000fe20000000800 */
[----:B0-----:R-:W-:Y:S01]  /*9370*/  FMNMX.FTZ R7, R155, R170, !PT ;  /* 0x000000aa9b077209 */ /* 0x001fe20007810000 */
[-CC-:B------:R-:W-:Y:S01]  /*9380*/  FFMA.FTZ R155, R182, R3.reuse, -R153.reuse ;  /* 0x00000003b69b7223 */ /* 0x180fe20000010899 */
[----:B------:R-:W-:-:S02]  /*9390*/  FFMA.FTZ R170, R188, R3, -R153 ;  /* 0x00000003bcaa7223 */ /* 0x000fc40000010899 */
[C---:B------:R-:W-:Y:S01]  /*93a0*/  FSETP.NEU.FTZ.AND P3, PT, R7.reuse, -INF , PT ;  /* 0xff8000000700780b */ /* 0x040fe20003f7d000 */
[CC--:B------:R-:W-:Y:S02]  /*93b0*/  FMUL.FTZ R159, R7.reuse, R3.reuse ;  /* 0x00000003079f7220 */ /* 0x0c0fe40000410000 */
[----:B------:R-:W-:Y:S01]  /*93c0*/  MUFU.EX2 R166, R166 ;  /* 0x000000a600a67308 */ /* 0x000fe20000000800 */
[----:B------:R-:W-:Y:S02]  /*93d0*/  FSEL R171, R7, RZ, P3 ;  /* 0x000000ff07ab7208 */ /* 0x000fe40001800000 */
[----:B------:R-:W-:Y:S02]  /*93e0*/  FSEL R159, R159, RZ, P3 ;  /* 0x000000ff9f9f7208 */ /* 0x000fe40001800000 */
[C---:B------:R-:W-:Y:S01]  /*93f0*/  ISETP.GT.AND P3, PT, R23.reuse, R214, PT ;  /* 0x000000d61700720c */ /* 0x040fe20003f64270 */
[----:B------:R-:W-:Y:S02]  /*9400*/  VIADD R23, R23, 0xffffffff ;  /* 0xffffffff17177836 */ /* 0x000fe40000000000 */
[----:B------:R-:W-:Y:S01]  /*9410*/  MUFU.EX2 R197, R197 ;  /* 0x000000c500c57308 */ /* 0x000fe20000000800 */
[-CC-:B------:R-:W-:Y:S01]  /*9420*/  FFMA.FTZ R161, R0, R3.reuse, -R159.reuse ;  /* 0x0000000300a17223 */ /* 0x180fe2000001089f */
[----:B------:R-:W-:Y:S01]  /*9430*/  FSEL R0, R6, RZ, P4 ;  /* 0x000000ff06007208 */ /* 0x000fe20002000000 */
[-CC-:B------:R-:W-:Y:S01]  /*9440*/  FFMA.FTZ R174, R2, R3.reuse, -R159.reuse ;  /* 0x0000000302ae7223 */ /* 0x180fe2000001089f */
[-CC-:B------:R-:W-:Y:S01]  /*9450*/  FFMA.FTZ R156, R156, R3.reuse, -R159.reuse ;  /* 0x000000039c9c7223 */ /* 0x180fe2000001089f */
[-CC-:B------:R-:W-:Y:S01]  /*9460*/  FFMA.FTZ R163, R160, R3.reuse, -R159.reuse ;  /* 0x00000003a0a37223 */ /* 0x180fe2000001089f */
[-C--:B------:R-:W-:Y:S01]  /*9470*/  FFMA.FTZ R160, R176, R3.reuse, -R159 ;  /* 0x00000003b0a07223 */ /* 0x080fe2000001089f */
[----:B------:R-:W-:Y:S01]  /*9480*/  FADD.FTZ R0, -R0, R21 ;  /* 0x0000001500007221 */ /* 0x000fe20000010100 */
[----:B------:R-:W-:Y:S01]  /*9490*/  MUFU.EX2 R161, R161 ;  /* 0x000000a100a17308 */ /* 0x000fe20000000800 */
[-CC-:B------:R-:W-:Y:S01]  /*94a0*/  FFMA.FTZ R165, R164, R3.reuse, -R159.reuse ;  /* 0x00000003a4a57223 */ /* 0x180fe2000001089f */
[-C--:B------:R-:W-:Y:S01]  /*94b0*/  FFMA.FTZ R164, R196, R3.reuse, -R159 ;  /* 0x00000003c4a47223 */ /* 0x080fe2000001089f */
[----:B------:R-:W-:Y:S01]  /*94c0*/  FMUL.FTZ R2, R0, R3 ;  /* 0x0000000300027220 */ /* 0x000fe20000410000 */
[----:B------:R-:W-:Y:S01]  /*94d0*/  FADD.FTZ R0, -R171, R212 ;  /* 0x000000d4ab007221 */ /* 0x000fe20000010100 */
[----:B------:R-:W-:-:S02]  /*94e0*/  IMAD.U32 R171, RZ, RZ, UR14 ;  /* 0x0000000effab7e24 */ /* 0x000fc4000f8e00ff */
[-CC-:B------:R-:W-:Y:S01]  /*94f0*/  FFMA.FTZ R167, R198, R3.reuse, -R159.reuse ;  /* 0x00000003c6a77223 */ /* 0x180fe2000001089f */
[-CC-:B------:R-:W-:Y:S01]  /*9500*/  FFMA.FTZ R200, R210, R3.reuse, -R159.reuse ;  /* 0x00000003d2c87223 */ /* 0x180fe2000001089f */
[-C--:B------:R-:W-:Y:S01]  /*9510*/  FMUL.FTZ R0, R0, R3.reuse ;  /* 0x0000000300007220 */ /* 0x080fe20000410000 */
[----:B------:R-:W0:Y:S01]  /*9520*/  MUFU.EX2 R2, R2 ;  /* 0x0000000200027308 */ /* 0x000e220000000800 */
[----:B------:R-:W-:Y:S02]  /*9530*/  @!P1 VIADD R171, R171, 0x38840 ;  /* 0x00038840abab9836 */ /* 0x000fe40000000000 */
[-CC-:B------:R-:W-:Y:S01]  /*9540*/  FFMA.FTZ R169, R218, R3.reuse, -R159.reuse ;  /* 0x00000003daa97223 */ /* 0x180fe2000001089f */
[-CC-:B------:R-:W-:Y:S01]  /*9550*/  FFMA.FTZ R21, R220, R3.reuse, -R159.reuse ;  /* 0x00000003dc157223 */ /* 0x180fe2000001089f */
[-CC-:B------:R-:W-:Y:S01]  /*9560*/  FFMA.FTZ R176, R216, R3.reuse, -R159.reuse ;  /* 0x00000003d8b07223 */ /* 0x180fe2000001089f */
[-C--:B------:R-:W-:Y:S01]  /*9570*/  FFMA.FTZ R196, R208, R3.reuse, -R159 ;  /* 0x00000003d0c47223 */ /* 0x080fe2000001089f */
[----:B------:R-:W-:Y:S01]  /*9580*/  @!P1 PRMT R171, RZ, 0x654, R171 ;  /* 0x00000654ffab9816 */ /* 0x000fe200000000ab */
[-CC-:B------:R-:W-:Y:S01]  /*9590*/  FFMA.FTZ R222, R222, R3.reuse, -R159.reuse ;  /* 0x00000003dede7223 */ /* 0x180fe2000001089f */
[----:B------:R-:W-:Y:S01]  /*95a0*/  MUFU.EX2 R0, R0 ;  /* 0x0000000000007308 */ /* 0x000fe20000000800 */
[-CC-:B------:R-:W-:Y:S01]  /*95b0*/  FFMA.FTZ R198, R206, R3.reuse, -R159.reuse ;  /* 0x00000003cec67223 */ /* 0x180fe2000001089f */
[-CC-:B------:R-:W-:Y:S01]  /*95c0*/  FFMA.FTZ R153, R224, R3.reuse, -R159.reuse ;  /* 0x00000003e0997223 */ /* 0x180fe2000001089f */
[-CC-:B------:R-:W-:Y:S01]  /*95d0*/  FFMA.FTZ R204, R204, R3.reuse, -R159.reuse ;  /* 0x00000003cccc7223 */ /* 0x180fe2000001089f */
[-CC-:B------:R-:W-:Y:S01]  /*95e0*/  FFMA.FTZ R226, R226, R3.reuse, -R159.reuse ;  /* 0x00000003e2e27223 */ /* 0x180fe2000001089f */
[-CC-:B------:R-:W-:Y:S01]  /*95f0*/  FFMA.FTZ R228, R228, R3.reuse, -R159.reuse ;  /* 0x00000003e4e47223 */ /* 0x180fe2000001089f */
[----:B------:R-:W-:Y:S01]  /*9600*/  FFMA.FTZ R159, R230, R3, -R159 ;  /* 0x00000003e69f7223 */ /* 0x000fe2000001089f */
[----:B------:R-:W-:Y:S01]  /*9610*/  MOV R212, R7 ;  /* 0x0000000700d47202 */ /* 0x000fe20000000f00 */
[----:B------:R-:W1:Y:S01]  /*9620*/  MUFU.EX2 R174, R174 ;  /* 0x000000ae00ae7308 */ /* 0x000e620000000800 */
[----:B0-----:R-:W-:Y:S01]  /*9630*/  FFMA.FTZ R173, R2, R9, R209 ;  /* 0x0000000902ad7223 */ /* 0x001fe200000100d1 */
[----:B------:R-:W-:Y:S01]  /*9640*/  F2FP.BF16.F32.PACK_AB R209, R152, R209 ;  /* 0x000000d198d1723e */ /* 0x000fe200000010ff */
[----:B------:R-:W-:-:S05]  /*9650*/  IMAD.U32 R218, RZ, RZ, UR61 ;  /* 0x0000003dffda7e24 */ /* 0x000fca000f8e00ff */
[----:B------:R-:W-:Y:S08]  /*9660*/  MUFU.EX2 R156, R156 ;  /* 0x0000009c009c7308 */ /* 0x000ff00000000800 */
[----:B------:R-:W0:Y:S01]  /*9670*/  MUFU.EX2 R163, R163 ;  /* 0x000000a300a37308 */ /* 0x000e220000000800 */
[----:B-1----:R-:W-:-:S07]  /*9680*/  F2FP.BF16.F32.PACK_AB R208, R174, R161 ;  /* 0x000000a1aed0723e */ /* 0x002fce00000010ff */
[----:B------:R-:W-:Y:S08]  /*9690*/  MUFU.EX2 R160, R160 ;  /* 0x000000a000a07308 */ /* 0x000ff00000000800 */
[----:B------:R-:W-:Y:S01]  /*96a0*/  MUFU.EX2 R165, R165 ;  /* 0x000000a500a57308 */ /* 0x000fe20000000800 */
[----:B0-----:R-:W-:-:S07]  /*96b0*/  F2FP.BF16.F32.PACK_AB R210, R163, R156 ;  /* 0x0000009ca3d2723e */ /* 0x001fce00000010ff */
[----:B------:R-:W-:Y:S08]  /*96c0*/  MUFU.EX2 R164, R164 ;  /* 0x000000a400a47308 */ /* 0x000ff00000000800 */
[----:B------:R-:W0:Y:S08]  /*96d0*/  MUFU.EX2 R167, R167 ;  /* 0x000000a700a77308 */ /* 0x000e300000000800 */
[----:B------:R-:W-:Y:S08]  /*96e0*/  MUFU.EX2 R200, R200 ;  /* 0x000000c800c87308 */ /* 0x000ff00000000800 */
[----:B------:R-:W-:Y:S01]  /*96f0*/  MUFU.EX2 R169, R169 ;  /* 0x000000a900a97308 */ /* 0x000fe20000000800 */
[----:B0-----:R-:W-:-:S07]  /*9700*/  F2FP.BF16.F32.PACK_AB R206, R167, R164 ;  /* 0x000000a4a7ce723e */ /* 0x001fce00000010ff */
[----:B------:R-:W-:Y:S08]  /*9710*/  MUFU.EX2 R21, R21 ;  /* 0x0000001500157308 */ /* 0x000ff00000000800 */
[----:B------:R-:W0:Y:S08]  /*9720*/  MUFU.EX2 R176, R176 ;  /* 0x000000b000b07308 */ /* 0x000e300000000800 */
[----:B------:R-:W1:Y:S08]  /*9730*/  MUFU.EX2 R196, R196 ;  /* 0x000000c400c47308 */ /* 0x000e700000000800 */
[----:B------:R-:W-:Y:S08]  /*9740*/  MUFU.EX2 R158, R158 ;  /* 0x0000009e009e7308 */ /* 0x000ff00000000800 */
[----:B------:R-:W2:Y:S01]  /*9750*/  MUFU.EX2 R9, R222 ;  /* 0x000000de00097308 */ /* 0x000ea20000000800 */
[----:B------:R-:W-:-:S02]  /*9760*/  WARPGROUP.DEPBAR.LE gsb0, 0x0 ;  /* 0x00008000000079c5 */ /* 0x000fc40000010000 */
[----:B------:R3:W-:Y:S05]  /*9770*/  @!P1 SYNCS.ARRIVE.TRANS64.RED.A1T0 RZ, [R171+URZ], RZ ;  /* 0x000000ffabff99a7 */ /* 0x0007ea000810043f */
[----:B------:R-:W-:Y:S01]  /*9780*/  MUFU.EX2 R199, R199 ;  /* 0x000000c700c77308 */ /* 0x000fe20000000800 */
[----:B---3--:R-:W-:Y:S01]  /*9790*/  FFMA.FTZ R171, R0, R14, R161 ;  /* 0x0000000e00ab7223 */ /* 0x008fe200000100a1 */
[----:B------:R-:W-:-:S06]  /*97a0*/  FADD.FTZ R14, R152, R173 ;  /* 0x000000ad980e7221 */ /* 0x000fcc0000010000 */
[----:B------:R-:W3:Y:S01]  /*97b0*/  MUFU.EX2 R198, R198 ;  /* 0x000000c600c67308 */ /* 0x000ee20000000800 */
[----:B------:R4:W-:Y:S01]  /*97c0*/  @!P1 SYNCS.ARRIVE.TRANS64.RED.A1T0 RZ, [R175+URZ], RZ ;  /* 0x000000ffafff99a7 */ /* 0x0009e2000810043f */
[----:B------:R-:W-:-:S04]  /*97d0*/  FADD.FTZ R171, R174, R171 ;  /* 0x000000abaeab7221 */ /* 0x000fc80000010000 */
[----:B------:R-:W-:Y:S01]  /*97e0*/  FADD.FTZ R178, R156, R171 ;  /* 0x000000ab9cb27221 */ /* 0x000fe20000010000 */
[----:B------:R-:W-:Y:S01]  /*97f0*/  FADD.FTZ R171, R211, R14 ;  /* 0x0000000ed3ab7221 */ /* 0x000fe20000010000 */
[----:B------:R-:W-:Y:S01]  /*9800*/  MUFU.EX2 R168, R168 ;  /* 0x000000a800a87308 */ /* 0x000fe20000000800 */
[C---:B------:R-:W-:Y:S01]  /*9810*/  F2FP.BF16.F32.PACK_AB R211, R202.reuse, R211 ;  /* 0x000000d3cad3723e */ /* 0x040fe200000010ff */
[----:B------:R-:W-:Y:S01]  /*9820*/  FADD.FTZ R173, R163, R178 ;  /* 0x000000b2a3ad7221 */ /* 0x000fe20000010000 */
[----:B------:R-:W-:Y:S01]  /*9830*/  FADD.FTZ R14, R202, R171 ;  /* 0x000000abca0e7221 */ /* 0x000fe20000010000 */
[----:B0-----:R-:W-:Y:S02]  /*9840*/  F2FP.BF16.F32.PACK_AB R202, R176, R21 ;  /* 0x00000015b0ca723e */ /* 0x001fe400000010ff */
[----:B------:R-:W-:Y:S01]  /*9850*/  FADD.FTZ R178, R160, R173 ;  /* 0x000000ada0b27221 */ /* 0x000fe20000010000 */
[----:B------:R-:W-:Y:S01]  /*9860*/  FADD.FTZ R171, R205, R14 ;  /* 0x0000000ecdab7221 */ /* 0x000fe20000010000 */
[----:B------:R-:W0:Y:S01]  /*9870*/  MUFU.EX2 R153, R153 ;  /* 0x0000009900997308 */ /* 0x000e220000000800 */
[C---:B------:R-:W-:Y:S01]  /*9880*/  F2FP.BF16.F32.PACK_AB R205, R232.reuse, R205 ;  /* 0x000000cde8cd723e */ /* 0x040fe200000010ff */
[----:B------:R-:W-:Y:S01]  /*9890*/  FADD.FTZ R173, R165, R178 ;  /* 0x000000b2a5ad7221 */ /* 0x000fe20000010000 */
[----:B------:R-:W-:-:S03]  /*98a0*/  FADD.FTZ R14, R232, R171 ;  /* 0x000000abe80e7221 */ /* 0x000fc60000010000 */
[----:B------:R-:W-:Y:S01]  /*98b0*/  FADD.FTZ R178, R164, R173 ;  /* 0x000000ada4b27221 */ /* 0x000fe20000010000 */
[----:B------:R-:W-:Y:S01]  /*98c0*/  FADD.FTZ R171, R207, R14 ;  /* 0x0000000ecfab7221 */ /* 0x000fe20000010000 */
[----:B------:R-:W-:Y:S01]  /*98d0*/  MUFU.EX2 R155, R155 ;  /* 0x0000009b009b7308 */ /* 0x000fe20000000800 */
[C---:B------:R-:W-:Y:S01]  /*98e0*/  F2FP.BF16.F32.PACK_AB R207, R162.reuse, R207 ;  /* 0x000000cfa2cf723e */ /* 0x040fe200000010ff */
[----:B------:R-:W-:Y:S01]  /*98f0*/  FADD.FTZ R173, R167, R178 ;  /* 0x000000b2a7ad7221 */ /* 0x000fe20000010000 */
[----:B------:R-:W-:-:S03]  /*9900*/  FADD.FTZ R14, R162, R171 ;  /* 0x000000aba20e7221 */ /* 0x000fc60000010000 */
[----:B------:R-:W-:Y:S01]  /*9910*/  FADD.FTZ R178, R200, R173 ;  /* 0x000000adc8b27221 */ /* 0x000fe20000010000 */
[----:B------:R-:W-:Y:S01]  /*9920*/  FADD.FTZ R171, R201, R14 ;  /* 0x0000000ec9ab7221 */ /* 0x000fe20000010000 */
[----:B----4-:R4:W5:Y:S01]  /*9930*/  MUFU.EX2 R175, R204 ;  /* 0x000000cc00af7308 */ /* 0x0109620000000800 */
[C---:B------:R-:W-:Y:S01]  /*9940*/  F2FP.BF16.F32.PACK_AB R200, R169.reuse, R200 ;  /* 0x000000c8a9c8723e */ /* 0x040fe200000010ff */
[----:B------:R-:W-:Y:S01]  /*9950*/  FADD.FTZ R178, R169, R178 ;  /* 0x000000b2a9b27221 */ /* 0x000fe20000010000 */
[C---:B------:R-:W-:Y:S01]  /*9960*/  FADD.FTZ R14, R154.reuse, R171 ;  /* 0x000000ab9a0e7221 */ /* 0x040fe20000010000 */
[----:B------:R-:W-:Y:S02]  /*9970*/  F2FP.BF16.F32.PACK_AB R201, R154, R201 ;  /* 0x000000c99ac9723e */ /* 0x000fe400000010ff */
[----:B------:R-:W-:Y:S01]  /*9980*/  FADD.FTZ R171, R21, R178 ;  /* 0x000000b215ab7221 */ /* 0x000fe20000010000 */
[----:B------:R-:W-:Y:S01]  /*9990*/  FADD.FTZ R161, R203, R14 ;  /* 0x0000000ecba17221 */ /* 0x000fe20000010000 */
[----:B------:R-:W5:Y:S01]  /*99a0*/  MUFU.EX2 R170, R170 ;  /* 0x000000aa00aa7308 */ /* 0x000f620000000800 */
[----:B----4-:R-:W-:Y:S01]  /*99b0*/  F2FP.BF16.F32.PACK_AB R204, R165, R160 ;  /* 0x000000a0a5cc723e */ /* 0x010fe200000010ff */
[----:B------:R-:W-:Y:S01]  /*99c0*/  FADD.FTZ R171, R176, R171 ;  /* 0x000000abb0ab7221 */ /* 0x000fe20000010000 */
[C---:B------:R-:W-:Y:S01]  /*99d0*/  FADD.FTZ R14, R166.reuse, R161 ;  /* 0x000000a1a60e7221 */ /* 0x040fe20000010000 */
[----:B------:R-:W-:-:S02]  /*99e0*/  F2FP.BF16.F32.PACK_AB R203, R166, R203 ;  /* 0x000000cba6cb723e */ /* 0x000fc400000010ff */
[----:B-1----:R-:W-:Y:S01]  /*99f0*/  FADD.FTZ R152, R196, R171 ;  /* 0x000000abc4987221 */ /* 0x002fe20000010000 */
[----:B------:R-:W-:Y:S01]  /*9a00*/  FADD.FTZ R161, R197, R14 ;  /* 0x0000000ec5a17221 */ /* 0x000fe20000010000 */
[----:B------:R-:W1:Y:S01]  /*9a10*/  MUFU.EX2 R192, R226 ;  /* 0x000000e200c07308 */ /* 0x000e620000000800 */
[C---:B--2---:R-:W-:Y:S01]  /*9a20*/  F2FP.BF16.F32.PACK_AB R196, R9.reuse, R196 ;  /* 0x000000c409c4723e */ /* 0x044fe200000010ff */
[----:B------:R-:W-:Y:S01]  /*9a30*/  FADD.FTZ R163, R9, R152 ;  /* 0x0000009809a37221 */ /* 0x000fe20000010000 */
[C---:B------:R-:W-:Y:S01]  /*9a40*/  FADD.FTZ R14, R158.reuse, R161 ;  /* 0x000000a19e0e7221 */ /* 0x040fe20000010000 */
[----:B------:R-:W-:Y:S02]  /*9a50*/  F2FP.BF16.F32.PACK_AB R197, R158, R197 ;  /* 0x000000c59ec5723e */ /* 0x000fe400000010ff */
[----:B---3--:R-:W-:Y:S01]  /*9a60*/  FADD.FTZ R152, R198, R163 ;  /* 0x000000a3c6987221 */ /* 0x008fe20000010000 */
[----:B------:R-:W-:Y:S01]  /*9a70*/  FADD.FTZ R21, R199, R14 ;  /* 0x0000000ec7157221 */ /* 0x000fe20000010000 */
[----:B------:R-:W2:Y:S01]  /*9a80*/  MUFU.EX2 R157, R157 ;  /* 0x0000009d009d7308 */ /* 0x000ea20000000800 */
[C---:B0-----:R-:W-:Y:S01]  /*9a90*/  F2FP.BF16.F32.PACK_AB R198, R153.reuse, R198 ;  /* 0x000000c699c6723e */ /* 0x041fe200000010ff */
[----:B------:R-:W-:Y:S01]  /*9aa0*/  FADD.FTZ R152, R153, R152 ;  /* 0x0000009899987221 */ /* 0x000fe20000010000 */
[C---:B------:R-:W-:Y:S01]  /*9ab0*/  FADD.FTZ R14, R168.reuse, R21 ;  /* 0x00000015a80e7221 */ /* 0x040fe20000010000 */
[----:B------:R-:W-:Y:S01]  /*9ac0*/  F2FP.BF16.F32.PACK_AB R199, R168, R199 ;  /* 0x000000c7a8c7723e */ /* 0x000fe200000010ff */
[----:B------:R-:W-:-:S02]  /*9ad0*/  IMAD.MOV.U32 R21, RZ, RZ, R6 ;  /* 0x000000ffff157224 */ /* 0x000fc400078e0006 */
[----:B-----5:R-:W-:Y:S01]  /*9ae0*/  FADD.FTZ R152, R175, R152 ;  /* 0x00000098af987221 */ /* 0x020fe20000010000 */
[----:B------:R-:W-:Y:S01]  /*9af0*/  FADD.FTZ R9, R155, R14 ;  /* 0x0000000e9b097221 */ /* 0x000fe20000010000 */
[----:B------:R-:W0:Y:S01]  /*9b00*/  MUFU.EX2 R165, R228 ;  /* 0x000000e400a57308 */ /* 0x000e220000000800 */
[----:B------:R-:W-:Y:S01]  /*9b10*/  F2FP.BF16.F32.PACK_AB R193, R170, R155 ;  /* 0x0000009baac1723e */ /* 0x000fe200000010ff */
[----:B-1----:R-:W-:Y:S01]  /*9b20*/  FADD.FTZ R152, R192, R152 ;  /* 0x00000098c0987221 */ /* 0x002fe20000010000 */
[----:B------:R-:W-:Y:S01]  /*9b30*/  FADD.FTZ R14, R170, R9 ;  /* 0x00000009aa0e7221 */ /* 0x000fe20000010000 */
[----:B------:R-:W-:-:S04]  /*9b40*/  F2FP.BF16.F32.PACK_AB R192, R192, R175 ;  /* 0x000000afc0c0723e */ /* 0x000fc800000010ff */
[----:B------:R-:W1:Y:S01]  /*9b50*/  MUFU.EX2 R159, R159 ;  /* 0x0000009f009f7308 */ /* 0x000e620000000800 */
[----:B--2---:R-:W-:-:S07]  /*9b60*/  FADD.FTZ R9, R157, R14 ;  /* 0x0000000e9d097221 */ /* 0x004fce0000010000 */
[----:B------:R-:W2:Y:S01]  /*9b70*/  MUFU.EX2 R172, R172 ;  /* 0x000000ac00ac7308 */ /* 0x000ea20000000800 */
[----:B0-----:R-:W-:-:S04]  /*9b80*/  FADD.FTZ R152, R165, R152 ;  /* 0x00000098a5987221 */ /* 0x001fc80000010000 */
[C---:B-1----:R-:W-:Y:S01]  /*9b90*/  FADD.FTZ R14, R159.reuse, R152 ;  /* 0x000000989f0e7221 */ /* 0x042fe20000010000 */
[----:B------:R-:W-:Y:S01]  /*9ba0*/  F2FP.BF16.F32.PACK_AB R194, R159, R165 ;  /* 0x000000a59fc2723e */ /* 0x000fe200000010ff */
[C---:B--2---:R-:W-:Y:S01]  /*9bb0*/  FADD.FTZ R9, R172.reuse, R9 ;  /* 0x00000009ac097221 */ /* 0x044fe20000010000 */
[----:B------:R-:W-:Y:S01]  /*9bc0*/  F2FP.BF16.F32.PACK_AB R195, R172, R157 ;  /* 0x0000009dacc3723e */ /* 0x000fe200000010ff */
[----:B------:R-:W-:Y:S06]  /*9bd0*/  @P3 BRA `(.L_x_2181) ;  /* 0xffffffb800b43947 */ /* 0x000fec000383ffff */
.L_x_2172:
[----:B------:R-:W-:-:S13]  /*9be0*/  ISETP.GE.AND P2, PT, R23, R18, PT ;  /* 0x000000121700720c */ /* 0x000fda0003f46270 */
[----:B------:R-:W-:Y:S05]  /*9bf0*/  @!P2 BRA `(.L_x_2182) ;  /* 0x0000003c00cca947 */ /* 0x000fea0003800000 */
[----:B------:R-:W-:Y:S01]  /*9c00*/  IMAD.MOV.U32 R17, RZ, RZ, R6 ;  /* 0x000000ffff117224 */ /* 0x000fe200078e0006 */
[----:B------:R-:W-:Y:S01]  /*9c10*/  UMOV UR60, UR61 ;  /* 0x0000003d003c7c82 */ /* 0x000fe20008000000 */
[----:B------:R-:W-:Y:S01]  /*9c20*/  IMAD.MOV.U32 R20, RZ, RZ, R7 ;  /* 0x000000ffff147224 */ /* 0x000fe200078e0007 */
[----:B------:R-:W-:Y:S01]  /*9c30*/  ULDC UR7, c[0x0][0x9d8] ;  /* 0x0002760000077ab9 */ /* 0x000fe20000000800 */
[----:B------:R-:W-:-:S07]  /*9c40*/  IMAD.MOV.U32 R19, RZ, RZ, R8 ;  /* 0x000000ffff137224 */ /* 0x000fce00078e0008 */
.L_x_2191:
[----:B------:R-:W-:-:S04]  /*9c50*/  UIADD3 UR61, UR60, 0x1, URZ ;  /* 0x000000013c3d7890 */ /* 0x000fc8000fffe03f */
[----:B------:R-:W-:-:S04]  /*9c60*/  UISETP.NE.AND UP0, UPT, UR61, 0x2, UPT ;  /* 0x000000023d00788c */ /* 0x000fc8000bf05270 */
[----:B------:R-:W-:Y:S02]  /*9c70*/  USEL UR6, URZ, 0x1, UP0 ;  /* 0x000000013f067887 */ /* 0x000fe40008000000 */
[----:B------:R-:W-:-:S04]  /*9c80*/  USEL UR61, UR61, URZ, UP0 ;  /* 0x0000003f3d3d7287 */ /* 0x000fc80008000000 */
[----:B------:R-:W-:Y:S01]  /*9c90*/  LOP3.LUT R8, R19, UR6, RZ, 0x3c, !PT ;  /* 0x0000000613087c12 */ /* 0x000fe2000f8e3cff */
[----:B------:R-:W-:Y:S07]  /*9ca0*/  @!P0 BRA `(.L_x_2183) ;  /* 0x0000000000048947 */ /* 0x000fee0003800000 */
[----:B------:R-:W-:Y:S01]  /*9cb0*/  BPT.TRAP 0x1 ;  /* 0x000000040000795c */ /* 0x000fe20000300000 */
.L_x_2183:
[----:B------:R-:W-:Y:S02]  /*9cc0*/  R2UR UR6, R16 ;  /* 0x00000000100672ca */ /* 0x000fe400000e0000 */
[----:B------:R-:W-:-:S11]  /*9cd0*/  SHF.L.U32 R3, R8, 0x1f, RZ ;  /* 0x0000001f08037819 */ /* 0x000fd600000006ff */
[----:B------:R-:W-:-:S06]  /*9ce0*/  ULEA UR6, UR61, UR6, 0x3 ;  /* 0x000000063d067291 */ /* 0x000fcc000f8e183f */
[----:B------:R-:W-:-:S03]  /*9cf0*/  MOV R212, UR6 ;  /* 0x0000000600d47c02 */ /* 0x000fc60008000f00 */
[----:B------:R0:W1:Y:S01]  /*9d00*/  SYNCS.PHASECHK.TRANS64.TRYWAIT P2, [UR6+0x38830], R3 ;  /* 0x03883003ff0075a7 */ /* 0x0000620008040146 */
[----:B------:R-:W-:Y:S05]  /*9d10*/  @!P0 BRA `(.L_x_2184) ;  /* 0x0000000000048947 */ /* 0x000fea0003800000 */
[----:B------:R-:W-:Y:S01]  /*9d20*/  BPT.TRAP 0x1 ;  /* 0x000000040000795c */ /* 0x000fe20000300000 */
.L_x_2184:
[----:B-1----:R-:W-:Y:S05]  /*9d30*/  @P2 BRA `(.L_x_2185) ;  /* 0x00000000000c2947 */ /* 0x002fea0003800000 */
[----:B------:R-:W-:-:S13]  /*9d40*/  R2UR UR6, R212 ;  /* 0x00000000d40672ca */ /* 0x000fda00000e0000 */
[----:B------:R-:W1:Y:S02]  /*9d50*/  SYNCS.PHASECHK.TRANS64.TRYWAIT P2, [UR6+0x38830], R3 ;  /* 0x03883003ff0075a7 */ /* 0x000e640008040146 */
[----:B-1----:R-:W-:Y:S05]  /*9d60*/  @!P2 BRA `(.L_x_2186) ;  /* 0x000000c00078a947 */ /* 0x002fea0003800000 */
.L_x_2185:
        /* <DEDUP_REMOVED lines=35> */
[----:B------:R-:W-:Y:S01]  /*9fa0*/  R2UR UR14, R12 ;  /* 0x000000000c0e72ca */ /* 0x000fe200000e0000 */
[----:B------:R-:W-:Y:S01]  /*9fb0*/  UMOV UR54, UR10 ;  /* 0x0000000a00367c82 */ /* 0x000fe20008000000 */
[----:B------:R-:W-:Y:S01]  /*9fc0*/  R2UR UR15, R13 ;  /* 0x000000000d0f72ca */ /* 0x000fe200000e0000 */
        /* <DEDUP_REMOVED lines=158> */
[----:B------:R-:W-:Y:S01]  /*a9b0*/  R2UR UR53, R152 ;  /* 0x00000000983572ca */ /* 0x000fe200000e0000 */
[----:B------:R-:W-:Y:S01]  /*a9c0*/  UIADD3 UR54, UR6, 0x784, URZ ;  /* 0x0000078406367890 */ /* 0x000fe2000fffe03f */
[----:B------:R-:W-:Y:S01]  /*a9d0*/  R2UR UR52, R153 ;  /* 0x00000000993472ca */ /* 0x000fe200000e0000 */
[----:B------:R-:W-:Y:S01]  /*a9e0*/  UMOV UR55, 0x40000040 ;  /* 0x4000004000377882 */ /* 0x000fe20000000000 */
        /* <DEDUP_REMOVED lines=141> */
[----:B------:R-:W-:Y:S02]  /*b2c0*/  R2UR UR14, R10 ;  /* 0x000000000a0e72ca */ /* 0x000fe400000e0000 */
[----:B------:R-:W-:-:S11]  /*b2d0*/  R2UR UR15, R11 ;  /* 0x000000000b0f72ca */ /* 0x000fd600000e0000 */
[----:B------:R-:W-:Y:S02]  /*b2e0*/  UMOV UR56, UR14 ;  /* 0x0000000e00387c82 */ /* 0x000fe40008000000 */
[----:B------:R-:W-:Y:S01]  /*b2f0*/  UMOV UR57, UR15 ;  /* 0x0000000f00397c82 */ /* 0x000fe20008000000 */
        /* <DEDUP_REMOVED lines=306> */
.L_x_2187:
[----:B------:R-:W-:Y:S02]  /*c620*/  R2UR UR6, R16 ;  /* 0x00000000100672ca */ /* 0x000fe400000e0000 */
[----:B------:R-:W-:-:S11]  /*c630*/  SHF.L.U32 R0, R19, 0x1f, RZ ;  /* 0x0000001f13007819 */ /* 0x000fd600000006ff */
[----:B------:R-:W-:-:S09]  /*c640*/  ULEA UR11, UR60, UR6, 0x3 ;  /* 0x000000063c0b7291 */ /* 0x000fd2000f8e183f */
[----:B------:R0:W1:Y:S01]  /*c650*/  SYNCS.PHASECHK.TRANS64.TRYWAIT P2, [UR11+0x38850], R0 ;  /* 0x03885000ff0075a7 */ /* 0x000062000804014b */
[----:B------:R-:W-:Y:S05]  /*c660*/  @!P0 BRA `(.L_x_2188) ;  /* 0x0000000000048947 */ /* 0x000fea0003800000 */
[----:B------:R-:W-:Y:S01]  /*c670*/  BPT.TRAP 0x1 ;  /* 0x000000040000795c */ /* 0x000fe20000300000 */
.L_x_2188:
[----:B-1----:R-:W-:Y:S05]  /*c680*/  @P2 BRA `(.L_x_2189) ;  /* 0x0000000000082947 */ /* 0x002fea0003800000 */
[----:B------:R-:W1:Y:S02]  /*c690*/  SYNCS.PHASECHK.TRANS64.TRYWAIT P2, [UR11+0x38850], R0 ;  /* 0x03885000ff0075a7 */ /* 0x000e64000804014b */
[----:B-1----:R-:W-:Y:S05]  /*c6a0*/  @!P2 BRA `(.L_x_2190) ;  /* 0x000000980044a947 */ /* 0x002fea0003800000 */
.L_x_2189:
[----:B------:R-:W-:Y:S01]  /*c6b0*/  R2UR UR6, R16 ;  /* 0x00000000100672ca */ /* 0x000fe200000e0000 */
[----:B------:R-:W-:Y:S01]  /*c6c0*/  WARPGROUP.ARRIVE ;  /* 0x00000000000079c5 */ /* 0x000fe20000000000 */
[----:B------:R-:W-:Y:S01]  /*c6d0*/  UMOV UR15, 0x40000040 ;  /* 0x40000040000f7882 */ /* 0x000fe20000000000 */
[----:B------:R-:W-:Y:S01]  /*c6e0*/  FMUL.FTZ R2, R184, UR7 ;  /* 0x00000007b8027c20 */ /* 0x000fe20008410000 */
[----:B------:R-:W-:Y:S01]  /*c6f0*/  FMUL.FTZ R6, R185, UR7 ;  /* 0x00000007b9067c20 */ /* 0x000fe20008410000 */
[----:B------:R-:W-:Y:S01]  /*c700*/  R2UR UR18, R212 ;  /* 0x00000000d41272ca */ /* 0x000fe200000e0000 */
[----:B------:R-:W-:Y:S01]  /*c710*/  FMUL.FTZ R212, R169, UR7 ;  /* 0x00000007a9d47c20 */ /* 0x000fe20008410000 */
[----:B------:R-:W-:Y:S01]  /*c720*/  FMUL.FTZ R214, R172, UR7 ;  /* 0x00000007acd67c20 */ /* 0x000fe20008410000 */
[----:B------:R-:W-:Y:S01]  /*c730*/  FMUL.FTZ R216, R173, UR7 ;  /* 0x00000007add87c20 */ /* 0x000fe20008410000 */
[----:B------:R-:W1:Y:S01]  /*c740*/  MUFU.TANH R2, R2 ;  /* 0x0000000200027308 */ /* 0x000e620000002400 */
        /* <DEDUP_REMOVED lines=8> */
[----:B------:R-:W2:Y:S01]  /*c7d0*/  MUFU.TANH R6, R6 ;  /* 0x0000000600067308 */ /* 0x000ea20000002400 */
[----:B------:R-:W-:Y:S01]  /*c7e0*/  FMUL.FTZ R184, R186, UR7 ;  /* 0x00000007bab87c20 */ /* 0x000fe20008410000 */
[----:B------:R-:W-:Y:S01]  /*c7f0*/  FMUL.FTZ R230, R156, UR7 ;  /* 0x000000079ce67c20 */ /* 0x000fe20008410000 */
[----:B------:R-:W-:Y:S01]  /*c800*/  ULOP3.LUT UR6, UR6, 0x3fff, URZ, 0xc0, !UPT ;  /* 0x00003fff06067892 */ /* 0x000fe2000f8ec03f */
[----:B------:R-:W-:Y:S01]  /*c810*/  FMUL.FTZ R186, R187, UR7 ;  /* 0x00000007bbba7c20 */ /* 0x000fe20008410000 */
[----:B------:R-:W-:Y:S01]  /*c820*/  FMUL.FTZ R224, R157, UR7 ;  /* 0x000000079de07c20 */ /* 0x000fe20008410000 */
[----:B------:R-:W-:Y:S01]  /*c830*/  FMUL.FTZ R152, R183, UR7 ;  /* 0x00000007b7987c20 */ /* 0x000fe20008410000 */
[----:B------:R-:W-:Y:S01]  /*c840*/  ULOP3.LUT UR6, UR6, 0x2800000, URZ, 0xfc, !UPT ;  /* 0x0280000006067892 */ /* 0x000fe2000f8efc3f */
[----:B-1----:R-:W-:Y:S01]  /*c850*/  FMNMX.FTZ R3, R2, R20, !PT ;  /* 0x0000001402037209 */ /* 0x002fe20007810000 */
[----:B------:R-:W-:Y:S01]  /*c860*/  MUFU.TANH R212, R212 ;  /* 0x000000d400d47308 */ /* 0x000fe20000002400 */
[----:B------:R-:W-:Y:S01]  /*c870*/  FMUL.FTZ R156, R170, UR7 ;  /* 0x00000007aa9c7c20 */ /* 0x000fe20008410000 */
[----:B------:R-:W-:Y:S01]  /*c880*/  UIMAD UR6, UR60, 0xa00, UR6 ;  /* 0x00000a003c0678a4 */ /* 0x000fe2000f8e0206 */
[----:B------:R-:W-:Y:S01]  /*c890*/  FMUL.FTZ R160, R171, UR7 ;  /* 0x00000007aba07c20 */ /* 0x000fe20008410000 */
[----:B------:R-:W-:Y:S01]  /*c8a0*/  FMUL.FTZ R164, R174, UR7 ;  /* 0x00000007aea47c20 */ /* 0x000fe20008410000 */
[----:B------:R-:W-:Y:S01]  /*c8b0*/  FMUL.FTZ R162, R162, UR7 ;  /* 0x00000007a2a27c20 */ /* 0x000fe20008410000 */
[----:B------:R-:W-:Y:S01]  /*c8c0*/  UIADD3 UR10, UR6, 0x80, URZ ;  /* 0x00000080060a7890 */ /* 0x000fe2000fffe03f */
[----:B------:R-:W-:Y:S01]  /*c8d0*/  FMUL.FTZ R170, R163, UR7 ;  /* 0x00000007a3aa7c20 */ /* 0x000fe20008410000 */
[----:B--2---:R-:W-:Y:S01]  /*c8e0*/  FMNMX.FTZ R3, R6, R3, !PT ;  /* 0x0000000306037209 */ /* 0x004fe20007810000 */
[----:B------:R-:W-:Y:S01]  /*c8f0*/  UMOV UR14, UR6 ;  /* 0x00000006000e7c82 */ /* 0x000fe20008000000 */
[----:B------:R-:W-:Y:S01]  /*c900*/  MUFU.TANH R214, R214 ;  /* 0x000000d600d67308 */ /* 0x000fe20000002400 */
[----:B------:R-:W-:Y:S01]  /*c910*/  HGMMA.64x256x16.F32.BF16 R24, R208, gdesc[UR12].tnspB, R24, gsb0 ;  /* 0x43e0000cd0187df0 */ /* 0x000fe20008001818 */
[----:B------:R-:W-:Y:S01]  /*c920*/  UMOV UR15, 0x40000040 ;  /* 0x40000040000f7882 */ /* 0x000fe20000000000 */
[----:B------:R-:W-:Y:S01]  /*c930*/  UMOV UR14, UR10 ;  /* 0x0000000a000e7c82 */ /* 0x000fe20008000000 */
[----:B------:R-:W-:Y:S01]  /*c940*/  UIADD3 UR10, UR6, 0x100, URZ ;  /* 0x00000100060a7890 */ /* 0x000fe2000fffe03f */
[----:B------:R-:W-:Y:S01]  /*c950*/  FMUL.FTZ R174, R155, UR7 ;  /* 0x000000079bae7c20 */ /* 0x000fe20008410000 */
[----:B------:R-:W-:Y:S01]  /*c960*/  FMUL.FTZ R166, R166, UR7 ;  /* 0x00000007a6a67c20 */ /* 0x000fe20008410000 */
[----:B------:R-:W-:Y:S01]  /*c970*/  FMUL.FTZ R172, R167, UR7 ;  /* 0x00000007a7ac7c20 */ /* 0x000fe20008410000 */
[----:B------:R-:W-:Y:S01]  /*c980*/  MUFU.TANH R216, R216 ;  /* 0x000000d800d87308 */ /* 0x000fe20000002400 */
[----:B------:R-:W-:Y:S01]  /*c990*/  FMUL.FTZ R154, R154, UR7 ;  /* 0x000000079a9a7c20 */ /* 0x000fe20008410000 */
[----:B------:R-:W-:Y:S01]  /*c9a0*/  FMUL.FTZ R158, R158, UR7 ;  /* 0x000000079e9e7c20 */ /* 0x000fe20008410000 */
[C---:B------:R-:W-:Y:S01]  /*c9b0*/  ISETP.GT.AND P2, PT, R23.reuse, R18, PT ;  /* 0x000000121700720c */ /* 0x040fe20003f44270 */
[----:B------:R-:W-:Y:S01]  /*c9c0*/  UMOV UR60, UR61 ;  /* 0x0000003d003c7c82 */ /* 0x000fe20008000000 */
[----:B------:R-:W-:-:S03]  /*c9d0*/  IADD3 R23, R23, -0x1, RZ ;  /* 0xffffffff17177810 */ /* 0x000fc60007ffe0ff */
[----:B------:R-:W-:Y:S08]  /*c9e0*/  MUFU.TANH R218, R218 ;  /* 0x000000da00da7308 */ /* 0x000ff00000002400 */
[----:B------:R-:W-:Y:S08]  /*c9f0*/  MUFU.TANH R220, R220 ;  /* 0x000000dc00dc7308 */ /* 0x000ff00000002400 */
[----:B------:R-:W-:Y:S08]  /*ca00*/  MUFU.TANH R222, R222 ;  /* 0x000000de00de7308 */ /* 0x000ff00000002400 */
[----:B------:R-:W-:Y:S08]  /*ca10*/  MUFU.TANH R226, R226 ;  /* 0x000000e200e27308 */ /* 0x000ff00000002400 */
[----:B------:R-:W-:Y:S08]  /*ca20*/  MUFU.TANH R228, R228 ;  /* 0x000000e400e47308 */ /* 0x000ff00000002400 */
[----:B------:R-:W-:Y:S08]  /*ca30*/  MUFU.TANH R232, R232 ;  /* 0x000000e800e87308 */ /* 0x000ff00000002400 */
[----:B------:R-:W1:Y:S08]  /*ca40*/  MUFU.TANH R184, R184 ;  /* 0x000000b800b87308 */ /* 0x000e700000002400 */
[----:B------:R-:W-:Y:S08]  /*ca50*/  MUFU.TANH R230, R230 ;  /* 0x000000e600e67308 */ /* 0x000ff00000002400 */
[----:B------:R-:W2:Y:S01]  /*ca60*/  MUFU.TANH R186, R186 ;  /* 0x000000ba00ba7308 */ /* 0x000ea20000002400 */
[----:B-1----:R-:W-:-:S07]  /*ca70*/  FMNMX.FTZ R19, R184, R17, !PT ;  /* 0x00000011b8137209 */ /* 0x002fce0007810000 */
[----:B------:R-:W-:Y:S08]  /*ca80*/  MUFU.TANH R224, R224 ;  /* 0x000000e000e07308 */ /* 0x000ff00000002400 */
[----:B------:R-:W-:Y:S01]  /*ca90*/  MUFU.TANH R152, R152 ;  /* 0x0000009800987308 */ /* 0x000fe20000002400 */
[----:B--2---:R-:W-:-:S07]  /*caa0*/  FMNMX.FTZ R19, R186, R19, !PT ;  /* 0x00000013ba137209 */ /* 0x004fce0007810000 */
        /* <DEDUP_REMOVED lines=15> */
[----:B------:R-:W-:Y:S02]  /*cba0*/  FMUL.FTZ R178, R179, UR7 ;  /* 0x00000007b3b27c20 */ /* 0x000fe40008410000 */
[----:B------:R-:W-:Y:S01]  /*cbb0*/  HGMMA.64x256x16.F32.BF16 R24, R204, gdesc[UR12].tnspB, R24, gsb0 ;  /* 0x43e0000ccc187df0 */ /* 0x000fe20008001818 */
[----:B------:R-:W-:Y:S01]  /*cbc0*/  UMOV UR14, UR10 ;  /* 0x0000000a000e7c82 */ /* 0x000fe20008000000 */
[----:B------:R-:W-:Y:S01]  /*cbd0*/  UMOV UR15, 0x40000040 ;  /* 0x40000040000f7882 */ /* 0x000fe20000000000 */
[----:B------:R-:W-:Y:S01]  /*cbe0*/  UIADD3 UR10, UR6, 0x180, URZ ;  /* 0x00000180060a7890 */ /* 0x000fe2000fffe03f */
[----:B------:R-:W-:Y:S01]  /*cbf0*/  MUFU.TANH R208, R208 ;  /* 0x000000d000d07308 */ /* 0x000fe20000002400 */
[----:B------:R-:W-:-:S07]  /*cc00*/  UIADD3 UR6, UR6, 0x200, URZ ;  /* 0x0000020006067890 */ /* 0x000fce000fffe03f */
        /* <DEDUP_REMOVED lines=12> */
[----:B------:R-:W1:Y:S08]  /*ccd0*/  MUFU.TANH R204, R204 ;  /* 0x000000cc00cc7308 */ /* 0x000e700000002400 */
[----:B------:R-:W2:Y:S08]  /*cce0*/  MUFU.TANH R206, R206 ;  /* 0x000000ce00ce7308 */ /* 0x000eb00000002400 */
[----:B------:R-:W3:Y:S01]  /*ccf0*/  MUFU.TANH R188, R188 ;  /* 0x000000bc00bc7308 */ /* 0x000ee20000002400 */
[----:B-1----:R-:W-:-:S07]  /*cd00*/  FMNMX.FTZ R3, R204, R3, !PT ;  /* 0x00000003cc037209 */ /* 0x002fce0007810000 */
[----:B------:R-:W1:Y:S01]  /*cd10*/  MUFU.TANH R190, R190 ;  /* 0x000000be00be7308 */ /* 0x000e620000002400 */
[----:B--2---:R-:W-:-:S04]  /*cd20*/  FMNMX.FTZ R3, R206, R3, !PT ;  /* 0x00000003ce037209 */ /* 0x004fc80007810000 */
[----:B------:R-:W-:-:S04]  /*cd30*/  FMNMX.FTZ R3, R208, R3, !PT ;  /* 0x00000003d0037209 */ /* 0x000fc80007810000 */
[----:B------:R-:W-:Y:S02]  /*cd40*/  FMNMX.FTZ R3, R210, R3, !PT ;  /* 0x00000003d2037209 */ /* 0x000fe40007810000 */
[----:B---3--:R-:W-:-:S04]  /*cd50*/  FMNMX.FTZ R19, R188, R19, !PT ;  /* 0x00000013bc137209 */ /* 0x008fc80007810000 */
[----:B-1----:R-:W-:-:S04]  /*cd60*/  FMNMX.FTZ R19, R190, R19, !PT ;  /* 0x00000013be137209 */ /* 0x002fc80007810000 */
[----:B------:R-:W-:-:S04]  /*cd70*/  FMNMX.FTZ R21, R176, R19, !PT ;  /* 0x00000013b0157209 */ /* 0x000fc80007810000 */
[----:B------:R-:W-:Y:S01]  /*cd80*/  FMNMX.FTZ R21, R178, R21, !PT ;  /* 0x00000015b2157209 */ /* 0x000fe20007810000 */
[----:B------:R-:W-:Y:S02]  /*cd90*/  WARPGROUP.DEPBAR.LE gsb0, 0x0 ;  /* 0x00008000000079c5 */ /* 0x000fe40000010000 */
[----:B------:R-:W-:Y:S01]  /*cda0*/  WARPGROUP.ARRIVE ;  /* 0x00000000000079c5 */ /* 0x000fe20000000000 */
[----:B------:R-:W-:Y:S01]  /*cdb0*/  FMUL.FTZ R200, R180, UR7 ;  /* 0x00000007b4c87c20 */ /* 0x000fe20008410000 */
[----:B------:R-:W-:Y:S01]  /*cdc0*/  FMUL.FTZ R202, R181, UR7 ;  /* 0x00000007b5ca7c20 */ /* 0x000fe20008410000 */
[----:B------:R-:W-:Y:S01]  /*cdd0*/  FMUL.FTZ R180, R182, UR7 ;  /* 0x00000007b6b47c20 */ /* 0x000fe20008410000 */
[----:B------:R-:W-:Y:S01]  /*cde0*/  FMUL.FTZ R182, R168, UR7 ;  /* 0x00000007a8b67c20 */ /* 0x000fe20008410000 */
[----:B------:R-:W-:Y:S01]  /*cdf0*/  FMUL.FTZ R168, R175, UR7 ;  /* 0x00000007afa87c20 */ /* 0x000fe20008410000 */
[----:B------:R-:W-:Y:S01]  /*ce00*/  HGMMA.64x256x16.F32.BF16 R24, R196, gdesc[UR12].tnspB, R24, gsb0 ;  /* 0x43e0000cc4187df0 */ /* 0x000fe20008001818 */
[----:B------:R-:W1:Y:S01]  /*ce10*/  MUFU.TANH R200, R200 ;  /* 0x000000c800c87308 */ /* 0x000e620000002400 */
[----:B------:R-:W-:Y:S01]  /*ce20*/  UMOV UR14, UR6 ;  /* 0x00000006000e7c82 */ /* 0x000fe20008000000 */
[----:B------:R-:W-:-:S06]  /*ce30*/  UMOV UR15, 0x40000040 ;  /* 0x40000040000f7882 */ /* 0x000fcc0000000000 */
[----:B------:R-:W2:Y:S08]  /*ce40*/  MUFU.TANH R202, R202 ;  /* 0x000000ca00ca7308 */ /* 0x000eb00000002400 */
[----:B------:R-:W3:Y:S01]  /*ce50*/  MUFU.TANH R182, R182 ;  /* 0x000000b600b67308 */ /* 0x000ee20000002400 */
[----:B-1----:R-:W-:-:S07]  /*ce60*/  FMNMX.FTZ R3, R200, R3, !PT ;  /* 0x00000003c8037209 */ /* 0x002fce0007810000 */
[----:B------:R-:W1:Y:S01]  /*ce70*/  MUFU.TANH R180, R180 ;  /* 0x000000b400b47308 */ /* 0x000e620000002400 */
[----:B--2---:R-:W-:-:S07]  /*ce80*/  FMNMX.FTZ R3, R202, R3, !PT ;  /* 0x00000003ca037209 */ /* 0x004fce0007810000 */
[----:B------:R-:W2:Y:S01]  /*ce90*/  MUFU.TANH R168, R168 ;  /* 0x000000a800a87308 */ /* 0x000ea20000002400 */
[----:B---3--:R-:W-:-:S04]  /*cea0*/  FMNMX.FTZ R3, R182, R3, !PT ;  /* 0x00000003b6037209 */ /* 0x008fc80007810000 */
[----:B------:R-:W-:-:S04]  /*ceb0*/  FMNMX.FTZ R3, R212, R3, !PT ;  /* 0x00000003d4037209 */ /* 0x000fc80007810000 */
[----:B------:R-:W-:Y:S02]  /*cec0*/  FMNMX.FTZ R3, R214, R3, !PT ;  /* 0x00000003d6037209 */ /* 0x000fe40007810000 */
[----:B-1----:R-:W-:Y:S02]  /*ced0*/  FMNMX.FTZ R21, R180, R21, !PT ;  /* 0x00000015b4157209 */ /* 0x002fe40007810000 */
        /* <DEDUP_REMOVED lines=9> */
[----:B--2---:R-:W-:-:S02]  /*cf70*/  FMNMX.FTZ R155, R168, R155, !PT ;  /* 0x0000009ba89b7209 */ /* 0x004fc40007810000 */
[----:B------:R-:W-:Y:S02]  /*cf80*/  FMNMX.FTZ R3, R228, R3, !PT ;  /* 0x00000003e4037209 */ /* 0x000fe40007810000 */
[----:B------:R-:W-:Y:S02]  /*cf90*/  FMNMX.FTZ R155, R162, R155, !PT ;  /* 0x0000009ba29b7209 */ /* 0x000fe40007810000 */
[----:B------:R-:W-:Y:S02]  /*cfa0*/  FMNMX.FTZ R3, R232, R3, !PT ;  /* 0x00000003e8037209 */ /* 0x000fe40007810000 */
[----:B------:R-:W-:Y:S02]  /*cfb0*/  FMNMX.FTZ R155, R170, R155, !PT ;  /* 0x0000009baa9b7209 */ /* 0x000fe40007810000 */
[----:B------:R-:W-:Y:S02]  /*cfc0*/  FMNMX.FTZ R3, R230, R3, !PT ;  /* 0x00000003e6037209 */ /* 0x000fe40007810000 */
[----:B------:R-:W-:-:S02]  /*cfd0*/  FMNMX.FTZ R157, R166, R155, !PT ;  /* 0x0000009ba69d7209 */ /* 0x000fc40007810000 */
[----:B------:R-:W-:Y:S02]  /*cfe0*/  FMNMX.FTZ R3, R224, R3, !PT ;  /* 0x00000003e0037209 */ /* 0x000fe40007810000 */
[----:B------:R-:W-:-:S03]  /*cff0*/  FMNMX.FTZ R157, R172, R157, !PT ;  /* 0x0000009dac9d7209 */ /* 0x000fc60007810000 */
[----:B0-----:R-:W0:Y:S01]  /*d000*/  SHFL.BFLY PT, R0, R3, 0x2, 0x1f ;  /* 0x0c401f0003007f89 */ /* 0x001e2200000e0000 */
        /* <DEDUP_REMOVED lines=10> */
[-CC-:B------:R-:W-:Y:S01]  /*d0b0*/  FFMA.FTZ R6, R204, R3.reuse, -R153.reuse ;  /* 0x00000003cc067223 */ /* 0x180fe20000010899 */
[-C--:B------:R-:W-:Y:S01]  /*d0c0*/  FMUL.FTZ R0, R0, R3.reuse ;  /* 0x0000000300007220 */ /* 0x080fe20000410000 */
        /* <DEDUP_REMOVED lines=8> */
[----:B------:R0:W-:Y:S08]  /*d150*/  MUFU.EX2 R21, R6 ;  /* 0x0000000600157308 */ /* 0x0001f00000000800 */
[----:B------:R-:W-:Y:S01]  /*d160*/  MUFU.EX2 R0, R0 ;  /* 0x0000000000007308 */ /* 0x000fe20000000800 */
[-CC-:B0-----:R-:W-:Y:S01]  /*d170*/  FFMA.FTZ R6, R202, R3.reuse, -R153.reuse ;  /* 0x00000003ca067223 */ /* 0x181fe20000010899 */
[-CC-:B------:R-:W-:Y:S01]  /*d180*/  FFMA.FTZ R202, R214, R3.reuse, -R153.reuse ;  /* 0x00000003d6ca7223 */ /* 0x180fe20000010899 */
[----:B------:R-:W-:-:S05]  /*d190*/  FFMA.FTZ R214, R232, R3, -R153 ;  /* 0x00000003e8d67223 */ /* 0x000fca0000010899 */
[----:B------:R-:W0:Y:S08]  /*d1a0*/  MUFU.EX2 R20, R20 ;  /* 0x0000001400147308 */ /* 0x000e300000000800 */
[----:B------:R-:W-:Y:S08]  /*d1b0*/  MUFU.EX2 R204, R204 ;  /* 0x000000cc00cc7308 */ /* 0x000ff00000000800 */
[----:B------:R-:W-:Y:S01]  /*d1c0*/  MUFU.EX2 R155, R210 ;  /* 0x000000d2009b7308 */ /* 0x000fe20000000800 */
[----:B0-----:R-:W-:-:S07]  /*d1d0*/  F2FP.BF16.F32.PACK_AB R208, R20, R19 ;  /* 0x0000001314d0723e */ /* 0x001fce00000010ff */
        /* <DEDUP_REMOVED lines=9> */
[----:B------:R-:W-:Y:S01]  /*d270*/  FMUL.FTZ R196, R159, UR7 ;  /* 0x000000079fc47c20 */ /* 0x000fe20008410000 */
[----:B------:R-:W-:Y:S01]  /*d280*/  FMNMX.FTZ R159, R158, R157, !PT ;  /* 0x0000009d9e9f7209 */ /* 0x000fe20007810000 */
[-CC-:B------:R-:W-:Y:S02]  /*d290*/  FFMA.FTZ R198, R206, R3.reuse, -R153.reuse ;  /* 0x00000003cec67223 */ /* 0x180fe40000010899 */
[----:B------:R-:W-:Y:S01]  /*d2a0*/  MUFU.EX2 R157, R6 ;  /* 0x00000006009d7308 */ /* 0x000fe20000000800 */
[-CC-:B------:R-:W-:Y:S01]  /*d2b0*/  FFMA.FTZ R206, R200, R3.reuse, -R153.reuse ;  /* 0x00000003c8ce7223 */ /* 0x180fe20000010899 */
[----:B------:R-:W-:Y:S01]  /*d2c0*/  HGMMA.64x256x16.F32.BF16 R24, R192, gdesc[UR12].tnspB, R24, gsb0 ;  /* 0x43e0000cc0187df0 */ /* 0x000fe20008001818 */
[-CC-:B------:R-:W-:Y:S01]  /*d2d0*/  FFMA.FTZ R200, R182, R3.reuse, -R153.reuse ;  /* 0x00000003b6c87223 */ /* 0x180fe20000010899 */
[----:B------:R-:W-:-:S04]  /*d2e0*/  FFMA.FTZ R182, R220, R3, -R153 ;  /* 0x00000003dcb67223 */ /* 0x000fc80000010899 */
[----:B------:R-:W0:Y:S08]  /*d2f0*/  MUFU.TANH R196, R196 ;  /* 0x000000c400c47308 */ /* 0x000e300000002400 */
[----:B------:R-:W1:Y:S08]  /*d300*/  MUFU.EX2 R198, R198 ;  /* 0x000000c600c67308 */ /* 0x000e700000000800 */
[----:B------:R-:W-:Y:S01]  /*d310*/  MUFU.EX2 R206, R206 ;  /* 0x000000ce00ce7308 */ /* 0x000fe20000000800 */
[----:B0-----:R-:W-:Y:S01]  /*d320*/  FMNMX.FTZ R2, R196, R159, !PT ;  /* 0x0000009fc4027209 */ /* 0x001fe20007810000 */
[-CC-:B------:R-:W-:Y:S01]  /*d330*/  FFMA.FTZ R159, R212, R3.reuse, -R153.reuse ;  /* 0x00000003d49f7223 */ /* 0x180fe20000010899 */
[----:B------:R-:W-:-:S03]  /*d340*/  FFMA.FTZ R212, R226, R3, -R153 ;  /* 0x00000003e2d47223 */ /* 0x000fc60000010899 */
[----:B------:R-:W0:Y:S02]  /*d350*/  SHFL.BFLY PT, R165, R2, 0x2, 0x1f ;  /* 0x0c401f0002a57f89 */ /* 0x000e2400000e0000 */
[----:B------:R-:W-:Y:S01]  /*d360*/  MUFU.EX2 R200, R200 ;  /* 0x000000c800c87308 */ /* 0x000fe20000000800 */
[----:B-1----:R-:W-:-:S07]  /*d370*/  F2FP.BF16.F32.PACK_AB R210, R198, R21 ;  /* 0x00000015c6d2723e */ /* 0x002fce00000010ff */
[----:B------:R-:W-:Y:S08]  /*d380*/  MUFU.EX2 R159, R159 ;  /* 0x0000009f009f7308 */ /* 0x000ff00000000800 */
[----:B------:R-:W-:Y:S01]  /*d390*/  MUFU.EX2 R182, R182 ;  /* 0x000000b600b67308 */ /* 0x000fe20000000800 */
[----:B0-----:R-:W-:Y:S01]  /*d3a0*/  FMNMX.FTZ R171, R2, R165, !PT ;  /* 0x000000a502ab7209 */ /* 0x001fe20007810000 */
[----:B------:R-:W-:Y:S01]  /*d3b0*/  FFMA.FTZ R165, R222, R3, -R153 ;  /* 0x00000003dea57223 */ /* 0x000fe20000010899 */
[----:B------:R-:W-:-:S05]  /*d3c0*/  IMAD.U32 R153, RZ, RZ, UR18 ;  /* 0x00000012ff997e24 */ /* 0x000fca000f8e00ff */
[----:B------:R-:W-:Y:S01]  /*d3d0*/  MUFU.EX2 R212, R212 ;  /* 0x000000d400d47308 */ /* 0x000fe20000000800 */
[----:B------:R-:W0:Y:S01]  /*d3e0*/  SHFL.BFLY PT, R6, R171, 0x1, 0x1f ;  /* 0x0c201f00ab067f89 */ /* 0x000e2200000e0000 */
[----:B------:R-:W-:-:S05]  /*d3f0*/  @!P1 VIADD R153, R153, 0x38840 ;  /* 0x0003884099999836 */ /* 0x000fca0000000000 */
[----:B------:R-:W-:Y:S01]  /*d400*/  @!P1 PRMT R153, RZ, 0x654, R153 ;  /* 0x00000654ff999816 */ /* 0x000fe20000000099 */
[----:B------:R-:W-:Y:S01]  /*d410*/  MUFU.EX2 R165, R165 ;  /* 0x000000a500a57308 */ /* 0x000fe20000000800 */
[----:B0-----:R-:W-:-:S05]  /*d420*/  FMNMX.FTZ R6, R171, R6, !PT ;  /* 0x00000006ab067209 */ /* 0x001fca0007810000 */
[C---:B------:R-:W-:Y:S01]  /*d430*/  FADD.FTZ R2, -R6.reuse, R17 ;  /* 0x0000001106027221 */ /* 0x040fe20000010100 */
[----:B------:R-:W-:-:S03]  /*d440*/  FMUL.FTZ R17, R6, R3 ;  /* 0x0000000306117220 */ /* 0x000fc60000410000 */
[-C--:B------:R-:W-:Y:S01]  /*d450*/  FMUL.FTZ R2, R2, R3.reuse ;  /* 0x0000000302027220 */ /* 0x080fe20000410000 */
        /* <DEDUP_REMOVED lines=8> */
[----:B------:R-:W-:Y:S02]  /*d4e0*/  IMAD.U32 R164, RZ, RZ, UR11 ;  /* 0x0000000bffa47e24 */ /* 0x000fe4000f8e00ff */
[-CC-:B------:R-:W-:Y:S01]  /*d4f0*/  FFMA.FTZ R207, R180, R3.reuse, -R17.reuse ;  /* 0x00000003b4cf7223 */ /* 0x180fe20000010811 */
[-CC-:B------:R-:W-:Y:S01]  /*d500*/  FFMA.FTZ R197, R162, R3.reuse, -R17.reuse ;  /* 0x00000003a2c57223 */ /* 0x180fe20000010811 */
[-CC-:B------:R-:W-:Y:S01]  /*d510*/  FFMA.FTZ R152, R152, R3.reuse, -R17.reuse ;  /* 0x0000000398987223 */ /* 0x180fe20000010811 */
[-CC-:B------:R-:W-:Y:S01]  /*d520*/  FFMA.FTZ R201, R156, R3.reuse, -R17.reuse ;  /* 0x000000039cc97223 */ /* 0x180fe20000010811 */
[----:B------:R-:W0:Y:S01]  /*d530*/  MUFU.EX2 R209, R209 ;  /* 0x000000d100d17308 */ /* 0x000e220000000800 */
[-CC-:B------:R-:W-:Y:S01]  /*d540*/  FFMA.FTZ R156, R160, R3.reuse, -R17.reuse ;  /* 0x00000003a09c7223 */ /* 0x180fe20000010811 */
[-CC-:B------:R-:W-:Y:S01]  /*d550*/  FFMA.FTZ R160, R168, R3.reuse, -R17.reuse ;  /* 0x00000003a8a07223 */ /* 0x180fe20000010811 */
[-CC-:B------:R-:W-:Y:S01]  /*d560*/  FFMA.FTZ R166, R166, R3.reuse, -R17.reuse ;  /* 0x00000003a6a67223 */ /* 0x180fe20000010811 */
[-CC-:B------:R-:W-:Y:S01]  /*d570*/  FFMA.FTZ R172, R172, R3.reuse, -R17.reuse ;  /* 0x00000003acac7223 */ /* 0x180fe20000010811 */
[-CC-:B------:R-:W-:Y:S01]  /*d580*/  FFMA.FTZ R154, R154, R3.reuse, -R17.reuse ;  /* 0x000000039a9a7223 */ /* 0x180fe20000010811 */
[-CC-:B------:R-:W-:Y:S01]  /*d590*/  FFMA.FTZ R174, R174, R3.reuse, -R17.reuse ;  /* 0x00000003aeae7223 */ /* 0x180fe20000010811 */
[----:B------:R-:W-:Y:S01]  /*d5a0*/  FFMA.FTZ R158, R158, R3, -R17 ;  /* 0x000000039e9e7223 */ /* 0x000fe20000010811 */
[----:B------:R-:W1:Y:S08]  /*d5b0*/  MUFU.EX2 R184, R184 ;  /* 0x000000b800b87308 */ /* 0x000e700000000800 */
[----:B------:R-:W-:Y:S01]  /*d5c0*/  MUFU.EX2 R211, R211 ;  /* 0x000000d300d37308 */ /* 0x000fe20000000800 */
[----:B0-----:R-:W-:-:S07]  /*d5d0*/  FFMA.FTZ R9, R2, R9, R209 ;  /* 0x0000000902097223 */ /* 0x001fce00000100d1 */
[----:B------:R-:W-:Y:S01]  /*d5e0*/  MUFU.EX2 R186, R186 ;  /* 0x000000ba00ba7308 */ /* 0x000fe20000000800 */
[C---:B-1----:R-:W-:Y:S01]  /*d5f0*/  FADD.FTZ R162, R184.reuse, R9 ;  /* 0x00000009b8a27221 */ /* 0x042fe20000010000 */
[----:B------:R-:W-:-:S06]  /*d600*/  F2FP.BF16.F32.PACK_AB R209, R184, R209 ;  /* 0x000000d1b8d1723e */ /* 0x000fcc00000010ff */
        /* <DEDUP_REMOVED lines=11> */
[----:B------:R-:W-:Y:S08]  /*d6c0*/  MUFU.EX2 R154, R154 ;  /* 0x0000009a009a7308 */ /* 0x000ff00000000800 */
[----:B------:R-:W1:Y:S01]  /*d6d0*/  MUFU.EX2 R174, R174 ;  /* 0x000000ae00ae7308 */ /* 0x000e620000000800 */
[----:B0-----:R-:W-:-:S07]  /*d6e0*/  F2FP.BF16.F32.PACK_AB R199, R172, R166 ;  /* 0x000000a6acc7723e */ /* 0x001fce00000010ff */
[----:B------:R-:W-:Y:S01]  /*d6f0*/  MUFU.EX2 R158, R158 ;  /* 0x0000009e009e7308 */ /* 0x000fe20000000800 */
[----:B------:R-:W-:Y:S02]  /*d700*/  WARPGROUP.DEPBAR.LE gsb0, 0x0 ;  /* 0x00008000000079c5 */ /* 0x000fe40000010000 */
[----:B------:R0:W-:Y:S01]  /*d710*/  @!P1 SYNCS.ARRIVE.TRANS64.RED.A1T0 RZ, [R153+URZ], RZ ;  /* 0x000000ff99ff99a7 */ /* 0x0001e2000810043f */
[----:B------:R-:W-:Y:S02]  /*d720*/  F2FP.BF16.F32.PACK_AB R192, R214, R167 ;  /* 0x000000a7d6c0723e */ /* 0x000fe400000010ff */
[----:B-1----:R-:W-:Y:S02]  /*d730*/  F2FP.BF16.F32.PACK_AB R193, R174, R154 ;  /* 0x0000009aaec1723e */ /* 0x002fe400000010ff */
[----:B------:R-:W-:Y:S01]  /*d740*/  F2FP.BF16.F32.PACK_AB R194, R216, R169 ;  /* 0x000000a9d8c2723e */ /* 0x000fe200000010ff */
[----:B0-----:R-:W-:-:S04]  /*d750*/  FFMA.FTZ R153, R0, R14, R19 ;  /* 0x0000000e00997223 */ /* 0x001fc80000010013 */
[----:B------:R-:W-:Y:S01]  /*d760*/  FADD.FTZ R14, R20, R153 ;  /* 0x00000099140e7221 */ /* 0x000fe20000010000 */
[----:B------:R-:W-:-:S03]  /*d770*/  @!P1 VIADD R153, R164, 0x38860 ;  /* 0x00038860a4999836 */ /* 0x000fc60000000000 */
[----:B------:R-:W-:Y:S01]  /*d780*/  FADD.FTZ R9, R21, R14 ;  /* 0x0000000e15097221 */ /* 0x000fe20000010000 */
[-C--:B------:R-:W-:Y:S01]  /*d790*/  FFMA.FTZ R14, R170, R3.reuse, -R17 ;  /* 0x00000003aa0e7223 */ /* 0x080fe20000010811 */
[----:B------:R-:W-:Y:S01]  /*d7a0*/  @!P1 PRMT R164, RZ, 0x654, R153 ;  /* 0x00000654ffa49816 */ /* 0x000fe20000000099 */
[----:B------:R-:W-:Y:S01]  /*d7b0*/  FADD.FTZ R153, R211, R162 ;  /* 0x000000a2d3997221 */ /* 0x000fe20000010000 */
[----:B------:R-:W-:Y:S01]  /*d7c0*/  FADD.FTZ R9, R198, R9 ;  /* 0x00000009c6097221 */ /* 0x000fe20000010000 */
[----:B------:R-:W-:Y:S01]  /*d7d0*/  FFMA.FTZ R17, R196, R3, -R17 ;  /* 0x00000003c4117223 */ /* 0x000fe20000010811 */
[----:B------:R0:W-:Y:S01]  /*d7e0*/  @!P1 SYNCS.ARRIVE.TRANS64.RED.A1T0 RZ, [R164+URZ], RZ ;  /* 0x000000ffa4ff99a7 */ /* 0x0001e2000810043f */
[C---:B------:R-:W-:Y:S01]  /*d7f0*/  FADD.FTZ R162, R186.reuse, R153 ;  /* 0x00000099baa27221 */ /* 0x040fe20000010000 */
[----:B------:R-:W-:Y:S01]  /*d800*/  MUFU.EX2 R14, R14 ;  /* 0x0000000e000e7308 */ /* 0x000fe20000000800 */
[----:B------:R-:W-:Y:S02]  /*d810*/  F2FP.BF16.F32.PACK_AB R211, R186, R211 ;  /* 0x000000d3bad3723e */ /* 0x000fe400000010ff */
[----:B------:R-:W-:-:S02]  /*d820*/  F2FP.BF16.F32.PACK_AB R196, R182, R163 ;  /* 0x000000a3b6c4723e */ /* 0x000fc400000010ff */
[----:B------:R-:W-:Y:S01]  /*d830*/  F2FP.BF16.F32.PACK_AB R198, R212, R165 ;  /* 0x000000a5d4c6723e */ /* 0x000fe200000010ff */
[----:B0-----:R-:W-:Y:S01]  /*d840*/  FADD.FTZ R164, R204, R9 ;  /* 0x00000009cca47221 */ /* 0x001fe20000010000 */
[----:B------:R-:W-:Y:S01]  /*d850*/  FADD.FTZ R9, R205, R162 ;  /* 0x000000a2cd097221 */ /* 0x000fe20000010000 */
[----:B------:R-:W0:Y:S01]  /*d860*/  MUFU.EX2 R17, R17 ;  /* 0x0000001100117308 */ /* 0x000e220000000800 */
[C---:B------:R-:W-:Y:S01]  /*d870*/  F2FP.BF16.F32.PACK_AB R204, R155.reuse, R204 ;  /* 0x000000cc9bcc723e */ /* 0x040fe200000010ff */
[----:B------:R-:W-:Y:S01]  /*d880*/  FADD.FTZ R153, R155, R164 ;  /* 0x000000a49b997221 */ /* 0x000fe20000010000 */
[C---:B------:R-:W-:Y:S01]  /*d890*/  FADD.FTZ R162, R176.reuse, R9 ;  /* 0x00000009b0a27221 */ /* 0x040fe20000010000 */
[----:B------:R-:W-:Y:S02]  /*d8a0*/  F2FP.BF16.F32.PACK_AB R205, R176, R205 ;  /* 0x000000cdb0cd723e */ /* 0x000fe400000010ff */
[----:B------:R-:W-:Y:S01]  /*d8b0*/  FADD.FTZ R164, R206, R153 ;  /* 0x00000099cea47221 */ /* 0x000fe20000010000 */
[----:B------:R-:W-:Y:S01]  /*d8c0*/  FADD.FTZ R9, R207, R162 ;  /* 0x000000a2cf097221 */ /* 0x000fe20000010000 */
[----:B------:R-:W-:-:S02]  /*d8d0*/  F2FP.BF16.F32.PACK_AB R206, R157, R206 ;  /* 0x000000ce9dce723e */ /* 0x000fc400000010ff */
[----:B------:R-:W-:Y:S01]  /*d8e0*/  FADD.FTZ R153, R157, R164 ;  /* 0x000000a49d997221 */ /* 0x000fe20000010000 */
[C---:B------:R-:W-:Y:S01]  /*d8f0*/  FADD.FTZ R162, R152.reuse, R9 ;  /* 0x0000000998a27221 */ /* 0x040fe20000010000 */
[----:B------:R-:W-:Y:S02]  /*d900*/  F2FP.BF16.F32.PACK_AB R207, R152, R207 ;  /* 0x000000cf98cf723e */ /* 0x000fe400000010ff */
[----:B------:R-:W-:Y:S01]  /*d910*/  FADD.FTZ R164, R200, R153 ;  /* 0x00000099c8a47221 */ /* 0x000fe20000010000 */
[----:B------:R-:W-:Y:S01]  /*d920*/  FADD.FTZ R9, R201, R162 ;  /* 0x000000a2c9097221 */ /* 0x000fe20000010000 */
[C---:B------:R-:W-:Y:S02]  /*d930*/  F2FP.BF16.F32.PACK_AB R200, R159.reuse, R200 ;  /* 0x000000c89fc8723e */ /* 0x040fe400000010ff */
[----:B------:R-:W-:Y:S01]  /*d940*/  FADD.FTZ R19, R159, R164 ;  /* 0x000000a49f137221 */ /* 0x000fe20000010000 */
[----:B------:R-:W-:Y:S01]  /*d950*/  FADD.FTZ R20, R156, R9 ;  /* 0x000000099c147221 */ /* 0x000fe20000010000 */
[----:B0-----:R-:W-:-:S02]  /*d960*/  F2FP.BF16.F32.PACK_AB R195, R17, R158 ;  /* 0x0000009e11c3723e */ /* 0x001fc400000010ff */
[----:B------:R-:W-:Y:S01]  /*d970*/  FADD.FTZ R162, R202, R19 ;  /* 0x00000013caa27221 */ /* 0x000fe20000010000 */
[----:B------:R-:W-:Y:S01]  /*d980*/  FADD.FTZ R9, R203, R20 ;  /* 0x00000014cb097221 */ /* 0x000fe20000010000 */
[----:B------:R-:W-:Y:S02]  /*d990*/  F2FP.BF16.F32.PACK_AB R201, R156, R201 ;  /* 0x000000c99cc9723e */ /* 0x000fe400000010ff */
[C---:B------:R-:W-:Y:S01]  /*d9a0*/  FADD.FTZ R162, R161.reuse, R162 ;  /* 0x000000a2a1a27221 */ /* 0x040fe20000010000 */
[----:B------:R-:W-:Y:S01]  /*d9b0*/  FADD.FTZ R20, R160, R9 ;  /* 0x00000009a0147221 */ /* 0x000fe20000010000 */
[----:B------:R-:W-:Y:S02]  /*d9c0*/  F2FP.BF16.F32.PACK_AB R202, R161, R202 ;  /* 0x000000caa1ca723e */ /* 0x000fe400000010ff */
[----:B------:R-:W-:Y:S01]  /*d9d0*/  FADD.FTZ R9, R163, R162 ;  /* 0x000000a2a3097221 */ /* 0x000fe20000010000 */
[----:B------:R-:W-:Y:S01]  /*d9e0*/  FADD.FTZ R19, R197, R20 ;  /* 0x00000014c5137221 */ /* 0x000fe20000010000 */
[----:B------:R-:W-:-:S02]  /*d9f0*/  F2FP.BF16.F32.PACK_AB R197, R14, R197 ;  /* 0x000000c50ec5723e */ /* 0x000fc400000010ff */
[----:B------:R-:W-:Y:S01]  /*da00*/  FADD.FTZ R20, R182, R9 ;  /* 0x00000009b6147221 */ /* 0x000fe20000010000 */
[----:B------:R-:W-:Y:S01]  /*da10*/  FADD.FTZ R19, R14, R19 ;  /* 0x000000130e137221 */ /* 0x000fe20000010000 */
[----:B------:R-:W-:Y:S02]  /*da20*/  F2FP.BF16.F32.PACK_AB R203, R160, R203 ;  /* 0x000000cba0cb723e */ /* 0x000fe400000010ff */
[----:B------:R-:W-:Y:S01]  /*da30*/  FADD.FTZ R9, R165, R20 ;  /* 0x00000014a5097221 */ /* 0x000fe20000010000 */
[----:B------:R-:W-:-:S03]  /*da40*/  FADD.FTZ R19, R166, R19 ;  /* 0x00000013a6137221 */ /* 0x000fc60000010000 */
        /* <DEDUP_REMOVED lines=10> */
[----:B------:R-:W-:Y:S01]  /*daf0*/  FADD.FTZ R9, R17, R19 ;  /* 0x0000001311097221 */ /* 0x000fe20000010000 */
[----:B------:R-:W-:Y:S02]  /*db00*/  IMAD.MOV.U32 R19, RZ, RZ, R8 ;  /* 0x000000ffff137224 */ /* 0x000fe400078e0008 */
[----:B------:R-:W-:Y:S01]  /*db10*/  IMAD.MOV.U32 R17, RZ, RZ, R6 ;  /* 0x000000ffff117224 */ /* 0x000fe200078e0006 */
[----:B------:R-:W-:Y:S06]  /*db20*/  @P2 BRA `(.L_x_2191) ;  /* 0xffffffc000482947 */ /* 0x000fec000383ffff */
.L_x_2182:
        /* <DEDUP_REMOVED lines=131> */
.L_x_2192:
[----:B------:R-:W-:Y:S02]  /*e360*/  R2UR UR4, R16 ;  /* 0x00000000100472ca */ /* 0x000fe400000e0000 */
[----:B------:R-:W-:-:S11]  /*e370*/  SHF.L.U32 R8, R8, 0x1f, RZ ;  /* 0x0000001f08087819 */ /* 0x000fd600000006ff */
[----:B------:R-:W-:-:S09]  /*e380*/  ULEA UR5, UR61, UR4, 0x3 ;  /* 0x000000043d057291 */ /* 0x000fd2000f8e183f */
[----:B------:R0:W1:Y:S01]  /*e390*/  SYNCS.PHASECHK.TRANS64.TRYWAIT P2, [UR5+0x38850], R8 ;  /* 0x03885008ff0075a7 */ /* 0x0000620008040145 */
[----:B------:R-:W-:Y:S05]  /*e3a0*/  @!P0 BRA `(.L_x_2193) ;  /* 0x0000000000048947 */ /* 0x000fea0003800000 */
[----:B------:R-:W-:Y:S01]  /*e3b0*/  BPT.TRAP 0x1 ;  /* 0x000000040000795c */ /* 0x000fe20000300000 */
.L_x_2193:
[----:B-1----:R-:W-:Y:S05]  /*e3c0*/  @P2 BRA `(.L_x_2194) ;  /* 0x0000000000082947 */ /* 0x002fea0003800000 */
[----:B------:R-:W1:Y:S02]  /*e3d0*/  SYNCS.PHASECHK.TRANS64.TRYWAIT P0, [UR5+0x38850], R8 ;  /* 0x03885008ff0075a7 */ /* 0x000e640008000145 */
[----:B-1----:R-:W-:Y:S05]  /*e3e0*/  @!P0 BRA `(.L_x_2195) ;  /* 0x0000007c000c8947 */ /* 0x002fea0003800000 */
.L_x_2194:
[----:B------:R-:W-:Y:S01]  /*e3f0*/  R2UR UR4, R16 ;  /* 0x00000000100472ca */ /* 0x000fe200000e0000 */
[----:B------:R-:W-:Y:S01]  /*e400*/  WARPGROUP.ARRIVE ;  /* 0x00000000000079c5 */ /* 0x000fe20000000000 */
[----:B------:R-:W-:Y:S01]  /*e410*/  UMOV UR7, 0x40000040 ;  /* 0x4000004000077882 */ /* 0x000fe20000000000 */
[----:B-1----:R-:W1:Y:S01]  /*e420*/  SHFL.BFLY PT, R5, R14, 0x2, 0x1f ;  /* 0x0c401f000e057f89 */ /* 0x002e6200000e0000 */
[----:B0-----:R-:W-:Y:S02]  /*e430*/  IMAD.MOV.U32 R8, RZ, RZ, RZ ;  /* 0x000000ffff087224 */ /* 0x001fe400078e00ff */
[----:B------:R-:W-:Y:S01]  /*e440*/  IMAD.MOV.U32 R4, RZ, RZ, RZ ;  /* 0x000000ffff047224 */ /* 0x000fe200078e00ff */
[----:B------:R-:W0:Y:S06]  /*e450*/  SHFL.BFLY PT, R0, R9, 0x2, 0x1f ;  /* 0x0c401f0009007f89 */ /* 0x000e2c00000e0000 */
[----:B------:R-:W-:-:S04]  /*e460*/  UIADD3 UR4, UR4, 0x400, URZ ;  /* 0x0000040004047890 */ /* 0x000fc8000fffe03f */
[----:B------:R-:W-:-:S04]  /*e470*/  USHF.R.U32.HI UR4, URZ, 0x4, UR4 ;  /* 0x000000043f047899 */ /* 0x000fc80008011604 */
[----:B------:R-:W-:-:S04]  /*e480*/  ULOP3.LUT UR4, UR4, 0x3fff, URZ, 0xc0, !UPT ;  /* 0x00003fff04047892 */ /* 0x000fc8000f8ec03f */
[----:B------:R-:W-:Y:S01]  /*e490*/  ULOP3.LUT UR4, UR4, 0x2800000, URZ, 0xfc, !UPT ;  /* 0x0280000004047892 */ /* 0x000fe2000f8efc3f */
[----:B-1----:R-:W-:-:S03]  /*e4a0*/  FADD.FTZ R5, R5, R14 ;  /* 0x0000000e05057221 */ /* 0x002fc60000010000 */
[----:B------:R-:W-:Y:S01]  /*e4b0*/  UIMAD UR4, UR61, 0xa00, UR4 ;  /* 0x00000a003d0478a4 */ /* 0x000fe2000f8e0204 */
[----:B0-----:R-:W-:Y:S01]  /*e4c0*/  FADD.FTZ R2, R0, R9 ;  /* 0x0000000900027221 */ /* 0x001fe20000010000 */
[----:B------:R-:W-:Y:S01]  /*e4d0*/  MOV R9, UR5 ;  /* 0x0000000500097c02 */ /* 0x000fe20008000f00 */
[----:B------:R-:W0:Y:S04]  /*e4e0*/  SHFL.BFLY PT, R0, R5, 0x1, 0x1f ;  /* 0x0c201f0005007f89 */ /* 0x000e2800000e0000 */
[----:B------:R-:W-:Y:S01]  /*e4f0*/  UMOV UR6, UR4 ;  /* 0x0000000400067c82 */ /* 0x000fe20008000000 */
[----:B------:R-:W1:Y:S01]  /*e500*/  SHFL.BFLY PT, R11, R2, 0x1, 0x1f ;  /* 0x0c201f00020b7f89 */ /* 0x000e6200000e0000 */
[----:B------:R-:W-:Y:S01]  /*e510*/  HGMMA.64x256x16.F32.BF16 R24, R208, gdesc[UR4].tnspB, R24, gsb0 ;  /* 0x43e00004d0187df0 */ /* 0x000fe20008001818 */
[----:B------:R-:W-:Y:S01]  /*e520*/  UIADD3 UR6, UR4, 0x80, URZ ;  /* 0x0000008004067890 */ /* 0x000fe2000fffe03f */
[----:B------:R-:W-:Y:S01]  /*e530*/  UMOV UR7, 0x40000040 ;  /* 0x4000004000077882 */ /* 0x000fe20000000000 */
[----:B0-----:R-:W-:Y:S01]  /*e540*/  FADD.FTZ R13, R5, R0 ;  /* 0x00000000050d7221 */ /* 0x001fe20000010000 */
[----:B------:R-:W-:-:S02]  /*e550*/  @!P1 VIADD R5, R9, 0x38860 ;  /* 0x0003886009059836 */ /* 0x000fc40000000000 */
[----:B------:R-:W-:Y:S02]  /*e560*/  IMAD.MOV.U32 R0, RZ, RZ, -0x800000 ;  /* 0xff800000ff007424 */ /* 0x000fe400078e00ff */
[----:B-1----:R-:W-:Y:S01]  /*e570*/  FADD.FTZ R15, R2, R11 ;  /* 0x0000000b020f7221 */ /* 0x002fe20000010000 */
[----:B------:R-:W-:Y:S01]  /*e580*/  FSETP.NE.FTZ.AND P0, PT, R13, RZ, PT ;  /* 0x000000ff0d00720b */ /* 0x000fe20003f15000 */
[----:B------:R-:W-:Y:S01]  /*e590*/  IMAD.MOV.U32 R2, RZ, RZ, -0x800000 ;  /* 0xff800000ff027424 */ /* 0x000fe200078e00ff */
[----:B------:R-:W-:Y:S02]  /*e5a0*/  @!P1 PRMT R5, RZ, 0x654, R5 ;  /* 0x00000654ff059816 */ /* 0x000fe40000000005 */
        /* <DEDUP_REMOVED lines=164> */
.L_x_2165:
[----:B------:R-:W-:Y:S05]  /*eff0*/  @P0 BRA `(.L_x_2196) ;  /* 0x0000002000440947 */ /* 0x000fea0003800000 */
[----:B------:R-:W0:Y:S01]  /*f000*/  S2R R3, SR_TID.X ;  /* 0x0000000000037919 */ /* 0x000e220000002100 */
[----:B------:R-:W1:Y:S01]  /*f010*/  LDC R8, c[0x0][0xbe8] ;  /* 0x0002fa00ff087b82 */ /* 0x000e620000000800 */
[----:B------:R-:W-:Y:S01]  /*f020*/  SHF.R.S32.HI R13, RZ, 0x1f, R22 ;  /* 0x0000001fff0d7819 */ /* 0x000fe20000011416 */
[----:B------:R-:W-:Y:S01]  /*f030*/  ULDC.64 UR4, c[0x0][0xbd0] ;  /* 0x0002f40000047ab9 */ /* 0x000fe20000000a00 */
[----:B------:R-:W-:Y:S01]  /*f040*/  ULDC.64 UR6, c[0x0][0xb38] ;  /* 0x0002ce0000067ab9 */ /* 0x000fe20000000a00 */
[----:B------:R-:W-:Y:S01]  /*f050*/  ULDC.64 UR10, c[0x0][0x208] ;  /* 0x00008200000a7ab9 */ /* 0x000fe20000000a00 */
[----:B------:R-:W-:Y:S03]  /*f060*/  BSSY B0, `(.L_x_2197) ;  /* 0x0000144000007945 */ /* 0x000fe60003800000 */
[----:B------:R-:W2:Y:S08]  /*f070*/  S2UR UR9, SR_CTAID.Z ;  /* 0x00000000000979c3 */ /* 0x000eb00000002700 */
[----:B------:R-:W3:Y:S08]  /*f080*/  LDC.64 R20, c[0x0][0xbd8] ;  /* 0x0002f600ff147b82 */ /* 0x000ef00000000a00 */
[----:B------:R-:W-:Y:S01]  /*f090*/  BAR.SYNC.DEFER_BLOCKING 0x1, 0x100 ;  /* 0x0044000000007b1d */ /* 0x000fe20000010000 */
[----:B-1----:R-:W-:-:S07]  /*f0a0*/  ISETP.NE.AND P0, PT, R8, 0x1, PT ;  /* 0x000000010800780c */ /* 0x002fce0003f05270 */
[----:B------:R-:W1:Y:S01]  /*f0b0*/  S2UR UR8, SR_CTAID.Y ;  /* 0x00000000000879c3 */ /* 0x000e620000002600 */
[----:B0-----:R-:W-:-:S07]  /*f0c0*/  IADD3 R4, R3, -0x80, RZ ;  /* 0xffffff8003047810 */ /* 0x001fce0007ffe0ff */
[----:B------:R-:W1:Y:S01]  /*f0d0*/  LDC R19, c[0x0][0xc50] ;  /* 0x00031400ff137b82 */ /* 0x000e620000000800 */
[----:B------:R-:W-:-:S04]  /*f0e0*/  SHF.R.S32.HI R5, RZ, 0x1f, R4 ;  /* 0x0000001fff057819 */ /* 0x000fc80000011404 */
[CC--:B------:R-:W-:Y:S02]  /*f0f0*/  LEA.HI R6, R5.reuse, R4.reuse, RZ, 0x7 ;  /* 0x0000000405067211 */ /* 0x0c0fe400078f38ff */
[----:B------:R-:W-:Y:S01]  /*f100*/  LEA.HI R5, R5, R4, RZ, 0x2 ;  /* 0x0000000405057211 */ /* 0x000fe200078f10ff */
[----:B------:R-:W0:Y:S01]  /*f110*/  @P0 LDC R18, c[0x0][0xbec] ;  /* 0x0002fb00ff120b82 */ /* 0x000e220000000800 */
[----:B------:R-:W-:Y:S02]  /*f120*/  LOP3.LUT R3, R6, 0xffffff80, RZ, 0xc0, !PT ;  /* 0xffffff8006037812 */ /* 0x000fe400078ec0ff */
[----:B------:R-:W-:Y:S02]  /*f130*/  LOP3.LUT R5, R5, 0xfffffffc, RZ, 0xc0, !PT ;  /* 0xfffffffc05057812 */ /* 0x000fe400078ec0ff */
[----:B------:R-:W-:Y:S01]  /*f140*/  SHF.R.S32.HI R7, RZ, 0x7, R6 ;  /* 0x00000007ff077819 */ /* 0x000fe20000011406 */
[C---:B------:R-:W-:Y:S02]  /*f150*/  IMAD.IADD R3, R4.reuse, 0x1, -R3 ;  /* 0x0000000104037824 */ /* 0x040fe400078e0a03 */
[----:B------:R-:W-:Y:S01]  /*f160*/  IMAD.IADD R11, R4, 0x1, -R5 ;  /* 0x00000001040b7824 */ /* 0x000fe200078e0a05 */
[----:B------:R-:W-:Y:S01]  /*f170*/  LEA.HI R4, R6, R7, RZ, 0x1 ;  /* 0x0000000706047211 */ /* 0x000fe200078f08ff */
[----:B------:R-:W4:Y:S01]  /*f180*/  LDC.64 R152, c[0x0][0xb40] ;  /* 0x0002d000ff987b82 */ /* 0x000f220000000a00 */
[----:B------:R-:W-:-:S02]  /*f190*/  SHF.R.S32.HI R12, RZ, 0x1f, R3 ;  /* 0x0000001fff0c7819 */ /* 0x000fc40000011403 */
[----:B------:R-:W-:Y:S02]  /*f1a0*/  LOP3.LUT R4, R4, 0x3fffffe, RZ, 0xc0, !PT ;  /* 0x03fffffe04047812 */ /* 0x000fe400078ec0ff */
[CC--:B------:R-:W-:Y:S02]  /*f1b0*/  LEA.HI R10, R12.reuse, R3.reuse, RZ, 0x2 ;  /* 0x000000030c0a7211 */ /* 0x0c0fe400078f10ff */
[----:B------:R-:W-:Y:S01]  /*f1c0*/  LEA.HI R12, R12, R3, RZ, 0x5 ;  /* 0x000000030c0c7211 */ /* 0x000fe200078f28ff */
[----:B------:R-:W5:Y:S01]  /*f1d0*/  @P0 LDC R17, c[0x0][0xbf0] ;  /* 0x0002fc00ff110b82 */ /* 0x000f620000000800 */
[----:B------:R-:W-:Y:S01]  /*f1e0*/  SHF.R.S32.HI R9, RZ, 0x2, R10 ;  /* 0x00000002ff097819 */ /* 0x000fe2000001140a */
[----:B------:R-:W-:Y:S01]  /*f1f0*/  IMAD.IADD R4, R7, 0x1, -R4 ;  /* 0x0000000107047824 */ /* 0x000fe200078e0a04 */
[----:B------:R-:W-:Y:S01]  /*f200*/  SHF.R.S32.HI R14, RZ, 0x1f, R10 ;  /* 0x0000001fff0e7819 */ /* 0x000fe2000001140a */
[----:B------:R-:W-:Y:S01]  /*f210*/  IMAD R7, R13, UR4, RZ ;  /* 0x000000040d077c24 */ /* 0x000fe2000f8e02ff */
[----:B------:R-:W-:Y:S01]  /*f220*/  LEA.HI R6, R11, R11, RZ, 0x1 ;  /* 0x0000000b0b067211 */ /* 0x000fe200078f08ff */
[----:B------:R-:W-:Y:S01]  /*f230*/  IMAD R13, R13, UR6, RZ ;  /* 0x000000060d0d7c24 */ /* 0x000fe2000f8e02ff */
[----:B------:R-:W-:Y:S01]  /*f240*/  LEA.HI R14, R14, R9, RZ, 0x3 ;  /* 0x000000090e0e7211 */ /* 0x000fe200078f18ff */
[----:B------:R-:W5:Y:S01]  /*f250*/  @P0 LDC R154, c[0x0][0xbec] ;  /* 0x0002fb00ff9a0b82 */ /* 0x000f620000000800 */
[----:B------:R-:W-:Y:S01]  /*f260*/  SHF.R.S32.HI R12, RZ, 0x5, R12 ;  /* 0x00000005ff0c7819 */ /* 0x000fe2000001140c */
[----:B------:R-:W-:Y:S01]  /*f270*/  IMAD R13, R22, UR7, R13 ;  /* 0x00000007160d7c24 */ /* 0x000fe2000f8e020d */
[----:B------:R-:W-:-:S02]  /*f280*/  LOP3.LUT R14, R14, 0xfffffff8, RZ, 0xc0, !PT ;  /* 0xfffffff80e0e7812 */ /* 0x000fc400078ec0ff */
[----:B------:R-:W-:Y:S02]  /*f290*/  LOP3.LUT R6, R6, 0x1ffffffe, RZ, 0xc0, !PT ;  /* 0x1ffffffe06067812 */ /* 0x000fe400078ec0ff */
[----:B------:R-:W-:Y:S01]  /*f2a0*/  LOP3.LUT R10, R10, 0x7ffffffc, RZ, 0xc0, !PT ;  /* 0x7ffffffc0a0a7812 */ /* 0x000fe200078ec0ff */
[----:B------:R-:W-:Y:S01]  /*f2b0*/  IMAD.IADD R5, R9, 0x1, -R14 ;  /* 0x0000000109057824 */ /* 0x000fe200078e0a0e */
[----:B------:R-:W5:Y:S01]  /*f2c0*/  @P0 LDC R23, c[0x0][0xbf0] ;  /* 0x0002fc00ff170b82 */ /* 0x000f620000000800 */
[----:B------:R-:W0:Y:S01]  /*f2d0*/  S2R R9, SR_CTAID.X ;  /* 0x0000000000097919 */ /* 0x000e220000002500 */
[----:B------:R-:W-:Y:S02]  /*f2e0*/  IMAD.IADD R15, R11, 0x1, -R6 ;  /* 0x000000010b0f7824 */ /* 0x000fe400078e0a06 */
[----:B------:R-:W-:Y:S01]  /*f2f0*/  LEA R5, R12, R5, 0x4 ;  /* 0x000000050c057211 */ /* 0x000fe200078e20ff */
[C---:B------:R-:W-:Y:S02]  /*f300*/  IMAD R11, R22.reuse, UR5, R7 ;  /* 0x00000005160b7c24 */ /* 0x040fe4000f8e0207 */
[----:B------:R-:W-:Y:S01]  /*f310*/  IMAD.WIDE.U32 R6, R22, UR6, RZ ;  /* 0x0000000616067c25 */ /* 0x000fe2000f8e00ff */
[----:B------:R-:W-:-:S03]  /*f320*/  ULDC.64 UR6, c[0x0][0xb48] ;  /* 0x0002d20000067ab9 */ /* 0x000fc60000000a00 */
[----:B------:R-:W-:Y:S02]  /*f330*/  IMAD R16, R4, 0x40, R5 ;  /* 0x0000004004107824 */ /* 0x000fe400078e0205 */
[----:B------:R-:W-:Y:S01]  /*f340*/  IMAD.WIDE.U32 R4, R22, UR4, RZ ;  /* 0x0000000416047c25 */ /* 0x000fe2000f8e00ff */
[----:B--2---:R-:W-:-:S03]  /*f350*/  USHF.R.S32.HI UR4, URZ, 0x1f, UR9 ;  /* 0x0000001f3f047899 */ /* 0x004fc60008011409 */
[----:B------:R-:W-:Y:S02]  /*f360*/  IMAD R12, R15, 0x8, R16 ;  /* 0x000000080f0c7824 */ /* 0x000fe400078e0210 */
[----:B------:R-:W-:Y:S02]  /*f370*/  IMAD.IADD R5, R5, 0x1, R11 ;  /* 0x0000000105057824 */ /* 0x000fe400078e020b */
[----:B---3--:R-:W-:Y:S02]  /*f380*/  IMAD R14, R20, UR4, RZ ;  /* 0x00000004140e7c24 */ /* 0x008fe4000f8e02ff */
[----:B------:R-:W-:Y:S02]  /*f390*/  IMAD.MOV R22, RZ, RZ, -R22 ;  /* 0x000000ffff167224 */ /* 0x000fe400078e0a16 */
[----:B------:R-:W-:Y:S02]  /*f3a0*/  IMAD R15, R21, UR9, R14 ;  /* 0x00000009150f7c24 */ /* 0x000fe4000f8e020e */
[----:B----4-:R-:W-:Y:S01]  /*f3b0*/  IMAD R14, R152, UR4, RZ ;  /* 0x00000004980e7c24 */ /* 0x010fe2000f8e02ff */
[----:B------:R-:W-:Y:S01]  /*f3c0*/  ULDC.64 UR4, c[0x0][0xbe0] ;  /* 0x0002f80000047ab9 */ /* 0x000fe20000000a00 */
[----:B-1----:R-:W-:-:S02]  /*f3d0*/  IMAD R21, R19, R22, UR8 ;  /* 0x0000000813157e24 */ /* 0x002fc4000f8e0216 */
[----:B------:R-:W-:Y:S01]  /*f3e0*/  IMAD.IADD R7, R7, 0x1, R13 ;  /* 0x0000000107077824 */ /* 0x000fe200078e020d */
[----:B0-----:R-:W-:Y:S01]  /*f3f0*/  LEA R11, R9, R12, 0x7 ;  /* 0x0000000c090b7211 */ /* 0x001fe200078e38ff */
[----:B------:R-:W-:-:S04]  /*f400*/  IMAD.WIDE.U32 R4, R20, UR9, R4 ;  /* 0x0000000914047c25 */ /* 0x000fc8000f8e0004 */
[----:B------:R-:W-:-:S04]  /*f410*/  @P0 IMAD.HI.U32 R12, R11, R18, RZ ;  /* 0x000000120b0c0227 */ /* 0x000fc800078e00ff */
        /* <DEDUP_REMOVED lines=24> */
[----:B------:R-:W-:-:S02]  /*f5a0*/  IMAD.MOV R18, RZ, RZ, -R15 ;  /* 0x000000ffff127224 */ /* 0x000fc400078e0a0f */
[----:B------:R-:W-:Y:S02]  /*f5b0*/  IMAD R12, R12, UR4, RZ ;  /* 0x000000040c0c7c24 */ /* 0x000fe4000f8e02ff */
[C---:B------:R-:W-:Y:S02]  /*f5c0*/  IMAD R13, R8.reuse, R13, R11 ;  /* 0x0000000d080d7224 */ /* 0x040fe400078e020b */
[----:B------:R-:W-:Y:S02]  /*f5d0*/  IMAD.IADD R7, R7, 0x1, R19 ;  /* 0x0000000107077824 */ /* 0x000fe400078e0213 */
[----:B------:R-:W-:Y:S02]  /*f5e0*/  IMAD R11, R8, R18, R11 ;  /* 0x00000012080b7224 */ /* 0x000fe400078e020b */
[C---:B------:R-:W-:Y:S01]  /*f5f0*/  IMAD R17, R15.reuse, UR5, R12 ;  /* 0x000000050f117c24 */ /* 0x040fe2000f8e020c */
[----:B------:R-:W-:Y:S01]  /*f600*/  SHF.R.S32.HI R12, RZ, 0x1f, R13 ;  /* 0x0000001fff0c7819 */ /* 0x000fe2000001140d */
[----:B------:R-:W-:Y:S01]  /*f610*/  IMAD.WIDE.U32 R6, R15, UR4, R6 ;  /* 0x000000040f067c25 */ /* 0x000fe2000f8e0006 */
[----:B------:R-:W-:Y:S01]  /*f620*/  SHF.R.S32.HI R14, RZ, 0x1f, R11 ;  /* 0x0000001fff0e7819 */ /* 0x000fe2000001140b */
[----:B------:R-:W0:Y:S01]  /*f630*/  S2UR UR5, SR_CgaCtaId ;  /* 0x00000000000579c3 */ /* 0x000e220000008800 */
[----:B------:R-:W-:Y:S01]  /*f640*/  UMOV UR4, 0x400 ;  /* 0x0000040000047882 */ /* 0x000fe20000000000 */
[----:B------:R-:W-:Y:S01]  /*f650*/  IMAD R12, R12, UR6, RZ ;  /* 0x000000060c0c7c24 */ /* 0x000fe2000f8e02ff */
[----:B------:R-:W-:Y:S01]  /*f660*/  IADD3 R7, R7, R17, RZ ;  /* 0x0000001107077210 */ /* 0x000fe20007ffe0ff */
[----:B------:R-:W-:-:S02]  /*f670*/  IMAD R14, R14, UR8, RZ ;  /* 0x000000080e0e7c24 */ /* 0x000fc4000f8e02ff */
        /* <DEDUP_REMOVED lines=47> */
[----:B------:R-:W-:Y:S01]  /*f970*/  VIADD R22, R3, 0x50 ;  /* 0x0000005003167836 */ /* 0x000fe20000000000 */
[----:B------:R-:W-:-:S02]  /*f980*/  ISETP.GE.AND P1, PT, R19, UR4, PT ;  /* 0x0000000413007c0c */ /* 0x000fc4000bf26270 */
[----:B------:R-:W-:Y:S02]  /*f990*/  ISETP.GE.AND P0, PT, R18, UR4, PT ;  /* 0x0000000412007c0c */ /* 0x000fe4000bf06270 */
[C---:B------:R-:W-:Y:S02]  /*f9a0*/  IADD3 R21, R3.reuse, 0x48, RZ ;  /* 0x0000004803157810 */ /* 0x040fe40007ffe0ff */
        /* <DEDUP_REMOVED lines=23> */
[C---:B0-----:R-:W-:Y:S01]  /*fb20*/  VIADD R24, R3.reuse, 0x58 ;  /* 0x0000005803187836 */ /* 0x041fe20000000000 */
[----:B------:R-:W-:Y:S01]  /*fb30*/  @!P0 LOP3.LUT R11, R18, 0xfffffffe, RZ, 0xc0, !PT ;  /* 0xfffffffe120b8812 */ /* 0x000fe200078ec0ff */
[----:B------:R-:W-:Y:S01]  /*fb40*/  VIADD R25, R3, 0x60 ;  /* 0x0000006003197836 */ /* 0x000fe20000000000 */
        /* <DEDUP_REMOVED lines=15> */
[----:B------:R-:W-:-:S02]  /*fc40*/  @!P5 LOP3.LUT R21, R21, 0xfffffffe, RZ, 0xc0, !PT ;  /* 0xfffffffe1515d812 */ /* 0x000fc400078ec0ff */
[----:B------:R-:W-:Y:S01]  /*fc50*/  @!P6 LOP3.LUT R23, R22, 0xfffffffe, RZ, 0xc0, !PT ;  /* 0xfffffffe1617e812 */ /* 0x000fe200078ec0ff */
[----:B------:R-:W-:Y:S01]  /*fc60*/  VIADD R22, R3, 0x88 ;  /* 0x0000008803167836 */ /* 0x000fe20000000000 */
[----:B------:R-:W-:Y:S01]  /*fc70*/  ISETP.GE.AND P1, PT, R24, UR4, PT ;  /* 0x0000000418007c0c */ /* 0x000fe2000bf26270 */
[--C-:B0-----:R-:W-:Y:S01]  /*fc80*/  @!P2 IMAD.WIDE R10, R15, 0x4, R4.reuse ;  /* 0x000000040f0aa825 */ /* 0x101fe200078e0204 */
[----:B------:R-:W-:Y:S02]  /*fc90*/  ISETP.GE.AND P0, PT, R25, UR4, PT ;  /* 0x0000000419007c0c */ /* 0x000fe4000bf06270 */
[----:B------:R-:W-:Y:S01]  /*fca0*/  IADD3 R2, R3, 0x70, RZ ;  /* 0x0000007003027810 */ /* 0x000fe20007ffe0ff */
[--C-:B-1----:R-:W-:Y:S01]  /*fcb0*/  @!P3 IMAD.WIDE R12, R17, 0x4, R4.reuse ;  /* 0x00000004110cb825 */ /* 0x102fe200078e0204 */
[----:B------:R0:W-:Y:S01]  /*fcc0*/  @!P2 ST.E.64 desc[UR6][R10.64], R48 ;  /* 0x000000300a00a985 */ /* 0x0001e2000c101b06 */
[----:B------:R-:W-:Y:S02]  /*fcd0*/  ISETP.GE.AND P2, PT, R0, UR4, PT ;  /* 0x0000000400007c0c */ /* 0x000fe4000bf46270 */
[----:B------:R-:W-:Y:S01]  /*fce0*/  @!P4 IMAD.WIDE R14, R19, 0x4, R4 ;  /* 0x00000004130ec825 */ /* 0x000fe200078e0204 */
[----:B------:R1:W-:Y:S01]  /*fcf0*/  @!P3 ST.E.64 desc[UR6][R12.64], R52 ;  /* 0x000000340c00b985 */ /* 0x0003e2000c101b06 */
[----:B------:R-:W-:-:S02]  /*fd00*/  ISETP.GE.AND P3, PT, R22, UR4, PT ;  /* 0x0000000416007c0c */ /* 0x000fc4000bf66270 */
[--C-:B------:R-:W-:Y:S01]  /*fd10*/  @!P5 IMAD.WIDE R16, R21, 0x4, R4.reuse ;  /* 0x000000041510d825 */ /* 0x100fe200078e0204 */
[----:B------:R2:W-:Y:S01]  /*fd20*/  @!P4 ST.E.64 desc[UR6][R14.64], R56 ;  /* 0x000000380e00c985 */ /* 0x0005e2000c101b06 */
[----:B------:R-:W-:Y:S02]  /*fd30*/  @!P1 LEA.HI R24, R24, R24, RZ, 0x1 ;  /* 0x0000001818189211 */ /* 0x000fe400078f08ff */
        /* <DEDUP_REMOVED lines=8> */
[----:B0-----:R-:W-:Y:S01]  /*fdc0*/  @!P1 LOP3.LUT R11, R24, 0xfffffffe, RZ, 0xc0, !PT ;  /* 0xfffffffe180b9812 */ /* 0x001fe200078ec0ff */
[----:B------:R-:W-:Y:S01]  /*fdd0*/  VIADD R24, R3, 0x90 ;  /* 0x0000009003187836 */ /* 0x000fe20000000000 */
[----:B-1----:R-:W-:Y:S02]  /*fde0*/  @!P0 LOP3.LUT R13, R25, 0xfffffffe, RZ, 0xc0, !PT ;  /* 0xfffffffe190d8812 */ /* 0x002fe400078ec0ff */
[----:B------:R-:W-:Y:S01]  /*fdf0*/  @!P2 LEA.HI R0, R0, R0, RZ, 0x1 ;  /* 0x000000000000a211 */ /* 0x000fe200078f08ff */
        /* <DEDUP_REMOVED lines=14> */
[----:B------:R-:W-:Y:S01]  /*fee0*/  VIADD R20, R3, 0xb0 ;  /* 0x000000b003147836 */ /* 0x000fe20000000000 */
[----:B------:R-:W-:-:S02]  /*fef0*/  @!P3 LOP3.LUT R23, R22, 0xfffffffe, RZ, 0xc0, !PT ;  /* 0xfffffffe1617b812 */ /* 0x000fc400078ec0ff */
[----:B------:R-:W-:Y:S01]  /*ff00*/  IADD3 R25, R3, 0x98, RZ ;  /* 0x0000009803197810 */ /* 0x000fe20007ffe0ff */
[--C-:B0-----:R-:W-:Y:S01]  /*ff10*/  @!P2 IMAD.WIDE R10, R15, 0x4, R4.reuse ;  /* 0x000000040f0aa825 */ /* 0x101fe200078e0204 */
[----:B------:R-:W-:Y:S02]  /*ff20*/  ISETP.GE.AND P0, PT, R24, UR4, PT ;  /* 0x0000000418007c0c */ /* 0x000fe4000bf06270 */
        /* <DEDUP_REMOVED lines=19> */
[----:B0-----:R-:W-:Y:S02]  /*10060*/  @!P0 LOP3.LUT R11, R24, 0xfffffffe, RZ, 0xc0, !PT ;  /* 0xfffffffe180b8812 */ /* 0x001fe400078ec0ff */
[----:B------:R-:W-:Y:S02]  /*10070*/  @!P2 LEA.HI R0, R0, R0, RZ, 0x1 ;  /* 0x000000000000a211 */ /* 0x000fe400078f08ff */
[----:B-1----:R-:W-:Y:S01]  /*10080*/  @!P1 LOP3.LUT R13, R25, 0xfffffffe, RZ, 0xc0, !PT ;  /* 0xfffffffe190d9812 */ /* 0x002fe200078ec0ff */
[----:B------:R-:W-:Y:S01]  /*10090*/  @!P0 IMAD.WIDE R10, R11, 0x4, R4 ;  /* 0x000000040b0a8825 */ /* 0x000fe200078e0204 */
[----:B------:R-:W-:-:S02]  /*100a0*/  @!P3 LEA.HI R2, R2, R2, RZ, 0x1 ;  /* 0x000000020202b211 */ /* 0x000fc400078f08ff */
        /* <DEDUP_REMOVED lines=63> */
.L_x_2198:
[----:B------:R-:W-:Y:S05]  /*104a0*/  BSYNC B0 ;  /* 0x0000000000007941 */ /* 0x000fea0003800000 */
.L_x_2197:
[----:B------:R-:W-:Y:S01]  /*104b0*/  ISETP.GE.AND P0, PT, R9, R8, PT ;  /* 0x000000080900720c */ /* 0x000fe20003f06270 */
[----:B0---4-:R4:W0:Y:S04]  /*104c0*/  SHFL.IDX PT, R5, R7, 0x1, 0x1c1f ;  /* 0x003c1f0007057f89 */ /* 0x01182800000e0000 */
[----:B---3--:R4:W3:Y:S08]  /*104d0*/  SHFL.IDX PT, R4, R6, 0x1, 0x1c1f ;  /* 0x003c1f0006047f89 */ /* 0x0088f000000e0000 */
[----:B----4-:R-:W-:Y:S05]  /*104e0*/  @P0 BRA `(.L_x_2163) ;  /* 0x0000005800240947 */ /* 0x010fea0003800000 */
        /* <DEDUP_REMOVED lines=10> */
[----:B------:R-:W-:Y:S01]  /*10590*/  VIADD R16, R3, 0x48 ;  /* 0x0000004803107836 */ /* 0x000fe20000000000 */
[----:B------:R-:W-:Y:S01]  /*105a0*/  ISETP.GE.AND P6, PT, R13, UR4, PT ;  /* 0x000000040d007c0c */ /* 0x000fe2000bfc6270 */
[C---:B------:R-:W-:Y:S01]  /*105b0*/  VIADD R18, R3.reuse, 0x50 ;  /* 0x0000005003127836 */ /* 0x040fe20000000000 */
[----:B------:R-:W-:Y:S01]  /*105c0*/  ISETP.GE.AND P5, PT, R12, UR4, PT ;  /* 0x000000040c007c0c */ /* 0x000fe2000bfa6270 */
[C---:B------:R-:W-:Y:S01]  /*105d0*/  VIADD R20, R3.reuse, 0x58 ;  /* 0x0000005803147836 */ /* 0x040fe20000000000 */
[C---:B------:R-:W-:Y:S01]  /*105e0*/  IADD3 R15, R3.reuse, 0x40, RZ ;  /* 0x00000040030f7810 */ /* 0x040fe20007ffe0ff */
[----:B0--3--:R-:W-:Y:S01]  /*105f0*/  @!P0 IMAD.WIDE R6, R3, 0x4, R4 ;  /* 0x0000000403068825 */ /* 0x009fe200078e0204 */
        /* <DEDUP_REMOVED lines=8> */
[----:B------:R-:W-:Y:S01]  /*10680*/  ISETP.GE.AND P3, PT, R15, UR4, PT ;  /* 0x000000040f007c0c */ /* 0x000fe2000bf66270 */
[----:B------:R-:W-:Y:S01]  /*10690*/  @!P1 IMAD.WIDE R8, R9, 0x4, R4 ;  /* 0x0000000409089825 */ /* 0x000fe200078e0204 */
[----:B------:R-:W-:-:S02]  /*106a0*/  ISETP.GE.AND P0, PT, R0, UR4, PT ;  /* 0x0000000400007c0c */ /* 0x000fc4000bf06270 */
[----:B------:R-:W-:Y:S01]  /*106b0*/  @!P5 LEA.HI R12, R12, R12, RZ, 0x1 ;  /* 0x0000000c0c0cd211 */ /* 0x000fe200078f08ff */
[----:B------:R-:W-:Y:S01]  /*106c0*/  @!P2 IMAD.WIDE R10, R11, 0x4, R4 ;  /* 0x000000040b0aa825 */ /* 0x000fe200078e0204 */
[----:B------:R1:W-:Y:S01]  /*106d0*/  @!P1 ST.E.64 desc[UR6][R8.64], R30 ;  /* 0x0000001e08009985 */ /* 0x0003e2000c101b06 */
[----:B------:R-:W-:Y:S02]  /*106e0*/  ISETP.GE.AND P1, PT, R2, UR4, PT ;  /* 0x0000000402007c0c */ /* 0x000fe4000bf26270 */
[----:B------:R-:W-:Y:S01]  /*106f0*/  @!P6 LEA.HI R13, R13, R13, RZ, 0x1 ;  /* 0x0000000d0d0de211 */ /* 0x000fe200078f08ff */
[----:B------:R2:W-:Y:S01]  /*10700*/  @!P2 ST.E.64 desc[UR6][R10.64], R34 ;  /* 0x000000220a00a985 */ /* 0x0005e2000c101b06 */
[----:B------:R-:W-:Y:S02]  /*10710*/  ISETP.GE.AND P2, PT, R14, UR4, PT ;  /* 0x000000040e007c0c */ /* 0x000fe4000bf46270 */
[----:B0-----:R-:W-:Y:S02]  /*10720*/  @!P5 LOP3.LUT R7, R12, 0xfffffffe, RZ, 0xc0, !PT ;  /* 0xfffffffe0c07d812 */ /* 0x001fe400078ec0ff */
[----:B------:R-:W-:-:S02]  /*10730*/  @!P0 LEA.HI R0, R0, R0, RZ, 0x1 ;  /* 0x0000000000008211 */ /* 0x000fc400078f08ff */
[----:B------:R-:W-:Y:S01]  /*10740*/  @!P4 LEA.HI R16, R16, R16, RZ, 0x1 ;  /* 0x000000101010c211 */ /* 0x000fe200078f08ff */
[--C-:B------:R-:W-:Y:S01]  /*10750*/  @!P5 IMAD.WIDE R6, R7, 0x4, R4.reuse ;  /* 0x000000040706d825 */ /* 0x100fe200078e0204 */
[----:B-1----:R-:W-:Y:S02]  /*10760*/  @!P6 LOP3.LUT R9, R13, 0xfffffffe, RZ, 0xc0, !PT ;  /* 0xfffffffe0d09e812 */ /* 0x002fe400078ec0ff */
[----:B------:R-:W-:Y:S02]  /*10770*/  @!P1 LEA.HI R2, R2, R2, RZ, 0x1 ;  /* 0x0000000202029211 */ /* 0x000fe400078f08ff */
[----:B------:R0:W-:Y:S01]  /*10780*/  @!P5 ST.E.64 desc[UR6][R6.64], R38 ;  /* 0x000000260600d985 */ /* 0x0001e2000c101b06 */
[----:B------:R-:W-:Y:S01]  /*10790*/  @!P2 LEA.HI R14, R14, R14, RZ, 0x1 ;  /* 0x0000000e0e0ea211 */ /* 0x000fe200078f08ff */
[----:B------:R-:W-:Y:S01]  /*107a0*/  @!P6 IMAD.WIDE R8, R9, 0x4, R4 ;  /* 0x000000040908e825 */ /* 0x000fe200078e0204 */
[----:B--2---:R-:W-:Y:S02]  /*107b0*/  @!P3 LEA.HI R10, R15, R15, RZ, 0x1 ;  /* 0x0000000f0f0ab211 */ /* 0x004fe400078f08ff */
[----:B------:R-:W-:Y:S01]  /*107c0*/  @!P0 LOP3.LUT R11, R0, 0xfffffffe, RZ, 0xc0, !PT ;  /* 0xfffffffe000b8812 */ /* 0x000fe200078ec0ff */
[----:B------:R-:W-:Y:S01]  /*107d0*/  VIADD R0, R3, 0x60 ;  /* 0x0000006003007836 */ /* 0x000fe20000000000 */
[----:B------:R-:W-:Y:S01]  /*107e0*/  @!P1 LOP3.LUT R13, R2, 0xfffffffe, RZ, 0xc0, !PT ;  /* 0xfffffffe020d9812 */ /* 0x000fe200078ec0ff */
[----:B------:R1:W-:Y:S01]  /*107f0*/  @!P6 ST.E.64 desc[UR6][R8.64], R42 ;  /* 0x0000002a0800e985 */ /* 0x0003e2000c101b06 */
[----:B------:R-:W-:-:S02]  /*10800*/  @!P2 LOP3.LUT R15, R14, 0xfffffffe, RZ, 0xc0, !PT ;  /* 0xfffffffe0e0fa812 */ /* 0x000fc400078ec0ff */
[----:B------:R-:W-:Y:S02]  /*10810*/  @!P3 LOP3.LUT R17, R10, 0xfffffffe, RZ, 0xc0, !PT ;  /* 0xfffffffe0a11b812 */ /* 0x000fe400078ec0ff */
[----:B------:R-:W-:Y:S01]  /*10820*/  @!P4 LOP3.LUT R19, R16, 0xfffffffe, RZ, 0xc0, !PT ;  /* 0xfffffffe1013c812 */ /* 0x000fe200078ec0ff */
[--C-:B0-----:R-:W-:Y:S01]  /*10830*/  @!P0 IMAD.WIDE R6, R11, 0x4, R4.reuse ;  /* 0x000000040b068825 */ /* 0x101fe200078e0204 */
[----:B------:R-:W-:Y:S02]  /*10840*/  ISETP.GE.AND P5, PT, R18, UR4, PT ;  /* 0x0000000412007c0c */ /* 0x000fe4000bfa6270 */
[----:B------:R-:W-:Y:S01]  /*10850*/  ISETP.GE.AND P6, PT, R20, UR4, PT ;  /* 0x0000000414007c0c */ /* 0x000fe2000bfc6270 */
[--C-:B------:R-:W-:Y:S01]  /*10860*/  @!P2 IMAD.WIDE R10, R15, 0x4, R4.reuse ;  /* 0x000000040f0aa825 */ /* 0x100fe200078e0204 */
[----:B------:R0:W-:Y:S01]  /*10870*/  @!P0 ST.E.64 desc[UR6][R6.64], R46 ;  /* 0x0000002e06008985 */ /* 0x0001e2000c101b06 */
[----:B------:R-:W-:Y:S02]  /*10880*/  IADD3 R2, R3, 0x68, RZ ;  /* 0x0000006803027810 */ /* 0x000fe40007ffe0ff */
[----:B-1----:R-:W-:-:S04]  /*10890*/  @!P1 IMAD.WIDE R8, R13, 0x4, R4 ;  /* 0x000000040d089825 */ /* 0x002fc800078e0204 */
[--C-:B------:R-:W-:Y:S01]  /*108a0*/  @!P3 IMAD.WIDE R12, R17, 0x4, R4.reuse ;  /* 0x00000004110cb825 */ /* 0x100fe200078e0204 */
[----:B------:R1:W-:Y:S01]  /*108b0*/  @!P1 ST.E.64 desc[UR6][R8.64], R50 ;  /* 0x0000003208009985 */ /* 0x0003e2000c101b06 */
[----:B------:R-:W-:Y:S02]  /*108c0*/  @!P5 LEA.HI R18, R18, R18, RZ, 0x1 ;  /* 0x000000121212d211 */ /* 0x000fe400078f08ff */
[----:B------:R-:W-:Y:S01]  /*108d0*/  @!P4 IMAD.WIDE R14, R19, 0x4, R4 ;  /* 0x00000004130ec825 */ /* 0x000fe200078e0204 */
[----:B------:R2:W-:Y:S01]  /*108e0*/  @!P2 ST.E.64 desc[UR6][R10.64], R54 ;  /* 0x000000360a00a985 */ /* 0x0005e2000c101b06 */
[----:B------:R-:W-:Y:S02]  /*108f0*/  @!P6 LEA.HI R20, R20, R20, RZ, 0x1 ;  /* 0x000000141414e211 */ /* 0x000fe400078f08ff */
[C---:B------:R-:W-:Y:S01]  /*10900*/  VIADD R16, R3.reuse, 0x70 ;  /* 0x0000007003107836 */ /* 0x040fe20000000000 */
[----:B------:R3:W-:Y:S01]  /*10910*/  @!P3 ST.E.64 desc[UR6][R12.64], R58 ;  /* 0x0000003a0c00b985 */ /* 0x0007e2000c101b06 */
[C---:B------:R-:W-:Y:S01]  /*10920*/  VIADD R17, R3.reuse, 0x78 ;  /* 0x0000007803117836 */ /* 0x040fe20000000000 */
[----:B------:R-:W-:Y:S01]  /*10930*/  ISETP.GE.AND P3, PT, R2, UR4, PT ;  /* 0x0000000402007c0c */ /* 0x000fe2000bf66270 */
[----:B------:R-:W-:Y:S01]  /*10940*/  VIADD R19, R3, 0x80 ;  /* 0x0000008003137836 */ /* 0x000fe20000000000 */
[----:B------:R4:W-:Y:S01]  /*10950*/  @!P4 ST.E.64 desc[UR6][R14.64], R62 ;  /* 0x0000003e0e00c985 */ /* 0x0009e2000c101b06 */
[----:B------:R-:W-:-:S02]  /*10960*/  ISETP.GE.AND P4, PT, R0, UR4, PT ;  /* 0x0000000400007c0c */ /* 0x000fc4000bf86270 */
[----:B------:R-:W-:Y:S02]  /*10970*/  ISETP.GE.AND P2, PT, R16, UR4, PT ;  /* 0x0000000410007c0c */ /* 0x000fe4000bf46270 */
[----:B------:R-:W-:Y:S02]  /*10980*/  ISETP.GE.AND P1, PT, R17, UR4, PT ;  /* 0x0000000411007c0c */ /* 0x000fe4000bf26270 */
        /* <DEDUP_REMOVED lines=36> */
[C---:B------:R-:W-:Y:S02]  /*10bd0*/  IADD3 R19, R3.reuse, 0xb8, RZ ;  /* 0x000000b803137810 */ /* 0x040fe40007ffe0ff */
[----:B------:R-:W-:Y:S01]  /*10be0*/  VIADD R17, R3, 0xb0 ;  /* 0x000000b003117836 */ /* 0x000fe20000000000 */
[----:B------:R4:W-:Y:S01]  /*10bf0*/  @!P0 ST.E.64 desc[UR6][R14.64], R90 ;  /* 0x0000005a0e008985 */ /* 0x0009e2000c101b06 */
[----:B------:R-:W-:-:S02]  /*10c00*/  ISETP.GE.AND P0, PT, R0, UR4, PT ;  /* 0x0000000400007c0c */ /* 0x000fc4000bf06270 */
[----:B------:R-:W-:Y:S02]  /*10c10*/  @!P5 LEA.HI R20, R20, R20, RZ, 0x1 ;  /* 0x000000141414d211 */ /* 0x000fe400078f08ff */
[----:B------:R-:W-:Y:S02]  /*10c20*/  ISETP.GE.AND P2, PT, R17, UR4, PT ;  /* 0x0000000411007c0c */ /* 0x000fe4000bf46270 */
[----:B0-----:R-:W-:Y:S01]  /*10c30*/  @!P6 LOP3.LUT R7, R18, 0xfffffffe, RZ, 0xc0, !PT ;  /* 0xfffffffe1207e812 */ /* 0x001fe200078ec0ff */
[----:B------:R-:W-:Y:S01]  /*10c40*/  VIADD R18, R3, 0xc0 ;  /* 0x000000c003127836 */ /* 0x000fe20000000000 */
[----:B------:R-:W-:Y:S02]  /*10c50*/  ISETP.GE.AND P1, PT, R19, UR4, PT ;  /* 0x0000000413007c0c */ /* 0x000fe4000bf26270 */
[----:B-1----:R-:W-:Y:S01]  /*10c60*/  @!P5 LOP3.LUT R9, R20, 0xfffffffe, RZ, 0xc0, !PT ;  /* 0xfffffffe1409d812 */ /* 0x002fe200078ec0ff */
[----:B------:R-:W-:Y:S01]  /*10c70*/  @!P6 IMAD.WIDE R6, R7, 0x4, R4 ;  /* 0x000000040706e825 */ /* 0x000fe200078e0204 */
[----:B------:R-:W-:-:S02]  /*10c80*/  @!P4 LEA.HI R2, R2, R2, RZ, 0x1 ;  /* 0x000000020202c211 */ /* 0x000fc400078f08ff */
[----:B------:R-:W-:Y:S01]  /*10c90*/  @!P0 LEA.HI R0, R0, R0, RZ, 0x1 ;  /* 0x0000000000008211 */ /* 0x000fe200078f08ff */
[----:B------:R-:W-:Y:S01]  /*10ca0*/  @!P5 IMAD.WIDE R8, R9, 0x4, R4 ;  /* 0x000000040908d825 */ /* 0x000fe200078e0204 */
[----:B------:R0:W-:Y:S01]  /*10cb0*/  @!P6 ST.E.64 desc[UR6][R6.64], R94 ;  /* 0x0000005e0600e985 */ /* 0x0001e2000c101b06 */
[----:B------:R-:W-:Y:S02]  /*10cc0*/  @!P3 LEA.HI R16, R16, R16, RZ, 0x1 ;  /* 0x000000101010b211 */ /* 0x000fe400078f08ff */
[----:B--2---:R-:W-:Y:S01]  /*10cd0*/  @!P0 LOP3.LUT R11, R0, 0xfffffffe, RZ, 0xc0, !PT ;  /* 0xfffffffe000b8812 */ /* 0x004fe200078ec0ff */
[----:B------:R1:W-:Y:S01]  /*10ce0*/  @!P5 ST.E.64 desc[UR6][R8.64], R98 ;  /* 0x000000620800d985 */ /* 0x0003e2000c101b06 */
[C---:B------:R-:W-:Y:S01]  /*10cf0*/  VIADD R20, R3.reuse, 0xc8 ;  /* 0x000000c803147836 */ /* 0x040fe20000000000 */
[----:B------:R-:W-:Y:S01]  /*10d00*/  ISETP.GE.AND P5, PT, R18, UR4, PT ;  /* 0x0000000412007c0c */ /* 0x000fe2000bfa6270 */
[----:B------:R-:W-:Y:S01]  /*10d10*/  VIADD R0, R3, 0xd0 ;  /* 0x000000d003007836 */ /* 0x000fe20000000000 */
[----:B------:R-:W-:-:S02]  /*10d20*/  @!P2 LEA.HI R17, R17, R17, RZ, 0x1 ;  /* 0x000000111111a211 */ /* 0x000fc400078f08ff */
[----:B------:R-:W-:Y:S02]  /*10d30*/  @!P1 LEA.HI R19, R19, R19, RZ, 0x1 ;  /* 0x0000001313139211 */ /* 0x000fe400078f08ff */
[----:B---3--:R-:W-:Y:S01]  /*10d40*/  @!P4 LOP3.LUT R13, R2, 0xfffffffe, RZ, 0xc0, !PT ;  /* 0xfffffffe020dc812 */ /* 0x008fe200078ec0ff */
[----:B------:R-:W-:Y:S01]  /*10d50*/  VIADD R2, R3, 0xd8 ;  /* 0x000000d803027836 */ /* 0x000fe20000000000 */
[----:B----4-:R-:W-:Y:S01]  /*10d60*/  @!P3 LOP3.LUT R15, R16, 0xfffffffe, RZ, 0xc0, !PT ;  /* 0xfffffffe100fb812 */ /* 0x010fe200078ec0ff */
[--C-:B0-----:R-:W-:Y:S01]  /*10d70*/  @!P0 IMAD.WIDE R6, R11, 0x4, R4.reuse ;  /* 0x000000040b068825 */ /* 0x101fe200078e0204 */
[----:B------:R-:W-:Y:S02]  /*10d80*/  @!P2 LOP3.LUT R17, R17, 0xfffffffe, RZ, 0xc0, !PT ;  /* 0xfffffffe1111a812 */ /* 0x000fe400078ec0ff */
        /* <DEDUP_REMOVED lines=9> */
[----:B------:R-:W-:-:S02]  /*10e20*/  @!P2 IMAD.WIDE R12, R17, 0x4, R4 ;  /* 0x00000004110ca825 */ /* 0x000fc400078e0204 */
        /* <DEDUP_REMOVED lines=46> */
.L_x_2196:
[----:B------:R-:W1:Y:S02]  /*11110*/  S2R R0, SR_TID.X ;  /* 0x0000000000007919 */ /* 0x000e640000002100 */
[----:B-1----:R-:W-:-:S05]  /*11120*/  VIADD R2, R0, 0xffffff80 ;  /* 0xffffff8000027836 */ /* 0x002fca0000000000 */
[----:B------:R-:W-:-:S13]  /*11130*/  ISETP.GT.AND P0, PT, R2, 0x7f, PT ;  /* 0x0000007f0200780c */ /* 0x000fda0003f04270 */
[----:B------:R-:W-:Y:S05]  /*11140*/  @P0 BRA `(.L_x_2163) ;  /* 0x0000004c000c0947 */ /* 0x000fea0003800000 */
[----:B------:R-:W1:Y:S01]  /*11150*/  S2R R3, SR_CTAID.X ;  /* 0x0000000000037919 */ /* 0x000e620000002500 */
[----:B------:R-:W2:Y:S01]  /*11160*/  LDC R6, c[0x0][0xbe8] ;  /* 0x0002fa00ff067b82 */ /* 0x000ea20000000800 */
[----:B------:R-:W-:Y:S01]  /*11170*/  ULDC UR4, c[0x0][0xa88] ;  /* 0x0002a20000047ab9 */ /* 0x000fe20000000800 */
[----:B-1----:R-:W-:Y:S01]  /*11180*/  LEA R0, R3, R0, 0x7 ;  /* 0x0000000003007211 */ /* 0x002fe200078e38ff */
[----:B--2---:R-:W-:-:S04]  /*11190*/  IMAD R3, R6, UR4, RZ ;  /* 0x0000000406037c24 */ /* 0x004fc8000f8e02ff */
[----:B------:R-:W-:-:S05]  /*111a0*/  VIADD R0, R0, 0xffffff80 ;  /* 0xffffff8000007836 */ /* 0x000fca0000000000 */
[----:B------:R-:W-:-:S13]  /*111b0*/  ISETP.GE.AND P0, PT, R0, R3, PT ;  /* 0x000000030000720c */ /* 0x000fda0003f06270 */
[----:B------:R-:W-:Y:S05]  /*111c0*/  @P0 BRA `(.L_x_2163) ;  /* 0x0000004800ec0947 */ /* 0x000fea0003800000 */
[----:B------:R-:W-:Y:S01]  /*111d0*/  ISETP.NE.AND P0, PT, R6, 0x1, PT ;  /* 0x000000010600780c */ /* 0x000fe20003f05270 */
[----:B------:R-:W1:Y:S01]  /*111e0*/  S2UR UR4, SR_CTAID.Z ;  /* 0x00000000000479c3 */ /* 0x000e620000002700 */
[----:B------:R-:W-:Y:S01]  /*111f0*/  SHF.R.S32.HI R5, RZ, 0x1f, R22 ;  /* 0x0000001fff057819 */ /* 0x000fe20000011416 */
[----:B------:R-:W-:Y:S01]  /*11200*/  ULDC.64 UR6, c[0x0][0xbd0] ;  /* 0x0002f40000067ab9 */ /* 0x000fe20000000a00 */
[----:B------:R-:W-:Y:S01]  /*11210*/  ULDC.64 UR10, c[0x0][0x208] ;  /* 0x00008200000a7ab9 */ /* 0x000fe20000000a00 */
[----:B------:R-:W-:-:S04]  /*11220*/  IMAD.WIDE.U32 R2, R22, UR6, RZ ;  /* 0x0000000616027c25 */ /* 0x000fc8000f8e00ff */
[----:B------:R-:W2:Y:S01]  /*11230*/  LDC.64 R12, c[0x0][0xbd8] ;  /* 0x0002f600ff0c7b82 */ /* 0x000ea20000000a00 */
[----:B------:R-:W-:-:S04]  /*11240*/  IMAD R5, R5, UR6, RZ ;  /* 0x0000000605057c24 */ /* 0x000fc8000f8e02ff */
[----:B------:R-:W-:Y:S02]  /*11250*/  IMAD R5, R22, UR7, R5 ;  /* 0x0000000716057c24 */ /* 0x000fe4000f8e0205 */
[----:B------:R-:W-:Y:S01]  /*11260*/  IMAD.MOV R22, RZ, RZ, -R22 ;  /* 0x000000ffff167224 */ /* 0x000fe200078e0a16 */
[----:B------:R-:W0:Y:S01]  /*11270*/  @P0 LDC R9, c[0x0][0xbec] ;  /* 0x0002fb00ff090b82 */ /* 0x000e220000000800 */
[----:B------:R-:W-:Y:S02]  /*11280*/  IMAD.IADD R3, R3, 0x1, R5 ;  /* 0x0000000103037824 */ /* 0x000fe400078e0205 */
[----:B------:R-:W-:-:S05]  /*11290*/  IMAD.MOV.U32 R5, RZ, RZ, R0 ;  /* 0x000000ffff057224 */ /* 0x000fca00078e0000 */
[----:B------:R-:W3:Y:S01]  /*112a0*/  S2UR UR8, SR_CTAID.Y ;  /* 0x00000000000879c3 */ /* 0x000ee20000002600 */
[----:B-1----:R-:W-:-:S07]  /*112b0*/  USHF.R.S32.HI UR5, URZ, 0x1f, UR4 ;  /* 0x0000001f3f057899 */ /* 0x002fce0008011404 */
[----:B------:R-:W3:Y:S01]  /*112c0*/  LDC R7, c[0x0][0xc50] ;  /* 0x00031400ff077b82 */ /* 0x000ee20000000800 */
[C---:B--2---:R-:W-:Y:S02]  /*112d0*/  IMAD R8, R12.reuse, UR5, RZ ;  /* 0x000000050c087c24 */ /* 0x044fe4000f8e02ff */
[----:B------:R-:W-:-:S04]  /*112e0*/  IMAD.WIDE.U32 R2, R12, UR4, R2 ;  /* 0x000000040c027c25 */ /* 0x000fc8000f8e0002 */
[----:B------:R-:W-:Y:S01]  /*112f0*/  IMAD R13, R13, UR4, R8 ;  /* 0x000000040d0d7c24 */ /* 0x000fe2000f8e0208 */
[----:B------:R-:W1:Y:S01]  /*11300*/  @P0 LDC R11, c[0x0][0xbf0] ;  /* 0x0002fc00ff0b0b82 */ /* 0x000e620000000800 */
[----:B0-----:R-:W-:Y:S01]  /*11310*/  @P0 IMAD.HI.U32 R4, R0, R9, RZ ;  /* 0x0000000900040227 */ /* 0x001fe200078e00ff */
[----:B------:R-:W-:-:S03]  /*11320*/  ULDC.64 UR4, c[0x0][0xbe0] ;  /* 0x0002f80000047ab9 */ /* 0x000fc60000000a00 */
[----:B------:R-:W-:Y:S02]  /*11330*/  IMAD.IADD R3, R13, 0x1, R3 ;  /* 0x000000010d037824 */ /* 0x000fe400078e0203 */
[----:B---3--:R-:W-:-:S04]  /*11340*/  IMAD R9, R7, R22, UR8 ;  /* 0x0000000807097e24 */ /* 0x008fc8000f8e0216 */
[----:B------:R-:W-:Y:S01]  /*11350*/  IMAD.WIDE.U32 R2, R9, UR4, R2 ;  /* 0x0000000409027c25 */ /* 0x000fe2000f8e0002 */
[----:B-1----:R-:W-:Y:S02]  /*11360*/  @P0 SHF.R.U32.HI R5, RZ, R11, R4 ;  /* 0x0000000bff050219 */ /* 0x002fe40000011604 */
[----:B------:R-:W-:Y:S02]  /*11370*/  SHF.R.S32.HI R4, RZ, 0x1f, R9 ;  /* 0x0000001fff047819 */ /* 0x000fe40000011409 */
[C---:B------:R-:W-:Y:S02]  /*11380*/  IADD3 R7, -R5.reuse, RZ, RZ ;  /* 0x000000ff05077210 */ /* 0x040fe40007ffe1ff */
[----:B------:R-:W-:Y:S01]  /*11390*/  IADD3 R2, P0, R5, R2, RZ ;  /* 0x0000000205027210 */ /* 0x000fe20007f1e0ff */
[----:B------:R-:W-:Y:S02]  /*113a0*/  IMAD R4, R4, UR4, RZ ;  /* 0x0000000404047c24 */ /* 0x000fe4000f8e02ff */
[----:B------:R-:W-:-:S02]  /*113b0*/  IMAD R7, R6, R7, R0 ;  /* 0x0000000706077224 */ /* 0x000fc400078e0200 */
[----:B------:R-:W-:Y:S01]  /*113c0*/  IMAD R4, R9, UR5, R4 ;  /* 0x0000000509047c24 */ /* 0x000fe2000f8e0204 */
[----:B------:R-:W-:Y:S01]  /*113d0*/  SHF.R.S32.HI R9, RZ, 0x1f, R5 ;  /* 0x0000001fff097819 */ /* 0x000fe20000011405 */
[----:B------:R-:W-:Y:S01]  /*113e0*/  ULDC.64 UR4, c[0x0][0xbc8] ;  /* 0x0002f20000047ab9 */ /* 0x000fe20000000a00 */
        /* <DEDUP_REMOVED lines=12> */
.L_x_2161:
        /* <DEDUP_REMOVED lines=18> */
.L_x_2199:
[----:B------:R-:W-:Y:S01]  /*115d0*/  ULDC UR40, c[0x0][0xc50] ;  /* 0x0003140000287ab9 */ /* 0x000fe20000000800 */
[----:B------:R-:W-:Y:S01]  /*115e0*/  UMOV UR36, UR6 ;  /* 0x0000000600247c82 */ /* 0x000fe20008000000 */
[----:B------:R-:W-:-:S11]  /*115f0*/  UISETP.NE.AND UP0, UPT, UR40, 0x1, UPT ;  /* 0x000000012800788c */ /* 0x000fd6000bf05270 */
[----:B------:R-:W-:Y:S01]  /*11600*/  @UP0 ULDC UR4, c[0x0][0xc54] ;  /* 0x0003150000040ab9 */ /* 0x000fe20000000800 */
[----:B------:R-:W-:Y:S01]  /*11610*/  @UP0 ULDC UR7, c[0x0][0xc58] ;  /* 0x0003160000070ab9 */ /* 0x000fe20000000800 */
[----:B------:R-:W-:-:S04]  /*11620*/  UIMAD.WIDE.U32 UR4, UR6, UR4, URZ ;  /* 0x00000004060472a5 */ /* 0x000fc8000f8e003f */
[----:B------:R-:W-:-:S12]  /*11630*/  @UP0 USHF.R.U32.HI UR36, URZ, UR7, UR5 ;  /* 0x000000073f240299 */ /* 0x000fd80008011605 */
.L_x_2200:
[----:B------:R-:W-:Y:S01]  /*11640*/  ISETP.GE.AND P0, PT, R18, RZ, PT ;  /* 0x000000ff1200720c */ /* 0x000fe20003f06270 */
[----:B------:R-:W-:Y:S01]  /*11650*/  UIADD3 UR4, -UR36, URZ, URZ ;  /* 0x0000003f24047290 */ /* 0x000fe2000fffe13f */
[----:B------:R-:W-:Y:S01]  /*11660*/  IMAD.MOV.U32 R9, RZ, RZ, 0x1 ;  /* 0x00000001ff097424 */ /* 0x000fe200078e00ff */
[----:B------:R-:W-:Y:S01]  /*11670*/  MOV R0, RZ ;  /* 0x000000ff00007202 */ /* 0x000fe20000000f00 */
[----:B------:R-:W-:Y:S01]  /*11680*/  IMAD.MOV.U32 R3, RZ, RZ, 0x1 ;  /* 0x00000001ff037424 */ /* 0x000fe200078e00ff */
[----:B------:R-:W-:-:S08]  /*11690*/  UIMAD UR40, UR40, UR4, UR6 ;  /* 0x00000004282872a4 */ /* 0x000fd0000f8e0206 */
[----:B------:R-:W-:Y:S05]  /*116a0*/  @!P0 BRA `(.L_x_2201) ;  /* 0x0000004000f48947 */ /* 0x000fea0003800000 */
[----:B------:R-:W0:Y:S01]  /*116b0*/  S2UR UR4, SR_CTAID.X ;  /* 0x00000000000479c3 */ /* 0x000e220000002500 */
[----:B------:R-:W-:Y:S01]  /*116c0*/  ULDC UR5, c[0x0][0x448] ;  /* 0x0001120000057ab9 */ /* 0x000fe20000000800 */
[----:B------:R-:W-:Y:S01]  /*116d0*/  ULDC.64 UR6, c[0x0][0x418] ;  /* 0x0001060000067ab9 */ /* 0x000fe20000000a00 */
[----:B------:R-:W-:Y:S01]  /*116e0*/  UISETP.NE.AND UP1, UPT, UR5, 0x1, UPT ;  /* 0x000000010500788c */ /* 0x000fe2000bf25270 */
[----:B------:R1:W-:Y:S01]  /*116f0*/  STL [R1+0xc], RZ ;  /* 0x00000cff01007387 */ /* 0x0003e20000100800 */
[----:B------:R-:W-:Y:S01]  /*11700*/  UISETP.NE.U32.AND UP0, UPT, UR6, URZ, UPT ;  /* 0x0000003f0600728c */ /* 0x000fe2000bf05070 */
[----:B------:R-:W-:Y:S02]  /*11710*/  ULDC UR5, c[0x0][0x288] ;  /* 0x0000a20000057ab9 */ /* 0x000fe40000000800 */
[----:B------:R-:W-:Y:S01]  /*11720*/  ULDC UR6, c[0x0][0x424] ;  /* 0x0001090000067ab9 */ /* 0x000fe20000000800 */
[----:B------:R-:W-:Y:S02]  /*11730*/  UISETP.NE.AND.EX UP0, UPT, UR7, URZ, UPT, UP0 ;  /* 0x0000003f0700728c */ /* 0x000fe4000bf05300 */
[----:B------:R-:W-:-:S02]  /*11740*/  UIADD3 UR10, -UR5, 0x50, URZ ;  /* 0x00000050050a7890 */ /* 0x000fc4000fffe13f */
[----:B------:R-:W-:Y:S01]  /*11750*/  USEL UR7, UR6, 0x1, UP0 ;  /* 0x0000000106077887 */ /* 0x000fe20008000000 */
[----:B------:R-:W-:-:S03]  /*11760*/  ULDC UR9, c[0x0][0x2f0] ;  /* 0x0000bc0000097ab9 */ /* 0x000fc60000000800 */
[----:B------:R-:W-:Y:S02]  /*11770*/  UIMAD UR10, UR7, UR9, UR10 ;  /* 0x00000009070a72a4 */ /* 0x000fe4000f8e020a */
[----:B0-----:R-:W-:-:S03]  /*11780*/  ULEA UR8, UR4, 0x7f, 0x7 ;  /* 0x0000007f04087891 */ /* 0x001fc6000f8e383f */
[----:B------:R-:W-:Y:S02]  /*11790*/  @UP1 ULDC UR4, c[0x0][0x44c] ;  /* 0x0001130000041ab9 */ /* 0x000fe40000000800 */
[----:B------:R-:W-:Y:S02]  /*117a0*/  UIMAD.WIDE.U32 UR4, UR8, UR4, URZ ;  /* 0x00000004080472a5 */ /* 0x000fe4000f8e003f */
[----:B------:R-:W-:Y:S01]  /*117b0*/  UMOV UR6, UR8 ;  /* 0x0000000800067c82 */ /* 0x000fe20008000000 */
[----:B------:R-:W-:Y:S01]  /*117c0*/  @UP1 ULDC UR8, c[0x0][0x450] ;  /* 0x0001140000081ab9 */ /* 0x000fe20000000800 */
[----:B------:R-:W-:Y:S02]  /*117d0*/  UIMAD UR4, UR7, UR9, 0x4f ;  /* 0x0000004f070474a4 */ /* 0x000fe4000f8e0209 */
[----:B------:R-:W-:Y:S02]  /*117e0*/  @UP1 USHF.R.U32.HI UR6, URZ, UR8, UR5 ;  /* 0x000000083f061299 */ /* 0x000fe40008011605 */
[----:B------:R-:W-:-:S02]  /*117f0*/  UIMAD.WIDE UR4, UR4, 0x66666667, URZ ;  /* 0x66666667040478a5 */ /* 0x000fc4000f8e023f */
[----:B------:R-:W-:Y:S02]  /*11800*/  UIADD3 UR6, UR10, UR6, URZ ;  /* 0x000000060a067290 */ /* 0x000fe4000fffe03f */
[----:B------:R-:W-:Y:S02]  /*11810*/  USHF.R.U32.HI UR8, URZ, 0x1f, UR5 ;  /* 0x0000001f3f087899 */ /* 0x000fe40008011605 */
[----:B------:R-:W-:Y:S02]  /*11820*/  UIMAD.WIDE UR6, UR6, 0x66666667, URZ ;  /* 0x66666667060678a5 */ /* 0x000fe4000f8e023f */
[----:B------:R-:W-:Y:S02]  /*11830*/  ULEA.HI.SX32 UR8, UR5, UR8, 0x1b ;  /* 0x0000000805087291 */ /* 0x000fe4000f8fda3f */
[----:B------:R-:W-:Y:S02]  /*11840*/  USHF.R.U32.HI UR4, URZ, 0x1f, UR7 ;  /* 0x0000001f3f047899 */ /* 0x000fe40008011607 */
[----:B------:R-:W-:-:S02]  /*11850*/  USHF.R.U32.HI UR5, URZ, 0x10, UR40 ;  /* 0x000000103f057899 */ /* 0x000fc40008011628 */
[----:B------:R-:W-:Y:S02]  /*11860*/  ULEA.HI.SX32 UR4, UR7, UR4, 0x1b ;  /* 0x0000000407047291 */ /* 0x000fe4000f8fda3f */
[----:B------:R-:W-:Y:S02]  /*11870*/  ULOP3.LUT UR40, UR40, 0xffff, URZ, 0xc0, !UPT ;  /* 0x0000ffff28287892 */ /* 0x000fe4000f8ec03f */
[----:B------:R-:W-:-:S04]  /*11880*/  UISETP.LT.AND UP0, UPT, UR8, UR4, UPT ;  /* 0x000000040800728c */ /* 0x000fc8000bf01270 */
[----:B------:R-:W-:Y:S02]  /*11890*/  USEL UR39, UR8, UR4, UP0 ;  /* 0x0000000408277287 */ /* 0x000fe40008000000 */
[----:B------:R-:W-:Y:S02]  /*118a0*/  UISETP.NE.AND UP0, UPT, UR5, URZ, UPT ;  /* 0x0000003f0500728c */ /* 0x000fe4000bf05270 */
[----:B------:R-:W-:-:S06]  /*118b0*/  UISETP.GE.AND UP1, UPT, UR39, 0x1, UPT ;  /* 0x000000012700788c */ /* 0x000fcc000bf26270 */
[----:B------:R-:W-:-:S03]  /*118c0*/  PLOP3.LUT P0, PT, PT, PT, UP1, 0x80, 0x0 ;  /* 0x000000000000781c */ /* 0x000fc60003f0f018 */
[----:B------:R-:W-:-:S10]  /*118d0*/  @!UP0 ULDC UR5, c[0x0][0x9f0] ;  /* 0x00027c0000058ab9 */ /* 0x000fd40000000800 */
[----:B-1----:R-:W-:Y:S05]  /*118e0*/  @!P0 BRA `(.L_x_2202) ;  /* 0x0000000000708947 */ /* 0x002fea0003800000 */
[----:B------:R-:W-:Y:S01]  /*118f0*/  IMAD.U32 R6, RZ, RZ, UR5 ;  /* 0x00000005ff067e24 */ /* 0x000fe2000f8e00ff */
[----:B------:R-:W-:-:S04]  /*11900*/  UIADD3 UR4, UR5, -0x1, UR39 ;  /* 0xffffffff05047890 */ /* 0x000fc8000fffe027 */
[-C--:B------:R-:W-:Y:S02]  /*11910*/  IABS R0, R6.reuse ;  /* 0x0000000600007213 */ /* 0x080fe40000000000 */
[----:B------:R-:W-:Y:S02]  /*11920*/  IABS R6, R6 ;  /* 0x0000000600067213 */ /* 0x000fe40000000000 */
[----:B------:R-:W0:Y:S08]  /*11930*/  I2F.RP R4, R0 ;  /* 0x0000000000047306 */ /* 0x000e300000209400 */
[----:B0-----:R-:W0:Y:S02]  /*11940*/  MUFU.RCP R4, R4 ;  /* 0x0000000400047308 */ /* 0x001e240000001000 */
[----:B0-----:R-:W-:-:S06]  /*11950*/  VIADD R2, R4, 0xffffffe ;  /* 0x0ffffffe04027836 */ /* 0x001fcc0000000000 */
[----:B------:R0:W1:Y:S02]  /*11960*/  F2I.FTZ.U32.TRUNC.NTZ R3, R2 ;  /* 0x0000000200037305 */ /* 0x000064000021f000 */
[----:B0-----:R-:W-:Y:S01]  /*11970*/  MOV R2, RZ ;  /* 0x000000ff00027202 */ /* 0x001fe20000000f00 */
[----:B-1----:R-:W-:-:S04]  /*11980*/  IMAD.MOV R5, RZ, RZ, -R3 ;  /* 0x000000ffff057224 */ /* 0x002fc800078e0a03 */
[----:B------:R-:W-:-:S04]  /*11990*/  IMAD R5, R5, R0, RZ ;  /* 0x0000000005057224 */ /* 0x000fc800078e02ff */
[----:B------:R-:W-:-:S04]  /*119a0*/  IMAD.HI.U32 R3, R3, R5, R2 ;  /* 0x0000000503037227 */ /* 0x000fc800078e0002 */
[----:B------:R-:W-:Y:S01]  /*119b0*/  IMAD.U32 R5, RZ, RZ, UR4 ;  /* 0x00000004ff057e24 */ /* 0x000fe2000f8e00ff */
[----:B------:R-:W-:-:S04]  /*119c0*/  ULOP3.LUT UR4, UR4, UR5, URZ, 0x3c, !UPT ;  /* 0x0000000504047292 */ /* 0x000fc8000f8e3c3f */
[----:B------:R-:W-:Y:S01]  /*119d0*/  IABS R2, R5 ;  /* 0x0000000500027213 */ /* 0x000fe20000000000 */
[----:B------:R-:W-:Y:S01]  /*119e0*/  IMAD.MOV R5, RZ, RZ, -R6 ;  /* 0x000000ffff057224 */ /* 0x000fe200078e0a06 */
[----:B------:R-:W-:-:S03]  /*119f0*/  ISETP.LE.AND P2, PT, RZ, UR4, PT ;  /* 0x00000004ff007c0c */ /* 0x000fc6000bf43270 */
[----:B------:R-:W-:-:S04]  /*11a00*/  IMAD.HI.U32 R3, R3, R2, RZ ;  /* 0x0000000203037227 */ /* 0x000fc800078e00ff */
[----:B------:R-:W-:-:S05]  /*11a10*/  IMAD R5, R3, R5, R2 ;  /* 0x0000000503057224 */ /* 0x000fca00078e0202 */
[----:B------:R-:W-:-:S13]  /*11a20*/  ISETP.GT.U32.AND P1, PT, R0, R5, PT ;  /* 0x000000050000720c */ /* 0x000fda0003f24070 */
[----:B------:R-:W-:Y:S02]  /*11a30*/  @!P1 IMAD.IADD R5, R5, 0x1, -R0 ;  /* 0x0000000105059824 */ /* 0x000fe400078e0a00 */
[----:B------:R-:W-:Y:S01]  /*11a40*/  @!P1 VIADD R3, R3, 0x1 ;  /* 0x0000000103039836 */ /* 0x000fe20000000000 */
[----:B------:R-:W-:Y:S02]  /*11a50*/  ISETP.NE.AND P1, PT, RZ, UR5, PT ;  /* 0x00000005ff007c0c */ /* 0x000fe4000bf25270 */
[----:B------:R-:W-:-:S13]  /*11a60*/  ISETP.GE.U32.AND P0, PT, R5, R0, PT ;  /* 0x000000000500720c */ /* 0x000fda0003f06070 */
[----:B------:R-:W-:-:S05]  /*11a70*/  @P0 IADD3 R3, R3, 0x1, RZ ;  /* 0x0000000103030810 */ /* 0x000fca0007ffe0ff */
[----:B------:R-:W-:Y:S01]  /*11a80*/  @!P2 IMAD.MOV R3, RZ, RZ, -R3 ;  /* 0x000000ffff03a224 */ /* 0x000fe200078e0a03 */
[----:B------:R-:W-:-:S05]  /*11a90*/  @!P1 LOP3.LUT R3, RZ, UR5, RZ, 0x33, !PT ;  /* 0x00000005ff039c12 */ /* 0x000fca000f8e33ff */
[----:B------:R0:W-:Y:S02]  /*11aa0*/  STL [R1+0xc], R3 ;  /* 0x00000c0301007387 */ /* 0x0001e40000100800 */
.L_x_2202:
        /* <DEDUP_REMOVED lines=31> */
[----:B0-----:R-:W-:Y:S05]  /*11ca0*/  CALL.ABS.NOINC R2 ;  /* 0x0000000002007343 */ /* 0x001fea0003c00000 */
.L_x_2203:
        /* <DEDUP_REMOVED lines=20> */
.L_x_2205:
[----:B------:R0:W1:Y:S01]  /*11df0*/  LDC.64 R2, c[0x4][R16] ;  /* 0x0100000010027b82 */ /* 0x0000620000000a00 */
[----:B------:R-:W-:Y:S01]  /*11e00*/  ULDC.64 UR6, c[0x4][0xa8] ;  /* 0x01002a0000067ab9 */ /* 0x000fe20000000a00 */
[----:B------:R-:W-:Y:S01]  /*11e10*/  ULDC.64 UR8, c[0x4][0xb0] ;  /* 0x01002c0000087ab9 */ /* 0x000fe20000000a00 */
[----:B------:R-:W-:Y:S01]  /*11e20*/  ULDC.64 UR4, c[0x4][0x18] ;  /* 0x0100060000047ab9 */ /* 0x000fe20000000a00 */
[----:B------:R-:W-:Y:S01]  /*11e30*/  IMAD.U32 R4, RZ, RZ, UR6 ;  /* 0x00000006ff047e24 */ /* 0x000fe2000f8e00ff */
[----:B------:R-:W-:Y:S01]  /*11e40*/  MOV R7, UR9 ;  /* 0x0000000900077c02 */ /* 0x000fe20008000f00 */
[----:B------:R-:W-:Y:S01]  /*11e50*/  IMAD.U32 R5, RZ, RZ, UR7 ;  /* 0x00000007ff057e24 */ /* 0x000fe2000f8e00ff */
[----:B------:R-:W-:Y:S01]  /*11e60*/  MOV R13, RZ ;  /* 0x000000ff000d7202 */ /* 0x000fe20000000f00 */
[----:B------:R-:W-:Y:S02]  /*11e70*/  IMAD.U32 R6, RZ, RZ, UR8 ;  /* 0x00000008ff067e24 */ /* 0x000fe4000f8e00ff */
[----:B------:R-:W-:-:S02]  /*11e80*/  IMAD.U32 R10, RZ, RZ, UR4 ;  /* 0x00000004ff0a7e24 */ /* 0x000fc4000f8e00ff */
[----:B------:R-:W-:Y:S02]  /*11e90*/  IMAD.U32 R11, RZ, RZ, UR5 ;  /* 0x00000005ff0b7e24 */ /* 0x000fe4000f8e00ff */
[----:B------:R-:W-:Y:S02]  /*11ea0*/  IMAD.MOV.U32 R8, RZ, RZ, 0x70 ;  /* 0x00000070ff087424 */ /* 0x000fe400078e00ff */
[----:B0-----:R-:W-:-:S07]  /*11eb0*/  IMAD.MOV.U32 R12, RZ, RZ, 0x1 ;  /* 0x00000001ff0c7424 */ /* 0x001fce00078e00ff */
[----:B------:R-:W-:-:S07]  /*11ec0*/  LEPC R20, `(.L_x_2204) ;  /* 0x000000001014794e */ /* 0x000fce0000000000 */
[----:B-1----:R-:W-:Y:S05]  /*11ed0*/  CALL.ABS.NOINC R2 ;  /* 0x0000000002007343 */ /* 0x002fea0003c00000 */
.L_x_2204:
        /* <DEDUP_REMOVED lines=21> */
.L_x_2297:
        /* <DEDUP_REMOVED lines=8> */
.L_x_2300:
        /* <DEDUP_REMOVED lines=15> */
[----:B------:R-:W-:-:S03]  /*121a0*/  IMAD.WIDE.U32 R4, R18, UR4, R4 ;  /* 0x0000000412047c25 */ /* 0x000fc6000f8e0004 */
[----:B------:R-:W-:Y:S02]  /*121b0*/  LEA R2, P0, R4, R2, 0x2 ;  /* 0x0000000204027211 */ /* 0x000fe400078010ff */
[----:B------:R-:W-:-:S04]  /*121c0*/  IADD3 R5, R5, R7, RZ ;  /* 0x0000000705057210 */ /* 0x000fc80007ffe0ff */
[----:B------:R-:W-:-:S05]  /*121d0*/  LEA.HI.X R3, R4, R3, R5, 0x2, P0 ;  /* 0x0000000304037211 */ /* 0x000fca00000f1405 */
[----:B------:R1:W5:Y:S01]  /*121e0*/  LDG.E R16, desc[UR6][R2.64] ;  /* 0x0000000602107981 */ /* 0x000362000c1e1900 */
[----:B------:R-:W-:-:S04]  /*121f0*/  IMAD.MOV R0, RZ, RZ, -R0 ;  /* 0x000000ffff007224 */ /* 0x000fc800078e0a00 */
[----:B------:R-:W-:-:S07]  /*12200*/  IMAD R17, R6, R0, R17 ;  /* 0x0000000006117224 */ /* 0x000fce00078e0211 */
.L_x_2209:
[----:B0-----:R-:W-:Y:S01]  /*12210*/  IMAD.MOV.U32 R0, RZ, RZ, 0x1 ;  /* 0x00000001ff007424 */ /* 0x001fe200078e00ff */
[----:B------:R-:W1:Y:S04]  /*12220*/  S2R R8, SR_TID.X ;  /* 0x0000000000087919 */ /* 0x000e680000002100 */
[----:B------:R-:W-:-:S04]  /*12230*/  SHF.L.U32 R0, R0, 0x1f, RZ ;  /* 0x0000001f00007819 */ /* 0x000fc800000006ff */
[----:B------:R-:W0:Y:S01]  /*12240*/  SYNCS.PHASECHK.TRANS64.TRYWAIT P0, [UR38+0x38840], R0 ;  /* 0x03884000ff0075a7 */ /* 0x000e220008000166 */
[----:B-1----:R-:W-:-:S04]  /*12250*/  LOP3.LUT R2, R8, 0x7f, RZ, 0xc0, !PT ;  /* 0x0000007f08027812 */ /* 0x002fc800078ec0ff */
[----:B------:R-:W-:Y:S01]  /*12260*/  ISETP.NE.AND P1, PT, R2, RZ, PT ;  /* 0x000000ff0200720c */ /* 0x000fe20003f25270 */
[----:B0-----:R-:W-:-:S12]  /*12270*/  @!P0 BRA `(.L_x_2210) ;  /* 0x0000003c00c08947 */ /* 0x001fd80003800000 */
.L_x_2301:
[----:B------:R-:W-:Y:S05]  /*12280*/  @P1 BRA `(.L_x_2211) ;  /* 0x0000000000181947 */ /* 0x000fea0003800000 */
[----:B------:R-:W1:Y:S01]  /*12290*/  S2R R2, SR_TID.X ;  /* 0x0000000000027919 */ /* 0x000e620000002100 */
[----:B0-----:R-:W-:-:S04]  /*122a0*/  IMAD.MOV.U32 R0, RZ, RZ, 0xa000 ;  /* 0x0000a000ff007424 */ /* 0x001fc800078e00ff */
[----:B------:R2:W-:Y:S01]  /*122b0*/  SYNCS.ARRIVE.TRANS64 RZ, [UR38+0x38830], R0 ;  /* 0x03883000ffff79a7 */ /* 0x0005e20008000026 */
[----:B-1----:R-:W-:-:S13]  /*122c0*/  LOP3.LUT P0, RZ, R2, 0x1f, RZ, 0xc0, !PT ;  /* 0x0000001f02ff7812 */ /* 0x002fda000780c0ff */
[----:B--2---:R-:W-:Y:S05]  /*122d0*/  @!P0 BRA `(.L_x_2211) ;  /* 0x0000000000048947 */ /* 0x004fea0003800000 */
[----:B------:R-:W-:Y:S01]  /*122e0*/  BPT.TRAP 0x1 ;  /* 0x000000040000795c */ /* 0x000fe20000300000 */
.L_x_2211:
        /* <DEDUP_REMOVED lines=37> */
.L_x_2207:
        /* <DEDUP_REMOVED lines=22> */
.L_x_2212:
        /* <DEDUP_REMOVED lines=41> */
[----:B------:R-:W-:Y:S01]  /*12930*/  SHF.L.U32 R0, R12, 0x3, RZ ;  /* 0x000000030c007819 */ /* 0x000fe200000006ff */
[----:B------:R-:W-:Y:S02]  /*12940*/  ULDC.64 UR4, c[0x0][0x280] ;  /* 0x0000a00000047ab9 */ /* 0x000fe40000000a00 */
[----:B------:R-:W-:Y:S01]  /*12950*/  IMAD.IADD R3, R3, 0x1, R4 ;  /* 0x0000000103037824 */ /* 0x000fe200078e0204 */
[----:B------:R-:W-:Y:S01]  /*12960*/  LEA R7, P0, R2, UR4, 0x1 ;  /* 0x0000000402077c11 */ /* 0x000fe2000f8008ff */
[----:B------:R-:W-:Y:S01]  /*12970*/  ULDC UR4, c[0x0][0x2b8] ;  /* 0x0000ae0000047ab9 */ /* 0x000fe20000000800 */
        /* <DEDUP_REMOVED lines=15> */
[----:B------:R-:W-:Y:S01]  /*12a70*/  SHFL.IDX PT, R2, R6, RZ, 0x181f ;  /* 0x00181fff06027589 */ /* 0x000fe200000e0000 */
[----:B------:R-:W-:Y:S01]  /*12a80*/  ULDC UR4, c[0x0][0x288] ;  /* 0x0000a20000047ab9 */ /* 0x000fe20000000800 */
[----:B------:R-:W-:Y:S01]  /*12a90*/  IMAD R8, R11, 0x80, R8 ;  /* 0x000000800b087824 */ /* 0x000fe200078e0208 */
[----:B------:R-:W-:Y:S01]  /*12aa0*/  ULDC.64 UR6, c[0x0][0x208] ;  /* 0x0000820000067ab9 */ /* 0x000fe20000000a00 */
[----:B------:R-:W0:Y:S01]  /*12ab0*/  SHFL.IDX PT, R3, R7, RZ, 0x181f ;  /* 0x00181fff07037589 */ /* 0x000e2200000e0000 */
[----:B------:R-:W-:Y:S02]  /*12ac0*/  IMAD R0, R20, UR4, RZ ;  /* 0x0000000414007c24 */ /* 0x000fe4000f8e02ff */
[C---:B------:R-:W-:Y:S01]  /*12ad0*/  VIADD R5, R8.reuse, 0x10 ;  /* 0x0000001008057836 */ /* 0x040fe20000000000 */
[----:B------:R-:W-:Y:S02]  /*12ae0*/  SHFL.IDX PT, R4, R7, 0x1, 0x181f ;  /* 0x00381f0007047f89 */ /* 0x000fe400000e0000 */
[----:B------:R-:W-:-:S02]  /*12af0*/  ISETP.GE.AND P3, PT, R8, R0, PT ;  /* 0x000000000800720c */ /* 0x000fc40003f66270 */
[----:B------:R-:W-:Y:S11]  /*12b00*/  SHFL.IDX PT, R14, R7, 0x7, 0x181f ;  /* 0x00f81f00070e7f89 */ /* 0x000ff600000e0000 */
[----:B------:R-:W-:-:S02]  /*12b10*/  @!P3 LEA R21, R9, UR38, 0x1 ;  /* 0x000000260915bc11 */ /* 0x000fc4000f8e08ff */
        /* <DEDUP_REMOVED lines=67> */
.L_x_2318:
[----:B0-----:R-:W-:Y:S01]  /*12f50*/  VIADD R3, R8, 0x70 ;  /* 0x0000007008037836 */ /* 0x001fe20000000000 */
[----:B------:R-:W-:Y:S01]  /*12f60*/  BSSY B0, `(.L_x_2214) ;  /* 0x000000f000007945 */ /* 0x000fe20003800000 */
[----:B------:R-:W-:-:S03]  /*12f70*/  MOV R2, R14 ;  /* 0x0000000e00027202 */ /* 0x000fc60000000f00 */
[----:B------:R-:W-:Y:S01]  /*12f80*/  ISETP.GE.AND P3, PT, R3, R0, PT ;  /* 0x000000000300720c */ /* 0x000fe20003f66270 */
[----:B------:R-:W-:-:S12]  /*12f90*/  IMAD.MOV.U32 R3, RZ, RZ, R4 ;  /* 0x000000ffff037224 */ /* 0x000fd800078e0004 */
        /* <DEDUP_REMOVED lines=11> */
.L_x_2215:
[----:B------:R-:W-:Y:S05]  /*13050*/  BSYNC B0 ;  /* 0x0000000000007941 */ /* 0x000fea0003800000 */
.L_x_2214:
        /* <DEDUP_REMOVED lines=13> */
.L_x_2319:
[----:B0-----:R-:W-:Y:S01]  /*13130*/  IMAD.MOV.U32 R9, RZ, RZ, 0x1 ;  /* 0x00000001ff097424 */ /* 0x001fe200078e00ff */
[----:B------:R-:W-:Y:S01]  /*13140*/  MOV R8, RZ ;  /* 0x000000ff00087202 */ /* 0x000fe20000000f00 */
[----:B------:R-:W-:Y:S06]  /*13150*/  @!P1 BRA `(.L_x_2217) ;  /* 0x0000002000e49947 */ /* 0x000fec0003800000 */
[----:B------:R-:W2:Y:S04]  /*13160*/  LDL.LU R4, [R1+0xc] ;  /* 0x00000c0001047983 */ /* 0x000ea80000300800 */
[----:B-1----:R-:W3:Y:S01]  /*13170*/  LDL.LU R3, [R1+0x8] ;  /* 0x0000080001037983 */ /* 0x002ee20000300800 */
[----:B------:R-:W-:Y:S01]  /*13180*/  UIADD3 UR4, UR40, 0x1, URZ ;  /* 0x0000000128047890 */ /* 0x000fe2000fffe03f */
[----:B------:R-:W-:Y:S01]  /*13190*/  IMAD.MOV.U32 R9, RZ, RZ, 0x1 ;  /* 0x00000001ff097424 */ /* 0x000fe200078e00ff */
        /* <DEDUP_REMOVED lines=10> */
[----:B------:R-:W-:Y:S02]  /*13240*/  ISETP.NE.AND P0, PT, R4, R3, PT ;  /* 0x000000030400720c */ /* 0x000fe40003f05270 */
[----:B------:R-:W-:Y:S02]  /*13250*/  MOV R4, R16 ;  /* 0x0000001000047202 */ /* 0x000fe40000000f00 */
[----:B------:R-:W-:-:S09]  /*13260*/  LOP3.LUT R12, R5, 0x1, RZ, 0xc0, !PT ;  /* 0x00000001050c7812 */ /* 0x000fd200078ec0ff */
[----:B------:R-:W-:Y:S05]  /*13270*/  @!P0 BRA `(.L_x_2218) ;  /* 0x0000001400c88947 */ /* 0x000fea0003800000 */
[----:B------:R-:W-:Y:S01]  /*13280*/  BSSY B0, `(.L_x_2218) ;  /* 0x0000171000007945 */ /* 0x000fe20003800000 */
[----:B------:R-:W-:Y:S02]  /*13290*/  IMAD.IADD R6, R5, 0x1, -R12 ;  /* 0x0000000105067824 */ /* 0x000fe400078e0a0c */
[----:B------:R-:W-:Y:S02]  /*132a0*/  IMAD.MOV.U32 R7, RZ, RZ, 0x1 ;  /* 0x00000001ff077424 */ /* 0x000fe400078e00ff */
[----:B------:R-:W-:-:S07]  /*132b0*/  IMAD.MOV.U32 R4, RZ, RZ, R16 ;  /* 0x000000ffff047224 */ /* 0x000fce00078e0010 */
.L_x_2257:
        /* <DEDUP_REMOVED lines=19> */
[----:B------:R-:W-:-:S04]  /*133f0*/  IMAD R4, R18, UR5, R5 ;  /* 0x0000000512047c24 */ /* 0x000fc8000f8e0205 */
[----:B------:R-:W-:-:S04]  /*13400*/  IMAD.MOV R3, RZ, RZ, -R2 ;  /* 0x000000ffff037224 */ /* 0x000fc800078e0a02 */
        /* <DEDUP_REMOVED lines=8> */
.L_x_2221:
[----:B------:R-:W1:Y:S01]  /*13490*/  S2R R2, SR_TID.X ;  /* 0x0000000000027919 */ /* 0x000e620000002100 */
[----:B------:R-:W-:Y:S01]  /*134a0*/  BSSY B2, `(.L_x_2222) ;  /* 0x0000006000027945 */ /* 0x000fe20003800000 */
[----:B-1----:R-:W-:Y:S02]  /*134b0*/  LOP3.LUT R3, R2, 0x7f, RZ, 0xc0, !PT ;  /* 0x0000007f02037812 */ /* 0x002fe400078ec0ff */
[----:B------:R-:W-:Y:S02]  /*134c0*/  SHF.L.U32 R2, R7, 0x1f, RZ ;  /* 0x0000001f07027819 */ /* 0x000fe400000006ff */
[----:B------:R-:W-:Y:S02]  /*134d0*/  ISETP.NE.AND P1, PT, R3, RZ, PT ;  /* 0x000000ff0300720c */ /* 0x000fe40003f25270 */
[----:B------:R-:W1:Y:S02]  /*134e0*/  SYNCS.PHASECHK.TRANS64.TRYWAIT P0, [UR38+0x38848], R2 ;  /* 0x03884802ff0075a7 */ /* 0x000e640008000166 */
[----:B-1----:R-:W-:Y:S09]  /*134f0*/  @!P0 BRA `(.L_x_2223) ;  /* 0x00000038001c8947 */ /* 0x002ff20003800000 */
.L_x_2320:
[----:B------:R-:W-:Y:S05]  /*13500*/  BSYNC B2 ;  /* 0x0000000000027941 */ /* 0x000fea0003800000 */
.L_x_2222:
[----:B------:R-:W-:Y:S04]  /*13510*/  BSSY B2, `(.L_x_2224) ;  /* 0x0000007000027945 */ /* 0x000fe80003800000 */
[----:B------:R-:W-:Y:S05]  /*13520*/  @P1 BRA `(.L_x_2225) ;  /* 0x0000000000141947 */ /* 0x000fea0003800000 */
[----:B------:R-:W-:Y:S01]  /*13530*/  ISETP.NE.AND P0, PT, R10, RZ, PT ;  /* 0x000000ff0a00720c */ /* 0x000fe20003f05270 */
[----:B-1----:R-:W-:-:S04]  /*13540*/  IMAD.MOV.U32 R3, RZ, RZ, 0xa000 ;  /* 0x0000a000ff037424 */ /* 0x002fc800078e00ff */
[----:B------:R2:W-:Y:S08]  /*13550*/  SYNCS.ARRIVE.TRANS64 RZ, [UR38+0x38838], R3 ;  /* 0x03883803ffff79a7 */ /* 0x0005f00008000026 */
[----:B--2---:R-:W-:Y:S05]  /*13560*/  @!P0 BRA `(.L_x_2225) ;  /* 0x0000000000048947 */ /* 0x004fea0003800000 */
[----:B------:R-:W-:Y:S01]  /*13570*/  BPT.TRAP 0x1 ;  /* 0x000000040000795c */ /* 0x000fe20000300000 */
.L_x_2225:
[----:B------:R-:W-:Y:S05]  /*13580*/  BSYNC B2 ;  /* 0x0000000000027941 */ /* 0x000fea0003800000 */
.L_x_2224:
[----:B------:R-:W-:Y:S01]  /*13590*/  MOV R14, RZ ;  /* 0x000000ff000e7202 */ /* 0x000fe20000000f00 */
[----:B------:R-:W-:Y:S01]  /*135a0*/  ULDC.64 UR4, c[0x0][0x198] ;  /* 0x0000660000047ab9 */ /* 0x000fe20000000a00 */
[----:B------:R-:W-:Y:S01]  /*135b0*/  PLOP3.LUT P0, PT, PT, PT, PT, 0x80, 0x0 ;  /* 0x000000000000781c */ /* 0x000fe20003f0f070 */
[----:B------:R-:W-:Y:S01]  /*135c0*/  UIADD3 UR4, UP0, UR4, 0x370, URZ ;  /* 0x0000037004047890 */ /* 0x000fe2000ff1e03f */
[----:B------:R-:W-:Y:S01]  /*135d0*/  R2UR UR34, R14 ;  /* 0x000000000e2272ca */ /* 0x000fe200000e0000 */
[----:B-1----:R-:W-:Y:S01]  /*135e0*/  IMAD R3, R9, 0x50, RZ ;  /* 0x0000005009037824 */ /* 0x002fe200078e02ff */
[----:B------:R-:W-:Y:S02]  /*135f0*/  UIADD3 UR32, UR38, 0x2e400, URZ ;  /* 0x0002e40026207890 */ /* 0x000fe4000fffe03f */
[----:B------:R-:W-:Y:S02]  /*13600*/  UIADD3 UR33, UR38, 0x38838, URZ ;  /* 0x0003883826217890 */ /* 0x000fe4000fffe03f */
[----:B------:R-:W-:Y:S01]  /*13610*/  UIADD3.X UR5, URZ, UR5, URZ, UP0, !UPT ;  /* 0x000000053f057290 */ /* 0x000fe200087fe43f */
[----:B------:R-:W-:Y:S01]  /*13620*/  UMOV UR6, 0x0 ;  /* 0x0000000000067882 */ /* 0x000fe20000000000 */
[----:B------:R-:W-:-:S10]  /*13630*/  UMOV UR7, 0x14f00000 ;  /* 0x14f0000000077882 */ /* 0x000fd40000000000 */
.L_x_2226:
        /* <DEDUP_REMOVED lines=13> */
.L_x_2227:
        /* <DEDUP_REMOVED lines=15> */
.L_x_2228:
        /* <DEDUP_REMOVED lines=15> */
.L_x_2229:
        /* <DEDUP_REMOVED lines=12> */
.L_x_2321:
[----:B------:R-:W-:Y:S05]  /*139b0*/  BSYNC B2 ;  /* 0x0000000000027941 */ /* 0x000fea0003800000 */
.L_x_2230:
        /* <DEDUP_REMOVED lines=9> */
.L_x_2233:
[----:B------:R-:W-:Y:S05]  /*13a50*/  BSYNC B2 ;  /* 0x0000000000027941 */ /* 0x000fea0003800000 */
.L_x_2232:
        /* <DEDUP_REMOVED lines=10> */
.L_x_2234:
        /* <DEDUP_REMOVED lines=13> */
.L_x_2235:
        /* <DEDUP_REMOVED lines=13> */
.L_x_2236:
        /* <DEDUP_REMOVED lines=13> */
.L_x_2237:
        /* <DEDUP_REMOVED lines=10> */
.L_x_2220:
[----:B------:R-:W-:Y:S05]  /*13e10*/  BSYNC B1 ;  /* 0x0000000000017941 */ /* 0x000fea0003800000 */
.L_x_2219:
        /* <DEDUP_REMOVED lines=14> */
[----:B0-----:R-:W-:Y:S01]  /*13f00*/  @P0 IMAD.HI.U32 R5, R11, R2, RZ ;  /* 0x000000020b050227 */ /* 0x001fe200078e00ff */
[----:B------:R-:W-:-:S04]  /*13f10*/  MOV R2, R11 ;  /* 0x0000000b00027202 */ /* 0x000fc80000000f00 */
        /* <DEDUP_REMOVED lines=12> */
.L_x_2240:
[----:B------:R-:W1:Y:S01]  /*13fe0*/  S2R R2, SR_TID.X ;  /* 0x0000000000027919 */ /* 0x000e620000002100 */
[----:B------:R-:W-:Y:S01]  /*13ff0*/  BSSY B2, `(.L_x_2241) ;  /* 0x0000006000027945 */ /* 0x000fe20003800000 */
[----:B-1----:R-:W-:Y:S02]  /*14000*/  LOP3.LUT R3, R2, 0x7f, RZ, 0xc0, !PT ;  /* 0x0000007f02037812 */ /* 0x002fe400078ec0ff */
[----:B------:R-:W-:Y:S02]  /*14010*/  SHF.L.U32 R2, R9, 0x1f, RZ ;  /* 0x0000001f09027819 */ /* 0x000fe400000006ff */
[----:B------:R-:W-:Y:S02]  /*14020*/  ISETP.NE.AND P1, PT, R3, RZ, PT ;  /* 0x000000ff0300720c */ /* 0x000fe40003f25270 */
[----:B------:R-:W1:Y:S02]  /*14030*/  SYNCS.PHASECHK.TRANS64.TRYWAIT P0, [UR38+0x38840], R2 ;  /* 0x03884002ff0075a7 */ /* 0x000e640008000166 */
[----:B-1----:R-:W-:Y:S09]  /*14040*/  @!P0 BRA `(.L_x_2242) ;  /* 0x0000002c00788947 */ /* 0x002ff20003800000 */
.L_x_2322:
[----:B------:R-:W-:Y:S05]  /*14050*/  BSYNC B2 ;  /* 0x0000000000027941 */ /* 0x000fea0003800000 */
.L_x_2241:
[----:B------:R-:W-:Y:S04]  /*14060*/  BSSY B2, `(.L_x_2243) ;  /* 0x0000007000027945 */ /* 0x000fe80003800000 */
[----:B------:R-:W-:Y:S05]  /*14070*/  @P1 BRA `(.L_x_2244) ;  /* 0x0000000000141947 */ /* 0x000fea0003800000 */
[----:B------:R-:W-:Y:S01]  /*14080*/  ISETP.NE.AND P0, PT, R10, RZ, PT ;  /* 0x000000ff0a00720c */ /* 0x000fe20003f05270 */
[----:B-1----:R-:W-:-:S04]  /*14090*/  IMAD.MOV.U32 R2, RZ, RZ, 0xa000 ;  /* 0x0000a000ff027424 */ /* 0x002fc800078e00ff */
[----:B------:R2:W-:Y:S08]  /*140a0*/  SYNCS.ARRIVE.TRANS64 RZ, [UR38+0x38830], R2 ;  /* 0x03883002ffff79a7 */ /* 0x0005f00008000026 */
[----:B--2---:R-:W-:Y:S05]  /*140b0*/  @!P0 BRA `(.L_x_2244) ;  /* 0x0000000000048947 */ /* 0x004fea0003800000 */
[----:B------:R-:W-:Y:S01]  /*140c0*/  BPT.TRAP 0x1 ;  /* 0x000000040000795c */ /* 0x000fe20000300000 */
.L_x_2244:
[----:B------:R-:W-:Y:S05]  /*140d0*/  BSYNC B2 ;  /* 0x0000000000027941 */ /* 0x000fea0003800000 */
.L_x_2243:
        /* <DEDUP_REMOVED lines=11> */
.L_x_2245:
        /* <DEDUP_REMOVED lines=8> */
[----:B------:R-:W-:Y:S01]  /*14210*/  MOV R14, 0x40 ;  /* 0x00000040000e7802 */ /* 0x000fe20000000f00 */
[----:B------:R-:W-:Y:S01]  /*14220*/  UIADD3 UR8, UR38, 0x26c00, URZ ;  /* 0x00026c0026087890 */ /* 0x000fe2000fffe03f */
[----:B------:R-:W-:Y:S01]  /*14230*/  PLOP3.LUT P0, PT, PT, PT, PT, 0x80, 0x0 ;  /* 0x000000000000781c */ /* 0x000fe20003f0f070 */
[----:B------:R-:W-:Y:S01]  /*14240*/  UMOV UR6, 0x0 ;  /* 0x0000000000067882 */ /* 0x000fe20000000000 */
[----:B------:R-:W-:Y:S01]  /*14250*/  R2UR UR10, R14 ;  /* 0x000000000e0a72ca */ /* 0x000fe200000e0000 */
[----:B------:R-:W-:-:S14]  /*14260*/  UMOV UR7, 0x14f00000 ;  /* 0x14f0000000077882 */ /* 0x000fdc0000000000 */
.L_x_2246:
        /* <DEDUP_REMOVED lines=14> */
.L_x_2247:
        /* <DEDUP_REMOVED lines=14> */
.L_x_2248:
        /* <DEDUP_REMOVED lines=12> */
.L_x_2323:
[----:B------:R-:W-:Y:S05]  /*144f0*/  BSYNC B2 ;  /* 0x0000000000027941 */ /* 0x000fea0003800000 */
.L_x_2249:
        /* <DEDUP_REMOVED lines=9> */
.L_x_2252:
[----:B------:R-:W-:Y:S05]  /*14590*/  BSYNC B2 ;  /* 0x0000000000027941 */ /* 0x000fea0003800000 */
.L_x_2251:
[----:B------:R-:W-:Y:S01]  /*145a0*/  R2UR UR10, R15 ;  /* 0x000000000f0a72ca */ /* 0x000fe200000e0000 */
[----:B------:R-:W-:Y:S01]  /*145b0*/  ULDC.64 UR4, c[0x0][0x198] ;  /* 0x0000660000047ab9 */ /* 0x000fe20000000a00 */
[----:B------:R-:W-:Y:S01]  /*145c0*/  R2UR UR6, R2 ;  /* 0x00000000020672ca */ /* 0x000fe200000e0000 */
[----:B------:R-:W-:Y:S01]  /*145d0*/  UIADD3 UR4, UP0, UR4, 0x470, URZ ;  /* 0x0000047004047890 */ /* 0x000fe2000ff1e03f */
[----:B------:R-:W-:Y:S01]  /*145e0*/  R2UR UR7, R3 ;  /* 0x00000000030772ca */ /* 0x000fe200000e0000 */
[----:B0-----:R-:W-:Y:S01]  /*145f0*/  IMAD R7, R17, 0x50, RZ ;  /* 0x0000005011077824 */ /* 0x001fe200078e02ff */
[----:B------:R-:W-:Y:S01]  /*14600*/  PLOP3.LUT P0, PT, PT, PT, PT, 0x80, 0x0 ;  /* 0x000000000000781c */ /* 0x000fe20003f0f070 */
[----:B------:R-:W-:Y:S02]  /*14610*/  UIADD3 UR8, UR38, 0xa400, URZ ;  /* 0x0000a40026087890 */ /* 0x000fe4000fffe03f */
[----:B------:R-:W-:Y:S02]  /*14620*/  UIADD3 UR9, UR38, 0x38858, URZ ;  /* 0x0003885826097890 */ /* 0x000fe4000fffe03f */
[----:B------:R-:W-:-:S12]  /*14630*/  UIADD3.X UR5, URZ, UR5, URZ, UP0, !UPT ;  /* 0x000000053f057290 */ /* 0x000fd800087fe43f */
.L_x_2253:
        /* <DEDUP_REMOVED lines=13> */
.L_x_2254:
        /* <DEDUP_REMOVED lines=13> */
.L_x_2255:
        /* <DEDUP_REMOVED lines=13> */
.L_x_2256:
        /* <DEDUP_REMOVED lines=10> */
.L_x_2239:
[----:B------:R-:W-:Y:S05]  /*14950*/  BSYNC B1 ;  /* 0x0000000000017941 */ /* 0x000fea0003800000 */
.L_x_2238:
[----:B------:R-:W-:Y:S02]  /*14960*/  VIADD R0, R0, 0xfffffffe ;  /* 0xfffffffe00007836 */ /* 0x000fe40000000000 */
[----:B------:R-:W-:Y:S01]  /*14970*/  IMAD.MOV.U32 R7, RZ, RZ, R9 ;  /* 0x000000ffff077224 */ /* 0x000fe200078e0009 */
[----:B------:R-:W-:Y:S06]  /*14980*/  @P2 BRA `(.L_x_2257) ;  /* 0xffffffe8004c2947 */ /* 0x000fec000383ffff */
[----:B------:R-:W-:Y:S05]  /*14990*/  BSYNC B0 ;  /* 0x0000000000007941 */ /* 0x000fea0003800000 */
.L_x_2218:
        /* <DEDUP_REMOVED lines=30> */
.L_x_2259:
[----:B------:R-:W1:Y:S01]  /*14b80*/  S2R R2, SR_TID.X ;  /* 0x0000000000027919 */ /* 0x000e620000002100 */
[----:B------:R-:W-:Y:S01]  /*14b90*/  BSSY B1, `(.L_x_2260) ;  /* 0x0000006000017945 */ /* 0x000fe20003800000 */
[----:B-1----:R-:W-:Y:S02]  /*14ba0*/  LOP3.LUT R3, R2, 0x7f, RZ, 0xc0, !PT ;  /* 0x0000007f02037812 */ /* 0x002fe400078ec0ff */
[----:B------:R-:W-:Y:S02]  /*14bb0*/  SHF.L.U32 R2, R9, 0x1f, RZ ;  /* 0x0000001f09027819 */ /* 0x000fe400000006ff */
[----:B------:R-:W-:Y:S02]  /*14bc0*/  ISETP.NE.AND P1, PT, R3, RZ, PT ;  /* 0x000000ff0300720c */ /* 0x000fe40003f25270 */
[----:B------:R-:W1:Y:S02]  /*14bd0*/  SYNCS.PHASECHK.TRANS64.TRYWAIT P0, [UR38+0x38848], R2 ;  /* 0x03884802ff0075a7 */ /* 0x000e640008000166 */
[----:B-1----:R-:W-:Y:S09]  /*14be0*/  @!P0 BRA `(.L_x_2261) ;  /* 0x0000002000c08947 */ /* 0x002ff20003800000 */
.L_x_2324:
[----:B------:R-:W-:Y:S05]  /*14bf0*/  BSYNC B1 ;  /* 0x0000000000017941 */ /* 0x000fea0003800000 */
.L_x_2260:
[----:B------:R-:W-:Y:S04]  /*14c00*/  BSSY B1, `(.L_x_2262) ;  /* 0x0000007000017945 */ /* 0x000fe80003800000 */
[----:B------:R-:W-:Y:S05]  /*14c10*/  @P1 BRA `(.L_x_2263) ;  /* 0x0000000000141947 */ /* 0x000fea0003800000 */
[----:B------:R-:W-:Y:S02]  /*14c20*/  ISETP.NE.AND P0, PT, R10, RZ, PT ;  /* 0x000000ff0a00720c */ /* 0x000fe40003f05270 */
[----:B-1----:R-:W-:-:S04]  /*14c30*/  MOV R3, 0xa000 ;  /* 0x0000a00000037802 */ /* 0x002fc80000000f00 */
[----:B------:R2:W-:Y:S07]  /*14c40*/  SYNCS.ARRIVE.TRANS64 RZ, [UR38+0x38838], R3 ;  /* 0x03883803ffff79a7 */ /* 0x0005ee0008000026 */
[----:B------:R-:W-:Y:S05]  /*14c50*/  @!P0 BRA `(.L_x_2263) ;  /* 0x0000000000048947 */ /* 0x000fea0003800000 */
[----:B------:R-:W-:Y:S01]  /*14c60*/  BPT.TRAP 0x1 ;  /* 0x000000040000795c */ /* 0x000fe20000300000 */
.L_x_2263:
[----:B------:R-:W-:Y:S05]  /*14c70*/  BSYNC B1 ;  /* 0x0000000000017941 */ /* 0x000fea0003800000 */
.L_x_2262:
[----:B0-----:R-:W-:Y:S01]  /*14c80*/  IMAD.MOV.U32 R5, RZ, RZ, RZ ;  /* 0x000000ffff057224 */ /* 0x001fe200078e00ff */
        /* <DEDUP_REMOVED lines=10> */
.L_x_2264:
        /* <DEDUP_REMOVED lines=14> */
.L_x_2265:
        /* <DEDUP_REMOVED lines=14> */
.L_x_2266:
        /* <DEDUP_REMOVED lines=14> */
.L_x_2267:
        /* <DEDUP_REMOVED lines=11> */
.L_x_2325:
[----:B------:R-:W-:Y:S05]  /*15080*/  BSYNC B1 ;  /* 0x0000000000017941 */ /* 0x000fea0003800000 */
.L_x_2268:
        /* <DEDUP_REMOVED lines=9> */
.L_x_2271:
[----:B------:R-:W-:Y:S05]  /*15120*/  BSYNC B1 ;  /* 0x0000000000017941 */ /* 0x000fea0003800000 */
.L_x_2270:
        /* <DEDUP_REMOVED lines=10> */
.L_x_2272:
        /* <DEDUP_REMOVED lines=13> */
.L_x_2273:
        /* <DEDUP_REMOVED lines=13> */
.L_x_2274:
        /* <DEDUP_REMOVED lines=13> */
.L_x_2275:
        /* <DEDUP_REMOVED lines=10> */
.L_x_2258:
[----:B------:R-:W-:Y:S05]  /*154e0*/  BSYNC B0 ;  /* 0x0000000000007941 */ /* 0x000fea0003800000 */
.L_x_2217:
        /* <DEDUP_REMOVED lines=12> */
.L_x_2326:
[----:B------:R-:W-:Y:S05]  /*155b0*/  BSYNC B1 ;  /* 0x0000000000017941 */ /* 0x000fea0003800000 */
.L_x_2278:
[----:B------:R-:W-:Y:S04]  /*155c0*/  BSSY B1, `(.L_x_2280) ;  /* 0x0000008000017945 */ /* 0x000fe80003800000 */
[----:B------:R-:W-:Y:S05]  /*155d0*/  @P1 BRA `(.L_x_2281) ;  /* 0x0000000000181947 */ /* 0x000fea0003800000 */
[----:B------:R-:W1:Y:S01]  /*155e0*/  S2R R2, SR_TID.X ;  /* 0x0000000000027919 */ /* 0x000e620000002100 */
[----:B0-----:R-:W-:-:S04]  /*155f0*/  MOV R0, 0xa000 ;  /* 0x0000a00000007802 */ /* 0x001fc80000000f00 */
[----:B------:R2:W-:Y:S01]  /*15600*/  SYNCS.ARRIVE.TRANS64 RZ, [R3+URZ+0x38850], R0 ;  /* 0x0388500003ff79a7 */ /* 0x0005e2000800003f */
[----:B-1----:R-:W-:-:S13]  /*15610*/  LOP3.LUT P0, RZ, R2, 0x1f, RZ, 0xc0, !PT ;  /* 0x0000001f02ff7812 */ /* 0x002fda000780c0ff */
[----:B--2---:R-:W-:Y:S05]  /*15620*/  @!P0 BRA `(.L_x_2281) ;  /* 0x0000000000048947 */ /* 0x004fea0003800000 */
[----:B------:R-:W-:Y:S01]  /*15630*/  BPT.TRAP 0x1 ;  /* 0x000000040000795c */ /* 0x000fe20000300000 */
.L_x_2281:
[----:B------:R-:W-:Y:S05]  /*15640*/  BSYNC B1 ;  /* 0x0000000000017941 */ /* 0x000fea0003800000 */
.L_x_2280:
        /* <DEDUP_REMOVED lines=13> */
.L_x_2282:
        /* <DEDUP_REMOVED lines=13> */
.L_x_2283:
        /* <DEDUP_REMOVED lines=13> */
.L_x_2284:
        /* <DEDUP_REMOVED lines=13> */
.L_x_2285:
        /* <DEDUP_REMOVED lines=8> */
.L_x_2277:
[----:B------:R-:W-:Y:S05]  /*15a10*/  BSYNC B0 ;  /* 0x0000000000007941 */ /* 0x000fea0003800000 */
.L_x_2276:
[----:B0-----:R-:W-:Y:S02]  /*15a20*/  VIADD R0, R8, 0x1 ;  /* 0x0000000108007836 */ /* 0x001fe40000000000 */
[----:B-1----:R-:W-:-:S03]  /*15a30*/  IMAD.MOV.U32 R3, RZ, RZ, RZ ;  /* 0x000000ffff037224 */ /* 0x002fc600078e00ff */
[----:B------:R-:W-:-:S04]  /*15a40*/  ISETP.NE.AND P0, PT, R0, 0x2, PT ;  /* 0x000000020000780c */ /* 0x000fc80003f05270 */
[----:B------:R-:W-:Y:S02]  /*15a50*/  SEL R2, RZ, 0x1, P0 ;  /* 0x00000001ff027807 */ /* 0x000fe40000000000 */
[----:B------:R-:W-:Y:S02]  /*15a60*/  SEL R0, R0, RZ, P0 ;  /* 0x000000ff00007207 */ /* 0x000fe40000000000 */
[----:B------:R-:W-:-:S07]  /*15a70*/  LOP3.LUT R9, R9, R2, RZ, 0x3c, !PT ;  /* 0x0000000209097212 */ /* 0x000fce00078e3cff */
.L_x_2201:
[----:B------:R-:W0:Y:S01]  /*15a80*/  S2R R5, SR_CgaCtaId ;  /* 0x0000000000057919 */ /* 0x000e220000008800 */
[----:B------:R-:W-:Y:S02]  /*15a90*/  MOV R2, 0x400 ;  /* 0x0000040000027802 */ /* 0x000fe40000000f00 */
[----:B------:R-:W-:Y:S02]  /*15aa0*/  SHF.L.U32 R3, R3, 0x1f, RZ ;  /* 0x0000001f03037819 */ /* 0x000fe400000006ff */
[----:B0-----:R-:W-:-:S04]  /*15ab0*/  LEA R2, R5, R2, 0x18 ;  /* 0x0000000205027211 */ /* 0x001fc800078ec0ff */
[----:B------:R-:W0:Y:S02]  /*15ac0*/  SYNCS.PHASECHK.TRANS64.TRYWAIT P0, [R2+URZ+0x38820], R3 ;  /* 0x03882003020075a7 */ /* 0x000e24000800017f */
[----:B0-----:R-:W-:Y:S05]  /*15ad0*/  @!P0 BRA `(.L_x_2286) ;  /* 0x0000001400488947 */ /* 0x001fea0003800000 */
.L_x_2327:
[----:B------:R-:W-:-:S03]  /*15ae0*/  UMOV UR4, 0xffffffff ;  /* 0xffffffff00047882 */ /* 0x000fc60000000000 */
[----:B------:R-:W-:Y:S05]  /*15af0*/  BRA.DIV UR4, `(.L_x_2287) ;  /* 0x0000001604547947 */ /* 0x000fea000b800000 */
[----:B0-----:R-:W0:Y:S02]  /*15b00*/  S2R R3, SR_TID.X ;  /* 0x0000000000037919 */ /* 0x001e240000002100 */
[----:B0-----:R-:W-:-:S04]  /*15b10*/  SHF.R.U32.HI R3, RZ, 0x5, R3 ;  /* 0x00000005ff037819 */ /* 0x001fc80000011603 */
[----:B------:R-:W-:-:S05]  /*15b20*/  LOP3.LUT R3, R3, 0x3, RZ, 0xc0, !PT ;  /* 0x0000000303037812 */ /* 0x000fca00078ec0ff */
[----:B------:R0:W1:Y:S02]  /*15b30*/  SHFL.IDX PT, R14, R3, RZ, 0x1f ;  /* 0x00001fff030e7589 */ /* 0x00006400000e0000 */
.L_x_2330:
[----:B-1----:R-:W-:-:S13]  /*15b40*/  ISETP.NE.AND P0, PT, R14, RZ, PT ;  /* 0x000000ff0e00720c */ /* 0x002fda0003f05270 */
[----:B------:R-:W-:Y:S05]  /*15b50*/  @P0 BRA `(.L_x_2163) ;  /* 0x0000000000880947 */ /* 0x000fea0003800000 */
[----:B------:R-:W-:-:S03]  /*15b60*/  UMOV UR4, 0xffffffff ;  /* 0xffffffff00047882 */ /* 0x000fc60000000000 */
[----:B------:R-:W-:Y:S05]  /*15b70*/  BRA.DIV UR4, `(.L_x_2288) ;  /* 0x0000001604687947 */ /* 0x000fea000b800000 */
[----:B------:R-:W-:-:S13]  /*15b80*/  ELECT P6, URZ, PT ;  /* 0x00000000003f782f */ /* 0x000fda00038c0000 */
.L_x_2333:
[----:B------:R-:W-:Y:S05]  /*15b90*/  @!P6 BRA `(.L_x_2163) ;  /* 0x000000000078e947 */ /* 0x000fea0003800000 */
[----:B0-----:R-:W2:Y:S02]  /*15ba0*/  LDL.LU R3, [R1+0x14] ;  /* 0x0000140001037983 */ /* 0x001ea40000300800 */
[----:B--2---:R-:W-:-:S04]  /*15bb0*/  LOP3.LUT R3, R3, 0x2, RZ, 0xfc, !PT ;  /* 0x0000000203037812 */ /* 0x004fc800078efcff */
[----:B------:R-:W-:-:S13]  /*15bc0*/  ISETP.NE.AND P2, PT, R3, 0x3, PT ;  /* 0x000000030300780c */ /* 0x000fda0003f45270 */
[----:B------:R-:W-:Y:S05]  /*15bd0*/  @!P2 BRA `(.L_x_2289) ;  /* 0x000000000004a947 */ /* 0x000fea0003800000 */
[----:B------:R-:W-:Y:S01]  /*15be0*/  BPT.TRAP 0x1 ;  /* 0x000000040000795c */ /* 0x000fe20000300000 */
.L_x_2289:
[----:B------:R-:W-:Y:S01]  /*15bf0*/  VIADD R7, R2, 0x38840 ;  /* 0x0003884002077836 */ /* 0x000fe20000000000 */
[----:B------:R-:W-:Y:S02]  /*15c00*/  SHF.L.U32 R5, R9, 0x1f, RZ ;  /* 0x0000001f09057819 */ /* 0x000fe400000006ff */
[C---:B------:R-:W-:Y:S01]  /*15c10*/  IADD3 R3, R0.reuse, 0x1, RZ ;  /* 0x0000000100037810 */ /* 0x040fe20007ffe0ff */
        /* <DEDUP_REMOVED lines=9> */
.L_x_2334:
[----:B------:R-:W1:Y:S02]  /*15cb0*/  SYNCS.PHASECHK.TRANS64.TRYWAIT P0, [R3+URZ], R4 ;  /* 0x00000004030075a7 */ /* 0x000e64000800017f */
[----:B-1----:R-:W-:Y:S05]  /*15cc0*/  @!P0 BRA `(.L_x_2291) ;  /* 0x0000001400488947 */ /* 0x002fea0003800000 */
.L_x_2335:
[----:B------:R-:W-:Y:S05]  /*15cd0*/  @!P2 BRA `(.L_x_2292) ;  /* 0x000000000004a947 */ /* 0x000fea0003800000 */
[----:B------:R-:W-:Y:S01]  /*15ce0*/  BPT.TRAP 0x1 ;  /* 0x000000040000795c */ /* 0x000fe20000300000 */
.L_x_2292:
[----:B-1----:R-:W-:-:S04]  /*15cf0*/  VIADD R3, R2, 0x38860 ;  /* 0x0003886002037836 */ /* 0x002fc80000000000 */
[----:B------:R-:W-:-:S04]  /*15d00*/  IMAD R0, R0, 0x8, R3 ;  /* 0x0000000800007824 */ /* 0x000fc800078e0203 */
[----:B------:R-:W1:Y:S02]  /*15d10*/  SYNCS.PHASECHK.TRANS64.TRYWAIT P0, [R0+URZ], R5 ;  /* 0x00000005000075a7 */ /* 0x000e64000800017f */
[----:B-1----:R-:W-:Y:S05]  /*15d20*/  @!P0 BRA `(.L_x_2293) ;  /* 0x0000001400448947 */ /* 0x002fea0003800000 */
.L_x_2336:
[----:B------:R-:W-:-:S07]  /*15d30*/  IMAD R3, R8, 0x8, R3 ;  /* 0x0000000808037824 */ /* 0x000fce00078e0203 */
.L_x_2294:
[----:B--2---:R2:W3:Y:S02]  /*15d40*/  SYNCS.PHASECHK.TRANS64.TRYWAIT P0, [R3+URZ], R4 ;  /* 0x00000004030075a7 */ /* 0x0044e4000800017f */
[----:B---3--:R-:W-:Y:S05]  /*15d50*/  @!P0 NANOSLEEP.SYNCS 0x989680 ;  /* 0x009896800000895d */ /* 0x008fea0003900000 */
[----:B------:R-:W3:Y:S02]  /*15d60*/  @!P0 SYNCS.PHASECHK.TRANS64 P0, [R3+URZ], R4 ;  /* 0x00000004030085a7 */ /* 0x000ee4000800007f */
[----:B---3--:R-:W-:Y:S05]  /*15d70*/  @!P0 BRA `(.L_x_2294) ;  /* 0xfffffffc00f08947 */ /* 0x008fea000383ffff */
.L_x_2163:
[----:B------:R-:W-:Y:S05]  /*15d80*/  BSYNC B6 ;  /* 0x0000000000067941 */ /* 0x000fea0003800000 */
.L_x_2160:
[----:B------:R-:W-:Y:S05]  /*15d90*/  EXIT ;  /* 0x000000000000794d */ /* 0x000fea0003800000 */
.L_x_2167:
[----:B------:R-:W-:-:S13]  /*15da0*/  R2UR UR4, R16 ;  /* 0x00000000100472ca */ /* 0x000fda00000e0000 */
[----:B-1----:R-:W-:-:S04]  /*15db0*/  MOV R3, UR4 ;  /* 0x0000000400037c02 */ /* 0x002fc80008000f00 */
[----:B------:R1:W2:Y:S03]  /*15dc0*/  SYNCS.PHASECHK.TRANS64.TRYWAIT P1, [R3+URZ+0x38800], R2 ;  /* 0x03880002030075a7 */ /* 0x0002a6000802017f */
[----:B--2---:R-:W-:Y:S05]  /*15dd0*/  @!P1 NANOSLEEP.SYNCS 0x989680 ;  /* 0x009896800000995d */ /* 0x004fea0003900000 */
[----:B------:R-:W2:Y:S02]  /*15de0*/  @!P1 SYNCS.PHASECHK.TRANS64 P1, [R3+URZ+0x38800], R2 ;  /* 0x03880002030095a7 */ /* 0x000ea4000802007f */
[----:B--2---:R-:W-:Y:S05]  /*15df0*/  @!P1 BRA `(.L_x_2167) ;  /* 0xfffffffc00e89947 */ /* 0x004fea000383ffff */
[----:B------:R-:W-:Y:S05]  /*15e00*/  BRA `(.L_x_2295) ;  /* 0xfffffeb400e47947 */ /* 0x000fea000383ffff */
.L_x_2171:
[----:B------:R-:W-:-:S13]  /*15e10*/  R2UR UR4, R16 ;  /* 0x00000000100472ca */ /* 0x000fda00000e0000 */
[----:B01----:R-:W-:-:S04]  /*15e20*/  IMAD.U32 R3, RZ, RZ, UR4 ;  /* 0x00000004ff037e24 */ /* 0x003fc8000f8e00ff */
[----:B------:R0:W1:Y:S03]  /*15e30*/  SYNCS.PHASECHK.TRANS64.TRYWAIT P2, [R3+URZ+0x38830], R2 ;  /* 0x03883002030075a7 */ /* 0x000066000804017f */
[----:B-1----:R-:W-:Y:S05]  /*15e40*/  @!P2 NANOSLEEP.SYNCS 0x989680 ;  /* 0x009896800000a95d */ /* 0x002fea0003900000 */
[----:B------:R-:W1:Y:S02]  /*15e50*/  @!P2 SYNCS.PHASECHK.TRANS64 P2, [R3+URZ+0x38830], R2 ;  /* 0x038830020300a5a7 */ /* 0x000e64000804007f */
[----:B-1----:R-:W-:Y:S05]  /*15e60*/  @!P2 BRA `(.L_x_2171) ;  /* 0xfffffffc00e8a947 */ /* 0x002fea000383ffff */
[----:B------:R-:W-:Y:S05]  /*15e70*/  BRA `(.L_x_2170) ;  /* 0xfffffeb800047947 */ /* 0x000fea000383ffff */
.L_x_2176:
[----:B------:R-:W-:-:S13]  /*15e80*/  R2UR UR6, R213 ;  /* 0x00000000d50672ca */ /* 0x000fda00000e0000 */
[----:B-1----:R-:W-:-:S04]  /*15e90*/  IMAD.U32 R6, RZ, RZ, UR6 ;  /* 0x00000006ff067e24 */ /* 0x002fc8000f8e00ff */
[----:B------:R1:W2:Y:S03]  /*15ea0*/  SYNCS.PHASECHK.TRANS64.TRYWAIT P3, [R6+URZ+0x38830], R3 ;  /* 0x03883003060075a7 */ /* 0x0002a6000806017f */
[----:B--2---:R-:W-:Y:S05]  /*15eb0*/  @!P3 NANOSLEEP.SYNCS 0x989680 ;  /* 0x009896800000b95d */ /* 0x004fea0003900000 */
[----:B------:R-:W2:Y:S02]  /*15ec0*/  @!P3 SYNCS.PHASECHK.TRANS64 P3, [R6+URZ+0x38830], R3 ;  /* 0x038830030600b5a7 */ /* 0x000ea4000806007f */
[----:B--2---:R-:W-:Y:S05]  /*15ed0*/  @!P3 BRA `(.L_x_2176) ;  /* 0xfffffffc00e8b947 */ /* 0x004fea000383ffff */
[----:B------:R-:W-:Y:S05]  /*15ee0*/  BRA `(.L_x_2175) ;  /* 0xfffffef8003c7947 */ /* 0x000fea000383ffff */
.L_x_2180:
[----:B-1----:R-:W-:-:S04]  /*15ef0*/  IMAD.U32 R3, RZ, RZ, UR7 ;  /* 0x00000007ff037e24 */ /* 0x002fc8000f8e00ff */
[----:B------:R1:W2:Y:S03]  /*15f00*/  SYNCS.PHASECHK.TRANS64.TRYWAIT P3, [R3+URZ+0x38850], R0 ;  /* 0x03885000030075a7 */ /* 0x0002a6000806017f */
[----:B--2---:R-:W-:Y:S05]  /*15f10*/  @!P3 NANOSLEEP.SYNCS 0x989680 ;  /* 0x009896800000b95d */ /* 0x004fea0003900000 */
[----:B------:R-:W2:Y:S02]  /*15f20*/  @!P3 SYNCS.PHASECHK.TRANS64 P3, [R3+URZ+0x38850], R0 ;  /* 0x038850000300b5a7 */ /* 0x000ea4000806007f */
[----:B--2---:R-:W-:Y:S05]  /*15f30*/  @!P3 BRA `(.L_x_2180) ;  /* 0xfffffffc00ecb947 */ /* 0x004fea000383ffff */
[----:B------:R-:W-:Y:S05]  /*15f40*/  BRA `(.L_x_2179) ;  /* 0xffffff2000707947 */ /* 0x000fea000383ffff */
.L_x_2186:
[----:B------:R-:W-:-:S13]  /*15f50*/  R2UR UR6, R212 ;  /* 0x00000000d40672ca */ /* 0x000fda00000e0000 */
[----:B-1----:R-:W-:-:S04]  /*15f60*/  IMAD.U32 R6, RZ, RZ, UR6 ;  /* 0x00000006ff067e24 */ /* 0x002fc8000f8e00ff */
[----:B------:R1:W2:Y:S03]  /*15f70*/  SYNCS.PHASECHK.TRANS64.TRYWAIT P2, [R6+URZ+0x38830], R3 ;  /* 0x03883003060075a7 */ /* 0x0002a6000804017f */
[----:B--2---:R-:W-:Y:S05]  /*15f80*/  @!P2 NANOSLEEP.SYNCS 0x989680 ;  /* 0x009896800000a95d */ /* 0x004fea0003900000 */
[----:B------:R-:W2:Y:S02]  /*15f90*/  @!P2 SYNCS.PHASECHK.TRANS64 P2, [R6+URZ+0x38830], R3 ;  /* 0x038830030600a5a7 */ /* 0x000ea4000804007f */
[----:B--2---:R-:W-:Y:S05]  /*15fa0*/  @!P2 BRA `(.L_x_2186) ;  /* 0xfffffffc00e8a947 */ /* 0x004fea000383ffff */
[----:B------:R-:W-:Y:S05]  /*15fb0*/  BRA `(.L_x_2185) ;  /* 0xffffff3c006c7947 */ /* 0x000fea000383ffff */
.L_x_2190:
[----:B-1----:R-:W-:-:S04]  /*15fc0*/  MOV R3, UR11 ;  /* 0x0000000b00037c02 */ /* 0x002fc80008000f00 */
[----:B------:R1:W2:Y:S03]  /*15fd0*/  SYNCS.PHASECHK.TRANS64.TRYWAIT P2, [R3+URZ+0x38850], R0 ;  /* 0x03885000030075a7 */ /* 0x0002a6000804017f */
[----:B--2---:R-:W-:Y:S05]  /*15fe0*/  @!P2 NANOSLEEP.SYNCS 0x989680 ;  /* 0x009896800000a95d */ /* 0x004fea0003900000 */
[----:B------:R-:W2:Y:S02]  /*15ff0*/  @!P2 SYNCS.PHASECHK.TRANS64 P2, [R3+URZ+0x38850], R0 ;  /* 0x038850000300a5a7 */ /* 0x000ea4000804007f */
[----:B--2---:R-:W-:Y:S05]  /*16000*/  @!P2 BRA `(.L_x_2190) ;  /* 0xfffffffc00eca947 */ /* 0x004fea000383ffff */
[----:B------:R-:W-:Y:S05]  /*16010*/  BRA `(.L_x_2189) ;  /* 0xffffff6400a47947 */ /* 0x000fea000383ffff */
.L_x_2195:
[----:B-1----:R-:W-:-:S04]  /*16020*/  IMAD.U32 R5, RZ, RZ, UR5 ;  /* 0x00000005ff057e24 */ /* 0x002fc8000f8e00ff */
[----:B------:R1:W2:Y:S03]  /*16030*/  SYNCS.PHASECHK.TRANS64.TRYWAIT P0, [R5+URZ+0x38850], R8 ;  /* 0x03885008050075a7 */ /* 0x0002a6000800017f */
[----:B--2---:R-:W-:Y:S05]  /*16040*/  @!P0 NANOSLEEP.SYNCS 0x989680 ;  /* 0x009896800000895d */ /* 0x004fea0003900000 */
[----:B------:R-:W2:Y:S02]  /*16050*/  @!P0 SYNCS.PHASECHK.TRANS64 P0, [R5+URZ+0x38850], R8 ;  /* 0x03885008050085a7 */ /* 0x000ea4000800007f */
[----:B--2---:R-:W-:Y:S05]  /*16060*/  @!P0 BRA `(.L_x_2195) ;  /* 0xfffffffc00ec8947 */ /* 0x004fea000383ffff */
[----:B------:R-:W-:Y:S05]  /*16070*/  BRA `(.L_x_2194) ;  /* 0xffffff8000dc7947 */ /* 0x000fea000383ffff */
.L_x_2206:
[----:B------:R-:W-:Y:S01]  /*16080*/  IMAD.MOV.U32 R13, RZ, RZ, R0 ;  /* 0x000000ffff0d7224 */ /* 0x000fe200078e0000 */
[----:B------:R-:W-:Y:S01]  /*16090*/  MOV R15, 0xffffffff ;  /* 0xffffffff000f7802 */ /* 0x000fe20000000f00 */
[----:B------:R-:W-:Y:S02]  /*160a0*/  IMAD.MOV.U32 R12, RZ, RZ, RZ ;  /* 0x000000ffff0c7224 */ /* 0x000fe400078e00ff */
[----:B------:R-:W-:-:S07]  /*160b0*/  IMAD.MOV.U32 R11, RZ, RZ, 0x1f ;  /* 0x0000001fff0b7424 */ /* 0x000fce00078e00ff */
[----:B------:R-:W-:Y:S05]  /*160c0*/  WARPSYNC.COLLECTIVE R15, `(.L_x_2296) ;  /* 0x000000000f087348 */ /* 0x000fea0003c00000 */
[----:B------:R0:W1:Y:S02]  /*160d0*/  SHFL.IDX P6, R14, R13, R12, R11 ;  /* 0x0000000c0d0e7389 */ /* 0x00006400000c000b */
[----:B01----:R-:W-:Y:S01]  /*160e0*/  ENDCOLLECTIVE ;  /* 0x000000000000791b */ /* 0x003fe20003800000 */
.L_x_2296:
[----:B------:R-:W-:Y:S05]  /*160f0*/  BRA `(.L_x_2297) ;  /* 0xffffffbc00cc7947 */ /* 0x000fea000383ffff */
.L_x_2208:
[----:B------:R-:W-:Y:S01]  /*16100*/  BSSY B0, `(.L_x_2298) ;  /* 0x0000006000007945 */ /* 0x000fe20003800000 */
[----:B------:R-:W-:-:S07]  /*16110*/  IMAD.MOV.U32 R15, RZ, RZ, -0x1 ;  /* 0xffffffffff0f7424 */ /* 0x000fce00078e00ff */
[----:B0-----:R-:W-:Y:S05]  /*16120*/  WARPSYNC.COLLECTIVE R15, `(.L_x_2299) ;  /* 0x000000000f0c7348 */ /* 0x001fea0003c00000 */
[----:B------:R-:W-:Y:S02]  /*16130*/  ELECT P6, UR62, PT ;  /* 0x00000000003e782f */ /* 0x000fe400038c0000 */
[----:B------:R-:W-:Y:S01]  /*16140*/  MOV R14, UR62 ;  /* 0x0000003e000e7c02 */ /* 0x000fe20008000f00 */
[----:B0-----:R-:W-:Y:S10]  /*16150*/  ENDCOLLECTIVE ;  /* 0x000000000000791b */ /* 0x001ff40003800000 */
.L_x_2299:
[----:B------:R-:W-:Y:S05]  /*16160*/  BSYNC B0 ;  /* 0x0000000000007941 */ /* 0x000fea0003800000 */
.L_x_2298:
[----:B------:R-:W-:Y:S05]  /*16170*/  BRA `(.L_x_2300) ;  /* 0xffffffbc00cc7947 */ /* 0x000fea000383ffff */
.L_x_2210:
[----:B0-----:R-:W-:-:S04]  /*16180*/  IMAD.U32 R3, RZ, RZ, UR38 ;  /* 0x00000026ff037e24 */ /* 0x001fc8000f8e00ff */
[----:B------:R0:W1:Y:S03]  /*16190*/  SYNCS.PHASECHK.TRANS64.TRYWAIT P0, [R3+URZ+0x38840], R0 ;  /* 0x03884000030075a7 */ /* 0x000066000800017f */
[----:B-1----:R-:W-:Y:S05]  /*161a0*/  @!P0 NANOSLEEP.SYNCS 0x989680 ;  /* 0x009896800000895d */ /* 0x002fea0003900000 */
[----:B------:R-:W1:Y:S02]  /*161b0*/  @!P0 SYNCS.PHASECHK.TRANS64 P0, [R3+URZ+0x38840], R0 ;  /* 0x03884000030085a7 */ /* 0x000e64000800007f */
[----:B-1----:R-:W-:Y:S05]  /*161c0*/  @!P0 BRA `(.L_x_2210) ;  /* 0xfffffffc00ec8947 */ /* 0x002fea000383ffff */
[----:B------:R-:W-:Y:S05]  /*161d0*/  BRA `(.L_x_2301) ;  /* 0xffffffc000287947 */ /* 0x000fea000383ffff */
.L_x_2213:
[----:B------:R-:W-:Y:S01]  /*161e0*/  IMAD R8, R11, 0x80, R8 ;  /* 0x000000800b087824 */ /* 0x000fe200078e0208 */
[----:B------:R-:W-:Y:S01]  /*161f0*/  MOV R12, RZ ;  /* 0x000000ff000c7202 */ /* 0x000fe20000000f00 */
[----:B------:R-:W-:Y:S02]  /*16200*/  IMAD.MOV.U32 R13, RZ, RZ, R6 ;  /* 0x000000ffff0d7224 */ /* 0x000fe400078e0006 */
[----:B------:R-:W-:Y:S02]  /*16210*/  IMAD.MOV.U32 R11, RZ, RZ, 0x181f ;  /* 0x0000181fff0b7424 */ /* 0x000fe400078e00ff */
[----:B------:R-:W-:Y:S02]  /*16220*/  IMAD.MOV.U32 R15, RZ, RZ, -0x1 ;  /* 0xffffffffff0f7424 */ /* 0x000fe400078e00ff */
[----:B------:R-:W-:-:S07]  /*16230*/  VIADD R5, R8, 0x10 ;  /* 0x0000001008057836 */ /* 0x000fce0000000000 */
[----:B------:R-:W-:Y:S05]  /*16240*/  WARPSYNC.COLLECTIVE R15, `(.L_x_2302) ;  /* 0x000000000f087348 */ /* 0x000fea0003c00000 */
[----:B------:R0:W1:Y:S02]  /*16250*/  SHFL.IDX P6, R14, R13, R12, R11 ;  /* 0x0000000c0d0e7389 */ /* 0x00006400000c000b */
[----:B01----:R-:W-:Y:S01]  /*16260*/  ENDCOLLECTIVE ;  /* 0x000000000000791b */ /* 0x003fe20003800000 */
.L_x_2302:
[----:B------:R-:W-:Y:S02]  /*16270*/  IMAD.MOV.U32 R13, RZ, RZ, R7 ;  /* 0x000000ffff0d7224 */ /* 0x000fe400078e0007 */
[----:B------:R-:W-:-:S07]  /*16280*/  IMAD.MOV.U32 R2, RZ, RZ, R14 ;  /* 0x000000ffff027224 */ /* 0x000fce00078e000e */
[----:B------:R-:W-:Y:S05]  /*16290*/  WARPSYNC.COLLECTIVE R15, `(.L_x_2303) ;  /* 0x000000000f087348 */ /* 0x000fea0003c00000 */
[----:B------:R0:W1:Y:S02]  /*162a0*/  SHFL.IDX P6, R14, R13, R12, R11 ;  /* 0x0000000c0d0e7389 */ /* 0x00006400000c000b */
[----:B01----:R-:W-:Y:S01]  /*162b0*/  ENDCOLLECTIVE ;  /* 0x000000000000791b */ /* 0x003fe20003800000 */
.L_x_2303:
[----:B------:R-:W-:Y:S01]  /*162c0*/  ULDC UR4, c[0x0][0x288] ;  /* 0x0000a20000047ab9 */ /* 0x000fe20000000800 */
[----:B------:R-:W-:Y:S01]  /*162d0*/  ULDC.64 UR6, c[0x0][0x208] ;  /* 0x0000820000067ab9 */ /* 0x000fe20000000a00 */
[----:B------:R-:W-:-:S05]  /*162e0*/  IMAD R0, R20, UR4, RZ ;  /* 0x0000000414007c24 */ /* 0x000fca000f8e02ff */
[----:B------:R-:W-:Y:S01]  /*162f0*/  ISETP.GE.AND P3, PT, R8, R0, PT ;  /* 0x000000000800720c */ /* 0x000fe20003f66270 */
[----:B------:R-:W-:Y:S02]  /*16300*/  IMAD.MOV.U32 R13, RZ, RZ, R6 ;  /* 0x000000ffff0d7224 */ /* 0x000fe400078e0006 */
[----:B------:R-:W-:-:S10]  /*16310*/  IMAD.MOV.U32 R12, RZ, RZ, 0x1 ;  /* 0x00000001ff0c7424 */ /* 0x000fd400078e00ff */
[----:B------:R-:W-:Y:S02]  /*16320*/  @!P3 LEA R21, R9, UR38, 0x1 ;  /* 0x000000260915bc11 */ /* 0x000fe4000f8e08ff */
[----:B------:R-:W-:-:S04]  /*16330*/  MOV R3, R14 ;  /* 0x0000000e00037202 */ /* 0x000fc80000000f00 */
        /* <DEDUP_REMOVED lines=15> */
.L_x_2304:
[----:B------:R-:W-:Y:S01]  /*16430*/  VIADD R3, R8, 0x20 ;  /* 0x0000002008037836 */ /* 0x000fe20000000000 */
[----:B------:R-:W-:Y:S02]  /*16440*/  @!P3 LEA R20, R9, UR38, 0x1 ;  /* 0x000000260914bc11 */ /* 0x000fe4000f8e08ff */
[----:B------:R-:W-:Y:S01]  /*16450*/  MOV R13, R7 ;  /* 0x00000007000d7202 */ /* 0x000fe20000000f00 */
[----:B------:R-:W-:-:S07]  /*16460*/  IMAD.MOV.U32 R5, RZ, RZ, R14 ;  /* 0x000000ffff057224 */ /* 0x000fce00078e000e */
[----:B------:R-:W-:Y:S05]  /*16470*/  WARPSYNC.COLLECTIVE R15, `(.L_x_2305) ;  /* 0x000000000f087348 */ /* 0x000fea0003c00000 */
[----:B------:R0:W1:Y:S02]  /*16480*/  SHFL.IDX P6, R14, R13, R12, R11 ;  /* 0x0000000c0d0e7389 */ /* 0x00006400000c000b */
[----:B01----:R-:W-:Y:S01]  /*16490*/  ENDCOLLECTIVE ;  /* 0x000000000000791b */ /* 0x003fe20003800000 */
.L_x_2305:
        /* <DEDUP_REMOVED lines=16> */
.L_x_2306:
[----:B------:R-:W-:Y:S01]  /*165a0*/  VIADD R5, R8, 0x30 ;  /* 0x0000003008057836 */ /* 0x000fe20000000000 */
[----:B------:R-:W-:Y:S01]  /*165b0*/  @!P3 LEA R21, R9, UR38, 0x1 ;  /* 0x000000260915bc11 */ /* 0x000fe2000f8e08ff */
[----:B------:R-:W-:Y:S01]  /*165c0*/  IMAD.MOV.U32 R13, RZ, RZ, R7 ;  /* 0x000000ffff0d7224 */ /* 0x000fe200078e0007 */
[----:B------:R-:W-:-:S07]  /*165d0*/  MOV R3, R14 ;  /* 0x0000000e00037202 */ /* 0x000fce0000000f00 */
[----:B------:R-:W-:Y:S05]  /*165e0*/  WARPSYNC.COLLECTIVE R15, `(.L_x_2307) ;  /* 0x000000000f087348 */ /* 0x000fea0003c00000 */
[----:B------:R0:W1:Y:S02]  /*165f0*/  SHFL.IDX P6, R14, R13, R12, R11 ;  /* 0x0000000c0d0e7389 */ /* 0x00006400000c000b */
[----:B01----:R-:W-:Y:S01]  /*16600*/  ENDCOLLECTIVE ;  /* 0x000000000000791b */ /* 0x003fe20003800000 */
.L_x_2307:
        /* <DEDUP_REMOVED lines=16> */
.L_x_2308:
[----:B------:R-:W-:Y:S01]  /*16710*/  VIADD R3, R8, 0x40 ;  /* 0x0000004008037836 */ /* 0x000fe20000000000 */
[----:B------:R-:W-:Y:S01]  /*16720*/  @!P3 LEA R20, R9, UR38, 0x1 ;  /* 0x000000260914bc11 */ /* 0x000fe2000f8e08ff */
[----:B------:R-:W-:Y:S02]  /*16730*/  IMAD.MOV.U32 R13, RZ, RZ, R7 ;  /* 0x000000ffff0d7224 */ /* 0x000fe400078e0007 */
[----:B------:R-:W-:-:S07]  /*16740*/  IMAD.MOV.U32 R5, RZ, RZ, R14 ;  /* 0x000000ffff057224 */ /* 0x000fce00078e000e */
[----:B------:R-:W-:Y:S05]  /*16750*/  WARPSYNC.COLLECTIVE R15, `(.L_x_2309) ;  /* 0x000000000f087348 */ /* 0x000fea0003c00000 */
[----:B------:R0:W1:Y:S02]  /*16760*/  SHFL.IDX P6, R14, R13, R12, R11 ;  /* 0x0000000c0d0e7389 */ /* 0x00006400000c000b */
[----:B01----:R-:W-:Y:S01]  /*16770*/  ENDCOLLECTIVE ;  /* 0x000000000000791b */ /* 0x003fe20003800000 */
.L_x_2309:
        /* <DEDUP_REMOVED lines=16> */
.L_x_2310:
[----:B------:R-:W-:Y:S01]  /*16880*/  VIADD R5, R8, 0x50 ;  /* 0x0000005008057836 */ /* 0x000fe20000000000 */
[----:B------:R-:W-:Y:S01]  /*16890*/  @!P3 LEA R21, R9, UR38, 0x1 ;  /* 0x000000260915bc11 */ /* 0x000fe2000f8e08ff */
[----:B------:R-:W-:Y:S01]  /*168a0*/  IMAD.MOV.U32 R13, RZ, RZ, R7 ;  /* 0x000000ffff0d7224 */ /* 0x000fe200078e0007 */
[----:B------:R-:W-:-:S07]  /*168b0*/  MOV R3, R14 ;  /* 0x0000000e00037202 */ /* 0x000fce0000000f00 */
[----:B------:R-:W-:Y:S05]  /*168c0*/  WARPSYNC.COLLECTIVE R15, `(.L_x_2311) ;  /* 0x000000000f087348 */ /* 0x000fea0003c00000 */
[----:B------:R0:W1:Y:S02]  /*168d0*/  SHFL.IDX P6, R14, R13, R12, R11 ;  /* 0x0000000c0d0e7389 */ /* 0x00006400000c000b */
[----:B01----:R-:W-:Y:S01]  /*168e0*/  ENDCOLLECTIVE ;  /* 0x000000000000791b */ /* 0x003fe20003800000 */
.L_x_2311:
        /* <DEDUP_REMOVED lines=16> */
.L_x_2312:
[----:B------:R-:W-:Y:S01]  /*169f0*/  VIADD R3, R8, 0x60 ;  /* 0x0000006008037836 */ /* 0x000fe20000000000 */
[----:B------:R-:W-:Y:S01]  /*16a00*/  @!P3 LEA R20, R9, UR38, 0x1 ;  /* 0x000000260914bc11 */ /* 0x000fe2000f8e08ff */
[----:B------:R-:W-:Y:S02]  /*16a10*/  IMAD.MOV.U32 R13, RZ, RZ, R7 ;  /* 0x000000ffff0d7224 */ /* 0x000fe400078e0007 */
[----:B------:R-:W-:-:S07]  /*16a20*/  IMAD.MOV.U32 R5, RZ, RZ, R14 ;  /* 0x000000ffff057224 */ /* 0x000fce00078e000e */
[----:B------:R-:W-:Y:S05]  /*16a30*/  WARPSYNC.COLLECTIVE R15, `(.L_x_2313) ;  /* 0x000000000f087348 */ /* 0x000fea0003c00000 */
[----:B------:R0:W1:Y:S02]  /*16a40*/  SHFL.IDX P6, R14, R13, R12, R11 ;  /* 0x0000000c0d0e7389 */ /* 0x00006400000c000b */
[----:B01----:R-:W-:Y:S01]  /*16a50*/  ENDCOLLECTIVE ;  /* 0x000000000000791b */ /* 0x003fe20003800000 */
.L_x_2313:
        /* <DEDUP_REMOVED lines=16> */
.L_x_2314:
[----:B------:R-:W-:Y:S01]  /*16b60*/  @!P3 LEA R21, R9, UR38, 0x1 ;  /* 0x000000260915bc11 */ /* 0x000fe2000f8e08ff */
[----:B------:R-:W-:Y:S01]  /*16b70*/  IMAD.MOV.U32 R13, RZ, RZ, R7 ;  /* 0x000000ffff0d7224 */ /* 0x000fe200078e0007 */
[----:B------:R-:W-:-:S07]  /*16b80*/  MOV R3, R14 ;  /* 0x0000000e00037202 */ /* 0x000fce0000000f00 */
[----:B------:R-:W-:Y:S05]  /*16b90*/  WARPSYNC.COLLECTIVE R15, `(.L_x_2315) ;  /* 0x000000000f087348 */ /* 0x000fea0003c00000 */
[----:B------:R0:W1:Y:S02]  /*16ba0*/  SHFL.IDX P6, R14, R13, R12, R11 ;  /* 0x0000000c0d0e7389 */ /* 0x00006400000c000b */
[----:B01----:R-:W-:Y:S01]  /*16bb0*/  ENDCOLLECTIVE ;  /* 0x000000000000791b */ /* 0x003fe20003800000 */
.L_x_2315:
        /* <DEDUP_REMOVED lines=15> */
.L_x_2316:
[----:B------:R-:W-:Y:S02]  /*16cb0*/  IMAD.MOV.U32 R13, RZ, RZ, R7 ;  /* 0x000000ffff0d7224 */ /* 0x000fe400078e0007 */
[----:B------:R-:W-:-:S07]  /*16cc0*/  IMAD.MOV.U32 R4, RZ, RZ, R14 ;  /* 0x000000ffff047224 */ /* 0x000fce00078e000e */
[----:B------:R-:W-:Y:S05]  /*16cd0*/  WARPSYNC.COLLECTIVE R15, `(.L_x_2317) ;  /* 0x000000000f087348 */ /* 0x000fea0003c00000 */
[----:B------:R0:W1:Y:S02]  /*16ce0*/  SHFL.IDX P6, R14, R13, R12, R11 ;  /* 0x0000000c0d0e7389 */ /* 0x00006400000c000b */
[----:B01----:R-:W-:Y:S01]  /*16cf0*/  ENDCOLLECTIVE ;  /* 0x000000000000791b */ /* 0x003fe20003800000 */
.L_x_2317:
[----:B------:R-:W-:Y:S05]  /*16d00*/  BRA `(.L_x_2318) ;  /* 0xffffffc000907947 */ /* 0x000fea000383ffff */
.L_x_2216:
[----:B-1----:R-:W-:-:S04]  /*16d10*/  IMAD.U32 R3, RZ, RZ, UR38 ;  /* 0x00000026ff037e24 */ /* 0x002fc8000f8e00ff */
[----:B------:R1:W2:Y:S03]  /*16d20*/  SYNCS.PHASECHK.TRANS64.TRYWAIT P0, [R3+URZ+0x38820], R2 ;  /* 0x03882002030075a7 */ /* 0x0002a6000800017f */
[----:B--2---:R-:W-:Y:S05]  /*16d30*/  @!P0 NANOSLEEP.SYNCS 0x989680 ;  /* 0x009896800000895d */ /* 0x004fea0003900000 */
[----:B------:R-:W2:Y:S02]  /*16d40*/  @!P0 SYNCS.PHASECHK.TRANS64 P0, [R3+URZ+0x38820], R2 ;  /* 0x03882002030085a7 */ /* 0x000ea4000800007f */
[----:B--2---:R-:W-:Y:S05]  /*16d50*/  @!P0 BRA `(.L_x_2216) ;  /* 0xfffffffc00ec8947 */ /* 0x004fea000383ffff */
[----:B------:R-:W-:Y:S05]  /*16d60*/  BRA `(.L_x_2319) ;  /* 0xffffffc000f07947 */ /* 0x000fea000383ffff */
.L_x_2223:
[----:B-1----:R-:W-:-:S04]  /*16d70*/  MOV R3, UR38 ;  /* 0x0000002600037c02 */ /* 0x002fc80008000f00 */
[----:B------:R1:W2:Y:S03]  /*16d80*/  SYNCS.PHASECHK.TRANS64.TRYWAIT P0, [R3+URZ+0x38848], R2 ;  /* 0x03884802030075a7 */ /* 0x0002a6000800017f */
[----:B--2---:R-:W-:Y:S05]  /*16d90*/  @!P0 NANOSLEEP.SYNCS 0x989680 ;  /* 0x009896800000895d */ /* 0x004fea0003900000 */
[----:B------:R-:W2:Y:S02]  /*16da0*/  @!P0 SYNCS.PHASECHK.TRANS64 P0, [R3+URZ+0x38848], R2 ;  /* 0x03884802030085a7 */ /* 0x000ea4000800007f */
[----:B--2---:R-:W-:Y:S05]  /*16db0*/  @!P0 BRA `(.L_x_2223) ;  /* 0xfffffffc00ec8947 */ /* 0x004fea000383ffff */
[----:B------:R-:W-:Y:S05]  /*16dc0*/  BRA `(.L_x_2320) ;  /* 0xffffffc400cc7947 */ /* 0x000fea000383ffff */
.L_x_2231:
[----:B0-----:R-:W-:-:S04]  /*16dd0*/  IMAD.U32 R3, RZ, RZ, UR38 ;  /* 0x00000026ff037e24 */ /* 0x001fc8000f8e00ff */
[----:B------:R0:W1:Y:S03]  /*16de0*/  SYNCS.PHASECHK.TRANS64.TRYWAIT P0, [R3+URZ+0x38860], R2 ;  /* 0x03886002030075a7 */ /* 0x000066000800017f */
[----:B-1----:R-:W-:Y:S05]  /*16df0*/  @!P0 NANOSLEEP.SYNCS 0x989680 ;  /* 0x009896800000895d */ /* 0x002fea0003900000 */
[----:B------:R-:W1:Y:S02]  /*16e00*/  @!P0 SYNCS.PHASECHK.TRANS64 P0, [R3+URZ+0x38860], R2 ;  /* 0x03886002030085a7 */ /* 0x000e64000800007f */
[----:B-1----:R-:W-:Y:S05]  /*16e10*/  @!P0 BRA `(.L_x_2231) ;  /* 0xfffffffc00ec8947 */ /* 0x002fea000383ffff */
[----:B------:R-:W-:Y:S05]  /*16e20*/  BRA `(.L_x_2321) ;  /* 0xffffffc800e07947 */ /* 0x000fea000383ffff */
.L_x_2242:
[----:B-1----:R-:W-:-:S04]  /*16e30*/  IMAD.U32 R3, RZ, RZ, UR38 ;  /* 0x00000026ff037e24 */ /* 0x002fc8000f8e00ff */
[----:B------:R1:W2:Y:S03]  /*16e40*/  SYNCS.PHASECHK.TRANS64.TRYWAIT P0, [R3+URZ+0x38840], R2 ;  /* 0x03884002030075a7 */ /* 0x0002a6000800017f */
[----:B--2---:R-:W-:Y:S05]  /*16e50*/  @!P0 NANOSLEEP.SYNCS 0x989680 ;  /* 0x009896800000895d */ /* 0x004fea0003900000 */
[----:B------:R-:W2:Y:S02]  /*16e60*/  @!P0 SYNCS.PHASECHK.TRANS64 P0, [R3+URZ+0x38840], R2 ;  /* 0x03884002030085a7 */ /* 0x000ea4000800007f */
[----:B--2---:R-:W-:Y:S05]  /*16e70*/  @!P0 BRA `(.L_x_2242) ;  /* 0xfffffffc00ec8947 */ /* 0x004fea000383ffff */
[----:B------:R-:W-:Y:S05]  /*16e80*/  BRA `(.L_x_2322) ;  /* 0xffffffd000707947 */ /* 0x000fea000383ffff */
.L_x_2250:
[----:B0-----:R-:W-:-:S04]  /*16e90*/  IMAD.U32 R3, RZ, RZ, UR38 ;  /* 0x00000026ff037e24 */ /* 0x001fc8000f8e00ff */
[----:B------:R0:W1:Y:S03]  /*16ea0*/  SYNCS.PHASECHK.TRANS64.TRYWAIT P0, [R3+URZ+0x38868], R2 ;  /* 0x03886802030075a7 */ /* 0x000066000800017f */
[----:B-1----:R-:W-:Y:S05]  /*16eb0*/  @!P0 NANOSLEEP.SYNCS 0x989680 ;  /* 0x009896800000895d */ /* 0x002fea0003900000 */
[----:B------:R-:W1:Y:S02]  /*16ec0*/  @!P0 SYNCS.PHASECHK.TRANS64 P0, [R3+URZ+0x38868], R2 ;  /* 0x03886802030085a7 */ /* 0x000e64000800007f */
[----:B-1----:R-:W-:Y:S05]  /*16ed0*/  @!P0 BRA `(.L_x_2250) ;  /* 0xfffffffc00ec8947 */ /* 0x002fea000383ffff */
[----:B------:R-:W-:Y:S05]  /*16ee0*/  BRA `(.L_x_2323) ;  /* 0xffffffd400807947 */ /* 0x000fea000383ffff */
.L_x_2261:
[----:B-1----:R-:W-:-:S04]  /*16ef0*/  MOV R3, UR38 ;  /* 0x0000002600037c02 */ /* 0x002fc80008000f00 */
[----:B------:R1:W2:Y:S03]  /*16f00*/  SYNCS.PHASECHK.TRANS64.TRYWAIT P0, [R3+URZ+0x38848], R2 ;  /* 0x03884802030075a7 */ /* 0x0002a6000800017f */
[----:B--2---:R-:W-:Y:S05]  /*16f10*/  @!P0 NANOSLEEP.SYNCS 0x989680 ;  /* 0x009896800000895d */ /* 0x004fea0003900000 */
[----:B------:R-:W2:Y:S02]  /*16f20*/  @!P0 SYNCS.PHASECHK.TRANS64 P0, [R3+URZ+0x38848], R2 ;  /* 0x03884802030085a7 */ /* 0x000ea4000800007f */
[----:B--2---:R-:W-:Y:S05]  /*16f30*/  @!P0 BRA `(.L_x_2261) ;  /* 0xfffffffc00ec8947 */ /* 0x004fea000383ffff */
[----:B------:R-:W-:Y:S05]  /*16f40*/  BRA `(.L_x_2324) ;  /* 0xffffffdc00287947 */ /* 0x000fea000383ffff */
.L_x_2269:
[----:B0-----:R-:W-:-:S04]  /*16f50*/  IMAD.U32 R3, RZ, RZ, UR38 ;  /* 0x00000026ff037e24 */ /* 0x001fc8000f8e00ff */
[----:B------:R0:W1:Y:S03]  /*16f60*/  SYNCS.PHASECHK.TRANS64.TRYWAIT P0, [R3+URZ+0x38860], R2 ;  /* 0x03886002030075a7 */ /* 0x000066000800017f */
[----:B-1----:R-:W-:Y:S05]  /*16f70*/  @!P0 NANOSLEEP.SYNCS 0x989680 ;  /* 0x009896800000895d */ /* 0x002fea0003900000 */
[----:B------:R-:W1:Y:S02]  /*16f80*/  @!P0 SYNCS.PHASECHK.TRANS64 P0, [R3+URZ+0x38860], R2 ;  /* 0x03886002030085a7 */ /* 0x000e64000800007f */
[----:B-1----:R-:W-:Y:S05]  /*16f90*/  @!P0 BRA `(.L_x_2269) ;  /* 0xfffffffc00ec8947 */ /* 0x002fea000383ffff */
[----:B------:R-:W-:Y:S05]  /*16fa0*/  BRA `(.L_x_2325) ;  /* 0xffffffe000347947 */ /* 0x000fea000383ffff */
.L_x_2279:
[----:B0-----:R0:W1:Y:S02]  /*16fb0*/  SYNCS.PHASECHK.TRANS64.TRYWAIT P0, [R3+URZ+0x38860], R0 ;  /* 0x03886000030075a7 */ /* 0x001064000800017f */
[----:B-1----:R-:W-:Y:S05]  /*16fc0*/  @!P0 NANOSLEEP.SYNCS 0x989680 ;  /* 0x009896800000895d */ /* 0x002fea0003900000 */
[----:B------:R-:W1:Y:S02]  /*16fd0*/  @!P0 SYNCS.PHASECHK.TRANS64 P0, [R3+URZ+0x38860], R0 ;  /* 0x03886000030085a7 */ /* 0x000e64000800007f */
[----:B-1----:R-:W-:Y:S05]  /*16fe0*/  @!P0 BRA `(.L_x_2279) ;  /* 0xfffffffc00f08947 */ /* 0x002fea000383ffff */
[----:B------:R-:W-:Y:S05]  /*16ff0*/  BRA `(.L_x_2326) ;  /* 0xffffffe4006c7947 */ /* 0x000fea000383ffff */
.L_x_2286:
[----:B0-----:R0:W1:Y:S02]  /*17000*/  SYNCS.PHASECHK.TRANS64.TRYWAIT P0, [R2+URZ+0x38820], R3 ;  /* 0x03882003020075a7 */ /* 0x001064000800017f */
[----:B-1----:R-:W-:Y:S05]  /*17010*/  @!P0 NANOSLEEP.SYNCS 0x989680 ;  /* 0x009896800000895d */ /* 0x002fea0003900000 */
[----:B------:R-:W1:Y:S02]  /*17020*/  @!P0 SYNCS.PHASECHK.TRANS64 P0, [R2+URZ+0x38820], R3 ;  /* 0x03882003020085a7 */ /* 0x000e64000800007f */
[----:B-1----:R-:W-:Y:S05]  /*17030*/  @!P0 BRA `(.L_x_2286) ;  /* 0xfffffffc00f08947 */ /* 0x002fea000383ffff */
[----:B------:R-:W-:Y:S05]  /*17040*/  BRA `(.L_x_2327) ;  /* 0xffffffe800a47947 */ /* 0x000fea000383ffff */
.L_x_2287:
[----:B------:R-:W1:Y:S01]  /*17050*/  S2R R4, SR_TID.X ;  /* 0x0000000000047919 */ /* 0x000e620000002100 */
[----:B------:R-:W-:Y:S01]  /*17060*/  BSSY B0, `(.L_x_2328) ;  /* 0x000000a000007945 */ /* 0x000fe20003800000 */
[----:B------:R-:W-:Y:S01]  /*17070*/  IMAD.MOV.U32 R12, RZ, RZ, RZ ;  /* 0x000000ffff0c7224 */ /* 0x000fe200078e00ff */
[----:B------:R-:W-:Y:S01]  /*17080*/  MOV R11, 0x1f ;  /* 0x0000001f000b7802 */ /* 0x000fe20000000f00 */
[----:B------:R-:W-:Y:S01]  /*17090*/  IMAD.MOV.U32 R15, RZ, RZ, -0x1 ;  /* 0xffffffffff0f7424 */ /* 0x000fe200078e00ff */
[----:B-1----:R-:W-:-:S04]  /*170a0*/  SHF.R.U32.HI R4, RZ, 0x5, R4 ;  /* 0x00000005ff047819 */ /* 0x002fc80000011604 */
[----:B------:R-:W-:-:S05]  /*170b0*/  LOP3.LUT R4, R4, 0x3, RZ, 0xc0, !PT ;  /* 0x0000000304047812 */ /* 0x000fca00078ec0ff */
[----:B------:R-:W-:-:S07]  /*170c0*/  IMAD.MOV.U32 R13, RZ, RZ, R4 ;  /* 0x000000ffff0d7224 */ /* 0x000fce00078e0004 */
[----:B0-----:R-:W-:Y:S05]  /*170d0*/  WARPSYNC.COLLECTIVE R15, `(.L_x_2329) ;  /* 0x000000000f087348 */ /* 0x001fea0003c00000 */
[----:B------:R1:W2:Y:S02]  /*170e0*/  SHFL.IDX P6, R14, R13, R12, R11 ;  /* 0x0000000c0d0e7389 */ /* 0x0002a400000c000b */
[----:B012---:R-:W-:Y:S01]  /*170f0*/  ENDCOLLECTIVE ;  /* 0x000000000000791b */ /* 0x007fe20003800000 */
.L_x_2329:
[----:B------:R-:W-:Y:S05]  /*17100*/  BSYNC B0 ;  /* 0x0000000000007941 */ /* 0x000fea0003800000 */
.L_x_2328:
[----:B------:R-:W-:Y:S05]  /*17110*/  BRA `(.L_x_2330) ;  /* 0xffffffe800887947 */ /* 0x000fea000383ffff */
.L_x_2288:
[----:B------:R-:W-:Y:S01]  /*17120*/  BSSY B0, `(.L_x_2331) ;  /* 0x0000006000007945 */ /* 0x000fe20003800000 */
[----:B------:R-:W-:-:S07]  /*17130*/  IMAD.MOV.U32 R15, RZ, RZ, -0x1 ;  /* 0xffffffffff0f7424 */ /* 0x000fce00078e00ff */
[----:B0-----:R-:W-:Y:S05]  /*17140*/  WARPSYNC.COLLECTIVE R15, `(.L_x_2332) ;  /* 0x000000000f0c7348 */ /* 0x001fea0003c00000 */
[----:B------:R-:W-:Y:S02]  /*17150*/  ELECT P6, UR62, PT ;  /* 0x00000000003e782f */ /* 0x000fe400038c0000 */
[----:B------:R-:W-:Y:S01]  /*17160*/  MOV R14, UR62 ;  /* 0x0000003e000e7c02 */ /* 0x000fe20008000f00 */
[----:B0-----:R-:W-:Y:S10]  /*17170*/  ENDCOLLECTIVE ;  /* 0x000000000000791b */ /* 0x001ff40003800000 */
.L_x_2332:
[----:B------:R-:W-:Y:S05]  /*17180*/  BSYNC B0 ;  /* 0x0000000000007941 */ /* 0x000fea0003800000 */
.L_x_2331:
[----:B------:R-:W-:Y:S05]  /*17190*/  BRA `(.L_x_2333) ;  /* 0xffffffe8007c7947 */ /* 0x000fea000383ffff */
.L_x_2290:
[----:B0-----:R0:W1:Y:S02]  /*171a0*/  SYNCS.PHASECHK.TRANS64.TRYWAIT P0, [R6+URZ], R5 ;  /* 0x00000005060075a7 */ /* 0x001064000800017f */
[----:B-1----:R-:W-:Y:S05]  /*171b0*/  @!P0 NANOSLEEP.SYNCS 0x989680 ;  /* 0x009896800000895d */ /* 0x002fea0003900000 */
[----:B------:R-:W1:Y:S02]  /*171c0*/  @!P0 SYNCS.PHASECHK.TRANS64 P0, [R6+URZ], R5 ;  /* 0x00000005060085a7 */ /* 0x000e64000800007f */
[----:B-1----:R-:W-:Y:S05]  /*171d0*/  @!P0 BRA `(.L_x_2290) ;  /* 0xfffffffc00f08947 */ /* 0x002fea000383ffff */
[----:B------:R-:W-:Y:S05]  /*171e0*/  BRA `(.L_x_2334) ;  /* 0xffffffe800b07947 */ /* 0x000fea000383ffff */
.L_x_2291:
[----:B-1----:R1:W2:Y:S02]  /*171f0*/  SYNCS.PHASECHK.TRANS64.TRYWAIT P0, [R3+URZ], R4 ;  /* 0x00000004030075a7 */ /* 0x0022a4000800017f */
[----:B--2---:R-:W-:Y:S05]  /*17200*/  @!P0 NANOSLEEP.SYNCS 0x989680 ;  /* 0x009896800000895d */ /* 0x004fea0003900000 */
[----:B------:R-:W2:Y:S02]  /*17210*/  @!P0 SYNCS.PHASECHK.TRANS64 P0, [R3+URZ], R4 ;  /* 0x00000004030085a7 */ /* 0x000ea4000800007f */
[----:B--2---:R-:W-:Y:S05]  /*17220*/  @!P0 BRA `(.L_x_2291) ;  /* 0xfffffffc00f08947 */ /* 0x004fea000383ffff */
[----:B------:R-:W-:Y:S05]  /*17230*/  BRA `(.L_x_2335) ;  /* 0xffffffe800a47947 */ /* 0x000fea000383ffff */
.L_x_2293:
[----:B-1----:R1:W2:Y:S02]  /*17240*/  SYNCS.PHASECHK.TRANS64.TRYWAIT P0, [R0+URZ], R5 ;  /* 0x00000005000075a7 */ /* 0x0022a4000800017f */
[----:B--2---:R-:W-:Y:S05]  /*17250*/  @!P0 NANOSLEEP.SYNCS 0x989680 ;  /* 0x009896800000895d */ /* 0x004fea0003900000 */
[----:B------:R-:W2:Y:S02]  /*17260*/  @!P0 SYNCS.PHASECHK.TRANS64 P0, [R0+URZ], R5 ;  /* 0x00000005000085a7 */ /* 0x000ea4000800007f */
[----:B--2---:R-:W-:Y:S05]  /*17270*/  @!P0 BRA `(.L_x_2293) ;  /* 0xfffffffc00f08947 */ /* 0x004fea000383ffff */
[----:B------:R-:W-:Y:S05]  /*17280*/  BRA `(.L_x_2336) ;  /* 0xffffffe800a87947 */ /* 0x000fea000383ffff */
.L_x_2337:
        /* <DEDUP_REMOVED lines=15> */
.L_x_3206:


//--------------------- .text._ZN7cutlass13device_kernelIN5flash11enable_sm90INS1_16FlashAttnFwdSm90INS1_25CollectiveMainloopFwdSm90ILi2EN4cute5tupleIJNS5_1CILi1EEES8_S8_EEENS6_IJNS7_ILi128EEENS7_ILi80EEENS7_ILi256EEEEEELi256ENS_10bfloat16_tEfNS_4arch4Sm90ELb1ELb0ELb1ELb1ELb0ELb0ELb0ELb1ELb1ELb1ELb1ELb0EEENS1_21CollectiveEpilogueFwdINS6_IJSA_SC_SB_EEES9_SE_SG_Li256ELb1ELb1ELb1ELb0EEENS1_36VarlenDynamicPersistentTileSchedulerILi128ELi80ELi256ELi128ELb1ELb1ELb1ELb1ELb1ELb1EEEEEEEEEvNT_6ParamsE --------------------------
	.section	.text._ZN7cutlass13device_kernelIN5flash11enable_sm90INS1_16FlashAttnFwdSm90INS1_25CollectiveMainloopFwdSm90ILi2EN4cute5tupleIJNS5_1CILi1EEES8_S8_EEENS6_IJNS7_ILi128EEENS7_ILi80EEENS7_ILi256EEEEEELi256ENS_10bfloat16_tEfNS_4arch4Sm90ELb1ELb0ELb1ELb1ELb0ELb0ELb0ELb1ELb1ELb1ELb1ELb0EEENS1_21CollectiveEpilogueFwdINS6_IJSA_SC_SB_EEES9_SE_SG_Li256ELb1ELb1ELb1ELb0EEENS1_36VarlenDynamicPersistentTileSchedulerILi128ELi80ELi256ELi128ELb1ELb1ELb1ELb1ELb1ELb1EEEEEEEEEvNT_6ParamsE,"ax",@progbits
	.align	128
.text._ZN7cutlass13device_kernelIN5flash11enable_sm90INS1_16FlashAttnFwdSm90INS1_25CollectiveMainloopFwdSm90ILi2EN4cute5tupleIJNS5_1CILi1EEES8_S8_EEENS6_IJNS7_ILi128EEENS7_ILi80EEENS7_ILi256EEEEEELi256ENS_10bfloat16_tEfNS_4arch4Sm90ELb1ELb0ELb1ELb1ELb0ELb0ELb0ELb1ELb1ELb1ELb1ELb0EEENS1_21CollectiveEpilogueFwdINS6_IJSA_SC_SB_EEES9_SE_SG_Li256ELb1ELb1ELb1ELb0EEENS1_36VarlenDynamicPersistentTileSchedulerILi128ELi80ELi256ELi128ELb1ELb1ELb1ELb1ELb1ELb1EEEEEEEEEvNT_6ParamsE:
        .type           _ZN7cutlass13device_kernelIN5flash11enable_sm90INS1_16FlashAttnFwdSm90INS1_25CollectiveMainloopFwdSm90ILi2EN4cute5tupleIJNS5_1CILi1EEES8_S8_EEENS6_IJNS7_ILi128EEENS7_ILi80EEENS7_ILi256EEEEEELi256ENS_10bfloat16_tEfNS_4arch4Sm90ELb1ELb0ELb1ELb1ELb0ELb0ELb0ELb1ELb1ELb1ELb1ELb0EEENS1_21CollectiveEpilogueFwdINS6_IJSA_SC_SB_EEES9_SE_SG_Li256ELb1ELb1ELb1ELb0EEENS1_36VarlenDynamicPersistentTileSchedulerILi128ELi80ELi256ELi128ELb1ELb1ELb1ELb1ELb1ELb1EEEEEEEEEvNT_6ParamsE,@function
        .size           _ZN7cutlass13device_kernelIN5flash11enable_sm90INS1_16FlashAttnFwdSm90INS1_25CollectiveMainloopFwdSm90ILi2EN4cute5tupleIJNS5_1CILi1EEES8_S8_EEENS6_IJNS7_ILi128EEENS7_ILi80EEENS7_ILi256EEEEEELi256ENS_10bfloat16_tEfNS_4arch4Sm90ELb1ELb0ELb1ELb1ELb0ELb0ELb0ELb1ELb1ELb1ELb1ELb0EEENS1_21CollectiveEpilogueFwdINS6_IJSA_SC_SB_EEES9_SE_SG_Li256ELb1ELb1ELb1ELb0EEENS1_36VarlenDynamicPersistentTileSchedulerILi128ELi80ELi256ELi128ELb1ELb1ELb1ELb1ELb1ELb1EEEEEEEEEvNT_6ParamsE,(.L_x_3207 - _ZN7cutlass13device_kernelIN5flash11enable_sm90INS1_16FlashAttnFwdSm90INS1_25CollectiveMainloopFwdSm90ILi2EN4cute5tupleIJNS5_1CILi1EEES8_S8_EEENS6_IJNS7_ILi128EEENS7_ILi80EEENS7_ILi256EEEEEELi256ENS_10bfloat16_tEfNS_4arch4Sm90ELb1ELb0ELb1ELb1ELb0ELb0ELb0ELb1ELb1ELb1ELb1ELb0EEENS1_21CollectiveEpilogueFwdINS6_IJSA_SC_SB_EEES9_SE_SG_Li256ELb1ELb1ELb1ELb0EEENS1_36VarlenDynamicPersistentTileSchedulerILi128ELi80ELi256ELi128ELb1ELb1ELb1ELb1ELb1ELb1EEEEEEEEEvNT_6ParamsE)
        .other          _ZN7cutlass13device_kernelIN5flash11enable_sm90INS1_16FlashAttnFwdSm90INS1_25CollectiveMainloopFwdSm90ILi2EN4cute5tupleIJNS5_1CILi1EEES8_S8_EEENS6_IJNS7_ILi128EEENS7_ILi80EEENS7_ILi256EEEEEELi256ENS_10bfloat16_tEfNS_4arch4Sm90ELb1ELb0ELb1ELb1ELb0ELb0ELb0ELb1ELb1ELb1ELb1ELb0EEENS1_21CollectiveEpilogueFwdINS6_IJSA_SC_SB_EEES9_SE_SG_Li256ELb1ELb1ELb1ELb0EEENS1_36VarlenDynamicPersistentTileSchedulerILi128ELi80ELi256ELi128ELb1ELb1ELb1ELb1ELb1ELb1EEEEEEEEEvNT_6ParamsE,@"STO_CUDA_ENTRY STV_DEFAULT"
_ZN7cutlass13device_kernelIN5flash11enable_sm90INS1_16FlashAttnFwdSm90INS1_25CollectiveMainloopFwdSm90ILi2EN4cute5tupleIJNS5_1CILi1EEES8_S8_EEENS6_IJNS7_ILi128EEENS7_ILi80EEENS7_ILi256EEEEEELi256ENS_10bfloat16_tEfNS_4arch4Sm90ELb1ELb0ELb1ELb1ELb0ELb0ELb0ELb1ELb1ELb1ELb1ELb0EEENS1_21CollectiveEpilogueFwdINS6_IJSA_SC_SB_EEES9_SE_SG_Li256ELb1ELb1ELb1ELb0EEENS1_36VarlenDynamicPersistentTileSchedulerILi128ELi80ELi256ELi128ELb1ELb1ELb1ELb1ELb1ELb1EEEEEEEEEvNT_6ParamsE:
        /* <DEDUP_REMOVED lines=18> */
.L_x_2339:
[----:B------:R-:W-:Y:S05]  /*0120*/  BSYNC B0 ;  /* 0x0000000000007941 */ /* 0x000fea0003800000 */
.L_x_2338:
        /* <DEDUP_REMOVED lines=41> */
.L_x_2340:
        /* <DEDUP_REMOVED lines=22> */
.L_x_2341:
        /* <DEDUP_REMOVED lines=18> */
.L_x_2342:
        /* <DEDUP_REMOVED lines=22> */
.L_x_2343:
        /* <DEDUP_REMOVED lines=22> */
.L_x_2344:
        /* <DEDUP_REMOVED lines=8> */
.L_x_2346:
        /* <DEDUP_REMOVED lines=18> */
[----:B------:R-:W-:Y:S02]  /*0aa0*/  R2UR UR6, R10 ;  /* 0x000000000a0672ca */ /* 0x000fe400000e0000 */
        /* <DEDUP_REMOVED lines=11> */
[----:B------:R-:W-:-:S03]  /*0b60*/  SHF.R.S32.HI R2, RZ, 0x4, R3 ;  /* 0x00000004ff027819 */ /* 0x000fc60000011403 */
[C---:B------:R-:W-:Y:S01]  /*0b70*/  IMAD.IADD R12, R6.reuse, 0x1, -R5 ;  /* 0x00000001060c7824 */ /* 0x040fe200078e0a05 */
[C---:B------:R-:W-:Y:S01]  /*0b80*/  LOP3.LUT R5, R3.reuse, 0x3fffff0, RZ, 0xc0, !PT ;  /* 0x03fffff003057812 */ /* 0x040fe200078ec0ff */
[----:B------:R-:W-:Y:S01]  /*0b90*/  ULOP3.LUT UR8, UR4, 0x1, URZ, 0xfc, !UPT ;  /* 0x0000000104087892 */ /* 0x000fe2000f8efc3f */
[----:B------:R-:W-:Y:S02]  /*0ba0*/  LEA.HI R4, R3, R2, RZ, 0x1 ;  /* 0x0000000203047211 */ /* 0x000fe400078f08ff */
[----:B------:R-:W-:Y:S01]  /*0bb0*/  SHF.R.S32.HI R8, RZ, 0x1f, R12 ;  /* 0x0000001fff087819 */ /* 0x000fe2000001140c */
[----:B------:R-:W-:Y:S01]  /*0bc0*/  IMAD.IADD R5, R6, 0x1, -R5 ;  /* 0x0000000106057824 */ /* 0x000fe200078e0a05 */
[----:B------:R-:W-:Y:S01]  /*0bd0*/  SHF.R.S32.HI R3, RZ, 0x7, R0 ;  /* 0x00000007ff037819 */ /* 0x000fe20000011400 */
[----:B------:R0:W-:Y:S01]  /*0be0*/  STL [R1+0x34], R12 ;  /* 0x0000340c01007387 */ /* 0x0001e20000100800 */
[----:B------:R-:W-:Y:S01]  /*0bf0*/  LEA.HI R9, R8, R12, RZ, 0x2 ;  /* 0x0000000c08097211 */ /* 0x000fe200078f10ff */
[----:B------:R-:W-:Y:S01]  /*0c00*/  UMOV UR4, URZ ;  /* 0x0000003f00047c82 */ /* 0x000fe20008000000 */
[----:B------:R-:W-:Y:S01]  /*0c10*/  LOP3.LUT R6, R7, 0xfffffc00, RZ, 0xc0, !PT ;  /* 0xfffffc0007067812 */ /* 0x000fe200078ec0ff */
[----:B------:R-:W-:Y:S01]  /*0c20*/  IMAD.U32 R16, RZ, RZ, UR4 ;  /* 0x00000004ff107e24 */ /* 0x000fe2000f8e00ff */
[----:B------:R-:W-:-:S02]  /*0c30*/  SHF.R.S32.HI R10, RZ, 0x2, R9 ;  /* 0x00000002ff0a7819 */ /* 0x000fc40000011409 */
[----:B------:R-:W-:Y:S01]  /*0c40*/  SHF.R.S32.HI R11, RZ, 0x1f, R9 ;  /* 0x0000001fff0b7819 */ /* 0x000fe20000011409 */
[----:B------:R-:W-:Y:S01]  /*0c50*/  IMAD R6, R5, 0x40, R6 ;  /* 0x0000004005067824 */ /* 0x000fe200078e0206 */
[----:B------:R-:W-:Y:S02]  /*0c60*/  LEA.HI R0, R0, R3, RZ, 0x1 ;  /* 0x0000000300007211 */ /* 0x000fe400078f08ff */
[----:B------:R-:W-:Y:S02]  /*0c70*/  LEA.HI R11, R11, R10, RZ, 0x3 ;  /* 0x0000000a0b0b7211 */ /* 0x000fe400078f18ff */
[----:B------:R-:W-:Y:S02]  /*0c80*/  LOP3.LUT R7, R4, 0x1ffffffe, RZ, 0xc0, !PT ;  /* 0x1ffffffe04077812 */ /* 0x000fe400078ec0ff */
[----:B------:R-:W-:Y:S02]  /*0c90*/  LOP3.LUT R11, R11, 0xfffffff8, RZ, 0xc0, !PT ;  /* 0xfffffff80b0b7812 */ /* 0x000fe400078ec0ff */
[----:B------:R-:W-:Y:S01]  /*0ca0*/  LEA.HI R8, R8, R12, RZ, 0x5 ;  /* 0x0000000c08087211 */ /* 0x000fe200078f28ff */
[----:B------:R-:W-:Y:S01]  /*0cb0*/  IMAD.IADD R7, R2, 0x1, -R7 ;  /* 0x0000000102077824 */ /* 0x000fe200078e0a07 */
[----:B------:R-:W-:Y:S01]  /*0cc0*/  LOP3.LUT R0, R0, 0x3fffffe, RZ, 0xc0, !PT ;  /* 0x03fffffe00007812 */ /* 0x000fe200078ec0ff */
[----:B------:R-:W-:Y:S01]  /*0cd0*/  IMAD.IADD R11, R10, 0x1, -R11 ;  /* 0x000000010a0b7824 */ /* 0x000fe200078e0a0b */
[----:B------:R-:W-:-:S02]  /*0ce0*/  LOP3.LUT R9, R9, 0x7ffffffc, RZ, 0xc0, !PT ;  /* 0x7ffffffc09097812 */ /* 0x000fc400078ec0ff */
[----:B------:R-:W-:Y:S01]  /*0cf0*/  SHF.R.S32.HI R8, RZ, 0x5, R8 ;  /* 0x00000005ff087819 */ /* 0x000fe20000011408 */
[----:B------:R-:W-:Y:S01]  /*0d00*/  IMAD.IADD R0, R3, 0x1, -R0 ;  /* 0x0000000103007824 */ /* 0x000fe200078e0a00 */
[----:B------:R-:W-:Y:S01]  /*0d10*/  LEA.HI R2, R13, R13, RZ, 0x1 ;  /* 0x0000000d0d027211 */ /* 0x000fe200078f08ff */
[----:B------:R-:W-:Y:S02]  /*0d20*/  IMAD R3, R7, 0x8, R6 ;  /* 0x0000000807037824 */ /* 0x000fe400078e0206 */
[----:B------:R-:W-:Y:S01]  /*0d30*/  IMAD.IADD R9, R12, 0x1, -R9 ;  /* 0x000000010c097824 */ /* 0x000fe200078e0a09 */
[----:B------:R-:W-:Y:S01]  /*0d40*/  LOP3.LUT R2, R2, 0x1ffffffe, RZ, 0xc0, !PT ;  /* 0x1ffffffe02027812 */ /* 0x000fe200078ec0ff */
[----:B------:R-:W-:Y:S01]  /*0d50*/  IMAD R11, R8, 0x10, R11 ;  /* 0x00000010080b7824 */ /* 0x000fe200078e020b */
[----:B------:R1:W-:Y:S01]  /*0d60*/  STL [R1+0x64], R3 ;  /* 0x0000640301007387 */ /* 0x0003e20000100800 */
[----:B------:R-:W-:Y:S02]  /*0d70*/  IMAD.SHL.U32 R19, R9, 0x2, RZ ;  /* 0x0000000209137824 */ /* 0x000fe400078e00ff */
[----:B------:R-:W-:-:S02]  /*0d80*/  IMAD R0, R0, 0x40, R11 ;  /* 0x0000004000007824 */ /* 0x000fc400078e020b */
[C---:B0-----:R-:W-:Y:S02]  /*0d90*/  VIADD R12, R19.reuse, 0x10 ;  /* 0x00000010130c7836 */ /* 0x041fe40000000000 */
[C---:B------:R-:W-:Y:S01]  /*0da0*/  VIADD R11, R19.reuse, 0x18 ;  /* 0x00000018130b7836 */ /* 0x040fe20000000000 */
[----:B------:R-:W-:Y:S01]  /*0db0*/  STL [R1+0x60], R0 ;  /* 0x0000600001007387 */ /* 0x000fe20000100800 */
[C---:B------:R-:W-:Y:S02]  /*0dc0*/  VIADD R10, R19.reuse, 0x20 ;  /* 0x00000020130a7836 */ /* 0x040fe40000000000 */
[----:B-1----:R-:W-:Y:S02]  /*0dd0*/  IMAD.U32 R3, RZ, RZ, UR8 ;  /* 0x00000008ff037e24 */ /* 0x002fe4000f8e00ff */
[----:B------:R-:W-:Y:S02]  /*0de0*/  VIADD R9, R19, 0x28 ;  /* 0x0000002813097836 */ /* 0x000fe40000000000 */
[----:B------:R-:W-:Y:S01]  /*0df0*/  IMAD.IADD R2, R13, 0x1, -R2 ;  /* 0x000000010d027824 */ /* 0x000fe200078e0a02 */
[----:B------:R0:W-:Y:S01]  /*0e00*/  STL [R1+0x68], R3 ;  /* 0x0000680301007387 */ /* 0x0001e20000100800 */
        /* <DEDUP_REMOVED lines=10> */
[----:B0-----:R-:W-:Y:S01]  /*0eb0*/  IMAD.U32 R3, RZ, RZ, UR4 ;  /* 0x00000004ff037e24 */ /* 0x001fe2000f8e00ff */
[----:B------:R-:W-:Y:S01]  /*0ec0*/  SHF.R.S32.HI R8, RZ, 0x1f, R7 ;  /* 0x0000001fff087819 */ /* 0x000fe20000011407 */
[C---:B------:R-:W-:Y:S01]  /*0ed0*/  VIADD R234, R19.reuse, 0x60 ;  /* 0x0000006013ea7836 */ /* 0x040fe20000000000 */
[----:B------:R-:W-:Y:S01]  /*0ee0*/  SHF.R.S32.HI R7, RZ, 0x1f, R6 ;  /* 0x0000001fff077819 */ /* 0x000fe20000011406 */
[C---:B------:R-:W-:Y:S01]  /*0ef0*/  VIADD R233, R19.reuse, 0x68 ;  /* 0x0000006813e97836 */ /* 0x040fe20000000000 */
[----:B------:R0:W-:Y:S01]  /*0f00*/  STL [R1+0x30], R3 ;  /* 0x0000300301007387 */ /* 0x0001e20000100800 */
[C---:B------:R-:W-:Y:S01]  /*0f10*/  VIADD R232, R19.reuse, 0x70 ;  /* 0x0000007013e87836 */ /* 0x040fe20000000000 */
[----:B------:R-:W-:Y:S01]  /*0f20*/  SHF.R.S32.HI R6, RZ, 0x1f, R5 ;  /* 0x0000001fff067819 */ /* 0x000fe20000011405 */
[C---:B------:R-:W-:Y:S01]  /*0f30*/  VIADD R231, R19.reuse, 0x78 ;  /* 0x0000007813e77836 */ /* 0x040fe20000000000 */
[----:B------:R-:W-:Y:S01]  /*0f40*/  SHF.R.S32.HI R5, RZ, 0x1f, R4 ;  /* 0x0000001fff057819 */ /* 0x000fe20000011404 */
[C---:B------:R-:W-:Y:S01]  /*0f50*/  VIADD R230, R19.reuse, 0x80 ;  /* 0x0000008013e67836 */ /* 0x040fe20000000000 */
[----:B------:R-:W-:Y:S01]  /*0f60*/  SHF.R.S32.HI R5, RZ, 0x1f, R233 ;  /* 0x0000001fff057819 */ /* 0x000fe200000114e9 */
[----:B------:R-:W-:-:S02]  /*0f70*/  VIADD R229, R19, 0x88 ;  /* 0x0000008813e57836 */ /* 0x000fc40000000000 */
[C---:B------:R-:W-:Y:S01]  /*0f80*/  VIADD R228, R19.reuse, 0x90 ;  /* 0x0000009013e47836 */ /* 0x040fe20000000000 */
[----:B------:R-:W-:Y:S01]  /*0f90*/  SHF.R.S32.HI R5, RZ, 0x1f, R230 ;  /* 0x0000001fff057819 */ /* 0x000fe200000114e6 */
[C---:B0-----:R-:W-:Y:S02]  /*0fa0*/  VIADD R3, R19.reuse, 0x58 ;  /* 0x0000005813037836 */ /* 0x041fe40000000000 */
[C---:B------:R-:W-:Y:S02]  /*0fb0*/  VIADD R227, R19.reuse, 0x98 ;  /* 0x0000009813e37836 */ /* 0x040fe40000000000 */
        /* <DEDUP_REMOVED lines=20> */
[----:B------:R-:W-:Y:S01]  /*1100*/  IMAD R213, R2, 0x8, R0 ;  /* 0x0000000802d57824 */ /* 0x000fe200078e0200 */
[----:B------:R-:W-:-:S02]  /*1110*/  SHF.R.S32.HI R4, RZ, 0x1f, R223 ;  /* 0x0000001fff047819 */ /* 0x000fc400000114df */
[----:B------:R-:W-:Y:S02]  /*1120*/  SHF.R.S32.HI R3, RZ, 0x1f, R222 ;  /* 0x0000001fff037819 */ /* 0x000fe400000114de */
[----:B------:R-:W-:Y:S02]  /*1130*/  SHF.R.S32.HI R14, RZ, 0x1f, R14 ;  /* 0x0000001fff0e7819 */ /* 0x000fe4000001140e */
[----:B------:R-:W-:Y:S02]  /*1140*/  SHF.R.S32.HI R5, RZ, 0x1f, R221 ;  /* 0x0000001fff057819 */ /* 0x000fe400000114dd */
[----:B------:R-:W-:Y:S02]  /*1150*/  SHF.R.S32.HI R4, RZ, 0x1f, R220 ;  /* 0x0000001fff047819 */ /* 0x000fe400000114dc */
[----:B------:R-:W-:-:S07]  /*1160*/  SHF.R.S32.HI R3, RZ, 0x1f, R219 ;  /* 0x0000001fff037819 */ /* 0x000fce00000114db */
.L_x_2404:
[----:B------:R-:W-:Y:S01]  /*1170*/  ULDC.64 UR8, c[0x0][0xc88] ;  /* 0x0003220000087ab9 */ /* 0x000fe20000000a00 */
[----:B------:R-:W-:Y:S01]  /*1180*/  ULDC.64 UR12, c[0x0][0x208] ;  /* 0x00008200000c7ab9 */ /* 0x000fe20000000a00 */
[----:B------:R-:W-:Y:S01]  /*1190*/  UIMAD.WIDE UR8, UR7, 0x4, UR8 ;  /* 0x00000004070878a5 */ /* 0x000fe2000f8e0208 */
[----:B------:R-:W-:-:S05]  /*11a0*/  ULDC.64 UR10, c[0x0][0xa18] ;  /* 0x00028600000a7ab9 */ /* 0x000fca0000000a00 */
[----:B0123--:R-:W-:Y:S02]  /*11b0*/  IMAD.U32 R2, RZ, RZ, UR8 ;  /* 0x00000008ff027e24 */ /* 0x00ffe4000f8e00ff */
[----:B------:R-:W-:Y:S01]  /*11c0*/  IMAD.U32 R3, RZ, RZ, UR9 ;  /* 0x00000009ff037e24 */ /* 0x000fe2000f8e00ff */
        /* <DEDUP_REMOVED lines=10> */
[----:B------:R-:W-:Y:S01]  /*1270*/  IMAD.U32 R217, RZ, RZ, UR4 ;  /* 0x00000004ffd97e24 */ /* 0x000fe2000f8e00ff */
[----:B------:R-:W-:-:S04]  /*1280*/  @UP0 ULEA UR8, UP2, UR4, UR8, 0x2 ;  /* 0x0000000804080291 */ /* 0x000fc8000f84103f */
[----:B------:R-:W-:Y:S02]  /*1290*/  @UP0 ULEA.HI.X UR9, UR4, UR9, UR14, 0x2, UP2 ;  /* 0x0000000904090291 */ /* 0x000fe400090f140e */
[----:B------:R-:W-:Y:S01]  /*12a0*/  IMAD.U32 R6, RZ, RZ, UR14 ;  /* 0x0000000eff067e24 */ /* 0x000fe2000f8e00ff */
[----:B------:R-:W-:Y:S01]  /*12b0*/  @UP1 ULEA UR10, UP0, UR4, UR10, 0x2 ;  /* 0x0000000a040a1291 */ /* 0x000fe2000f80103f */
[----:B------:R-:W-:-:S03]  /*12c0*/  IMAD.U32 R2, RZ, RZ, UR8 ;  /* 0x00000008ff027e24 */ /* 0x000fc6000f8e00ff */
[----:B------:R-:W-:Y:S01]  /*12d0*/  @UP1 ULEA.HI.X UR11, UR4, UR11, UR14, 0x2, UP0 ;  /* 0x0000000b040b1291 */ /* 0x000fe200080f140e */
[----:B------:R-:W-:Y:S01]  /*12e0*/  IMAD.U32 R3, RZ, RZ, UR9 ;  /* 0x00000009ff037e24 */ /* 0x000fe2000f8e00ff */
[----:B------:R0:W-:Y:S01]  /*12f0*/  STL [R1+0x2c], R6 ;  /* 0x00002c0601007387 */ /* 0x0001e20000100800 */
[----:B------:R-:W-:Y:S01]  /*1300*/  IMAD.U32 R4, RZ, RZ, UR10 ;  /* 0x0000000aff047e24 */ /* 0x000fe2000f8e00ff */
[----:B------:R-:W-:Y:S01]  /*1310*/  ULDC.64 UR8, c[0x0][0x418] ;  /* 0x0001060000087ab9 */ /* 0x000fe20000000a00 */
[----:B------:R-:W-:Y:S01]  /*1320*/  ULOP3.LUT UR7, UR6, 0xff0000, URZ, 0xc0, !UPT ;  /* 0x00ff000006077892 */ /* 0x000fe2000f8ec03f */
[----:B------:R-:W-:Y:S01]  /*1330*/  IMAD.U32 R5, RZ, RZ, UR11 ;  /* 0x0000000bff057e24 */ /* 0x000fe2000f8e00ff */
[----:B------:R-:W2:Y:S01]  /*1340*/  @P0 LDG.E R2, desc[UR12][R2.64] ;  /* 0x0000000c02020981 */ /* 0x000ea2000c1e1900 */
[----:B------:R-:W-:-:S03]  /*1350*/  ULDC UR10, c[0x0][0x2f0] ;  /* 0x0000bc00000a7ab9 */ /* 0x000fc60000000800 */
[----:B------:R-:W3:Y:S01]  /*1360*/  @P2 LDG.E R4, desc[UR12][R4.64] ;  /* 0x0000000c04042981 */ /* 0x000ee2000c1e1900 */
[----:B------:R-:W-:Y:S01]  /*1370*/  ULDC UR11, c[0x0][0x288] ;  /* 0x0000a200000b7ab9 */ /* 0x000fe20000000800 */
        /* <DEDUP_REMOVED lines=11> */
[----:B------:R-:W-:Y:S01]  /*1430*/  ULEA.HI UR7, UR7, UR8, URZ, 0x10 ;  /* 0x0000000807077291 */ /* 0x000fe2000f8f803f */
[----:B------:R-:W-:Y:S01]  /*1440*/  IMAD.U32 R218, RZ, RZ, UR6 ;  /* 0x00000006ffda7e24 */ /* 0x000fe2000f8e00ff */
[----:B------:R-:W-:Y:S01]  /*1450*/  UIMAD UR10, UR9, UR10, URZ ;  /* 0x0000000a090a72a4 */ /* 0x000fe2000f8e023f */
[----:B--2---:R-:W-:Y:S02]  /*1460*/  @P0 R2UR UR4, R2 ;  /* 0x00000000020402ca */ /* 0x004fe400000e0000 */
[----:B---3--:R-:W-:-:S13]  /*1470*/  @P2 R2UR UR11, R4 ;  /* 0x00000000040b22ca */ /* 0x008fda00000e0000 */
[----:B------:R-:W-:Y:S01]  /*1480*/  IMAD.U32 R18, RZ, RZ, UR11 ;  /* 0x0000000bff127e24 */ /* 0x000fe2000f8e00ff */
[----:B0---45:R-:W-:Y:S06]  /*1490*/  @P2 BRA `(.L_x_2347) ;  /* 0x0000000000402947 */ /* 0x031fec0003800000 */
        /* <DEDUP_REMOVED lines=14> */
[----:B------:R-:W-:-:S06]  /*1580*/  UIADD3 UR6, -UR6, UR8, URZ ;  /* 0x0000000806067290 */ /* 0x000fcc000fffe13f */
[----:B------:R-:W-:-:S07]  /*1590*/  IMAD.U32 R18, RZ, RZ, UR6 ;  /* 0x00000006ff127e24 */ /* 0x000fce000f8e00ff */
.L_x_2347:
[----:B------:R-:W-:Y:S05]  /*15a0*/  @!P1 BRA `(.L_x_2348) ;  /* 0x0000000000289947 */ /* 0x000fea0003800000 */
[----:B------:R-:W-:Y:S01]  /*15b0*/  R2UR UR8, R217 ;  /* 0x00000000d90872ca */ /* 0x000fe200000e0000 */
[----:B------:R-:W-:Y:S01]  /*15c0*/  ULDC.64 UR10, c[0x0][0x208] ;  /* 0x00008200000a7ab9 */ /* 0x000fe20000000a00 */
[----:B------:R-:W-:-:S11]  /*15d0*/  R2UR UR9, R6 ;  /* 0x00000000060972ca */ /* 0x000fd600000e0000 */
[----:B------:R-:W-:-:S04]  /*15e0*/  ULEA UR6, UP0, UR8, UR12, 0x2 ;  /* 0x0000000c08067291 */ /* 0x000fc8000f80103f */
[----:B------:R-:W-:Y:S02]  /*15f0*/  ULEA.HI.X UR8, UR8, UR13, UR9, 0x2, UP0 ;  /* 0x0000000d08087291 */ /* 0x000fe400080f1409 */
[----:B------:R-:W-:-:S04]  /*1600*/  IMAD.U32 R2, RZ, RZ, UR6 ;  /* 0x00000006ff027e24 */ /* 0x000fc8000f8e00ff */
[----:B------:R-:W-:-:S05]  /*1610*/  IMAD.U32 R3, RZ, RZ, UR8 ;  /* 0x00000008ff037e24 */ /* 0x000fca000f8e00ff */
[----:B------:R-:W2:Y:S02]  /*1620*/  LDG.E R2, desc[UR10][R2.64] ;  /* 0x0000000a02027981 */ /* 0x000ea4000c1e1900 */
[----:B--2---:R-:W-:Y:S01]  /*1630*/  R2UR UR10, R2 ;  /* 0x00000000020a72ca */ /* 0x004fe200000e0000 */
[----:B------:R-:W-:-:S14]  /*1640*/  BRA `(.L_x_2349) ;  /* 0x00000000003c7947 */ /* 0x000fdc0003800000 */
.L_x_2348:
        /* <DEDUP_REMOVED lines=15> */
.L_x_2349:
[----:B------:R-:W-:Y:S01]  /*1740*/  ULDC UR6, c[0x0][0x448] ;  /* 0x0001120000067ab9 */ /* 0x000fe20000000800 */
[----:B------:R-:W-:Y:S01]  /*1750*/  R2UR UR8, R18 ;  /* 0x00000000120872ca */ /* 0x000fe200000e0000 */
[----:B------:R-:W-:Y:S02]  /*1760*/  UISETP.NE.AND UP0, UPT, UR6, 0x1, UPT ;  /* 0x000000010600788c */ /* 0x000fe4000bf05270 */
[----:B------:R-:W-:Y:S02]  /*1770*/  USHF.L.U32 UR5, UR5, 0x7, URZ ;  /* 0x0000000705057899 */ /* 0x000fe4000800063f */
[----:B------:R-:W-:Y:S02]  /*1780*/  UIADD3 UR10, -UR4, UR10, URZ ;  /* 0x0000000a040a7290 */ /* 0x000fe4000fffe13f */
[----:B------:R-:W-:Y:S02]  /*1790*/  UIADD3 UR6, UR5, 0x7f, URZ ;  /* 0x0000007f05067890 */ /* 0x000fe4000fffe03f */
[----:B------:R-:W-:-:S02]  /*17a0*/  IMAD.U32 R212, RZ, RZ, UR5 ;  /* 0x00000005ffd47e24 */ /* 0x000fc4000f8e00ff */
[----:B------:R-:W-:Y:S01]  /*17b0*/  IMAD.U32 R22, RZ, RZ, UR10 ;  /* 0x0000000aff167e24 */ /* 0x000fe2000f8e00ff */
[----:B------:R-:W-:Y:S01]  /*17c0*/  @UP0 ULDC UR4, c[0x0][0x44c] ;  /* 0x0001130000040ab9 */ /* 0x000fe20000000800 */
[----:B------:R-:W-:Y:S01]  /*17d0*/  @UP0 ULDC UR9, c[0x0][0x450] ;  /* 0x0001140000090ab9 */ /* 0x000fe20000000800 */
[----:B------:R-:W-:Y:S02]  /*17e0*/  UIMAD.WIDE.U32 UR4, UR6, UR4, URZ ;  /* 0x00000004060472a5 */ /* 0x000fe4000f8e003f */
[----:B------:R-:W-:Y:S02]  /*17f0*/  UIADD3 UR8, UR10, 0x50, -UR8 ;  /* 0x000000500a087890 */ /* 0x000fe4000fffe808 */
[----:B------:R-:W-:Y:S02]  /*1800*/  @UP0 USHF.R.U32.HI UR6, URZ, UR9, UR5 ;  /* 0x000000093f060299 */ /* 0x000fe40008011605 */
[----:B------:R-:W-:Y:S02]  /*1810*/  UIADD3 UR4, UR10, 0x4f, URZ ;  /* 0x0000004f0a047890 */ /* 0x000fe4000fffe03f */
[----:B------:R-:W-:-:S02]  /*1820*/  UIADD3 UR8, UR8, UR6, URZ ;  /* 0x0000000608087290 */ /* 0x000fc4000fffe03f */
[----:B------:R-:W-:Y:S02]  /*1830*/  UIMAD.WIDE UR4, UR4, 0x66666667, URZ ;  /* 0x66666667040478a5 */ /* 0x000fe4000f8e023f */
[----:B------:R-:W-:Y:S02]  /*1840*/  UIMAD.WIDE UR8, UR8, 0x66666667, URZ ;  /* 0x66666667080878a5 */ /* 0x000fe4000f8e023f */
[----:B------:R-:W-:Y:S02]  /*1850*/  USHF.R.U32.HI UR4, URZ, 0x1f, UR5 ;  /* 0x0000001f3f047899 */ /* 0x000fe40008011605 */
[----:B------:R-:W-:Y:S02]  /*1860*/  USHF.R.U32.HI UR6, URZ, 0x1f, UR9 ;  /* 0x0000001f3f067899 */ /* 0x000fe40008011609 */
[----:B------:R-:W-:Y:S02]  /*1870*/  ULEA.HI.SX32 UR4, UR5, UR4, 0x1b ;  /* 0x0000000405047291 */ /* 0x000fe4000f8fda3f */
[----:B------:R-:W-:-:S02]  /*1880*/  ULEA.HI.SX32 UR6, UR9, UR6, 0x1b ;  /* 0x0000000609067291 */ /* 0x000fc4000f8fda3f */
[----:B------:R-:W-:Y:S02]  /*1890*/  USHF.R.U32.HI UR5, URZ, 0x10, UR7 ;  /* 0x000000103f057899 */ /* 0x000fe40008011607 */
[----:B------:R-:W-:-:S04]  /*18a0*/  UISETP.LT.AND UP0, UPT, UR4, UR6, UPT ;  /* 0x000000060400728c */ /* 0x000fc8000bf01270 */
[----:B------:R-:W-:Y:S01]  /*18b0*/  USEL UR9, UR4, UR6, UP0 ;  /* 0x0000000604097287 */ /* 0x000fe20008000000 */
[----:B------:R-:W-:Y:S01]  /*18c0*/  IMAD.U32 R214, RZ, RZ, UR5 ;  /* 0x00000005ffd67e24 */ /* 0x000fe2000f8e00ff */
[----:B------:R-:W-:Y:S02]  /*18d0*/  ULOP3.LUT UR6, UR7, 0xff, URZ, 0xc0, !UPT ;  /* 0x000000ff07067892 */ /* 0x000fe4000f8ec03f */
[----:B------:R-:W-:Y:S01]  /*18e0*/  UISETP.GE.AND UP0, UPT, UR9, 0x1, UPT ;  /* 0x000000010900788c */ /* 0x000fe2000bf06270 */
[----:B------:R-:W-:-:S03]  /*18f0*/  UMOV UR4, URZ ;  /* 0x0000003f00047c82 */ /* 0x000fc60008000000 */
[----:B------:R-:W-:Y:S02]  /*1900*/  IMAD.U32 R216, RZ, RZ, UR6 ;  /* 0x00000006ffd87e24 */ /* 0x000fe4000f8e00ff */
[----:B------:R-:W-:-:S13]  /*1910*/  PLOP3.LUT P0, PT, PT, PT, UP0, 0x80, 0x0 ;  /* 0x000000000000781c */ /* 0x000fda0003f0f008 */
[----:B------:R-:W-:Y:S05]  /*1920*/  @!P0 BRA `(.L_x_2350) ;  /* 0x0000000000948947 */ /* 0x000fea0003800000 */
        /* <DEDUP_REMOVED lines=37> */
.L_x_2350:
        /* <DEDUP_REMOVED lines=81> */
[----:B------:R-:W-:Y:S02]  /*2090*/  UIADD3 UR6, UR8, 0x14400, URZ ;  /* 0x0001440008067890 */ /* 0x000fe4000fffe03f */
[----:B------:R-:W-:Y:S02]  /*20a0*/  IMAD.U32 R17, RZ, RZ, UR8 ;  /* 0x00000008ff117e24 */ /* 0x000fe4000f8e00ff */
[----:B0-----:R-:W-:Y:S01]  /*20b0*/  VIADD R0, R0, 0xffffff80 ;  /* 0xffffff8000007836 */ /* 0x001fe20000000000 */
[----:B------:R-:W-:-:S04]  /*20c0*/  ULOP3.LUT UP0, URZ, UR6, 0x9f, URZ, 0xc0, !UPT ;  /* 0x0000009f063f7892 */ /* 0x000fc8000f80c03f */
[----:B------:R-:W-:Y:S02]  /*20d0*/  SHF.R.S32.HI R3, RZ, 0x1f, R0 ;  /* 0x0000001fff037819 */ /* 0x000fe40000011400 */
        /* <DEDUP_REMOVED lines=28> */
.L_x_2352:
[----:B------:R-:W2:Y:S04]  /*22a0*/  LDL R20, [R1+0x30] ;  /* 0x0000300001147983 */ /* 0x000ea80000100800 */
[----:B------:R-:W3:Y:S01]  /*22b0*/  LDL R2, [R1+0x68] ;  /* 0x0000680001027983 */ /* 0x000ee20000100800 */
[----:B------:R-:W-:Y:S02]  /*22c0*/  R2UR UR6, R17 ;  /* 0x00000000110672ca */ /* 0x000fe400000e0000 */
[----:B--2---:R-:W-:Y:S02]  /*22d0*/  R2UR UR7, R20 ;  /* 0x00000000140772ca */ /* 0x004fe400000e0000 */
[----:B---3--:R-:W-:-:S11]  /*22e0*/  R2UR UR5, R2 ;  /* 0x00000000020572ca */ /* 0x008fd600000e0000 */
[----:B------:R-:W-:-:S04]  /*22f0*/  ULEA.HI UR4, UR7, UR7, URZ, 0x1 ;  /* 0x0000000707047291 */ /* 0x000fc8000f8f083f */
[----:B------:R-:W-:Y:S01]  /*2300*/  ULOP3.LUT UR4, UR4, 0xfffffffe, URZ, 0xc0, !UPT ;  /* 0xfffffffe04047892 */ /* 0x000fe2000f8ec03f */
[----:B------:R-:W-:-:S03]  /*2310*/  IMAD.U32 R2, RZ, RZ, UR5 ;  /* 0x00000005ff027e24 */ /* 0x000fc6000f8e00ff */
[----:B------:R-:W-:Y:S02]  /*2320*/  UIADD3 UR4, UR7, -UR4, URZ ;  /* 0x8000000407047290 */ /* 0x000fe4000fffe03f */
[----:B------:R-:W-:-:S04]  /*2330*/  ISETP.NE.AND P0, PT, R2, 0x3, PT ;  /* 0x000000030200780c */ /* 0x000fc80003f05270 */
[----:B------:R-:W-:-:S05]  /*2340*/  IMAD.U32 R0, RZ, RZ, UR4 ;  /* 0x00000004ff007e24 */ /* 0x000fca000f8e00ff */
[----:B------:R-:W-:-:S04]  /*2350*/  SHF.L.U32 R0, R0, 0x1f, RZ ;  /* 0x0000001f00007819 */ /* 0x000fc800000006ff */
[----:B------:R-:W0:Y:S02]  /*2360*/  SYNCS.PHASECHK.TRANS64.TRYWAIT P1, [UR6+0x38800], R0 ;  /* 0x03880000ff0075a7 */ /* 0x000e240008020146 */
[----:B0-----:R-:W-:Y:S05]  /*2370*/  @!P1 BRA `(.L_x_2353) ;  /* 0x0000019c00ac9947 */ /* 0x001fea0003800000 */
.L_x_2542:
[----:B------:R-:W-:Y:S05]  /*2380*/  @!P0 BRA `(.L_x_2354) ;  /* 0x0000000000048947 */ /* 0x000fea0003800000 */
[----:B------:R-:W-:Y:S01]  /*2390*/  BPT.TRAP 0x1 ;  /* 0x000000040000795c */ /* 0x000fe20000300000 */
.L_x_2354:
[----:B------:R-:W-:Y:S01]  /*23a0*/  R2UR UR5, R16 ;  /* 0x00000000100572ca */ /* 0x000fe200000e0000 */
[----:B0-----:R-:W-:Y:S01]  /*23b0*/  IMAD.U32 R0, RZ, RZ, UR60 ;  /* 0x0000003cff007e24 */ /* 0x001fe2000f8e00ff */
[----:B------:R-:W-:-:S11]  /*23c0*/  R2UR UR4, R17 ;  /* 0x00000000110472ca */ /* 0x000fd600000e0000 */
[----:B------:R-:W-:Y:S02]  /*23d0*/  IMAD.U32 R3, RZ, RZ, UR5 ;  /* 0x00000005ff037e24 */ /* 0x000fe4000f8e00ff */
[----:B------:R-:W-:-:S03]  /*23e0*/  LEA R0, R0, UR4, 0x3 ;  /* 0x0000000400007c11 */ /* 0x000fc6000f8e18ff */
[----:B------:R-:W-:-:S04]  /*23f0*/  SHF.L.U32 R3, R3, 0x1f, RZ ;  /* 0x0000001f03037819 */ /* 0x000fc800000006ff */
[----:B------:R0:W1:Y:S01]  /*2400*/  SYNCS.PHASECHK.TRANS64.TRYWAIT P2, [R0+URZ+0x38830], R3 ;  /* 0x03883003000075a7 */ /* 0x000062000804017f */
[----:B------:R-:W-:Y:S05]  /*2410*/  @!P0 BRA `(.L_x_2355) ;  /* 0x0000000000048947 */ /* 0x000fea0003800000 */
[----:B------:R-:W-:Y:S01]  /*2420*/  BPT.TRAP 0x1 ;  /* 0x000000040000795c */ /* 0x000fe20000300000 */
.L_x_2355:
[----:B------:R-:W2:Y:S02]  /*2430*/  S2R R2, SR_TID.X ;  /* 0x0000000000027919 */ /* 0x000ea40000002100 */
[----:B--2---:R-:W-:-:S04]  /*2440*/  LOP3.LUT R2, R2, 0x7f, RZ, 0xc0, !PT ;  /* 0x0000007f02027812 */ /* 0x004fc800078ec0ff */
[----:B------:R-:W-:Y:S01]  /*2450*/  ISETP.NE.AND P1, PT, R2, RZ, PT ;  /* 0x000000ff0200720c */ /* 0x000fe20003f25270 */
[----:B-1----:R-:W-:-:S12]  /*2460*/  @P2 BRA `(.L_x_2356) ;  /* 0x0000000000082947 */ /* 0x002fd80003800000 */
[----:B------:R-:W1:Y:S02]  /*2470*/  SYNCS.PHASECHK.TRANS64.TRYWAIT P2, [R0+URZ+0x38830], R3 ;  /* 0x03883003000075a7 */ /* 0x000e64000804017f */
[----:B-1----:R-:W-:Y:S05]  /*2480*/  @!P2 BRA `(.L_x_2357) ;  /* 0x0000019c0084a947 */ /* 0x002fea0003800000 */
.L_x_2356:
[----:B------:R-:W-:Y:S05]  /*2490*/  WARPSYNC.ALL ;  /* 0x0000000000007948 */ /* 0x000fea0003800000 */
[----:B------:R-:W-:Y:S01]  /*24a0*/  R2UR UR4, R17 ;  /* 0x00000000110472ca */ /* 0x000fe200000e0000 */
[----:B------:R-:W-:Y:S01]  /*24b0*/  ULOP3.LUT UR5, UR36, 0x10000, URZ, 0xfc, !UPT ;  /* 0x0001000024057892 */ /* 0x000fe2000f8efc3f */
[----:B------:R-:W-:Y:S01]  /*24c0*/  WARPGROUP.ARRIVE ;  /* 0x00000000000079c5 */ /* 0x000fe20000000000 */
[----:B------:R-:W-:Y:S01]  /*24d0*/  UMOV UR9, 0x40000040 ;  /* 0x4000004000097882 */ /* 0x000fe20000000000 */
[----:B------:R-:W-:Y:S01]  /*24e0*/  UMOV UR11, 0x40000040 ;  /* 0x40000040000b7882 */ /* 0x000fe20000000000 */
[----:B------:R-:W-:Y:S01]  /*24f0*/  UMOV UR21, UR9 ;  /* 0x0000000900157c82 */ /* 0x000fe20008000000 */
[----:B------:R-:W-:Y:S01]  /*2500*/  IMAD.U32 R13, RZ, RZ, UR9 ;  /* 0x00000009ff0d7e24 */ /* 0x000fe2000f8e00ff */
[----:B------:R-:W-:Y:S01]  /*2510*/  UMOV UR13, UR21 ;  /* 0x00000015000d7c82 */ /* 0x000fe20008000000 */
[----:B------:R-:W-:Y:S01]  /*2520*/  UMOV UR8, UR5 ;  /* 0x0000000500087c82 */ /* 0x000fe20008000000 */
[----:B------:R-:W-:Y:S01]  /*2530*/  UMOV UR15, 0x40000040 ;  /* 0x40000040000f7882 */ /* 0x000fe20000000000 */
[----:B------:R-:W-:Y:S01]  /*2540*/  UMOV UR20, UR8 ;  /* 0x0000000800147c82 */ /* 0x000fe20008000000 */
[----:B------:R-:W-:Y:S01]  /*2550*/  IMAD.U32 R12, RZ, RZ, UR8 ;  /* 0x00000008ff0c7e24 */ /* 0x000fe2000f8e00ff */
[----:B------:R-:W-:Y:S01]  /*2560*/  UMOV UR12, UR20 ;  /* 0x00000014000c7c82 */ /* 0x000fe20008000000 */
[----:B------:R-:W-:Y:S01]  /*2570*/  UIADD3 UR4, UR4, 0x24400, URZ ;  /* 0x0002440004047890 */ /* 0x000fe2000fffe03f */
[----:B01----:R-:W-:Y:S01]  /*2580*/  @!P1 VIADD R0, R0, 0x38840 ;  /* 0x0003884000009836 */ /* 0x003fe20000000000 */
[----:B------:R-:W-:Y:S01]  /*2590*/  UMOV UR16, UR20 ;  /* 0x0000001400107c82 */ /* 0x000fe20008000000 */
[----:B------:R-:W-:Y:S01]  /*25a0*/  UMOV UR17, UR21 ;  /* 0x0000001500117c82 */ /* 0x000fe20008000000 */
[----:B------:R-:W-:Y:S01]  /*25b0*/  USHF.R.U32.HI UR4, URZ, 0x4, UR4 ;  /* 0x000000043f047899 */ /* 0x000fe20008011604 */
[----:B------:R-:W-:Y:S01]  /*25c0*/  CS2R R150, SRZ ;  /* 0x0000000000967805 */ /* 0x000fe2000001ff00 */
[----:B------:R-:W-:Y:S01]  /*25d0*/  UMOV UR19, 0x40000040 ;  /* 0x4000004000137882 */ /* 0x000fe20000000000 */
[----:B------:R-:W-:Y:S01]  /*25e0*/  UMOV UR23, 0x40000040 ;  /* 0x4000004000177882 */ /* 0x000fe20000000000 */
[----:B------:R-:W-:Y:S01]  /*25f0*/  ULOP3.LUT UR4, UR4, 0x3fff, URZ, 0xc0, !UPT ;  /* 0x00003fff04047892 */ /* 0x000fe2000f8ec03f */
[----:B------:R-:W-:Y:S01]  /*2600*/  @!P1 PRMT R0, RZ, 0x654, R0 ;  /* 0x00000654ff009816 */ /* 0x000fe20000000000 */
[----:B------:R-:W-:Y:S01]  /*2610*/  UMOV UR27, 0x40000040 ;  /* 0x40000040001b7882 */ /* 0x000fe20000000000 */
[----:B------:R-:W-:Y:S01]  /*2620*/  UMOV UR31, 0x40000040 ;  /* 0x40000040001f7882 */ /* 0x000fe20000000000 */
[----:B------:R-:W-:Y:S01]  /*2630*/  ULOP3.LUT UR6, UR4, 0x10000, URZ, 0xfc, !UPT ;  /* 0x0001000004067892 */ /* 0x000fe2000f8efc3f */
[----:B------:R-:W-:Y:S01]  /*2640*/  CS2R R148, SRZ ;  /* 0x0000000000947805 */ /* 0x000fe2000001ff00 */
[----:B------:R-:W-:Y:S01]  /*2650*/  UMOV UR35, 0x40000040 ;  /* 0x4000004000237882 */ /* 0x000fe20000000000 */
[----:B------:R-:W-:Y:S01]  /*2660*/  UMOV UR39, 0x40000040 ;  /* 0x4000004000277882 */ /* 0x000fe20000000000 */
[----:B------:R-:W-:Y:S01]  /*2670*/  UIMAD UR4, UR60, 0xa00, UR6 ;  /* 0x00000a003c0478a4 */ /* 0x000fe2000f8e0206 */
[----:B------:R-:W-:Y:S01]  /*2680*/  CS2R R146, SRZ ;  /* 0x0000000000927805 */ /* 0x000fe2000001ff00 */
[----:B------:R-:W-:Y:S01]  /*2690*/  IMAD.U32 R15, RZ, RZ, UR6 ;  /* 0x00000006ff0f7e24 */ /* 0x000fe2000f8e00ff */
[----:B------:R-:W-:Y:S01]  /*26a0*/  UIADD3 UR6, UR5, 0x2, URZ ;  /* 0x0000000205067890 */ /* 0x000fe2000fffe03f */
[----:B------:R-:W-:Y:S01]  /*26b0*/  CS2R R144, SRZ ;  /* 0x0000000000907805 */ /* 0x000fe2000001ff00 */
[----:B------:R-:W-:Y:S01]  /*26c0*/  UIADD3 UR14, UR4, 0x100, URZ ;  /* 0x00000100040e7890 */ /* 0x000fe2000fffe03f */
[----:B------:R-:W-:Y:S01]  /*26d0*/  CS2R R142, SRZ ;  /* 0x00000000008e7805 */ /* 0x000fe2000001ff00 */
[----:B------:R-:W-:Y:S01]  /*26e0*/  UMOV UR10, UR4 ;  /* 0x00000004000a7c82 */ /* 0x000fe20008000000 */
[----:B------:R-:W-:Y:S01]  /*26f0*/  UIADD3 UR18, UR4, 0x180, URZ ;  /* 0x0000018004127890 */ /* 0x000fe2000fffe03f */
[----:B------:R-:W-:Y:S01]  /*2700*/  HGMMA.64x16x16.F32.BF16 R56, gdesc[UR8], RZ, !UPT, gsb0 ;  /* 0x00200000083879f0 */ /* 0x000fe2000c0018ff */
[----:B------:R-:W-:Y:S01]  /*2710*/  UIADD3 UR10, UR4, 0x80, URZ ;  /* 0x00000080040a7890 */ /* 0x000fe2000fffe03f */
[----:B------:R-:W-:Y:S01]  /*2720*/  CS2R R140, SRZ ;  /* 0x00000000008c7805 */ /* 0x000fe2000001ff00 */
[----:B------:R-:W-:Y:S01]  /*2730*/  UMOV UR8, UR20 ;  /* 0x0000001400087c82 */ /* 0x000fe20008000000 */
[----:B------:R-:W-:Y:S01]  /*2740*/  UMOV UR9, UR21 ;  /* 0x0000001500097c82 */ /* 0x000fe20008000000 */
[----:B------:R-:W-:Y:S01]  /*2750*/  UMOV UR11, 0x40000040 ;  /* 0x40000040000b7882 */ /* 0x000fe20000000000 */
[----:B------:R-:W-:Y:S01]  /*2760*/  UIADD3 UR7, UR4, 0x2, URZ ;  /* 0x0000000204077890 */ /* 0x000fe2000fffe03f */
[----:B------:R-:W-:Y:S01]  /*2770*/  CS2R R138, SRZ ;  /* 0x00000000008a7805 */ /* 0x000fe2000001ff00 */
        /* <DEDUP_REMOVED lines=12> */
[----:B------:R-:W-:Y:S01]  /*2840*/  UMOV UR43, 0x40000040 ;  /* 0x40000040002b7882 */ /* 0x000fe20000000000 */
        /* <DEDUP_REMOVED lines=33> */
[----:B------:R-:W-:Y:S02]  /*2a60*/  CS2R R78, SRZ ;  /* 0x00000000004e7805 */ /* 0x000fe4000001ff00 */
[----:B------:R-:W-:Y:S02]  /*2a70*/  CS2R R76, SRZ ;  /* 0x00000000004c7805 */ /* 0x000fe4000001ff00 */
[----:B------:R-:W-:Y:S02]  /*2a80*/  CS2R R74, SRZ ;  /* 0x00000000004a7805 */ /* 0x000fe4000001ff00 */
[----:B------:R-:W-:Y:S01]  /*2a90*/  CS2R R72, SRZ ;  /* 0x0000000000487805 */ /* 0x000fe2000001ff00 */
[----:B------:R-:W-:Y:S01]  /*2aa0*/  HGMMA.64x16x16.F32.BF16 R48, gdesc[UR8], RZ, !UPT, gsb0 ;  /* 0x00200000083079f0 */ /* 0x000fe2000c0018ff */
[----:B------:R-:W-:Y:S01]  /*2ab0*/  UIADD3 UR10, UR4, 0x200, URZ ;  /* 0x00000200040a7890 */ /* 0x000fe2000fffe03f */
[----:B------:R-:W-:Y:S01]  /*2ac0*/  UMOV UR8, UR20 ;  /* 0x0000001400087c82 */ /* 0x000fe20008000000 */
[----:B------:R-:W-:Y:S01]  /*2ad0*/  UMOV UR9, UR21 ;  /* 0x0000001500097c82 */ /* 0x000fe20008000000 */
[----:B------:R-:W-:Y:S01]  /*2ae0*/  UMOV UR11, 0x40000040 ;  /* 0x40000040000b7882 */ /* 0x000fe20000000000 */
[----:B------:R-:W-:-:S02]  /*2af0*/  WARPGROUP.DEPBAR.LE gsb0, 0x0 ;  /* 0x00008000000079c5 */ /* 0x000fc40000010000 */
[----:B------:R-:W-:-:S06]  /*2b00*/  WARPGROUP.ARRIVE ;  /* 0x00000000000079c5 */ /* 0x000fcc0000000000 */
[----:B------:R-:W-:Y:S01]  /*2b10*/  HGMMA.64x16x16.F32.BF16 R40, gdesc[UR12], RZ, !UPT, gsb0 ;  /* 0x002000000c2879f0 */ /* 0x000fe2000c0018ff */
[----:B------:R-:W-:Y:S01]  /*2b20*/  UMOV UR12, UR6 ;  /* 0x00000006000c7c82 */ /* 0x000fe20008000000 */
[----:B------:R-:W-:Y:S01]  /*2b30*/  UMOV UR13, 0x40000040 ;  /* 0x40000040000d7882 */ /* 0x000fe20000000000 */
[----:B------:R-:W-:Y:S01]  /*2b40*/  UMOV UR14, UR7 ;  /* 0x00000007000e7c82 */ /* 0x000fe20008000000 */
[----:B------:R-:W-:Y:S01]  /*2b50*/  UMOV UR15, 0x40000040 ;  /* 0x40000040000f7882 */ /* 0x000fe20000000000 */
[----:B------:R-:W-:Y:S01]  /*2b60*/  UMOV UR20, UR12 ;  /* 0x0000000c00147c82 */ /* 0x000fe20008000000 */
[----:B------:R-:W-:Y:S01]  /*2b70*/  UMOV UR21, UR13 ;  /* 0x0000000d00157c82 */ /* 0x000fe20008000000 */
[----:B------:R-:W-:Y:S01]  /*2b80*/  IMAD.U32 R10, RZ, RZ, UR12 ;  /* 0x0000000cff0a7e24 */ /* 0x000fe2000f8e00ff */
[----:B------:R-:W-:Y:S01]  /*2b90*/  UIADD3 UR6, UR5, 0x4, URZ ;  /* 0x0000000405067890 */ /* 0x000fe2000fffe03f */
[----:B------:R-:W-:Y:S01]  /*2ba0*/  IMAD.U32 R11, RZ, RZ, UR13 ;  /* 0x0000000dff0b7e24 */ /* 0x000fe2000f8e00ff */
[----:B------:R-:W-:Y:S01]  /*2bb0*/  UIADD3 UR7, UR4, 0x4, URZ ;  /* 0x0000000404077890 */ /* 0x000fe2000fffe03f */
        /* <DEDUP_REMOVED lines=122> */
[----:B------:R-:W-:Y:S01]  /*3360*/  ULDC UR10, c[0x0][0x9d8] ;  /* 0x00027600000a7ab9 */ /* 0x000fe20000000800 */
[----:B------:R-:W-:Y:S01]  /*3370*/  UIMAD UR11, UR61, -0x50, URZ ;  /* 0xffffffb03d0b78a4 */ /* 0x000fe2000f8e023f */
        /* <DEDUP_REMOVED lines=31> */
[----:B------:R-:W-:-:S06]  /*3570*/  UIADD3 UR14, UR61, -0x2, URZ ;  /* 0xfffffffe3d0e7890 */ /* 0x000fcc000fffe03f */
        /* <DEDUP_REMOVED lines=234> */
[----:B------:R-:W-:Y:S02]  /*4420*/  UIADD3 UR6, UR5, 0xc04, URZ ;  /* 0x00000c0405067890 */ /* 0x000fe4000fffe03f */
        /* <DEDUP_REMOVED lines=59> */
[----:B------:R-:W-:Y:S01]  /*47e0*/  ULDC UR5, c[0x0][0x448] ;  /* 0x0001120000057ab9 */ /* 0x000fe20000000800 */
[----:B------:R-:W-:Y:S01]  /*47f0*/  IMAD.U32 R7, RZ, RZ, UR57 ;  /* 0x00000039ff077e24 */ /* 0x000fe2000f8e00ff */
[----:B------:R-:W-:-:S02]  /*4800*/  UISETP.NE.AND UP0, UPT, UR5, 0x1, UPT ;  /* 0x000000010500788c */ /* 0x000fc4000bf05270 */
[----:B------:R-:W-:-:S04]  /*4810*/  UIADD3 UR6, UR4, 0x986, URZ ;  /* 0x0000098604067890 */ /* 0x000fc8000fffe03f */
[----:B------:R-:W-:-:S05]  /*4820*/  PLOP3.LUT P2, PT, PT, PT, UP0, 0x80, 0x0 ;  /* 0x000000000000781c */ /* 0x000fca0003f4f008 */
[----:B------:R-:W-:Y:S01]  /*4830*/  @UP0 ULDC UR5, c[0x0][0x44c] ;  /* 0x0001130000050ab9 */ /* 0x000fe20000000800 */
        /* <DEDUP_REMOVED lines=30> */
[----:B------:R2:W3:Y:S01]  /*4a20*/  MUFU.TANH R20, R59 ;  /* 0x0000003b00147308 */ /* 0x0004e20000002400 */
[----:B0-----:R-:W-:-:S02]  /*4a30*/  VIADD R3, R213, UR18 ;  /* 0x00000012d5037c36 */ /* 0x001fc40008000000 */
[----:B------:R-:W-:Y:S01]  /*4a40*/  FMUL.FTZ R63, R63, UR10 ;  /* 0x0000000a3f3f7c20 */ /* 0x000fe20008410000 */
[----:B------:R-:W-:Y:S02]  /*4a50*/  IMAD.U32 R60, RZ, RZ, UR19 ;  /* 0x00000013ff3c7e24 */ /* 0x000fe4000f8e00ff */
[----:B------:R-:W-:Y:S01]  /*4a60*/  FMUL.FTZ R58, R61, UR10 ;  /* 0x0000000a3d3a7c20 */ /* 0x000fe20008410000 */
[----:B------:R-:W-:Y:S01]  /*4a70*/  @P2 IMAD.HI.U32 R4, R3, UR5, RZ ;  /* 0x0000000503042c27 */ /* 0x000fe2000f8e00ff */
[----:B------:R-:W-:Y:S01]  /*4a80*/  @UP0 ULDC UR5, c[0x0][0x450] ;  /* 0x0001140000050ab9 */ /* 0x000fe20000000800 */
[----:B------:R-:W0:Y:S02]  /*4a90*/  MUFU.TANH R62, R62 ;  /* 0x0000003e003e7308 */ /* 0x000e240000002400 */
[----:B--2---:R-:W-:Y:S01]  /*4aa0*/  IMAD.MOV.U32 R59, RZ, RZ, R3 ;  /* 0x000000ffff3b7224 */ /* 0x004fe200078e0003 */
[----:B------:R-:W-:Y:S01]  /*4ab0*/  @P2 SHF.R.U32.HI R59, RZ, UR5, R4 ;  /* 0x00000005ff3b2c19 */ /* 0x000fe20008011604 */
[----:B------:R-:W-:-:S04]  /*4ac0*/  UMOV UR5, UR23 ;  /* 0x0000001700057c82 */ /* 0x000fc80008000000 */
[----:B------:R-:W2:Y:S01]  /*4ad0*/  SHFL.IDX PT, R4, R59, 0x1, 0x1c1f ;  /* 0x003c1f003b047f89 */ /* 0x000ea200000e0000 */
[----:B------:R-:W4:Y:S03]  /*4ae0*/  MUFU.TANH R63, R63 ;  /* 0x0000003f003f7308 */ /* 0x000f260000002400 */
[----:B------:R-:W5:Y:S05]  /*4af0*/  SHFL.IDX PT, R59, R59, RZ, 0x1c1f ;  /* 0x001c1fff3b3b7589 */ /* 0x000f6a00000e0000 */
        /* <DEDUP_REMOVED lines=16> */
[----:B------:R-:W-:Y:S01]  /*4c00*/  UMOV UR4, UR22 ;  /* 0x0000001600047c82 */ /* 0x000fe20008000000 */
[----:B------:R3:W-:Y:S01]  /*4c10*/  MUFU.TANH R67, R55 ;  /* 0x0000003700437308 */ /* 0x0007e20000002400 */
[----:B-1----:R-:W-:-:S02]  /*4c20*/  IMAD.U32 R50, RZ, RZ, UR11 ;  /* 0x0000000bff327e24 */ /* 0x002fc4000f8e00ff */
[----:B------:R-:W-:Y:S01]  /*4c30*/  FMUL.FTZ R49, R49, UR10 ;  /* 0x0000000a31317c20 */ /* 0x000fe20008410000 */
[----:B------:R-:W-:Y:S01]  /*4c40*/  FMUL.FTZ R52, R52, UR10 ;  /* 0x0000000a34347c20 */ /* 0x000fe20008410000 */
[----:B------:R-:W-:Y:S01]  /*4c50*/  FMUL.FTZ R53, R53, UR10 ;  /* 0x0000000a35357c20 */ /* 0x000fe20008410000 */
[----:B------:R-:W-:Y:S02]  /*4c60*/  R2UR UR11, R23 ;  /* 0x00000000170b72ca */ /* 0x000fe400000e0000 */
[----:B------:R-:W-:Y:S01]  /*4c70*/  IADD3 R3, -R19, 0x51, R50 ;  /* 0x0000005113037810 */ /* 0x000fe20007ffe132 */
[----:B------:R-:W1:Y:S03]  /*4c80*/  MUFU.TANH R65, R51 ;  /* 0x0000003300417308 */ /* 0x000e660000002400 */
[----:B------:R-:W-:-:S05]  /*4c90*/  IADD3 R60, -R60, UR15, R3 ;  /* 0x0000000f3c3c7c10 */ /* 0x000fca000fffe103 */
[----:B------:R0:W1:Y:S08]  /*4ca0*/  MUFU.TANH R66, R54 ;  /* 0x0000003600427308 */ /* 0x0000700000002400 */
        /* <DEDUP_REMOVED lines=9> */
[----:B------:R-:W-:Y:S01]  /*4d40*/  MUFU.TANH R52, R52 ;  /* 0x0000003400347308 */ /* 0x000fe20000002400 */
[----:B------:R-:W-:Y:S01]  /*4d50*/  HGMMA.64x16x16.F32.BF16 R32, gdesc[UR56], R32, gsb0 ;  /* 0x00200000382079f0 */ /* 0x000fe20008001820 */
[----:B------:R-:W-:Y:S01]  /*4d60*/  FMUL.FTZ R40, R40, UR10 ;  /* 0x0000000a28287c20 */ /* 0x000fe20008410000 */
[----:B------:R-:W-:Y:S01]  /*4d70*/  FMUL.FTZ R41, R41, UR10 ;  /* 0x0000000a29297c20 */ /* 0x000fe20008410000 */
[----:B------:R-:W-:Y:S01]  /*4d80*/  FMUL.FTZ R44, R44, UR10 ;  /* 0x0000000a2c2c7c20 */ /* 0x000fe20008410000 */
[----:B------:R-:W-:-:S03]  /*4d90*/  FMUL.FTZ R45, R45, UR10 ;  /* 0x0000000a2d2d7c20 */ /* 0x000fc60008410000 */
[----:B------:R-:W1:Y:S08]  /*4da0*/  MUFU.TANH R42, R42 ;  /* 0x0000002a002a7308 */ /* 0x000e700000002400 */
[----:B------:R1:W-:Y:S08]  /*4db0*/  MUFU.TANH R69, R47 ;  /* 0x0000002f00457308 */ /* 0x0003f00000002400 */
[----:B------:R-:W1:Y:S08]  /*4dc0*/  MUFU.TANH R43, R43 ;  /* 0x0000002b002b7308 */ /* 0x000e700000002400 */
[----:B------:R1:W1:Y:S08]  /*4dd0*/  MUFU.TANH R68, R46 ;  /* 0x0000002e00447308 */ /* 0x0002700000002400 */
        /* <DEDUP_REMOVED lines=8> */
[----:B------:R-:W-:Y:S01]  /*4e60*/  FMUL.FTZ R33, R33, UR10 ;  /* 0x0000000a21217c20 */ /* 0x000fe20008410000 */
[----:B------:R-:W-:Y:S01]  /*4e70*/  HGMMA.64x16x16.F32.BF16 R24, gdesc[UR4], R24, gsb0 ;  /* 0x00200000041879f0 */ /* 0x000fe20008001818 */
[----:B------:R-:W-:Y:S01]  /*4e80*/  UIMAD UR4, UR61, -0x50, UR15 ;  /* 0xffffffb03d0478a4 */ /* 0x000fe2000f8e020f */
[----:B------:R-:W1:Y:S01]  /*4e90*/  MUFU.TANH R70, R34 ;  /* 0x0000002200467308 */ /* 0x000e620000002400 */
[----:B------:R-:W-:Y:S01]  /*4ea0*/  FMUL.FTZ R32, R32, UR10 ;  /* 0x0000000a20207c20 */ /* 0x000fe20008410000 */
[----:B------:R-:W-:Y:S01]  /*4eb0*/  FMUL.FTZ R37, R37, UR10 ;  /* 0x0000000a25257c20 */ /* 0x000fe20008410000 */
[----:B------:R-:W-:Y:S01]  /*4ec0*/  FMUL.FTZ R36, R36, UR10 ;  /* 0x0000000a24247c20 */ /* 0x000fe20008410000 */
[----:B------:R-:W-:Y:S01]  /*4ed0*/  ULDC UR5, c[0x0][0x988] ;  /* 0x0002620000057ab9 */ /* 0x000fe20000000800 */
[----:B------:R-:W-:Y:S01]  /*4ee0*/  IMAD.U32 R50, RZ, RZ, UR4 ;  /* 0x00000004ff327e24 */ /* 0x000fe2000f8e00ff */
[----:B------:R-:W-:Y:S01]  /*4ef0*/  @UP0 ULDC UR6, c[0x0][0x44c] ;  /* 0x0001130000060ab9 */ /* 0x000fe20000000800 */
[----:B------:R-:W-:Y:S01]  /*4f00*/  UMOV UR4, UR18 ;  /* 0x0000001200047c82 */ /* 0x000fe20008000000 */
[----:B------:R-:W-:Y:S01]  /*4f10*/  MUFU.TANH R44, R44 ;  /* 0x0000002c002c7308 */ /* 0x000fe20000002400 */
[----:B------:R-:W-:Y:S01]  /*4f20*/  UIMAD.WIDE.U32 UR6, UR18, UR6, URZ ;  /* 0x00000006120672a5 */ /* 0x000fe2000f8e003f */
[----:B---3--:R-:W-:-:S04]  /*4f30*/  IADD3 R55, -R19, 0x50, R50 ;  /* 0x0000005013377810 */ /* 0x008fc80007ffe132 */
[-CC-:B--2---:R-:W-:Y:S02]  /*4f40*/  VIADDMNMX R5, R4, R60.reuse, R55.reuse, PT ;  /* 0x0000003c04057246 */ /* 0x184fe40003800137 */
[----:B-----5:R-:W-:Y:S01]  /*4f50*/  VIADDMNMX R59, R59, R60, R55, PT ;  /* 0x0000003c3b3b7246 */ /* 0x020fe20003800137 */
[----:B------:R-:W-:Y:S01]  /*4f60*/  MUFU.TANH R45, R45 ;  /* 0x0000002d002d7308 */ /* 0x000fe20000002400 */
[C---:B------:R-:W-:Y:S02]  /*4f70*/  ISETP.GT.AND P3, PT, R5.reuse, RZ, PT ;  /* 0x000000ff0500720c */ /* 0x040fe40003f64270 */
[C---:B------:R-:W-:Y:S02]  /*4f80*/  ISETP.GT.AND P4, PT, R5.reuse, 0x1, PT ;  /* 0x000000010500780c */ /* 0x040fe40003f84270 */
[----:B------:R-:W-:Y:S02]  /*4f90*/  ISETP.GT.AND P5, PT, R5, 0x8, PT ;  /* 0x000000080500780c */ /* 0x000fe40003fa4270 */
[----:B------:R-:W-:Y:S01]  /*4fa0*/  FSEL R61, R14, -INF , P3 ;  /* 0xff8000000e3d7808 */ /* 0x000fe20001800000 */
[----:B------:R-:W-:Y:S01]  /*4fb0*/  MUFU.TANH R55, R37 ;  /* 0x0000002500377308 */ /* 0x000fe20000002400 */
[----:B0-----:R-:W-:-:S02]  /*4fc0*/  FSEL R54, R20, -INF , P4 ;  /* 0xff80000014367808 */ /* 0x001fc40002000000 */
[----:B------:R-:W-:Y:S02]  /*4fd0*/  ISETP.GT.AND P3, PT, R5, 0x9, PT ;  /* 0x000000090500780c */ /* 0x000fe40003f64270 */
[----:B------:R-:W-:Y:S02]  /*4fe0*/  FSEL R51, R62, -INF , P5 ;  /* 0xff8000003e337808 */ /* 0x000fe40002800000 */
[----:B------:R-:W-:Y:S01]  /*4ff0*/  FMNMX.FTZ R4, R61, R54, !PT ;  /* 0x000000363d047209 */ /* 0x000fe20007810000 */
[----:B------:R0:W2:Y:S01]  /*5000*/  MUFU.TANH R14, R35 ;  /* 0x00000023000e7308 */ /* 0x0000a20000002400 */
[----:B------:R-:W-:Y:S02]  /*5010*/  ISETP.GT.AND P4, PT, R5, 0x10, PT ;  /* 0x000000100500780c */ /* 0x000fe40003f84270 */
[----:B----4-:R-:W-:Y:S02]  /*5020*/  FSEL R50, R63, -INF , P3 ;  /* 0xff8000003f327808 */ /* 0x010fe40001800000 */
[----:B------:R-:W-:-:S02]  /*5030*/  FMNMX.FTZ R21, R51, R4, !PT ;  /* 0x0000000433157209 */ /* 0x000fc40007810000 */
[C---:B------:R-:W-:Y:S01]  /*5040*/  ISETP.GT.AND P3, PT, R5.reuse, 0x11, PT ;  /* 0x000000110500780c */ /* 0x040fe20003f64270 */
[----:B------:R-:W3:Y:S01]  /*5050*/  MUFU.TANH R62, R3 ;  /* 0x00000003003e7308 */ /* 0x000ee20000002400 */
[----:B-1----:R-:W-:Y:S02]  /*5060*/  FSEL R47, R64, -INF , P4 ;  /* 0xff800000402f7808 */ /* 0x002fe40002000000 */
[----:B------:R-:W-:Y:S02]  /*5070*/  FMNMX.FTZ R4, R50, R21, !PT ;  /* 0x0000001532047209 */ /* 0x000fe40007810000 */
[----:B------:R-:W-:Y:S02]  /*5080*/  ISETP.GT.AND P4, PT, R5, 0x18, PT ;  /* 0x000000180500780c */ /* 0x000fe40003f84270 */
[----:B------:R-:W-:Y:S01]  /*5090*/  FSEL R46, R65, -INF , P3 ;  /* 0xff800000412e7808 */ /* 0x000fe20001800000 */
[----:B------:R1:W4:Y:S01]  /*50a0*/  MUFU.TANH R63, R39 ;  /* 0x00000027003f7308 */ /* 0x0003220000002400 */
[----:B------:R-:W-:Y:S01]  /*50b0*/  FMNMX.FTZ R21, R47, R4, !PT ;  /* 0x000000042f157209 */ /* 0x000fe20007810000 */
[----:B------:R-:W-:-:S02]  /*50c0*/  WARPGROUP.DEPBAR.LE gsb0, 0x0 ;  /* 0x00008000000079c5 */ /* 0x000fc40000010000 */
[----:B------:R-:W-:Y:S01]  /*50d0*/  ISETP.GT.AND P3, PT, R5, 0x19, PT ;  /* 0x000000190500780c */ /* 0x000fe20003f64270 */
[----:B------:R-:W-:Y:S01]  /*50e0*/  FMUL.FTZ R26, R26, UR10 ;  /* 0x0000000a1a1a7c20 */ /* 0x000fe20008410000 */
[----:B0-----:R-:W-:Y:S01]  /*50f0*/  FSEL R35, R66, -INF , P4 ;  /* 0xff80000042237808 */ /* 0x001fe20002000000 */
[----:B------:R-:W-:Y:S01]  /*5100*/  FMUL.FTZ R27, R27, UR10 ;  /* 0x0000000a1b1b7c20 */ /* 0x000fe20008410000 */
[----:B------:R-:W-:Y:S01]  /*5110*/  FMNMX.FTZ R4, R46, R21, !PT ;  /* 0x000000152e047209 */ /* 0x000fe20007810000 */
[----:B------:R-:W-:Y:S01]  /*5120*/  FMUL.FTZ R31, R31, UR10 ;  /* 0x0000000a1f1f7c20 */ /* 0x000fe20008410000 */
[----:B------:R-:W-:Y:S01]  /*5130*/  ISETP.GT.AND P4, PT, R5, 0x20, PT ;  /* 0x000000200500780c */ /* 0x000fe20003f84270 */
[----:B------:R-:W0:Y:S01]  /*5140*/  MUFU.TANH R26, R26 ;  /* 0x0000001a001a7308 */ /* 0x000e220000002400 */
[----:B------:R-:W-:Y:S01]  /*5150*/  FSEL R38, R67, -INF , P3 ;  /* 0xff80000043267808 */ /* 0x000fe20001800000 */
[----:B------:R-:W-:Y:S01]  /*5160*/  FMUL.FTZ R25, R25, UR10 ;  /* 0x0000000a19197c20 */ /* 0x000fe20008410000 */
[----:B------:R-:W-:Y:S01]  /*5170*/  FMNMX.FTZ R21, R35, R4, !PT ;  /* 0x0000000423157209 */ /* 0x000fe20007810000 */
[----:B------:R-:W-:Y:S01]  /*5180*/  FMUL.FTZ R28, R28, UR10 ;  /* 0x0000000a1c1c7c20 */ /* 0x000fe20008410000 */
[----:B------:R-:W-:Y:S01]  /*5190*/  ISETP.GT.AND P3, PT, R5, 0x21, PT ;  /* 0x000000210500780c */ /* 0x000fe20003f64270 */
[----:B------:R-:W-:Y:S01]  /*51a0*/  FMUL.FTZ R24, R24, UR10 ;  /* 0x0000000a18187c20 */ /* 0x000fe20008410000 */
[----:B------:R-:W-:Y:S01]  /*51b0*/  FSEL R34, R42, -INF , P4 ;  /* 0xff8000002a227808 */ /* 0x000fe20002000000 */
[----:B------:R4:W5:Y:S01]  /*51c0*/  MUFU.TANH R64, R27 ;  /* 0x0000001b00407308 */ /* 0x0009620000002400 */
[----:B------:R-:W-:Y:S01]  /*51d0*/  FMNMX.FTZ R21, R38, R21, !PT ;  /* 0x0000001526157209 */ /* 0x000fe20007810000 */
[----:B------:R-:W-:Y:S01]  /*51e0*/  FMUL.FTZ R29, R29, UR10 ;  /* 0x0000000a1d1d7c20 */ /* 0x000fe20008410000 */
[----:B------:R-:W-:Y:S01]  /*51f0*/  ISETP.GT.AND P4, PT, R5, 0x28, PT ;  /* 0x000000280500780c */ /* 0x000fe20003f84270 */
[----:B------:R5:W-:Y:S01]  /*5200*/  @!P1 SYNCS.ARRIVE.TRANS64.RED.A1T0 RZ, [R0+URZ], RZ ;  /* 0x000000ff00ff99a7 */ /* 0x000be2000810043f */
[----:B------:R-:W-:-:S02]  /*5210*/  FSEL R43, R43, -INF , P3 ;  /* 0xff8000002b2b7808 */ /* 0x000fc40001800000 */
[----:B------:R-:W-:Y:S01]  /*5220*/  FMNMX.FTZ R4, R34, R21, !PT ;  /* 0x0000001522047209 */ /* 0x000fe20007810000 */
[----:B------:R-:W-:Y:S01]  /*5230*/  MUFU.TANH R31, R31 ;  /* 0x0000001f001f7308 */ /* 0x000fe20000002400 */
[----:B------:R-:W-:Y:S02]  /*5240*/  ISETP.GT.AND P3, PT, R5, 0x29, PT ;  /* 0x000000290500780c */ /* 0x000fe40003f64270 */
[----:B-1----:R-:W-:Y:S02]  /*5250*/  FSEL R39, R68, -INF , P4 ;  /* 0xff80000044277808 */ /* 0x002fe40002000000 */
[----:B------:R-:W-:Y:S02]  /*5260*/  FMNMX.FTZ R4, R43, R4, !PT ;  /* 0x000000042b047209 */ /* 0x000fe40007810000 */
[----:B------:R-:W-:Y:S01]  /*5270*/  ISETP.GT.AND P4, PT, R5, 0x30, PT ;  /* 0x000000300500780c */ /* 0x000fe20003f84270 */
[----:B------:R-:W-:Y:S01]  /*5280*/  MUFU.TANH R66, R25 ;  /* 0x0000001900427308 */ /* 0x000fe20000002400 */
[----:B------:R-:W-:-:S02]  /*5290*/  FSEL R42, R69, -INF , P3 ;  /* 0xff800000452a7808 */ /* 0x000fc40001800000 */
[----:B------:R-:W-:Y:S01]  /*52a0*/  FMNMX.FTZ R3, R39, R4, !PT ;  /* 0x0000000427037209 */ /* 0x000fe20007810000 */
[----:B------:R-:W-:Y:S01]  /*52b0*/  FMUL.FTZ R4, R30, UR10 ;  /* 0x0000000a1e047c20 */ /* 0x000fe20008410000 */
[C---:B------:R-:W-:Y:S01]  /*52c0*/  ISETP.GT.AND P3, PT, R5.reuse, 0x31, PT ;  /* 0x000000310500780c */ /* 0x040fe20003f64270 */
[----:B------:R-:W-:Y:S01]  /*52d0*/  @UP0 ULDC UR10, c[0x0][0x450] ;  /* 0x00011400000a0ab9 */ /* 0x000fe20000000800 */
[----:B------:R-:W-:Y:S01]  /*52e0*/  FSEL R30, R70, -INF , P4 ;  /* 0xff800000461e7808 */ /* 0x000fe20002000000 */
[----:B------:R-:W-:Y:S01]  /*52f0*/  MUFU.TANH R65, R36 ;  /* 0x0000002400417308 */ /* 0x000fe20000002400 */
[----:B------:R-:W-:Y:S01]  /*5300*/  FMNMX.FTZ R21, R42, R3, !PT ;  /* 0x000000032a157209 */ /* 0x000fe20007810000 */
[----:B------:R-:W-:Y:S01]  /*5310*/  @UP0 USHF.R.U32.HI UR4, URZ, UR10, UR7 ;  /* 0x0000000a3f040299 */ /* 0x000fe20008011607 */
[----:B------:R-:W-:Y:S02]  /*5320*/  ISETP.GT.AND P4, PT, R5, 0x38, PT ;  /* 0x000000380500780c */ /* 0x000fe40003f84270 */
[----:B------:R-:W-:-:S02]  /*5330*/  CS2R R70, SRZ ;  /* 0x0000000000467805 */ /* 0x000fc4000001ff00 */
[----:B--2---:R-:W-:Y:S01]  /*5340*/  FSEL R3, R14, -INF , P3 ;  /* 0xff8000000e037808 */ /* 0x004fe20001800000 */
[----:B------:R-:W-:Y:S01]  /*5350*/  UIADD3 UR6, UR4, UR15, -UR19 ;  /* 0x0000000f04067290 */ /* 0x000fe2000fffe813 */
[----:B------:R-:W-:Y:S01]  /*5360*/  FMNMX.FTZ R20, R30, R21, !PT ;  /* 0x000000151e147209 */ /* 0x000fe20007810000 */
[----:B------:R-:W1:Y:S01]  /*5370*/  MUFU.TANH R4, R4 ;  /* 0x0000000400047308 */ /* 0x000e620000002400 */
[----:B------:R-:W-:Y:S01]  /*5380*/  ISETP.GT.AND P3, PT, R5, 0x39, PT ;  /* 0x000000390500780c */ /* 0x000fe20003f64270 */
[----:B------:R-:W-:Y:S01]  /*5390*/  UIMAD.WIDE UR6, UR6, 0x66666667, URZ ;  /* 0x66666667060678a5 */ /* 0x000fe2000f8e023f */
[----:B---3--:R-:W-:Y:S02]  /*53a0*/  FSEL R14, R62, -INF , P4 ;  /* 0xff8000003e0e7808 */ /* 0x008fe40002000000 */
[----:B------:R-:W-:Y:S01]  /*53b0*/  FMNMX.FTZ R21, R3, R20, !PT ;  /* 0x0000001403157209 */ /* 0x000fe20007810000 */
[----:B------:R-:W-:Y:S01]  /*53c0*/  USHF.R.U32.HI UR4, URZ, 0x1f, UR7 ;  /* 0x0000001f3f047899 */ /* 0x000fe20008011607 */
[----:B------:R-:W-:Y:S01]  /*53d0*/  ISETP.GT.AND P4, PT, R5, 0x40, PT ;  /* 0x000000400500780c */ /* 0x000fe20003f84270 */
[----:B------:R-:W2:Y:S01]  /*53e0*/  MUFU.TANH R62, R41 ;  /* 0x00000029003e7308 */ /* 0x000ea20000002400 */
[----:B----4-:R-:W-:Y:S01]  /*53f0*/  FSEL R27, R63, -INF , P3 ;  /* 0xff8000003f1b7808 */ /* 0x010fe20001800000 */
[----:B------:R-:W-:Y:S01]  /*5400*/  ULEA.HI.SX32 UR4, UR7, UR4, 0x1b ;  /* 0x0000000407047291 */ /* 0x000fe2000f8fda3f */
[----:B------:R-:W-:-:S02]  /*5410*/  FMNMX.FTZ R20, R14, R21, !PT ;  /* 0x000000150e147209 */ /* 0x000fc40007810000 */
[----:B------:R-:W-:Y:S01]  /*5420*/  ISETP.GT.AND P3, PT, R5, 0x41, PT ;  /* 0x000000410500780c */ /* 0x000fe20003f64270 */
[----:B------:R-:W-:Y:S01]  /*5430*/  UISETP.LT.AND UP1, UPT, UR11, UR4, UPT ;  /* 0x000000040b00728c */ /* 0x000fe2000bf21270 */
[----:B0-----:R-:W-:Y:S01]  /*5440*/  FSEL R21, R26, -INF , P4 ;  /* 0xff8000001a157808 */ /* 0x001fe20002000000 */
[----:B------:R-:W-:Y:S01]  /*5450*/  MUFU.TANH R67, R28 ;  /* 0x0000001c00437308 */ /* 0x000fe20000002400 */
[----:B------:R-:W-:Y:S01]  /*5460*/  FMNMX.FTZ R20, R27, R20, !PT ;  /* 0x000000141b147209 */ /* 0x000fe20007810000 */
[----:B------:R-:W-:Y:S01]  /*5470*/  USEL UR6, UR11, UR4, !UP1 ;  /* 0x000000040b067287 */ /* 0x000fe2000c800000 */
[----:B------:R-:W-:Y:S02]  /*5480*/  ISETP.GT.AND P4, PT, R5, 0x48, PT ;  /* 0x000000480500780c */ /* 0x000fe40003f84270 */
[----:B-----5:R-:W-:Y:S01]  /*5490*/  FSEL R26, R64, -INF , P3 ;  /* 0xff800000401a7808 */ /* 0x020fe20001800000 */
[----:B------:R-:W-:Y:S01]  /*54a0*/  UISETP.GE.AND UP1, UPT, UR14, UR6, UPT ;  /* 0x000000060e00728c */ /* 0x000fe2000bf26270 */
[----:B------:R-:W-:Y:S01]  /*54b0*/  FMNMX.FTZ R63, R21, R20, !PT ;  /* 0x00000014153f7209 */ /* 0x000fe20007810000 */
[----:B------:R-:W-:Y:S01]  /*54c0*/  MUFU.TANH R64, R33 ;  /* 0x0000002100407308 */ /* 0x000fe20000002400 */
[----:B------:R-:W-:-:S02]  /*54d0*/  ISETP.GT.AND P3, PT, R5, 0x49, PT ;  /* 0x000000490500780c */ /* 0x000fc40003f64270 */
[----:B-1----:R-:W-:Y:S02]  /*54e0*/  FSEL R20, R4, -INF , P4 ;  /* 0xff80000004147808 */ /* 0x002fe40002000000 */
[----:B------:R-:W-:Y:S02]  /*54f0*/  FMNMX.FTZ R63, R26, R63, !PT ;  /* 0x0000003f1a3f7209 */ /* 0x000fe40007810000 */
[----:B------:R-:W-:Y:S01]  /*5500*/  FSEL R5, R31, -INF , P3 ;  /* 0xff8000001f057808 */ /* 0x000fe20001800000 */
[----:B------:R0:W-:Y:S01]  /*5510*/  MUFU.TANH R60, R24 ;  /* 0x00000018003c7308 */ /* 0x0001e20000002400 */
[----:B------:R-:W-:Y:S02]  /*5520*/  FMNMX.FTZ R4, R20, R63, !PT ;  /* 0x0000003f14047209 */ /* 0x000fe40007810000 */
[----:B------:R-:W-:Y:S02]  /*5530*/  ISETP.GT.AND P3, PT, R59, RZ, PT ;  /* 0x000000ff3b00720c */ /* 0x000fe40003f64270 */
[----:B------:R-:W-:-:S02]  /*5540*/  FMNMX.FTZ R4, R5, R4, !PT ;  /* 0x0000000405047209 */ /* 0x000fc40007810000 */
[C---:B------:R-:W-:Y:S01]  /*5550*/  ISETP.GT.AND P5, PT, R59.reuse, 0x1, PT ;  /* 0x000000013b00780c */ /* 0x040fe20003fa4270 */
[----:B------:R1:W3:Y:S01]  /*5560*/  MUFU.TANH R63, R32 ;  /* 0x00000020003f7308 */ /* 0x0002e20000002400 */
[C---:B------:R-:W-:Y:S01]  /*5570*/  ISETP.GT.AND P4, PT, R59.reuse, 0x8, PT ;  /* 0x000000083b00780c */ /* 0x040fe20003f84270 */
[----:B------:R-:W4:Y:S01]  /*5580*/  SHFL.BFLY PT, R31, R4, 0x2, 0x1f ;  /* 0x0c401f00041f7f89 */ /* 0x000f2200000e0000 */
[----:B------:R-:W-:Y:S02]  /*5590*/  FSEL R56, R56, -INF , P5 ;  /* 0xff80000038387808 */ /* 0x000fe40002800000 */
[----:B------:R-:W-:Y:S02]  /*55a0*/  ISETP.GT.AND P5, PT, R59, 0x9, PT ;  /* 0x000000093b00780c */ /* 0x000fe40003fa4270 */
[----:B------:R-:W-:Y:S01]  /*55b0*/  FSEL R57, R57, -INF , P4 ;  /* 0xff80000039397808 */ /* 0x000fe20002000000 */
[----:B------:R5:W3:Y:S01]  /*55c0*/  MUFU.TANH R68, R29 ;  /* 0x0000001d00447308 */ /* 0x000ae20000002400 */
[----:B------:R-:W-:-:S02]  /*55d0*/  FSEL R58, R58, -INF , P5 ;  /* 0xff8000003a3a7808 */ /* 0x000fc40002800000 */
[C---:B------:R-:W-:Y:S02]  /*55e0*/  ISETP.GT.AND P6, PT, R59.reuse, 0x11, PT ;  /* 0x000000113b00780c */ /* 0x040fe40003fc4270 */
[C---:B------:R-:W-:Y:S02]  /*55f0*/  ISETP.GT.AND P4, PT, R59.reuse, 0x18, PT ;  /* 0x000000183b00780c */ /* 0x040fe40003f84270 */
[----:B------:R-:W-:Y:S02]  /*5600*/  ISETP.GT.AND P5, PT, R59, 0x19, PT ;  /* 0x000000193b00780c */ /* 0x000fe40003fa4270 */
[----:B------:R-:W-:Y:S02]  /*5610*/  FSEL R25, R52, -INF , P4 ;  /* 0xff80000034197808 */ /* 0x000fe40002000000 */
[----:B------:R-:W-:Y:S02]  /*5620*/  FSEL R36, R53, -INF , P5 ;  /* 0xff80000035247808 */ /* 0x000fe40002800000 */
[----:B------:R-:W-:-:S02]  /*5630*/  ISETP.GT.AND P4, PT, R59, 0x21, PT ;  /* 0x000000213b00780c */ /* 0x000fc40003f84270 */
[----:B----4-:R-:W-:-:S05]  /*5640*/  FMNMX.FTZ R4, R4, R31, !PT ;  /* 0x0000001f04047209 */ /* 0x010fca0007810000 */
[----:B------:R-:W4:Y:S02]  /*5650*/  SHFL.BFLY PT, R31, R4, 0x1, 0x1f ;  /* 0x0c201f00041f7f89 */ /* 0x000f2400000e0000 */
[----:B----4-:R-:W-:Y:S02]  /*5660*/  FMNMX.FTZ R4, R4, R31, !PT ;  /* 0x0000001f04047209 */ /* 0x010fe40007810000 */
[----:B------:R-:W-:Y:S02]  /*5670*/  FSEL R31, R2, -INF , P3 ;  /* 0xff800000021f7808 */ /* 0x000fe40001800000 */
[----:B------:R-:W-:Y:S01]  /*5680*/  ISETP.GT.AND P3, PT, R59, 0x10, PT ;  /* 0x000000103b00780c */ /* 0x000fe20003f64270 */
[----:B0-----:R-:W-:Y:S01]  /*5690*/  FMUL.FTZ R24, R4, UR5 ;  /* 0x0000000504187c20 */ /* 0x001fe20008410000 */
[----:B------:R-:W-:Y:S02]  /*56a0*/  FMNMX.FTZ R2, R31, R56, !PT ;  /* 0x000000381f027209 */ /* 0x000fe40007810000 */
[----:B-1----:R-:W-:-:S02]  /*56b0*/  FSEL R32, R48, -INF , P3 ;  /* 0xff80000030207808 */ /* 0x002fc40001800000 */
[----:B------:R-:W-:Y:S02]  /*56c0*/  FMNMX.FTZ R33, R57, R2, !PT ;  /* 0x0000000239217209 */ /* 0x000fe40007810000 */
[----:B------:R-:W-:Y:S02]  /*56d0*/  ISETP.GT.AND P3, PT, R59, 0x20, PT ;  /* 0x000000203b00780c */ /* 0x000fe40003f64270 */
[----:B------:R-:W-:Y:S02]  /*56e0*/  FMNMX.FTZ R37, R58, R33, !PT ;  /* 0x000000213a257209 */ /* 0x000fe40007810000 */
[----:B------:R-:W-:Y:S02]  /*56f0*/  FSEL R33, R49, -INF , P6 ;  /* 0xff80000031217808 */ /* 0x000fe40003000000 */
[----:B------:R-:W-:Y:S02]  /*5700*/  FMNMX.FTZ R2, R32, R37, !PT ;  /* 0x0000002520027209 */ /* 0x000fe40007810000 */
[----:B------:R-:W-:-:S02]  /*5710*/  FSEL R28, R40, -INF , P3 ;  /* 0xff800000281c7808 */ /* 0x000fc40001800000 */
[----:B------:R-:W-:Y:S02]  /*5720*/  FMNMX.FTZ R2, R33, R2, !PT ;  /* 0x0000000221027209 */ /* 0x000fe40007810000 */
[----:B------:R-:W-:Y:S02]  /*5730*/  FSETP.NEU.FTZ.AND P6, PT, R4, -INF , PT ;  /* 0xff8000000400780b */ /* 0x000fe40003fdd000 */
[----:B------:R-:W-:Y:S02]  /*5740*/  FMNMX.FTZ R37, R25, R2, !PT ;  /* 0x0000000219257209 */ /* 0x000fe40007810000 */
[----:B------:R-:W-:Y:S02]  /*5750*/  ISETP.GT.AND P3, PT, R59, 0x28, PT ;  /* 0x000000283b00780c */ /* 0x000fe40003f64270 */
[----:B------:R-:W-:Y:S02]  /*5760*/  FMNMX.FTZ R41, R36, R37, !PT ;  /* 0x0000002524297209 */ /* 0x000fe40007810000 */
[----:B--2---:R-:W-:-:S02]  /*5770*/  FSEL R37, R62, -INF , P4 ;  /* 0xff8000003e257808 */ /* 0x004fc40002000000 */
[----:B------:R-:W-:Y:S02]  /*5780*/  FMNMX.FTZ R2, R28, R41, !PT ;  /* 0x000000291c027209 */ /* 0x000fe40007810000 */
[----:B------:R-:W-:Y:S02]  /*5790*/  FSEL R53, R24, RZ, P6 ;  /* 0x000000ff18357208 */ /* 0x000fe40003000000 */
[----:B------:R-:W-:Y:S02]  /*57a0*/  ISETP.GT.AND P4, PT, R59, 0x29, PT ;  /* 0x000000293b00780c */ /* 0x000fe40003f84270 */
[----:B-----5:R-:W-:Y:S01]  /*57b0*/  FSEL R29, R44, -INF , P3 ;  /* 0xff8000002c1d7808 */ /* 0x020fe20001800000 */
[--C-:B------:R-:W-:Y:S01]  /*57c0*/  FFMA.FTZ R211, R51, UR5, -R53.reuse ;  /* 0x0000000533d37c23 */ /* 0x100fe20008010835 */
[----:B------:R-:W-:Y:S01]  /*57d0*/  FMNMX.FTZ R24, R37, R2, !PT ;  /* 0x0000000225187209 */ /* 0x000fe20007810000 */
[--C-:B------:R-:W-:Y:S01]  /*57e0*/  FFMA.FTZ R205, R47, UR5, -R53.reuse ;  /* 0x000000052fcd7c23 */ /* 0x100fe20008010835 */
[----:B------:R-:W-:Y:S01]  /*57f0*/  FSEL R40, R45, -INF , P4 ;  /* 0xff8000002d287808 */ /* 0x000fe20002000000 */
[--C-:B------:R-:W-:Y:S01]  /*5800*/  FFMA.FTZ R54, R54, UR5, -R53.reuse ;  /* 0x0000000536367c23 */ /* 0x100fe20008010835 */
[----:B------:R-:W-:Y:S01]  /*5810*/  ISETP.GT.AND P3, PT, R59, 0x30, PT ;  /* 0x000000303b00780c */ /* 0x000fe20003f64270 */
[--C-:B------:R-:W-:Y:S01]  /*5820*/  FFMA.FTZ R35, R35, UR5, -R53.reuse ;  /* 0x0000000523237c23 */ /* 0x100fe20008010835 */
[----:B------:R-:W-:Y:S01]  /*5830*/  FMNMX.FTZ R45, R29, R24, !PT ;  /* 0x000000181d2d7209 */ /* 0x000fe20007810000 */
[----:B------:R0:W-:Y:S01]  /*5840*/  MUFU.EX2 R2, R54 ;  /* 0x0000003600027308 */ /* 0x0001e20000000800 */
[----:B------:R-:W-:Y:S01]  /*5850*/  ISETP.GT.AND P4, PT, R59, 0x31, PT ;  /* 0x000000313b00780c */ /* 0x000fe20003f84270 */
[--C-:B------:R-:W-:Y:S01]  /*5860*/  FFMA.FTZ R209, R61, UR5, -R53.reuse ;  /* 0x000000053dd17c23 */ /* 0x100fe20008010835 */
[----:B---3--:R-:W-:Y:S01]  /*5870*/  FSEL R41, R63, -INF , P3 ;  /* 0xff8000003f297808 */ /* 0x008fe20001800000 */
[--C-:B------:R-:W-:Y:S01]  /*5880*/  FFMA.FTZ R5, R5, UR5, -R53.reuse ;  /* 0x0000000505057c23 */ /* 0x100fe20008010835 */
[----:B------:R-:W-:Y:S01]  /*5890*/  FMNMX.FTZ R24, R40, R45, !PT ;  /* 0x0000002d28187209 */ /* 0x000fe20007810000 */
[--C-:B------:R-:W-:Y:S01]  /*58a0*/  FFMA.FTZ R34, R34, UR5, -R53.reuse ;  /* 0x0000000522227c23 */ /* 0x100fe20008010835 */
[----:B------:R-:W-:Y:S01]  /*58b0*/  ISETP.GT.AND P3, PT, R59, 0x38, PT ;  /* 0x000000383b00780c */ /* 0x000fe20003f64270 */
[----:B------:R1:W-:Y:S01]  /*58c0*/  MUFU.EX2 R207, R35 ;  /* 0x0000002300cf7308 */ /* 0x0003e20000000800 */
[----:B------:R-:W-:Y:S01]  /*58d0*/  FSEL R44, R64, -INF , P4 ;  /* 0xff800000402c7808 */ /* 0x000fe20002000000 */
[--C-:B0-----:R-:W-:Y:S01]  /*58e0*/  FFMA.FTZ R54, R46, UR5, -R53.reuse ;  /* 0x000000052e367c23 */ /* 0x101fe20008010835 */
[----:B------:R-:W-:Y:S01]  /*58f0*/  FMNMX.FTZ R49, R41, R24, !PT ;  /* 0x0000001829317209 */ /* 0x000fe20007810000 */
[--C-:B------:R-:W-:Y:S01]  /*5900*/  FFMA.FTZ R24, R50, UR5, -R53.reuse ;  /* 0x0000000532187c23 */ /* 0x100fe20008010835 */
[----:B------:R-:W-:Y:S01]  /*5910*/  ISETP.GT.AND P4, PT, R59, 0x39, PT ;  /* 0x000000393b00780c */ /* 0x000fe20003f84270 */
[--C-:B------:R-:W-:Y:S01]  /*5920*/  FFMA.FTZ R43, R43, UR5, -R53.reuse ;  /* 0x000000052b2b7c23 */ /* 0x100fe20008010835 */
[----:B------:R-:W-:Y:S01]  /*5930*/  FSEL R45, R65, -INF , P3 ;  /* 0xff800000412d7808 */ /* 0x000fe20001800000 */
[----:B------:R-:W-:Y:S01]  /*5940*/  MUFU.EX2 R209, R209 ;  /* 0x000000d100d17308 */ /* 0x000fe20000000800 */
[----:B------:R-:W-:Y:S01]  /*5950*/  FMNMX.FTZ R50, R44, R49, !PT ;  /* 0x000000312c327209 */ /* 0x000fe20007810000 */
[--C-:B------:R-:W-:Y:S01]  /*5960*/  FFMA.FTZ R39, R39, UR5, -R53.reuse ;  /* 0x0000000527277c23 */ /* 0x100fe20008010835 */
[----:B------:R-:W-:Y:S01]  /*5970*/  ISETP.GT.AND P3, PT, R59, 0x40, PT ;  /* 0x000000403b00780c */ /* 0x000fe20003f64270 */
[--C-:B------:R-:W-:Y:S01]  /*5980*/  FFMA.FTZ R21, R21, UR5, -R53.reuse ;  /* 0x0000000515157c23 */ /* 0x100fe20008010835 */
[----:B------:R-:W-:Y:S01]  /*5990*/  FSEL R48, R55, -INF , P4 ;  /* 0xff80000037307808 */ /* 0x000fe20002000000 */
[--C-:B------:R-:W-:Y:S01]  /*59a0*/  FFMA.FTZ R55, R14, UR5, -R53.reuse ;  /* 0x000000050e377c23 */ /* 0x100fe20008010835 */
[----:B------:R-:W-:Y:S01]  /*59b0*/  FMNMX.FTZ R51, R45, R50, !PT ;  /* 0x000000322d337209 */ /* 0x000fe20007810000 */
[----:B------:R-:W-:Y:S01]  /*59c0*/  MUFU.EX2 R211, R211 ;  /* 0x000000d300d37308 */ /* 0x000fe20000000800 */
[----:B------:R-:W-:Y:S01]  /*59d0*/  ISETP.GT.AND P4, PT, R59, 0x41, PT ;  /* 0x000000413b00780c */ /* 0x000fe20003f84270 */
[--C-:B------:R-:W-:Y:S01]  /*59e0*/  FFMA.FTZ R42, R42, UR5, -R53.reuse ;  /* 0x000000052a2a7c23 */ /* 0x100fe20008010835 */
[----:B------:R-:W-:Y:S01]  /*59f0*/  FSEL R49, R60, -INF , P3 ;  /* 0xff8000003c317808 */ /* 0x000fe20001800000 */
[--C-:B------:R-:W-:Y:S01]  /*5a00*/  FFMA.FTZ R30, R30, UR5, -R53.reuse ;  /* 0x000000051e1e7c23 */ /* 0x100fe20008010835 */
[----:B------:R-:W-:Y:S01]  /*5a10*/  FMNMX.FTZ R50, R48, R51, !PT ;  /* 0x0000003330327209 */ /* 0x000fe20007810000 */
[--C-:B------:R-:W-:Y:S01]  /*5a20*/  FFMA.FTZ R27, R27, UR5, -R53.reuse ;  /* 0x000000051b1b7c23 */ /* 0x100fe20008010835 */
[----:B------:R-:W-:Y:S01]  /*5a30*/  ISETP.GT.AND P3, PT, R59, 0x48, PT ;  /* 0x000000483b00780c */ /* 0x000fe20003f64270 */
[----:B------:R-:W-:Y:S01]  /*5a40*/  MUFU.EX2 R24, R24 ;  /* 0x0000001800187308 */ /* 0x000fe20000000800 */
[----:B------:R-:W-:Y:S01]  /*5a50*/  FSEL R47, R66, -INF , P4 ;  /* 0xff800000422f7808 */ /* 0x000fe20002000000 */
[--C-:B------:R-:W-:Y:S01]  /*5a60*/  FFMA.FTZ R26, R26, UR5, -R53.reuse ;  /* 0x000000051a1a7c23 */ /* 0x100fe20008010835 */
[----:B------:R-:W-:Y:S01]  /*5a70*/  FMNMX.FTZ R52, R49, R50, !PT ;  /* 0x0000003231347209 */ /* 0x000fe20007810000 */
[----:B------:R-:W-:Y:S01]  /*5a80*/  FFMA.FTZ R20, R20, UR5, -R53 ;  /* 0x0000000514147c23 */ /* 0x000fe20008010835 */
[----:B------:R-:W-:-:S02]  /*5a90*/  ISETP.GT.AND P4, PT, R59, 0x49, PT ;  /* 0x000000493b00780c */ /* 0x000fc40003f84270 */
[----:B------:R-:W-:Y:S02]  /*5aa0*/  CS2R R64, SRZ ;  /* 0x0000000000407805 */ /* 0x000fe4000001ff00 */
[----:B------:R-:W-:Y:S01]  /*5ab0*/  FSEL R50, R67, -INF , P3 ;  /* 0xff80000043327808 */ /* 0x000fe20001800000 */
[----:B------:R-:W-:Y:S01]  /*5ac0*/  MUFU.EX2 R205, R205 ;  /* 0x000000cd00cd7308 */ /* 0x000fe20000000800 */
[----:B------:R-:W-:Y:S01]  /*5ad0*/  FMNMX.FTZ R51, R47, R52, !PT ;  /* 0x000000342f337209 */ /* 0x000fe20007810000 */
[----:B------:R-:W-:Y:S01]  /*5ae0*/  FFMA.FTZ R52, R38, UR5, -R53 ;  /* 0x0000000526347c23 */ /* 0x000fe20008010835 */
[----:B------:R-:W-:Y:S02]  /*5af0*/  FSEL R46, R68, -INF , P4 ;  /* 0xff800000442e7808 */ /* 0x000fe40002000000 */
[----:B------:R-:W-:Y:S02]  /*5b00*/  CS2R R68, SRZ ;  /* 0x0000000000447805 */ /* 0x000fe4000001ff00 */
[----:B------:R-:W-:-:S02]  /*5b10*/  FMNMX.FTZ R51, R50, R51, !PT ;  /* 0x0000003332337209 */ /* 0x000fc40007810000 */
[----:B------:R-:W-:Y:S01]  /*5b20*/  CS2R R66, SRZ ;  /* 0x0000000000427805 */ /* 0x000fe2000001ff00 */
[----:B------:R-:W-:Y:S01]  /*5b30*/  MUFU.EX2 R54, R54 ;  /* 0x0000003600367308 */ /* 0x000fe20000000800 */
[----:B------:R-:W-:-:S05]  /*5b40*/  FMNMX.FTZ R51, R46, R51, !PT ;  /* 0x000000332e337209 */ /* 0x000fca0007810000 */
[----:B------:R-:W0:Y:S02]  /*5b50*/  SHFL.BFLY PT, R38, R51, 0x2, 0x1f ;  /* 0x0c401f0033267f89 */ /* 0x000e2400000e0000 */
[----:B------:R-:W-:Y:S08]  /*5b60*/  MUFU.EX2 R195, R5 ;  /* 0x0000000500c37308 */ /* 0x000ff00000000800 */
[----:B------:R-:W-:Y:S08]  /*5b70*/  MUFU.EX2 R52, R52 ;  /* 0x0000003400347308 */ /* 0x000ff00000000800 */
[----:B------:R-:W-:Y:S01]  /*5b80*/  MUFU.EX2 R34, R34 ;  /* 0x0000002200227308 */ /* 0x000fe20000000800 */
[----:B0-----:R-:W-:Y:S01]  /*5b90*/  FMNMX.FTZ R38, R51, R38, !PT ;  /* 0x0000002633267209 */ /* 0x001fe20007810000 */
[----:B------:R-:W-:-:S06]  /*5ba0*/  FFMA.FTZ R51, R3, UR5, -R53 ;  /* 0x0000000503337c23 */ /* 0x000fcc0008010835 */
[----:B------:R-:W0:Y:S01]  /*5bb0*/  MUFU.EX2 R43, R43 ;  /* 0x0000002b002b7308 */ /* 0x000e220000000800 */
[----:B-1----:R-:W1:Y:S07]  /*5bc0*/  SHFL.BFLY PT, R35, R38, 0x1, 0x1f ;  /* 0x0c201f0026237f89 */ /* 0x002e6e00000e0000 */
[----:B------:R-:W-:Y:S08]  /*5bd0*/  MUFU.EX2 R39, R39 ;  /* 0x0000002700277308 */ /* 0x000ff00000000800 */
[----:B------:R-:W-:Y:S01]  /*5be0*/  MUFU.EX2 R193, R21 ;  /* 0x0000001500c17308 */ /* 0x000fe20000000800 */
[----:B0-----:R-:W-:-:S07]  /*5bf0*/  F2FP.BF16.F32.PACK_AB R201, R43, R34 ;  /* 0x000000222bc9723e */ /* 0x001fce00000010ff */
[----:B------:R-:W0:Y:S01]  /*5c00*/  MUFU.EX2 R42, R42 ;  /* 0x0000002a002a7308 */ /* 0x000e220000000800 */
[----:B-1----:R-:W-:Y:S01]  /*5c10*/  FMNMX.FTZ R3, R38, R35, !PT ;  /* 0x0000002326037209 */ /* 0x002fe20007810000 */
[----:B------:R-:W-:Y:S01]  /*5c20*/  FADD.FTZ R38, R209, R2 ;  /* 0x00000002d1267221 */ /* 0x000fe20000010000 */
[----:B------:R-:W-:Y:S02]  /*5c30*/  F2FP.BF16.F32.PACK_AB R209, R2, R209 ;  /* 0x000000d102d1723e */ /* 0x000fe400000010ff */
[C---:B------:R-:W-:Y:S01]  /*5c40*/  FSETP.NEU.FTZ.AND P3, PT, R3.reuse, -INF , PT ;  /* 0xff8000000300780b */ /* 0x040fe20003f7d000 */
[----:B------:R-:W-:Y:S01]  /*5c50*/  FMUL.FTZ R14, R3, UR5 ;  /* 0x00000005030e7c20 */ /* 0x000fe20008410000 */
[----:B------:R-:W-:Y:S01]  /*5c60*/  FADD.FTZ R5, R211, R38 ;  /* 0x00000026d3057221 */ /* 0x000fe20000010000 */
[----:B------:R-:W-:Y:S01]  /*5c70*/  MUFU.EX2 R30, R30 ;  /* 0x0000001e001e7308 */ /* 0x000fe20000000800 */
[----:B------:R-:W-:Y:S02]  /*5c80*/  F2FP.BF16.F32.PACK_AB R211, R24, R211 ;  /* 0x000000d318d3723e */ /* 0x000fe400000010ff */
[----:B------:R-:W-:Y:S01]  /*5c90*/  FSEL R14, R14, RZ, P3 ;  /* 0x000000ff0e0e7208 */ /* 0x000fe20001800000 */
[----:B------:R-:W-:Y:S01]  /*5ca0*/  FADD.FTZ R38, R24, R5 ;  /* 0x0000000518267221 */ /* 0x000fe20000010000 */
[----:B------:R-:W-:-:S02]  /*5cb0*/  PLOP3.LUT P3, PT, PT, PT, UP1, 0x80, 0x0 ;  /* 0x000000000000781c */ /* 0x000fc40003f6f018 */
[----:B0-----:R-:W-:Y:S01]  /*5cc0*/  F2FP.BF16.F32.PACK_AB R203, R42, R39 ;  /* 0x000000272acb723e */ /* 0x001fe200000010ff */
[--C-:B------:R-:W-:Y:S01]  /*5cd0*/  FFMA.FTZ R31, R31, UR5, -R14.reuse ;  /* 0x000000051f1f7c23 */ /* 0x100fe2000801080e */
[--C-:B------:R-:W-:Y:S01]  /*5ce0*/  FFMA.FTZ R56, R56, UR5, -R14.reuse ;  /* 0x0000000538387c23 */ /* 0x100fe2000801080e */
[--C-:B------:R-:W-:Y:S01]  /*5cf0*/  FFMA.FTZ R57, R57, UR5, -R14.reuse ;  /* 0x0000000539397c23 */ /* 0x100fe2000801080e */
[--C-:B------:R-:W-:Y:S01]  /*5d00*/  FFMA.FTZ R58, R58, UR5, -R14.reuse ;  /* 0x000000053a3a7c23 */ /* 0x100fe2000801080e */
        /* <DEDUP_REMOVED lines=13> */
[--C-:B------:R-:W-:Y:S01]  /*5de0*/  FFMA.FTZ R41, R41, UR5, -R14.reuse ;  /* 0x0000000529297c23 */ /* 0x100fe2000801080e */
[--C-:B------:R-:W-:Y:S01]  /*5df0*/  FFMA.FTZ R44, R44, UR5, -R14.reuse ;  /* 0x000000052c2c7c23 */ /* 0x100fe2000801080e */
[----:B------:R-:W-:Y:S01]  /*5e00*/  FADD.FTZ R21, R52, R21 ;  /* 0x0000001534157221 */ /* 0x000fe20000010000 */
[--C-:B------:R-:W-:Y:S01]  /*5e10*/  FFMA.FTZ R45, R45, UR5, -R14.reuse ;  /* 0x000000052d2d7c23 */ /* 0x100fe2000801080e */
[--C-:B------:R-:W-:Y:S01]  /*5e20*/  FFMA.FTZ R48, R48, UR5, -R14.reuse ;  /* 0x0000000530307c23 */ /* 0x100fe2000801080e */
[----:B------:R-:W1:Y:S01]  /*5e30*/  MUFU.EX2 R57, R57 ;  /* 0x0000003900397308 */ /* 0x000e620000000800 */
[----:B------:R-:W-:Y:S01]  /*5e40*/  FADD.FTZ R62, R34, R21 ;  /* 0x00000015223e7221 */ /* 0x000fe20000010000 */
[--C-:B------:R-:W-:Y:S01]  /*5e50*/  FFMA.FTZ R49, R49, UR5, -R14.reuse ;  /* 0x0000000531317c23 */ /* 0x100fe2000801080e */
[--C-:B------:R-:W-:Y:S01]  /*5e60*/  FFMA.FTZ R47, R47, UR5, -R14.reuse ;  /* 0x000000052f2f7c23 */ /* 0x100fe2000801080e */
[----:B------:R-:W-:Y:S01]  /*5e70*/  FFMA.FTZ R50, R50, UR5, -R14 ;  /* 0x0000000532327c23 */ /* 0x000fe2000801080e */
[----:B------:R-:W-:Y:S01]  /*5e80*/  FADD.FTZ R62, R43, R62 ;  /* 0x0000003e2b3e7221 */ /* 0x000fe20000010000 */
[----:B------:R-:W-:Y:S01]  /*5e90*/  FFMA.FTZ R14, R46, UR5, -R14 ;  /* 0x000000052e0e7c23 */ /* 0x000fe2000801080e */
[----:B------:R-:W-:Y:S01]  /*5ea0*/  F2FP.BF16.F32.PACK_AB R205, R54, R205 ;  /* 0x000000cd36cd723e */ /* 0x000fe200000010ff */
[----:B------:R-:W2:Y:S01]  /*5eb0*/  MUFU.EX2 R58, R58 ;  /* 0x0000003a003a7308 */ /* 0x000ea20000000800 */
[----:B0-----:R-:W-:Y:S01]  /*5ec0*/  FADD.FTZ R38, R31, R56 ;  /* 0x000000381f267221 */ /* 0x001fe20000010000 */
[----:B------:R-:W-:Y:S01]  /*5ed0*/  FADD.FTZ R21, R39, R62 ;  /* 0x0000003e27157221 */ /* 0x000fe20000010000 */
[----:B------:R-:W-:-:S02]  /*5ee0*/  F2FP.BF16.F32.PACK_AB R207, R52, R207 ;  /* 0x000000cf34cf723e */ /* 0x000fc400000010ff */
[----:B------:R-:W-:Y:S02]  /*5ef0*/  CS2R R62, SRZ ;  /* 0x00000000003e7805 */ /* 0x000fe4000001ff00 */
[----:B------:R-:W-:Y:S01]  /*5f00*/  F2FP.BF16.F32.PACK_AB R208, R56, R31 ;  /* 0x0000001f38d0723e */ /* 0x000fe200000010ff */
[----:B------:R-:W-:Y:S01]  /*5f10*/  FADD.FTZ R21, R42, R21 ;  /* 0x000000152a157221 */ /* 0x000fe20000010000 */
[----:B------:R-:W-:Y:S01]  /*5f20*/  CS2R R52, SRZ ;  /* 0x0000000000347805 */ /* 0x000fe2000001ff00 */
[----:B------:R-:W0:Y:S01]  /*5f30*/  MUFU.EX2 R32, R32 ;  /* 0x0000002000207308 */ /* 0x000e220000000800 */
[----:B-1----:R-:W-:Y:S01]  /*5f40*/  FADD.FTZ R5, R57, R38 ;  /* 0x0000002639057221 */ /* 0x002fe20000010000 */
[----:B------:R-:W-:Y:S02]  /*5f50*/  CS2R R42, SRZ ;  /* 0x00000000002a7805 */ /* 0x000fe4000001ff00 */
[----:B------:R-:W-:-:S04]  /*5f60*/  CS2R R34, SRZ ;  /* 0x0000000000227805 */ /* 0x000fc8000001ff00 */
[----:B------:R-:W1:Y:S01]  /*5f70*/  MUFU.EX2 R33, R33 ;  /* 0x0000002100217308 */ /* 0x000e620000000800 */
[C---:B--2---:R-:W-:Y:S01]  /*5f80*/  FADD.FTZ R5, R58.reuse, R5 ;  /* 0x000000053a057221 */ /* 0x044fe20000010000 */
[----:B------:R-:W-:Y:S02]  /*5f90*/  F2FP.BF16.F32.PACK_AB R210, R58, R57 ;  /* 0x000000393ad2723e */ /* 0x000fe400000010ff */
[----:B------:R-:W-:Y:S02]  /*5fa0*/  CS2R R58, SRZ ;  /* 0x00000000003a7805 */ /* 0x000fe4000001ff00 */
[----:B------:R-:W-:Y:S02]  /*5fb0*/  CS2R R56, SRZ ;  /* 0x0000000000387805 */ /* 0x000fe4000001ff00 */
[----:B------:R-:W2:Y:S01]  /*5fc0*/  MUFU.EX2 R25, R25 ;  /* 0x0000001900197308 */ /* 0x000ea20000000800 */
[----:B0-----:R-:W-:-:S07]  /*5fd0*/  FADD.FTZ R38, R32, R5 ;  /* 0x0000000520267221 */ /* 0x001fce0000010000 */
[----:B------:R-:W0:Y:S01]  /*5fe0*/  MUFU.EX2 R36, R36 ;  /* 0x0000002400247308 */ /* 0x000e220000000800 */
[C---:B-1----:R-:W-:Y:S01]  /*5ff0*/  FADD.FTZ R38, R33.reuse, R38 ;  /* 0x0000002621267221 */ /* 0x042fe20000010000 */
[----:B------:R-:W-:Y:S02]  /*6000*/  F2FP.BF16.F32.PACK_AB R204, R33, R32 ;  /* 0x0000002021cc723e */ /* 0x000fe400000010ff */
[----:B------:R-:W-:-:S04]  /*6010*/  CS2R R32, SRZ ;  /* 0x0000000000207805 */ /* 0x000fc8000001ff00 */
[----:B------:R-:W1:Y:S01]  /*6020*/  MUFU.EX2 R28, R28 ;  /* 0x0000001c001c7308 */ /* 0x000e620000000800 */
[----:B--2---:R-:W-:Y:S01]  /*6030*/  FADD.FTZ R5, R25, R38 ;  /* 0x0000002619057221 */ /* 0x004fe20000010000 */
[----:B------:R-:W-:-:S06]  /*6040*/  FADD.FTZ R38, R30, R21 ;  /* 0x000000151e267221 */ /* 0x000fcc0000010000 */
[----:B------:R-:W2:Y:S01]  /*6050*/  MUFU.EX2 R51, R51 ;  /* 0x0000003300337308 */ /* 0x000ea20000000800 */
[C---:B0-----:R-:W-:Y:S01]  /*6060*/  FADD.FTZ R5, R36.reuse, R5 ;  /* 0x0000000524057221 */ /* 0x041fe20000010000 */
[----:B------:R-:W-:Y:S02]  /*6070*/  F2FP.BF16.F32.PACK_AB R206, R36, R25 ;  /* 0x0000001924ce723e */ /* 0x000fe400000010ff */
[----:B------:R-:W-:-:S04]  /*6080*/  CS2R R24, SRZ ;  /* 0x0000000000187805 */ /* 0x000fc8000001ff00 */
[----:B------:R-:W0:Y:S01]  /*6090*/  MUFU.EX2 R37, R37 ;  /* 0x0000002500257308 */ /* 0x000e220000000800 */
[----:B-1----:R-:W-:-:S07]  /*60a0*/  FADD.FTZ R0, R28, R5 ;  /* 0x000000051c007221 */ /* 0x002fce0000010000 */
[----:B------:R-:W1:Y:S01]  /*60b0*/  MUFU.EX2 R55, R55 ;  /* 0x0000003700377308 */ /* 0x000e620000000800 */
[C---:B--2---:R-:W-:Y:S01]  /*60c0*/  FADD.FTZ R38, R51.reuse, R38 ;  /* 0x0000002633267221 */ /* 0x044fe20000010000 */
[----:B------:R-:W-:Y:S02]  /*60d0*/  F2FP.BF16.F32.PACK_AB R197, R51, R30 ;  /* 0x0000001e33c5723e */ /* 0x000fe400000010ff */
[----:B------:R-:W-:-:S04]  /*60e0*/  CS2R R30, SRZ ;  /* 0x00000000001e7805 */ /* 0x000fc8000001ff00 */
[----:B------:R-:W2:Y:S01]  /*60f0*/  MUFU.EX2 R29, R29 ;  /* 0x0000001d001d7308 */ /* 0x000ea20000000800 */
[C---:B0-----:R-:W-:Y:S01]  /*6100*/  FADD.FTZ R0, R37.reuse, R0 ;  /* 0x0000000025007221 */ /* 0x041fe20000010000 */
[----:B------:R-:W-:Y:S02]  /*6110*/  F2FP.BF16.F32.PACK_AB R200, R37, R28 ;  /* 0x0000001c25c8723e */ /* 0x000fe400000010ff */
[----:B------:R-:W-:-:S04]  /*6120*/  CS2R R36, SRZ ;  /* 0x0000000000247805 */ /* 0x000fc8000001ff00 */
[----:B------:R-:W0:Y:S01]  /*6130*/  MUFU.EX2 R60, R27 ;  /* 0x0000001b003c7308 */ /* 0x000e220000000800 */
[----:B-1----:R-:W-:Y:S01]  /*6140*/  FADD.FTZ R21, R55, R38 ;  /* 0x0000002637157221 */ /* 0x002fe20000010000 */
[----:B------:R-:W-:-:S06]  /*6150*/  CS2R R38, SRZ ;  /* 0x0000000000267805 */ /* 0x000fcc000001ff00 */
[----:B------:R-:W1:Y:S01]  /*6160*/  MUFU.EX2 R40, R40 ;  /* 0x0000002800287308 */ /* 0x000e620000000800 */
[----:B--2---:R-:W-:-:S07]  /*6170*/  FADD.FTZ R5, R29, R0 ;  /* 0x000000001d057221 */ /* 0x004fce0000010000 */
[----:B------:R-:W2:Y:S01]  /*6180*/  MUFU.EX2 R41, R41 ;  /* 0x0000002900297308 */ /* 0x000ea20000000800 */
[C---:B0-----:R-:W-:Y:S01]  /*6190*/  FADD.FTZ R2, R60.reuse, R21 ;  /* 0x000000153c027221 */ /* 0x041fe20000010000 */
[----:B------:R-:W-:Y:S02]  /*61a0*/  F2FP.BF16.F32.PACK_AB R199, R60, R55 ;  /* 0x000000373cc7723e */ /* 0x000fe400000010ff */
[----:B------:R-:W-:Y:S02]  /*61b0*/  CS2R R60, SRZ ;  /* 0x00000000003c7805 */ /* 0x000fe4000001ff00 */
[----:B------:R-:W-:Y:S01]  /*61c0*/  CS2R R54, SRZ ;  /* 0x0000000000367805 */ /* 0x000fe2000001ff00 */
[----:B------:R-:W-:Y:S01]  /*61d0*/  FADD.FTZ R21, R193, R2 ;  /* 0x00000002c1157221 */ /* 0x000fe20000010000 */
[----:B------:R-:W0:Y:S01]  /*61e0*/  MUFU.EX2 R26, R26 ;  /* 0x0000001a001a7308 */ /* 0x000e220000000800 */
[C---:B-1----:R-:W-:Y:S01]  /*61f0*/  FADD.FTZ R0, R40.reuse, R5 ;  /* 0x0000000528007221 */ /* 0x042fe20000010000 */
[----:B------:R-:W-:-:S02]  /*6200*/  F2FP.BF16.F32.PACK_AB R202, R40, R29 ;  /* 0x0000001d28ca723e */ /* 0x000fc400000010ff */
[----:B------:R-:W-:-:S04]  /*6210*/  CS2R R28, SRZ ;  /* 0x00000000001c7805 */ /* 0x000fc8000001ff00 */
[----:B------:R-:W1:Y:S01]  /*6220*/  MUFU.EX2 R44, R44 ;  /* 0x0000002c002c7308 */ /* 0x000e620000000800 */
[----:B--2---:R-:W-:-:S07]  /*6230*/  FADD.FTZ R5, R41, R0 ;  /* 0x0000000029057221 */ /* 0x004fce0000010000 */
[----:B------:R-:W2:Y:S01]  /*6240*/  MUFU.EX2 R45, R45 ;  /* 0x0000002d002d7308 */ /* 0x000ea20000000800 */
[C---:B0-----:R-:W-:Y:S01]  /*6250*/  FADD.FTZ R21, R26.reuse, R21 ;  /* 0x000000151a157221 */ /* 0x041fe20000010000 */
[----:B------:R-:W-:-:S06]  /*6260*/  F2FP.BF16.F32.PACK_AB R193, R26, R193 ;  /* 0x000000c11ac1723e */ /* 0x000fcc00000010ff */
[----:B------:R-:W0:Y:S01]  /*6270*/  MUFU.EX2 R20, R20 ;  /* 0x0000001400147308 */ /* 0x000e220000000800 */
[C---:B-1----:R-:W-:Y:S01]  /*6280*/  FADD.FTZ R0, R44.reuse, R5 ;  /* 0x000000052c007221 */ /* 0x042fe20000010000 */
[----:B------:R-:W-:Y:S02]  /*6290*/  F2FP.BF16.F32.PACK_AB R196, R44, R41 ;  /* 0x000000292cc4723e */ /* 0x000fe400000010ff */
[----:B------:R-:W-:-:S04]  /*62a0*/  CS2R R40, SRZ ;  /* 0x0000000000287805 */ /* 0x000fc8000001ff00 */
[----:B------:R-:W1:Y:S01]  /*62b0*/  MUFU.EX2 R48, R48 ;  /* 0x0000003000307308 */ /* 0x000e620000000800 */
[----:B--2---:R-:W-:-:S07]  /*62c0*/  FADD.FTZ R5, R45, R0 ;  /* 0x000000002d057221 */ /* 0x004fce0000010000 */
[----:B------:R-:W2:Y:S01]  /*62d0*/  MUFU.EX2 R49, R49 ;  /* 0x0000003100317308 */ /* 0x000ea20000000800 */
[----:B0-----:R-:W-:-:S07]  /*62e0*/  FADD.FTZ R2, R20, R21 ;  /* 0x0000001514027221 */ /* 0x001fce0000010000 */
[----:B------:R0:W3:Y:S01]  /*62f0*/  MUFU.EX2 R192, R47 ;  /* 0x0000002f00c07308 */ /* 0x0000e20000000800 */
[C---:B-1----:R-:W-:Y:S01]  /*6300*/  FADD.FTZ R0, R48.reuse, R5 ;  /* 0x0000000530007221 */ /* 0x042fe20000010000 */
[C---:B------:R-:W-:Y:S01]  /*6310*/  FADD.FTZ R5, R195.reuse, R2 ;  /* 0x00000002c3057221 */ /* 0x040fe20000010000 */
[----:B------:R-:W-:Y:S01]  /*6320*/  F2FP.BF16.F32.PACK_AB R195, R195, R20 ;  /* 0x00000014c3c3723e */ /* 0x000fe200000010ff */
[----:B------:R-:W-:Y:S01]  /*6330*/  IMAD.U32 R20, RZ, RZ, UR6 ;  /* 0x00000006ff147e24 */ /* 0x000fe2000f8e00ff */
[----:B------:R-:W-:Y:S01]  /*6340*/  F2FP.BF16.F32.PACK_AB R198, R48, R45 ;  /* 0x0000002d30c6723e */ /* 0x000fe200000010ff */
[----:B------:R-:W-:Y:S01]  /*6350*/  IMAD.MOV.U32 R2, RZ, RZ, 0x3f800000 ;  /* 0x3f800000ff027424 */ /* 0x000fe200078e00ff */
[----:B------:R-:W-:Y:S01]  /*6360*/  CS2R R44, SRZ ;  /* 0x00000000002c7805 */ /* 0x000fe2000001ff00 */
[----:B------:R-:W1:Y:S01]  /*6370*/  MUFU.EX2 R50, R50 ;  /* 0x0000003200327308 */ /* 0x000e620000000800 */
[----:B--2---:R-:W-:Y:S01]  /*6380*/  FADD.FTZ R27, R49, R0 ;  /* 0x00000000311b7221 */ /* 0x004fe20000010000 */
[----:B------:R-:W-:Y:S01]  /*6390*/  IMAD.MOV.U32 R0, RZ, RZ, 0x3f800000 ;  /* 0x3f800000ff007424 */ /* 0x000fe200078e00ff */
[----:B0-----:R-:W-:-:S05]  /*63a0*/  CS2R R46, SRZ ;  /* 0x00000000002e7805 */ /* 0x001fca000001ff00 */
[----:B------:R1:W0:Y:S01]  /*63b0*/  MUFU.EX2 R21, R14 ;  /* 0x0000000e00157308 */ /* 0x0002220000000800 */
[C---:B---3--:R-:W-:Y:S01]  /*63c0*/  FADD.FTZ R27, R192.reuse, R27 ;  /* 0x0000001bc01b7221 */ /* 0x048fe20000010000 */
[----:B------:R-:W-:Y:S02]  /*63d0*/  F2FP.BF16.F32.PACK_AB R192, R192, R49 ;  /* 0x00000031c0c0723e */ /* 0x000fe400000010ff */
[----:B------:R-:W-:Y:S01]  /*63e0*/  CS2R R48, SRZ ;  /* 0x0000000000307805 */ /* 0x000fe2000001ff00 */
[----:B-1----:R-:W-:Y:S01]  /*63f0*/  FADD.FTZ R14, R50, R27 ;  /* 0x0000001b320e7221 */ /* 0x002fe20000010000 */
[----:B------:R-:W-:Y:S02]  /*6400*/  CS2R R26, SRZ ;  /* 0x00000000001a7805 */ /* 0x000fe4000001ff00 */
[C---:B0-----:R-:W-:Y:S01]  /*6410*/  F2FP.BF16.F32.PACK_AB R194, R21.reuse, R50 ;  /* 0x0000003215c2723e */ /* 0x041fe200000010ff */
[----:B------:R-:W-:Y:S01]  /*6420*/  FADD.FTZ R14, R21, R14 ;  /* 0x0000000e150e7221 */ /* 0x000fe20000010000 */
[----:B------:R-:W-:Y:S01]  /*6430*/  CS2R R50, SRZ ;  /* 0x0000000000327805 */ /* 0x000fe2000001ff00 */
[----:B------:R-:W-:Y:S06]  /*6440*/  @!P3 BRA `(.L_x_2358) ;  /* 0x000000400090b947 */ /* 0x000fec0003800000 */
[----:B------:R-:W-:Y:S01]  /*6450*/  R2UR UR4, R236 ;  /* 0x00000000ec0472ca */ /* 0x000fe200000e0000 */
[----:B------:R-:W-:Y:S01]  /*6460*/  IMAD.MOV.U32 R21, RZ, RZ, R4 ;  /* 0x000000ffff157224 */ /* 0x000fe200078e0004 */
[----:B------:R-:W-:Y:S01]  /*6470*/  UMOV UR61, UR60 ;  /* 0x0000003c003d7c82 */ /* 0x000fe20008000000 */
[----:B------:R-:W-:Y:S02]  /*6480*/  IMAD.MOV.U32 R235, RZ, RZ, R3 ;  /* 0x000000ffffeb7224 */ /* 0x000fe400078e0003 */
[----:B------:R-:W-:Y:S02]  /*6490*/  IMAD.MOV.U32 R2, RZ, RZ, 0x3f800000 ;  /* 0x3f800000ff027424 */ /* 0x000fe400078e00ff */
[----:B------:R-:W-:-:S06]  /*64a0*/  IMAD.MOV.U32 R151, RZ, RZ, RZ ;  /* 0x000000ffff977224 */ /* 0x000fcc00078e00ff */
[----:B------:R-:W-:Y:S01]  /*64b0*/  IMAD.U32 R236, RZ, RZ, UR4 ;  /* 0x00000004ffec7e24 */ /* 0x000fe2000f8e00ff */
[----:B------:R-:W-:-:S13]  /*64c0*/  R2UR UR4, R16 ;  /* 0x00000000100472ca */ /* 0x000fda00000e0000 */
[----:B------:R-:W-:-:S07]  /*64d0*/  IMAD.U32 R237, RZ, RZ, UR4 ;  /* 0x00000004ffed7e24 */ /* 0x000fce000f8e00ff */
.L_x_2367:
        /* <DEDUP_REMOVED lines=9> */
.L_x_2359:
[----:B------:R-:W-:Y:S02]  /*6570*/  R2UR UR4, R17 ;  /* 0x00000000110472ca */ /* 0x000fe400000e0000 */
[----:B------:R-:W-:-:S11]  /*6580*/  R2UR UR5, R16 ;  /* 0x00000000100572ca */ /* 0x000fd600000e0000 */
[----:B------:R-:W-:Y:S02]  /*6590*/  ULEA UR4, UR60, UR4, 0x3 ;  /* 0x000000043c047291 */ /* 0x000fe4000f8e183f */
[----:B------:R-:W-:-:S04]  /*65a0*/  IMAD.U32 R4, RZ, RZ, UR5 ;  /* 0x00000005ff047e24 */ /* 0x000fc8000f8e00ff */
[----:B------:R-:W-:Y:S01]  /*65b0*/  IMAD.U32 R3, RZ, RZ, UR4 ;  /* 0x00000004ff037e24 */ /* 0x000fe2000f8e00ff */
[----:B------:R-:W-:-:S04]  /*65c0*/  SHF.L.U32 R4, R4, 0x1f, RZ ;  /* 0x0000001f04047819 */ /* 0x000fc800000006ff */
[----:B------:R0:W1:Y:S01]  /*65d0*/  SYNCS.PHASECHK.TRANS64.TRYWAIT P3, [UR4+0x38830], R4 ;  /* 0x03883004ff0075a7 */ /* 0x0000620008060144 */
[----:B------:R-:W-:Y:S05]  /*65e0*/  @!P0 BRA `(.L_x_2360) ;  /* 0x0000000000048947 */ /* 0x000fea0003800000 */
[----:B------:R-:W-:Y:S01]  /*65f0*/  BPT.TRAP 0x1 ;  /* 0x000000040000795c */ /* 0x000fe20000300000 */
.L_x_2360:
[----:B-1----:R-:W-:Y:S05]  /*6600*/  @P3 BRA `(.L_x_2361) ;  /* 0x00000000000c3947 */ /* 0x002fea0003800000 */
[----:B------:R-:W-:-:S13]  /*6610*/  R2UR UR4, R3 ;  /* 0x00000000030472ca */ /* 0x000fda00000e0000 */
[----:B------:R-:W1:Y:S02]  /*6620*/  SYNCS.PHASECHK.TRANS64.TRYWAIT P3, [UR4+0x38830], R4 ;  /* 0x03883004ff0075a7 */ /* 0x000e640008060144 */
[----:B-1----:R-:W-:Y:S05]  /*6630*/  @!P3 BRA `(.L_x_2362) ;  /* 0x0000015c002cb947 */ /* 0x002fea0003800000 */
.L_x_2361:
[----:B------:R-:W-:Y:S01]  /*6640*/  R2UR UR4, R15 ;  /* 0x000000000f0472ca */ /* 0x000fe200000e0000 */
[----:B------:R-:W-:Y:S01]  /*6650*/  WARPGROUP.ARRIVE ;  /* 0x00000000000079c5 */ /* 0x000fe20000000000 */
        /* <DEDUP_REMOVED lines=11> */
[----:B------:R-:W-:Y:S01]  /*6710*/  UIMAD UR4, UR60, 0xa00, UR4 ;  /* 0x00000a003c0478a4 */ /* 0x000fe2000f8e0204 */
[-C--:B------:R-:W-:Y:S01]  /*6720*/  FMUL.FTZ R24, R24, R0.reuse ;  /* 0x0000000018187220 */ /* 0x080fe20000410000 */
[----:B------:R-:W-:Y:S01]  /*6730*/  UMOV UR56, UR14 ;  /* 0x0000000e00387c82 */ /* 0x000fe20008000000 */
[----:B------:R-:W-:Y:S01]  /*6740*/  UMOV UR35, 0x40000040 ;  /* 0x4000004000237882 */ /* 0x000fe20000000000 */
[----:B------:R-:W-:Y:S01]  /*6750*/  UMOV UR57, UR15 ;  /* 0x0000000f00397c82 */ /* 0x000fe20008000000 */
[----:B------:R-:W-:Y:S01]  /*6760*/  UIADD3 UR18, UR4, 0x282, URZ ;  /* 0x0000028204127890 */ /* 0x000fe2000fffe03f */
[-C--:B------:R-:W-:Y:S01]  /*6770*/  FMUL.FTZ R25, R25, R0.reuse ;  /* 0x0000000019197220 */ /* 0x080fe20000410000 */
[----:B------:R-:W-:Y:S01]  /*6780*/  UMOV UR58, UR4 ;  /* 0x00000004003a7c82 */ /* 0x000fe20008000000 */
[----:B------:R-:W-:Y:S01]  /*6790*/  UIADD3 UR22, UR4, 0x284, URZ ;  /* 0x0000028404167890 */ /* 0x000fe2000fffe03f */
[----:B------:R-:W-:Y:S01]  /*67a0*/  HGMMA.64x16x16.F32.BF16 R184, gdesc[UR56], RZ, !UPT, gsb0 ;  /* 0x0020000038b879f0 */ /* 0x000fe2000c0018ff */
[----:B------:R-:W-:Y:S01]  /*67b0*/  UIADD3 UR58, UR4, 0x80, URZ ;  /* 0x00000080043a7890 */ /* 0x000fe2000fffe03f */
[-C--:B------:R-:W-:Y:S01]  /*67c0*/  FMUL.FTZ R28, R28, R0.reuse ;  /* 0x000000001c1c7220 */ /* 0x080fe20000410000 */
[----:B------:R-:W-:Y:S01]  /*67d0*/  UMOV UR59, 0x40000040 ;  /* 0x40000040003b7882 */ /* 0x000fe20000000000 */
[----:B------:R-:W-:Y:S01]  /*67e0*/  UMOV UR56, UR14 ;  /* 0x0000000e00387c82 */ /* 0x000fe20008000000 */
[----:B------:R-:W-:Y:S01]  /*67f0*/  UMOV UR57, UR15 ;  /* 0x0000000f00397c82 */ /* 0x000fe20008000000 */
        /* <DEDUP_REMOVED lines=54> */
[----:B------:R-:W-:Y:S01]  /*6b60*/  UIADD3 UR58, UR4, 0x100, URZ ;  /* 0x00000100043a7890 */ /* 0x000fe2000fffe03f */
[-C--:B------:R-:W-:Y:S01]  /*6b70*/  FMUL.FTZ R105, R105, R0.reuse ;  /* 0x0000000069697220 */ /* 0x080fe20000410000 */
[----:B------:R-:W-:Y:S01]  /*6b80*/  UMOV UR59, 0x40000040 ;  /* 0x40000040003b7882 */ /* 0x000fe20000000000 */
[----:B------:R-:W-:Y:S01]  /*6b90*/  UMOV UR56, UR14 ;  /* 0x0000000e00387c82 */ /* 0x000fe20008000000 */
[----:B------:R-:W-:Y:S01]  /*6ba0*/  UMOV UR57, UR15 ;  /* 0x0000000f00397c82 */ /* 0x000fe20008000000 */
        /* <DEDUP_REMOVED lines=97> */
[----:B------:R-:W-:Y:S01]  /*71c0*/  UMOV UR59, 0x40000040 ;  /* 0x40000040003b7882 */ /* 0x000fe20000000000 */
[----:B------:R-:W-:Y:S01]  /*71d0*/  UMOV UR56, UR14 ;  /* 0x0000000e00387c82 */ /* 0x000fe20008000000 */
[----:B------:R-:W-:Y:S01]  /*71e0*/  UMOV UR57, UR15 ;  /* 0x0000000f00397c82 */ /* 0x000fe20008000000 */
[----:B------:R-:W-:Y:S01]  /*71f0*/  UIADD3 UR14, UR4, 0x280, URZ ;  /* 0x00000280040e7890 */ /* 0x000fe2000fffe03f */
[----:B------:R-:W-:Y:S01]  /*7200*/  UMOV UR15, 0x40000040 ;  /* 0x40000040000f7882 */ /* 0x000fe20000000000 */
[----:B------:R-:W-:Y:S02]  /*7210*/  WARPGROUP.DEPBAR.LE gsb0, 0x0 ;  /* 0x00008000000079c5 */ /* 0x000fe40000010000 */
[----:B-1----:R-:W-:-:S06]  /*7220*/  WARPGROUP.ARRIVE ;  /* 0x00000000000079c5 */ /* 0x002fcc0000000000 */
[----:B------:R-:W-:Y:S01]  /*7230*/  HGMMA.64x16x16.F32.BF16 R152, gdesc[UR56], RZ, !UPT, gsb0 ;  /* 0x00200000389879f0 */ /* 0x000fe2000c0018ff */
[----:B------:R-:W-:Y:S01]  /*7240*/  UIADD3 UR58, UR4, 0x2, URZ ;  /* 0x00000002043a7890 */ /* 0x000fe2000fffe03f */
[----:B------:R-:W-:Y:S01]  /*7250*/  UMOV UR59, 0x40000040 ;  /* 0x40000040003b7882 */ /* 0x000fe20000000000 */
[----:B------:R-:W-:Y:S01]  /*7260*/  UMOV UR56, UR10 ;  /* 0x0000000a00387c82 */ /* 0x000fe20008000000 */
[----:B------:R-:W-:Y:S01]  /*7270*/  UMOV UR57, UR11 ;  /* 0x0000000b00397c82 */ /* 0x000fe20008000000 */
[----:B------:R-:W-:Y:S02]  /*7280*/  WARPGROUP.DEPBAR.LE gsb0, 0x0 ;  /* 0x00008000000079c5 */ /* 0x000fe40000010000 */
[----:B------:R-:W-:-:S06]  /*7290*/  WARPGROUP.ARRIVE ;  /* 0x00000000000079c5 */ /* 0x000fcc0000000000 */
[----:B------:R-:W-:Y:S01]  /*72a0*/  HGMMA.64x16x16.F32.BF16 R184, gdesc[UR56], R184, gsb0 ;  /* 0x0020000038b879f0 */ /* 0x000fe200080018b8 */
        /* <DEDUP_REMOVED lines=25> */
[----:B------:R-:W-:Y:S01]  /*7440*/  UIADD3 UR10, UR4, 0x6, URZ ;  /* 0x00000006040a7890 */ /* 0x000fe2000fffe03f */
[----:B------:R-:W-:Y:S01]  /*7450*/  UMOV UR11, 0x40000040 ;  /* 0x40000040000b7882 */ /* 0x000fe20000000000 */
        /* <DEDUP_REMOVED lines=66> */
[----:B------:R-:W-:-:S11]  /*7880*/  R2UR UR11, R7 ;  /* 0x00000000070b72ca */ /* 0x000fd600000e0000 */
[----:B------:R-:W-:Y:S02]  /*7890*/  UMOV UR56, UR10 ;  /* 0x0000000a00387c82 */ /* 0x000fe40008000000 */
[----:B------:R-:W-:Y:S01]  /*78a0*/  UMOV UR57, UR11 ;  /* 0x0000000b00397c82 */ /* 0x000fe20008000000 */
[----:B------:R-:W-:Y:S01]  /*78b0*/  UMOV UR5, UR11 ;  /* 0x0000000b00057c82 */ /* 0x000fe20008000000 */
        /* <DEDUP_REMOVED lines=274> */
[----:B------:R-:W-:Y:S01]  /*89e0*/  UMOV UR4, UR10 ;  /* 0x0000000a00047c82 */ /* 0x000fe20008000000 */
[----:B------:R-:W-:Y:S02]  /*89f0*/  WARPGROUP.DEPBAR.LE gsb0, 0x0 ;  /* 0x00008000000079c5 */ /* 0x000fe40000010000 */
[----:B------:R-:W-:-:S06]  /*8a00*/  WARPGROUP.ARRIVE ;  /* 0x00000000000079c5 */ /* 0x000fcc0000000000 */
[----:B------:R-:W-:Y:S03]  /*8a10*/  HGMMA.64x16x16.F32.BF16 R160, gdesc[UR56], R160, gsb0 ;  /* 0x0020000038a079f0 */ /* 0x000fe600080018a0 */
[----:B------:R-:W-:Y:S02]  /*8a20*/  WARPGROUP.DEPBAR.LE gsb0, 0x0 ;  /* 0x00008000000079c5 */ /* 0x000fe40000010000 */
[----:B------:R-:W-:-:S06]  /*8a30*/  WARPGROUP.ARRIVE ;  /* 0x00000000000079c5 */ /* 0x000fcc0000000000 */
[----:B------:R-:W-:Y:S03]  /*8a40*/  HGMMA.64x16x16.F32.BF16 R152, gdesc[UR4], R152, gsb0 ;  /* 0x00200000049879f0 */ /* 0x000fe60008001898 */
[----:B------:R-:W-:Y:S02]  /*8a50*/  WARPGROUP.DEPBAR.LE gsb0, 0x0 ;  /* 0x00008000000079c5 */ /* 0x000fe40000010000 */
[----:B------:R-:W-:Y:S05]  /*8a60*/  @!P0 BRA `(.L_x_2363) ;  /* 0x0000000000048947 */ /* 0x000fea0003800000 */
[----:B------:R-:W-:Y:S01]  /*8a70*/  BPT.TRAP 0x1 ;  /* 0x000000040000795c */ /* 0x000fe20000300000 */
.L_x_2363:
[----:B------:R-:W-:Y:S02]  /*8a80*/  R2UR UR4, R17 ;  /* 0x00000000110472ca */ /* 0x000fe400000e0000 */
[----:B------:R-:W-:-:S11]  /*8a90*/  R2UR UR5, R237 ;  /* 0x00000000ed0572ca */ /* 0x000fd600000e0000 */
[----:B------:R-:W-:Y:S02]  /*8aa0*/  ULEA UR4, UR61, UR4, 0x3 ;  /* 0x000000043d047291 */ /* 0x000fe4000f8e183f */
[----:B------:R-:W-:-:S05]  /*8ab0*/  IMAD.U32 R0, RZ, RZ, UR5 ;  /* 0x00000005ff007e24 */ /* 0x000fca000f8e00ff */
[----:B------:R-:W-:-:S04]  /*8ac0*/  SHF.L.U32 R0, R0, 0x1f, RZ ;  /* 0x0000001f00007819 */ /* 0x000fc800000006ff */
[----:B------:R1:W2:Y:S01]  /*8ad0*/  SYNCS.PHASECHK.TRANS64.TRYWAIT P3, [UR4+0x38850], R0 ;  /* 0x03885000ff0075a7 */ /* 0x0002a20008060144 */
[----:B------:R-:W-:Y:S05]  /*8ae0*/  @!P0 BRA `(.L_x_2364) ;  /* 0x0000000000048947 */ /* 0x000fea0003800000 */
[----:B------:R-:W-:Y:S01]  /*8af0*/  BPT.TRAP 0x1 ;  /* 0x000000040000795c */ /* 0x000fe20000300000 */
.L_x_2364:
[----:B--2---:R-:W-:Y:S05]  /*8b00*/  @P3 BRA `(.L_x_2365) ;  /* 0x0000000000083947 */ /* 0x004fea0003800000 */
[----:B------:R-:W2:Y:S02]  /*8b10*/  SYNCS.PHASECHK.TRANS64.TRYWAIT P3, [UR4+0x38850], R0 ;  /* 0x03885000ff0075a7 */ /* 0x000ea40008060144 */
[----:B--2---:R-:W-:Y:S05]  /*8b20*/  @!P3 BRA `(.L_x_2366) ;  /* 0x00000138000cb947 */ /* 0x004fea0003800000 */
.L_x_2365:
[----:B------:R-:W-:Y:S01]  /*8b30*/  R2UR UR5, R17 ;  /* 0x00000000110572ca */ /* 0x000fe200000e0000 */
[----:B------:R-:W-:Y:S01]  /*8b40*/  WARPGROUP.ARRIVE ;  /* 0x00000000000079c5 */ /* 0x000fe20000000000 */
[----:B------:R-:W-:Y:S01]  /*8b50*/  UMOV UR7, 0x40000040 ;  /* 0x4000004000077882 */ /* 0x000fe20000000000 */
[----:B------:R-:W-:Y:S02]  /*8b60*/  R2UR UR15, R212 ;  /* 0x00000000d40f72ca */ /* 0x000fe400000e0000 */
[----:B------:R-:W-:Y:S02]  /*8b70*/  R2UR UR10, R236 ;  /* 0x00000000ec0a72ca */ /* 0x000fe400000e0000 */
[----:B------:R-:W-:Y:S02]  /*8b80*/  R2UR UR14, R18 ;  /* 0x00000000120e72ca */ /* 0x000fe400000e0000 */
[----:B------:R-:W-:-:S04]  /*8b90*/  R2UR UR11, R22 ;  /* 0x00000000160b72ca */ /* 0x000fc800000e0000 */
[----:B------:R-:W-:-:S04]  /*8ba0*/  UIADD3 UR5, UR5, 0x400, URZ ;  /* 0x0000040005057890 */ /* 0x000fc8000fffe03f */
[----:B------:R-:W-:-:S04]  /*8bb0*/  USHF.R.U32.HI UR5, URZ, 0x4, UR5 ;  /* 0x000000043f057899 */ /* 0x000fc80008011605 */
[----:B------:R-:W-:-:S04]  /*8bc0*/  ULOP3.LUT UR5, UR5, 0x3fff, URZ, 0xc0, !UPT ;  /* 0x00003fff05057892 */ /* 0x000fc8000f8ec03f */
[----:B------:R-:W-:-:S04]  /*8bd0*/  ULOP3.LUT UR5, UR5, 0x2800000, URZ, 0xfc, !UPT ;  /* 0x0280000005057892 */ /* 0x000fc8000f8efc3f */
[----:B------:R-:W-:-:S03]  /*8be0*/  UIMAD UR5, UR61, 0xa00, UR5 ;  /* 0x00000a003d0578a4 */ /* 0x000fc6000f8e0205 */
[----:B------:R-:W-:-:S04]  /*8bf0*/  UMOV UR61, UR60 ;  /* 0x0000003c003d7c82 */ /* 0x000fc80008000000 */
        /* <DEDUP_REMOVED lines=26> */
[----:B------:R-:W-:Y:S01]  /*8da0*/  HGMMA.64x256x16.F32.BF16 R24, R192, gdesc[UR4].tnspB, R24, gsb0 ;  /* 0x43e00004c0187df0 */ /* 0x000fe20008001818 */
[----:B------:R-:W-:Y:S01]  /*8db0*/  ULDC UR6, c[0x0][0x9d8] ;  /* 0x0002760000067ab9 */ /* 0x000fe20000000800 */
[----:B------:R-:W-:Y:S01]  /*8dc0*/  R2UR UR7, R3 ;  /* 0x00000000030772ca */ /* 0x000fe200000e0000 */
[----:B-12---:R-:W-:Y:S01]  /*8dd0*/  FMUL.FTZ R0, R184, UR6 ;  /* 0x00000006b8007c20 */ /* 0x006fe20008410000 */
[----:B------:R-:W-:Y:S01]  /*8de0*/  FMUL.FTZ R184, R189, UR6 ;  /* 0x00000006bdb87c20 */ /* 0x000fe20008410000 */
[----:B------:R-:W-:Y:S01]  /*8df0*/  FMUL.FTZ R2, R185, UR6 ;  /* 0x00000006b9027c20 */ /* 0x000fe20008410000 */
[----:B------:R-:W-:Y:S01]  /*8e00*/  FMUL.FTZ R189, R190, UR6 ;  /* 0x00000006bebd7c20 */ /* 0x000fe20008410000 */
[----:B------:R-:W-:Y:S01]  /*8e10*/  FMUL.FTZ R185, R187, UR6 ;  /* 0x00000006bbb97c20 */ /* 0x000fe20008410000 */
[----:B------:R-:W-:Y:S01]  /*8e20*/  FMUL.FTZ R190, R191, UR6 ;  /* 0x00000006bfbe7c20 */ /* 0x000fe20008410000 */
[----:B------:R-:W-:Y:S01]  /*8e30*/  FMUL.FTZ R191, R178, UR6 ;  /* 0x00000006b2bf7c20 */ /* 0x000fe20008410000 */
[----:B------:R-:W-:-:S02]  /*8e40*/  VIADD R187, R213, UR15 ;  /* 0x0000000fd5bb7c36 */ /* 0x000fc40008000000 */
[----:B------:R-:W-:Y:S01]  /*8e50*/  FMUL.FTZ R178, R179, UR6 ;  /* 0x00000006b3b27c20 */ /* 0x000fe20008410000 */
[----:B------:R-:W-:Y:S01]  /*8e60*/  FMUL.FTZ R179, R182, UR6 ;  /* 0x00000006b6b37c20 */ /* 0x000fe20008410000 */
[----:B------:R-:W-:Y:S01]  /*8e70*/  FMUL.FTZ R182, R171, UR6 ;  /* 0x00000006abb67c20 */ /* 0x000fe20008410000 */
[----:B------:R-:W-:Y:S01]  /*8e80*/  @P2 IMAD.HI.U32 R171, R187, UR5, RZ ;  /* 0x00000005bbab2c27 */ /* 0x000fe2000f8e00ff */
[----:B------:R-:W-:-:S03]  /*8e90*/  @UP0 ULDC UR5, c[0x0][0x450] ;  /* 0x0001140000050ab9 */ /* 0x000fc60000000800 */
[----:B0-----:R-:W-:Y:S01]  /*8ea0*/  FMUL.FTZ R4, R188, UR6 ;  /* 0x00000006bc047c20 */ /* 0x001fe20008410000 */
[----:B------:R-:W-:Y:S01]  /*8eb0*/  FMUL.FTZ R186, R186, UR6 ;  /* 0x00000006baba7c20 */ /* 0x000fe20008410000 */
[----:B------:R-:W-:Y:S01]  /*8ec0*/  MUFU.TANH R185, R185 ;  /* 0x000000b900b97308 */ /* 0x000fe20000002400 */
[----:B------:R-:W-:Y:S01]  /*8ed0*/  @P2 SHF.R.U32.HI R187, RZ, UR5, R171 ;  /* 0x00000005ffbb2c19 */ /* 0x000fe200080116ab */
[----:B------:R-:W-:Y:S01]  /*8ee0*/  UIMAD UR5, UR10, -0x50, URZ ;  /* 0xffffffb00a0578a4 */ /* 0x000fe2000f8e023f */
[----:B------:R-:W-:Y:S01]  /*8ef0*/  FMUL.FTZ R171, R162, UR6 ;  /* 0x00000006a2ab7c20 */ /* 0x000fe20008410000 */
[----:B------:R-:W-:Y:S02]  /*8f00*/  IMAD.U32 R162, RZ, RZ, UR14 ;  /* 0x0000000effa27e24 */ /* 0x000fe4000f8e00ff */
[----:B------:R-:W-:Y:S01]  /*8f10*/  FMUL.FTZ R167, R167, UR6 ;  /* 0x00000006a7a77c20 */ /* 0x000fe20008410000 */
[----:B------:R-:W-:Y:S01]  /*8f20*/  FMUL.FTZ R197, R177, UR6 ;  /* 0x00000006b1c57c20 */ /* 0x000fe20008410000 */
[----:B------:R-:W-:Y:S01]  /*8f30*/  FMUL.FTZ R170, R170, UR6 ;  /* 0x00000006aaaa7c20 */ /* 0x000fe20008410000 */
[----:B------:R-:W-:Y:S01]  /*8f40*/  IMAD.U32 R188, RZ, RZ, UR5 ;  /* 0x00000005ffbc7e24 */ /* 0x000fe2000f8e00ff */
[----:B------:R-:W0:Y:S01]  /*8f50*/  MUFU.TANH R186, R186 ;  /* 0x000000ba00ba7308 */ /* 0x000e220000002400 */
[----:B------:R-:W-:Y:S01]  /*8f60*/  FMUL.FTZ R163, R163, UR6 ;  /* 0x00000006a3a37c20 */ /* 0x000fe20008410000 */
[----:B------:R-:W-:Y:S01]  /*8f70*/  FMUL.FTZ R196, R166, UR6 ;  /* 0x00000006a6c47c20 */ /* 0x000fe20008410000 */
[----:B------:R-:W-:Y:S01]  /*8f80*/  FMUL.FTZ R180, R180, UR6 ;  /* 0x00000006b4b47c20 */ /* 0x000fe20008410000 */
[----:B------:R-:W-:Y:S01]  /*8f90*/  IADD3 R188, -R19, 0x1, R188 ;  /* 0x0000000113bc7810 */ /* 0x000fe20007ffe1bc */
[----:B------:R-:W-:Y:S01]  /*8fa0*/  FMUL.FTZ R158, R158, UR6 ;  /* 0x000000069e9e7c20 */ /* 0x000fe20008410000 */
[----:B------:R-:W-:Y:S01]  /*8fb0*/  FMUL.FTZ R159, R159, UR6 ;  /* 0x000000069f9f7c20 */ /* 0x000fe20008410000 */
[----:B------:R-:W-:Y:S01]  /*8fc0*/  FMUL.FTZ R172, R172, UR6 ;  /* 0x00000006acac7c20 */ /* 0x000fe20008410000 */
[----:B------:R-:W1:Y:S01]  /*8fd0*/  MUFU.TANH R189, R189 ;  /* 0x000000bd00bd7308 */ /* 0x000e620000002400 */
[----:B------:R-:W-:Y:S01]  /*8fe0*/  IADD3 R188, -R162, UR11, R188 ;  /* 0x0000000ba2bc7c10 */ /* 0x000fe2000fffe1bc */
[----:B------:R-:W-:Y:S01]  /*8ff0*/  FMUL.FTZ R176, R176, UR6 ;  /* 0x00000006b0b07c20 */ /* 0x000fe20008410000 */
[----:B------:R-:W-:Y:S01]  /*9000*/  FMUL.FTZ R169, R169, UR6 ;  /* 0x00000006a9a97c20 */ /* 0x000fe20008410000 */
[----:B------:R-:W-:Y:S01]  /*9010*/  FMUL.FTZ R152, R152, UR6 ;  /* 0x0000000698987c20 */ /* 0x000fe20008410000 */
[----:B------:R-:W-:Y:S01]  /*9020*/  FMUL.FTZ R156, R156, UR6 ;  /* 0x000000069c9c7c20 */ /* 0x000fe20008410000 */
[----:B------:R-:W-:-:S02]  /*9030*/  ULDC UR5, c[0x0][0x988] ;  /* 0x0002620000057ab9 */ /* 0x000fc40000000800 */
[----:B------:R-:W2:Y:S08]  /*9040*/  MUFU.TANH R190, R190 ;  /* 0x000000be00be7308 */ /* 0x000eb00000002400 */
[----:B------:R-:W3:Y:S08]  /*9050*/  MUFU.TANH R191, R191 ;  /* 0x000000bf00bf7308 */ /* 0x000ef00000002400 */
[----:B------:R-:W4:Y:S08]  /*9060*/  MUFU.TANH R178, R178 ;  /* 0x000000b200b27308 */ /* 0x000f300000002400 */
[----:B------:R2:W-:Y:S08]  /*9070*/  MUFU.TANH R177, R167 ;  /* 0x000000a700b17308 */ /* 0x0005f00000002400 */
[----:B------:R-:W5:Y:S08]  /*9080*/  MUFU.TANH R179, R179 ;  /* 0x000000b300b37308 */ /* 0x000f700000002400 */
        /* <DEDUP_REMOVED lines=15> */
[----:B------:R-:W0:Y:S01]  /*9180*/  SHFL.IDX PT, R193, R187, 0x1, 0x1c1f ;  /* 0x003c1f00bbc17f89 */ /* 0x000e2200000e0000 */
[----:B------:R-:W-:Y:S01]  /*9190*/  FMUL.FTZ R192, R175, UR6 ;  /* 0x00000006afc07c20 */ /* 0x000fe20008410000 */
[----:B------:R-:W-:Y:S01]  /*91a0*/  FMUL.FTZ R195, R183, UR6 ;  /* 0x00000006b7c37c20 */ /* 0x000fe20008410000 */
[----:B------:R-:W-:-:S04]  /*91b0*/  FMUL.FTZ R194, R174, UR6 ;  /* 0x00000006aec27c20 */ /* 0x000fc80008410000 */
[----:B------:R-:W-:Y:S08]  /*91c0*/  MUFU.TANH R192, R192 ;  /* 0x000000c000c07308 */ /* 0x000ff00000002400 */
[----:B------:R-:W5:Y:S08]  /*91d0*/  MUFU.TANH R195, R195 ;  /* 0x000000c300c37308 */ /* 0x000f700000002400 */
[----:B------:R-:W5:Y:S01]  /*91e0*/  MUFU.TANH R194, R194 ;  /* 0x000000c200c27308 */ /* 0x000f620000002400 */
[----:B0-----:R-:W-:-:S05]  /*91f0*/  IMAD.IADD R193, R188, 0x1, R193 ;  /* 0x00000001bcc17824 */ /* 0x001fca00078e02c1 */
[C---:B------:R-:W-:Y:S02]  /*9200*/  ISETP.GT.AND P3, PT, R193.reuse, RZ, PT ;  /* 0x000000ffc100720c */ /* 0x040fe40003f64270 */
[C---:B------:R-:W-:Y:S02]  /*9210*/  ISETP.GT.AND P4, PT, R193.reuse, 0x1, PT ;  /* 0x00000001c100780c */ /* 0x040fe40003f84270 */
[----:B------:R-:W-:Y:S02]  /*9220*/  ISETP.GT.AND P5, PT, R193, 0x8, PT ;  /* 0x00000008c100780c */ /* 0x000fe40003fa4270 */
[----:B------:R-:W-:Y:S02]  /*9230*/  FSEL R186, R186, -INF , P3 ;  /* 0xff800000baba7808 */ /* 0x000fe40001800000 */
[----:B------:R-:W-:Y:S02]  /*9240*/  FSEL R175, R185, -INF , P4 ;  /* 0xff800000b9af7808 */ /* 0x000fe40002000000 */
[----:B------:R-:W-:-:S02]  /*9250*/  ISETP.GT.AND P6, PT, R193, 0x9, PT ;  /* 0x00000009c100780c */ /* 0x000fc40003fc4270 */
[----:B-1----:R-:W-:Y:S02]  /*9260*/  FSEL R185, R189, -INF , P5 ;  /* 0xff800000bdb97808 */ /* 0x002fe40002800000 */
[----:B------:R-:W-:Y:S02]  /*9270*/  FMNMX.FTZ R189, R186, R21, !PT ;  /* 0x00000015babd7209 */ /* 0x000fe40007810000 */
[----:B--2---:R-:W-:Y:S02]  /*9280*/  FSEL R167, R190, -INF , P6 ;  /* 0xff800000bea77808 */ /* 0x004fe40003000000 */
[----:B------:R-:W-:Y:S02]  /*9290*/  FMNMX.FTZ R190, R175, R189, !PT ;  /* 0x000000bdafbe7209 */ /* 0x000fe40007810000 */
[----:B------:R-:W-:Y:S01]  /*92a0*/  ISETP.GT.AND P3, PT, R193, 0x10, PT ;  /* 0x00000010c100780c */ /* 0x000fe20003f64270 */
[----:B------:R0:W-:Y:S01]  /*92b0*/  MUFU.TANH R189, R180 ;  /* 0x000000b400bd7308 */ /* 0x0001e20000002400 */
[----:B------:R-:W-:-:S02]  /*92c0*/  FMNMX.FTZ R190, R185, R190, !PT ;  /* 0x000000beb9be7209 */ /* 0x000fc40007810000 */
[----:B------:R-:W-:Y:S02]  /*92d0*/  ISETP.GT.AND P4, PT, R193, 0x11, PT ;  /* 0x00000011c100780c */ /* 0x000fe40003f84270 */
[----:B---3--:R-:W-:Y:S01]  /*92e0*/  FSEL R3, R191, -INF , P3 ;  /* 0xff800000bf037808 */ /* 0x008fe20001800000 */
[----:B------:R-:W-:Y:S01]  /*92f0*/  FMUL.FTZ R191, R154, UR6 ;  /* 0x000000069abf7c20 */ /* 0x000fe20008410000 */
[----:B------:R-:W-:Y:S02]  /*9300*/  FMNMX.FTZ R190, R167, R190, !PT ;  /* 0x000000bea7be7209 */ /* 0x000fe40007810000 */
[----:B------:R-:W-:Y:S01]  /*9310*/  ISETP.GT.AND P5, PT, R193, 0x18, PT ;  /* 0x00000018c100780c */ /* 0x000fe20003fa4270 */
[----:B0-----:R-:W-:Y:S01]  /*9320*/  FMUL.FTZ R180, R181, UR6 ;  /* 0x00000006b5b47c20 */ /* 0x001fe20008410000 */
[----:B----4-:R-:W-:Y:S01]  /*9330*/  FSEL R174, R178, -INF , P4 ;  /* 0xff800000b2ae7808 */ /* 0x010fe20002000000 */
[----:B------:R-:W-:Y:S01]  /*9340*/  FMUL.FTZ R181, R168, UR6 ;  /* 0x00000006a8b57c20 */ /* 0x000fe20008410000 */
[----:B------:R-:W-:Y:S01]  /*9350*/  FMNMX.FTZ R190, R3, R190, !PT ;  /* 0x000000be03be7209 */ /* 0x000fe20007810000 */
[----:B------:R-:W-:Y:S01]  /*9360*/  FMUL.FTZ R168, R155, UR6 ;  /* 0x000000069ba87c20 */ /* 0x000fe20008410000 */
[----:B------:R-:W-:Y:S01]  /*9370*/  ISETP.GT.AND P6, PT, R193, 0x19, PT ;  /* 0x00000019c100780c */ /* 0x000fe20003fc4270 */
[----:B------:R-:W0:Y:S01]  /*9380*/  MUFU.TANH R191, R191 ;  /* 0x000000bf00bf7308 */ /* 0x000e220000002400 */
[----:B-----5:R-:W-:-:S02]  /*9390*/  FSEL R183, R179, -INF , P5 ;  /* 0xff800000b3b77808 */ /* 0x020fc40002800000 */
[----:B------:R-:W-:Y:S02]  /*93a0*/  FMNMX.FTZ R190, R174, R190, !PT ;  /* 0x000000beaebe7209 */ /* 0x000fe40007810000 */
[----:B------:R-:W-:Y:S02]  /*93b0*/  ISETP.GT.AND P3, PT, R193, 0x20, PT ;  /* 0x00000020c100780c */ /* 0x000fe40003f64270 */
[----:B------:R-:W-:Y:S01]  /*93c0*/  FSEL R179, R195, -INF , P6 ;  /* 0xff800000c3b37808 */ /* 0x000fe20003000000 */
[----:B------:R-:W1:Y:S01]  /*93d0*/  MUFU.TANH R168, R168 ;  /* 0x000000a800a87308 */ /* 0x000e620000002400 */
[----:B------:R-:W-:Y:S02]  /*93e0*/  FMNMX.FTZ R190, R183, R190, !PT ;  /* 0x000000beb7be7209 */ /* 0x000fe40007810000 */
[----:B------:R-:W-:Y:S02]  /*93f0*/  ISETP.GT.AND P4, PT, R193, 0x21, PT ;  /* 0x00000021c100780c */ /* 0x000fe40003f84270 */
[----:B------:R-:W-:-:S02]  /*9400*/  FSEL R162, R170, -INF , P3 ;  /* 0xff800000aaa27808 */ /* 0x000fc40001800000 */
[----:B------:R-:W-:Y:S01]  /*9410*/  FMNMX.FTZ R190, R179, R190, !PT ;  /* 0x000000beb3be7209 */ /* 0x000fe20007810000 */
[----:B------:R-:W-:Y:S01]  /*9420*/  MUFU.TANH R180, R180 ;  /* 0x000000b400b47308 */ /* 0x000fe20000002400 */
[C---:B------:R-:W-:Y:S02]  /*9430*/  ISETP.GT.AND P5, PT, R193.reuse, 0x28, PT ;  /* 0x00000028c100780c */ /* 0x040fe40003fa4270 */
[----:B------:R-:W-:Y:S02]  /*9440*/  FSEL R182, R182, -INF , P4 ;  /* 0xff800000b6b67808 */ /* 0x000fe40002000000 */
[----:B------:R-:W-:Y:S02]  /*9450*/  FMNMX.FTZ R190, R162, R190, !PT ;  /* 0x000000bea2be7209 */ /* 0x000fe40007810000 */
[----:B------:R-:W-:Y:S01]  /*9460*/  ISETP.GT.AND P6, PT, R193, 0x29, PT ;  /* 0x00000029c100780c */ /* 0x000fe20003fc4270 */
[----:B------:R-:W-:Y:S01]  /*9470*/  MUFU.TANH R181, R181 ;  /* 0x000000b500b57308 */ /* 0x000fe20000002400 */
[----:B------:R-:W-:Y:S01]  /*9480*/  FSEL R170, R194, -INF , P5 ;  /* 0xff800000c2aa7808 */ /* 0x000fe20002800000 */
[----:B------:R-:W-:Y:S01]  /*9490*/  FMUL.FTZ R194, R164, UR6 ;  /* 0x00000006a4c27c20 */ /* 0x000fe20008410000 */
[----:B------:R-:W-:-:S02]  /*94a0*/  FMNMX.FTZ R190, R182, R190, !PT ;  /* 0x000000beb6be7209 */ /* 0x000fc40007810000 */
[----:B------:R-:W-:Y:S02]  /*94b0*/  ISETP.GT.AND P3, PT, R193, 0x30, PT ;  /* 0x00000030c100780c */ /* 0x000fe40003f64270 */
[----:B------:R-:W-:Y:S01]  /*94c0*/  FSEL R166, R192, -INF , P6 ;  /* 0xff800000c0a67808 */ /* 0x000fe20003000000 */
[----:B------:R-:W-:Y:S01]  /*94d0*/  FMUL.FTZ R192, R173, UR6 ;  /* 0x00000006adc07c20 */ /* 0x000fe20008410000 */
[----:B------:R-:W-:Y:S01]  /*94e0*/  FMNMX.FTZ R190, R170, R190, !PT ;  /* 0x000000beaabe7209 */ /* 0x000fe20007810000 */
[----:B------:R-:W-:Y:S01]  /*94f0*/  MUFU.TANH R194, R194 ;  /* 0x000000c200c27308 */ /* 0x000fe20000002400 */
[----:B------:R-:W-:Y:S02]  /*9500*/  ISETP.GT.AND P4, PT, R193, 0x31, PT ;  /* 0x00000031c100780c */ /* 0x000fe40003f84270 */
[----:B------:R-:W-:Y:S02]  /*9510*/  FSEL R171, R171, -INF , P3 ;  /* 0xff800000abab7808 */ /* 0x000fe40001800000 */
[----:B------:R-:W-:-:S02]  /*9520*/  FMNMX.FTZ R154, R166, R190, !PT ;  /* 0x000000bea69a7209 */ /* 0x000fc40007810000 */
[----:B------:R-:W-:Y:S01]  /*9530*/  ISETP.GT.AND P5, PT, R193, 0x38, PT ;  /* 0x00000038c100780c */ /* 0x000fe20003fa4270 */
[----:B------:R2:W3:Y:S01]  /*9540*/  MUFU.TANH R190, R158 ;  /* 0x0000009e00be7308 */ /* 0x0004e20000002400 */
[----:B------:R-:W-:Y:S02]  /*9550*/  FSEL R178, R163, -INF , P4 ;  /* 0xff800000a3b27808 */ /* 0x000fe40002000000 */
[----:B------:R-:W-:Y:S02]  /*9560*/  FMNMX.FTZ R154, R171, R154, !PT ;  /* 0x0000009aab9a7209 */ /* 0x000fe40007810000 */
[----:B------:R-:W-:Y:S02]  /*9570*/  ISETP.GT.AND P6, PT, R193, 0x39, PT ;  /* 0x00000039c100780c */ /* 0x000fe40003fc4270 */
[----:B------:R-:W-:Y:S01]  /*9580*/  FSEL R163, R196, -INF , P5 ;  /* 0xff800000c4a37808 */ /* 0x000fe20002800000 */
[----:B------:R-:W-:Y:S01]  /*9590*/  FMUL.FTZ R196, R165, UR6 ;  /* 0x00000006a5c47c20 */ /* 0x000fe20008410000 */
[----:B--2---:R-:W-:Y:S01]  /*95a0*/  FMNMX.FTZ R158, R178, R154, !PT ;  /* 0x0000009ab29e7209 */ /* 0x004fe20007810000 */
[----:B------:R-:W-:Y:S01]  /*95b0*/  MUFU.TANH R192, R192 ;  /* 0x000000c000c07308 */ /* 0x000fe20000002400 */
[----:B------:R-:W-:-:S02]  /*95c0*/  ISETP.GT.AND P3, PT, R193, 0x40, PT ;  /* 0x00000040c100780c */ /* 0x000fc40003f64270 */
[----:B------:R-:W-:Y:S02]  /*95d0*/  FSEL R177, R177, -INF , P6 ;  /* 0xff800000b1b17808 */ /* 0x000fe40003000000 */
[----:B------:R-:W-:Y:S02]  /*95e0*/  FMNMX.FTZ R158, R163, R158, !PT ;  /* 0x0000009ea39e7209 */ /* 0x000fe40007810000 */
[----:B------:R-:W-:Y:S01]  /*95f0*/  ISETP.GT.AND P4, PT, R193, 0x41, PT ;  /* 0x00000041c100780c */ /* 0x000fe20003f84270 */
[----:B------:R2:W4:Y:S01]  /*9600*/  MUFU.TANH R154, R159 ;  /* 0x0000009f009a7308 */ /* 0x0005220000002400 */
[----:B0-----:R-:W-:Y:S01]  /*9610*/  FSEL R155, R191, -INF , P3 ;  /* 0xff800000bf9b7808 */ /* 0x001fe20001800000 */
[----:B------:R-:W-:Y:S01]  /*9620*/  FMUL.FTZ R191, R160, UR6 ;  /* 0x00000006a0bf7c20 */ /* 0x000fe20008410000 */
[C---:B------:R-:W-:Y:S02]  /*9630*/  ISETP.GT.AND P5, PT, R193.reuse, 0x48, PT ;  /* 0x00000048c100780c */ /* 0x040fe40003fa4270 */
[----:B------:R-:W-:Y:S01]  /*9640*/  ISETP.GT.AND P6, PT, R193, 0x49, PT ;  /* 0x00000049c100780c */ /* 0x000fe20003fc4270 */
[----:B------:R-:W-:-:S02]  /*9650*/  FMUL.FTZ R193, R161, UR6 ;  /* 0x00000006a1c17c20 */ /* 0x000fc40008410000 */
[----:B------:R-:W-:Y:S01]  /*9660*/  MUFU.TANH R191, R191 ;  /* 0x000000bf00bf7308 */ /* 0x000fe20000002400 */
[----:B--2---:R-:W-:Y:S02]  /*9670*/  FMNMX.FTZ R159, R177, R158, !PT ;  /* 0x0000009eb19f7209 */ /* 0x004fe40007810000 */
[----:B-1----:R-:W-:Y:S02]  /*9680*/  FSEL R158, R168, -INF , P4 ;  /* 0xff800000a89e7808 */ /* 0x002fe40002000000 */
[----:B------:R-:W-:Y:S02]  /*9690*/  FMNMX.FTZ R168, R155, R159, !PT ;  /* 0x0000009f9ba87209 */ /* 0x000fe40007810000 */
[----:B---3--:R-:W-:Y:S01]  /*96a0*/  FSEL R159, R190, -INF , P5 ;  /* 0xff800000be9f7808 */ /* 0x008fe20002800000 */
[----:B------:R-:W-:Y:S01]  /*96b0*/  MUFU.TANH R193, R193 ;  /* 0x000000c100c17308 */ /* 0x000fe20000002400 */
[----:B------:R-:W-:Y:S02]  /*96c0*/  FMNMX.FTZ R190, R158, R168, !PT ;  /* 0x000000a89ebe7209 */ /* 0x000fe40007810000 */
[----:B----4-:R-:W-:-:S02]  /*96d0*/  FSEL R154, R154, -INF , P6 ;  /* 0xff8000009a9a7808 */ /* 0x010fc40003000000 */
[----:B------:R-:W-:-:S03]  /*96e0*/  FMNMX.FTZ R190, R159, R190, !PT ;  /* 0x000000be9fbe7209 */ /* 0x000fc60007810000 */
[----:B------:R0:W1:Y:S01]  /*96f0*/  MUFU.TANH R168, R172 ;  /* 0x000000ac00a87308 */ /* 0x0000620000002400 */
[----:B------:R-:W-:Y:S02]  /*9700*/  FMNMX.FTZ R195, R154, R190, !PT ;  /* 0x000000be9ac37209 */ /* 0x000fe40007810000 */
[----:B------:R-:W2:Y:S05]  /*9710*/  SHFL.IDX PT, R190, R187, RZ, 0x1c1f ;  /* 0x001c1fffbbbe7589 */ /* 0x000eaa00000e0000 */
[----:B------:R-:W3:Y:S01]  /*9720*/  MUFU.TANH R196, R196 ;  /* 0x000000c400c47308 */ /* 0x000ee20000002400 */
[----:B0-----:R-:W0:Y:S01]  /*9730*/  SHFL.BFLY PT, R172, R195, 0x2, 0x1f ;  /* 0x0c401f00c3ac7f89 */ /* 0x001e2200000e0000 */
[----:B--2---:R-:W-:-:S05]  /*9740*/  IMAD.IADD R190, R188, 0x1, R190 ;  /* 0x00000001bcbe7824 */ /* 0x004fca00078e02be */
[C---:B------:R-:W-:Y:S02]  /*9750*/  ISETP.GT.AND P6, PT, R190.reuse, RZ, PT ;  /* 0x000000ffbe00720c */ /* 0x040fe40003fc4270 */
[C---:B------:R-:W-:Y:S02]  /*9760*/  ISETP.GT.AND P3, PT, R190.reuse, 0x1, PT ;  /* 0x00000001be00780c */ /* 0x040fe40003f64270 */
[C---:B------:R-:W-:Y:S02]  /*9770*/  ISETP.GT.AND P4, PT, R190.reuse, 0x8, PT ;  /* 0x00000008be00780c */ /* 0x040fe40003f84270 */
[----:B------:R-:W-:Y:S02]  /*9780*/  ISETP.GT.AND P5, PT, R190, 0x9, PT ;  /* 0x00000009be00780c */ /* 0x000fe40003fa4270 */
[----:B------:R-:W-:Y:S02]  /*9790*/  FSEL R0, R0, -INF , P6 ;  /* 0xff80000000007808 */ /* 0x000fe40003000000 */
[----:B------:R-:W-:-:S02]  /*97a0*/  FSEL R2, R2, -INF , P3 ;  /* 0xff80000002027808 */ /* 0x000fc40001800000 */
[----:B------:R-:W-:Y:S02]  /*97b0*/  FSEL R161, R4, -INF , P4 ;  /* 0xff80000004a17808 */ /* 0x000fe40002000000 */
[----:B------:R-:W-:Y:S02]  /*97c0*/  FSEL R184, R184, -INF , P5 ;  /* 0xff800000b8b87808 */ /* 0x000fe40002800000 */
[C---:B------:R-:W-:Y:S02]  /*97d0*/  ISETP.GT.AND P6, PT, R190.reuse, 0x10, PT ;  /* 0x00000010be00780c */ /* 0x040fe40003fc4270 */
[C---:B------:R-:W-:Y:S02]  /*97e0*/  ISETP.GT.AND P3, PT, R190.reuse, 0x11, PT ;  /* 0x00000011be00780c */ /* 0x040fe40003f64270 */
[C---:B------:R-:W-:Y:S02]  /*97f0*/  ISETP.GT.AND P4, PT, R190.reuse, 0x18, PT ;  /* 0x00000018be00780c */ /* 0x040fe40003f84270 */
[----:B------:R-:W-:-:S02]  /*9800*/  ISETP.GT.AND P5, PT, R190, 0x19, PT ;  /* 0x00000019be00780c */ /* 0x000fc40003fa4270 */
[----:B------:R-:W-:Y:S02]  /*9810*/  FSEL R176, R176, -INF , P6 ;  /* 0xff800000b0b07808 */ /* 0x000fe40003000000 */
[----:B------:R-:W-:Y:S02]  /*9820*/  FSEL R188, R197, -INF , P3 ;  /* 0xff800000c5bc7808 */ /* 0x000fe40001800000 */
[----:B------:R-:W-:Y:S01]  /*9830*/  FSEL R173, R189, -INF , P4 ;  /* 0xff800000bdad7808 */ /* 0x000fe20002000000 */
[----:B------:R-:W-:Y:S01]  /*9840*/  FMUL.FTZ R189, R153, UR6 ;  /* 0x0000000699bd7c20 */ /* 0x000fe20008410000 */
[----:B------:R-:W-:Y:S02]  /*9850*/  FSEL R187, R180, -INF , P5 ;  /* 0xff800000b4bb7808 */ /* 0x000fe40002800000 */
[C---:B------:R-:W-:Y:S02]  /*9860*/  ISETP.GT.AND P6, PT, R190.reuse, 0x20, PT ;  /* 0x00000020be00780c */ /* 0x040fe40003fc4270 */
[C---:B------:R-:W-:Y:S01]  /*9870*/  ISETP.GT.AND P3, PT, R190.reuse, 0x21, PT ;  /* 0x00000021be00780c */ /* 0x040fe20003f64270 */
[----:B------:R-:W2:Y:S01]  /*9880*/  MUFU.TANH R189, R189 ;  /* 0x000000bd00bd7308 */ /* 0x000ea20000002400 */
[----:B------:R-:W-:-:S02]  /*9890*/  ISETP.GT.AND P4, PT, R190, 0x28, PT ;  /* 0x00000028be00780c */ /* 0x000fc40003f84270 */
[----:B------:R-:W-:Y:S02]  /*98a0*/  ISETP.GT.AND P5, PT, R190, 0x29, PT ;  /* 0x00000029be00780c */ /* 0x000fe40003fa4270 */
[----:B0-----:R-:W-:Y:S02]  /*98b0*/  FMNMX.FTZ R195, R195, R172, !PT ;  /* 0x000000acc3c37209 */ /* 0x001fe40007810000 */
[----:B------:R-:W-:Y:S02]  /*98c0*/  FSEL R181, R181, -INF , P6 ;  /* 0xff800000b5b57808 */ /* 0x000fe40003000000 */
[----:B------:R-:W-:Y:S01]  /*98d0*/  FSEL R172, R169, -INF , P3 ;  /* 0xff800000a9ac7808 */ /* 0x000fe20001800000 */
[----:B------:R-:W0:Y:S01]  /*98e0*/  SHFL.BFLY PT, R4, R195, 0x1, 0x1f ;  /* 0x0c201f00c3047f89 */ /* 0x000e2200000e0000 */
[----:B-1----:R-:W-:Y:S02]  /*98f0*/  FSEL R180, R168, -INF , P4 ;  /* 0xff800000a8b47808 */ /* 0x002fe40002000000 */
[----:B------:R-:W-:-:S02]  /*9900*/  FSEL R160, R192, -INF , P5 ;  /* 0xff800000c0a07808 */ /* 0x000fc40002800000 */
[C---:B------:R-:W-:Y:S02]  /*9910*/  ISETP.GT.AND P6, PT, R190.reuse, 0x30, PT ;  /* 0x00000030be00780c */ /* 0x040fe40003fc4270 */
[C---:B------:R-:W-:Y:S02]  /*9920*/  ISETP.GT.AND P3, PT, R190.reuse, 0x31, PT ;  /* 0x00000031be00780c */ /* 0x040fe40003f64270 */
[C---:B------:R-:W-:Y:S02]  /*9930*/  ISETP.GT.AND P4, PT, R190.reuse, 0x38, PT ;  /* 0x00000038be00780c */ /* 0x040fe40003f84270 */
[----:B------:R-:W-:Y:S02]  /*9940*/  ISETP.GT.AND P5, PT, R190, 0x39, PT ;  /* 0x00000039be00780c */ /* 0x000fe40003fa4270 */
[----:B------:R-:W-:Y:S02]  /*9950*/  FSEL R164, R191, -INF , P6 ;  /* 0xff800000bfa47808 */ /* 0x000fe40003000000 */
[----:B------:R-:W-:-:S02]  /*9960*/  FSEL R165, R193, -INF , P3 ;  /* 0xff800000c1a57808 */ /* 0x000fc40001800000 */
[----:B------:R-:W-:Y:S02]  /*9970*/  FSEL R169, R194, -INF , P4 ;  /* 0xff800000c2a97808 */ /* 0x000fe40002000000 */
[----:B---3--:R-:W-:Y:S02]  /*9980*/  FSEL R168, R196, -INF , P5 ;  /* 0xff800000c4a87808 */ /* 0x008fe40002800000 */
[C---:B------:R-:W-:Y:S02]  /*9990*/  ISETP.GT.AND P6, PT, R190.reuse, 0x40, PT ;  /* 0x00000040be00780c */ /* 0x040fe40003fc4270 */
[C---:B------:R-:W-:Y:S02]  /*99a0*/  ISETP.GT.AND P3, PT, R190.reuse, 0x41, PT ;  /* 0x00000041be00780c */ /* 0x040fe40003f64270 */
[C---:B------:R-:W-:Y:S02]  /*99b0*/  ISETP.GT.AND P4, PT, R190.reuse, 0x48, PT ;  /* 0x00000048be00780c */ /* 0x040fe40003f84270 */
[----:B------:R-:W-:-:S02]  /*99c0*/  ISETP.GT.AND P5, PT, R190, 0x49, PT ;  /* 0x00000049be00780c */ /* 0x000fc40003fa4270 */
[----:B------:R-:W-:Y:S02]  /*99d0*/  FMNMX.FTZ R190, R0, R235, !PT ;  /* 0x000000eb00be7209 */ /* 0x000fe40007810000 */
[----:B0-----:R-:W-:Y:S02]  /*99e0*/  FMNMX.FTZ R4, R195, R4, !PT ;  /* 0x00000004c3047209 */ /* 0x001fe40007810000 */
[----:B------:R-:W-:Y:S02]  /*99f0*/  FMNMX.FTZ R190, R2, R190, !PT ;  /* 0x000000be02be7209 */ /* 0x000fe40007810000 */
[----:B------:R-:W-:Y:S02]  /*9a00*/  FSEL R152, R152, -INF , P6 ;  /* 0xff80000098987808 */ /* 0x000fe40003000000 */
[----:B------:R-:W-:Y:S01]  /*9a10*/  FMNMX.FTZ R153, R161, R190, !PT ;  /* 0x000000bea1997209 */ /* 0x000fe20007810000 */
[----:B------:R-:W-:Y:S01]  /*9a20*/  FMUL.FTZ R190, R157, UR6 ;  /* 0x000000069dbe7c20 */ /* 0x000fe20008410000 */
[----:B------:R-:W-:-:S02]  /*9a30*/  FSETP.NEU.FTZ.AND P6, PT, R4, -INF , PT ;  /* 0xff8000000400780b */ /* 0x000fc40003fdd000 */
[----:B------:R-:W-:Y:S02]  /*9a40*/  FMNMX.FTZ R153, R184, R153, !PT ;  /* 0x00000099b8997209 */ /* 0x000fe40007810000 */
[----:B------:R-:W-:Y:S01]  /*9a50*/  R2UR UR6, R20 ;  /* 0x00000000140672ca */ /* 0x000fe200000e0000 */
[----:B------:R-:W0:Y:S01]  /*9a60*/  MUFU.TANH R190, R190 ;  /* 0x000000be00be7308 */ /* 0x000e220000002400 */
[----:B------:R-:W-:Y:S01]  /*9a70*/  FMNMX.FTZ R191, R176, R153, !PT ;  /* 0x00000099b0bf7209 */ /* 0x000fe20007810000 */
[----:B------:R-:W-:-:S03]  /*9a80*/  FMUL.FTZ R153, R4, UR5 ;  /* 0x0000000504997c20 */ /* 0x000fc60008410000 */
[----:B------:R-:W-:Y:S02]  /*9a90*/  FMNMX.FTZ R191, R188, R191, !PT ;  /* 0x000000bfbcbf7209 */ /* 0x000fe40007810000 */
[----:B------:R-:W-:Y:S02]  /*9aa0*/  FSEL R153, R153, RZ, P6 ;  /* 0x000000ff99997208 */ /* 0x000fe40003000000 */
[----:B------:R-:W-:-:S03]  /*9ab0*/  FMNMX.FTZ R157, R173, R191, !PT ;  /* 0x000000bfad9d7209 */ /* 0x000fc60007810000 */
[--C-:B------:R-:W-:Y:S01]  /*9ac0*/  FFMA.FTZ R209, R186, UR5, -R153.reuse ;  /* 0x00000005bad17c23 */ /* 0x100fe20008010899 */
[----:B------:R-:W-:Y:S01]  /*9ad0*/  FMNMX.FTZ R157, R187, R157, !PT ;  /* 0x0000009dbb9d7209 */ /* 0x000fe20007810000 */
[--C-:B------:R-:W-:Y:S01]  /*9ae0*/  FFMA.FTZ R205, R3, UR5, -R153.reuse ;  /* 0x0000000503cd7c23 */ /* 0x100fe20008010899 */
[----:B--2---:R-:W-:Y:S01]  /*9af0*/  FSEL R186, R189, -INF , P3 ;  /* 0xff800000bdba7808 */ /* 0x004fe20001800000 */
[--C-:B------:R-:W-:Y:S01]  /*9b00*/  FFMA.FTZ R211, R185, UR5, -R153.reuse ;  /* 0x00000005b9d37c23 */ /* 0x100fe20008010899 */
[----:B------:R-:W-:Y:S01]  /*9b10*/  FMNMX.FTZ R157, R181, R157, !PT ;  /* 0x0000009db59d7209 */ /* 0x000fe20007810000 */
[--C-:B------:R-:W-:Y:S01]  /*9b20*/  FFMA.FTZ R185, R167, UR5, -R153.reuse ;  /* 0x00000005a7b97c23 */ /* 0x100fe20008010899 */
[----:B------:R-:W-:Y:S01]  /*9b30*/  FSEL R189, R156, -INF , P4 ;  /* 0xff8000009cbd7808 */ /* 0x000fe20002000000 */
[--C-:B------:R-:W-:Y:S01]  /*9b40*/  FFMA.FTZ R203, R170, UR5, -R153.reuse ;  /* 0x00000005aacb7c23 */ /* 0x100fe20008010899 */
[----:B------:R-:W-:Y:S01]  /*9b50*/  FMNMX.FTZ R157, R172, R157, !PT ;  /* 0x0000009dac9d7209 */ /* 0x000fe20007810000 */
[--C-:B------:R-:W-:Y:S01]  /*9b60*/  FFMA.FTZ R193, R155, UR5, -R153.reuse ;  /* 0x000000059bc17c23 */ /* 0x100fe20008010899 */
[----:B0-----:R-:W-:Y:S01]  /*9b70*/  FSEL R190, R190, -INF , P5 ;  /* 0xff800000bebe7808 */ /* 0x001fe20002800000 */
[--C-:B------:R-:W-:Y:S01]  /*9b80*/  FFMA.FTZ R155, R158, UR5, -R153.reuse ;  /* 0x000000059e9b7c23 */ /* 0x100fe20008010899 */
[----:B------:R-:W-:Y:S01]  /*9b90*/  FMNMX.FTZ R157, R180, R157, !PT ;  /* 0x0000009db49d7209 */ /* 0x000fe20007810000 */
[--C-:B------:R-:W-:Y:S01]  /*9ba0*/  FFMA.FTZ R195, R159, UR5, -R153.reuse ;  /* 0x000000059fc37c23 */ /* 0x100fe20008010899 */
[--C-:B------:R-:W-:Y:S01]  /*9bb0*/  FFMA.FTZ R175, R175, UR5, -R153.reuse ;  /* 0x00000005afaf7c23 */ /* 0x100fe20008010899 */
[----:B------:R-:W-:Y:S01]  /*9bc0*/  MUFU.EX2 R209, R209 ;  /* 0x000000d100d17308 */ /* 0x000fe20000000800 */
[----:B------:R-:W-:Y:S01]  /*9bd0*/  FMNMX.FTZ R157, R160, R157, !PT ;  /* 0x0000009da09d7209 */ /* 0x000fe20007810000 */
[--C-:B------:R-:W-:Y:S01]  /*9be0*/  FFMA.FTZ R197, R171, UR5, -R153.reuse ;  /* 0x00000005abc57c23 */ /* 0x100fe20008010899 */
[--C-:B------:R-:W-:Y:S01]  /*9bf0*/  FFMA.FTZ R156, R174, UR5, -R153.reuse ;  /* 0x00000005ae9c7c23 */ /* 0x100fe20008010899 */
        /* <DEDUP_REMOVED lines=8> */
[----:B------:R-:W-:Y:S01]  /*9c80*/  FFMA.FTZ R163, R177, UR5, -R153 ;  /* 0x00000005b1a37c23 */ /* 0x000fe20008010899 */
[----:B------:R-:W-:Y:S01]  /*9c90*/  FMNMX.FTZ R157, R169, R157, !PT ;  /* 0x0000009da99d7209 */ /* 0x000fe20007810000 */
[----:B------:R-:W-:Y:S01]  /*9ca0*/  UISETP.GT.AND UP1, UPT, UR10, UR6, UPT ;  /* 0x000000060a00728c */ /* 0x000fe2000bf24270 */
[----:B------:R-:W-:Y:S01]  /*9cb0*/  R2UR UR6, R16 ;  /* 0x00000000100672ca */ /* 0x000fe200000e0000 */
[----:B------:R-:W-:Y:S01]  /*9cc0*/  MUFU.EX2 R211, R211 ;  /* 0x000000d300d37308 */ /* 0x000fe20000000800 */
[----:B------:R-:W-:-:S04]  /*9cd0*/  FMNMX.FTZ R157, R168, R157, !PT ;  /* 0x0000009da89d7209 */ /* 0x000fc80007810000 */
[----:B------:R-:W-:-:S03]  /*9ce0*/  FMNMX.FTZ R157, R152, R157, !PT ;  /* 0x0000009d989d7209 */ /* 0x000fc60007810000 */
[----:B------:R-:W-:Y:S01]  /*9cf0*/  MUFU.EX2 R185, R185 ;  /* 0x000000b900b97308 */ /* 0x000fe20000000800 */
[----:B------:R-:W-:-:S03]  /*9d00*/  FMNMX.FTZ R157, R186, R157, !PT ;  /* 0x0000009dba9d7209 */ /* 0x000fc60007810000 */
[----:B------:R-:W-:Y:S01]  /*9d10*/  IMAD.U32 R237, RZ, RZ, UR6 ;  /* 0x00000006ffed7e24 */ /* 0x000fe2000f8e00ff */
[----:B------:R-:W-:Y:S01]  /*9d20*/  FMNMX.FTZ R3, R189, R157, !PT ;  /* 0x0000009dbd037209 */ /* 0x000fe20007810000 */
[----:B------:R-:W-:Y:S02]  /*9d30*/  FFMA.FTZ R157, R179, UR5, -R153 ;  /* 0x00000005b39d7c23 */ /* 0x000fe40008010899 */
[----:B------:R-:W-:Y:S01]  /*9d40*/  MUFU.EX2 R205, R205 ;  /* 0x000000cd00cd7308 */ /* 0x000fe20000000800 */
[----:B------:R-:W-:-:S05]  /*9d50*/  FMNMX.FTZ R3, R190, R3, !PT ;  /* 0x00000003be037209 */ /* 0x000fca0007810000 */
[----:B------:R-:W0:Y:S02]  /*9d60*/  SHFL.BFLY PT, R167, R3, 0x2, 0x1f ;  /* 0x0c401f0003a77f89 */ /* 0x000e2400000e0000 */
[----:B------:R-:W-:Y:S08]  /*9d70*/  MUFU.EX2 R156, R156 ;  /* 0x0000009c009c7308 */ /* 0x000ff00000000800 */
[----:B------:R-:W-:Y:S08]  /*9d80*/  MUFU.EX2 R207, R207 ;  /* 0x000000cf00cf7308 */ /* 0x000ff00000000800 */
[----:B------:R-:W-:Y:S01]  /*9d90*/  MUFU.EX2 R157, R157 ;  /* 0x0000009d009d7308 */ /* 0x000fe20000000800 */
[----:B0-----:R-:W-:Y:S01]  /*9da0*/  FMNMX.FTZ R3, R3, R167, !PT ;  /* 0x000000a703037209 */ /* 0x001fe20007810000 */
[--C-:B------:R-:W-:Y:S01]  /*9db0*/  FFMA.FTZ R167, R178, UR5, -R153.reuse ;  /* 0x00000005b2a77c23 */ /* 0x100fe20008010899 */
[----:B------:R-:W-:-:S05]  /*9dc0*/  FFMA.FTZ R153, R154, UR5, -R153 ;  /* 0x000000059a997c23 */ /* 0x000fca0008010899 */
[----:B------:R-:W-:Y:S01]  /*9dd0*/  MUFU.EX2 R201, R201 ;  /* 0x000000c900c97308 */ /* 0x000fe20000000800 */
[----:B------:R-:W0:Y:S07]  /*9de0*/  SHFL.BFLY PT, R170, R3, 0x1, 0x1f ;  /* 0x0c201f0003aa7f89 */ /* 0x000e2e00000e0000 */
        /* <DEDUP_REMOVED lines=8> */
[----:B------:R-:W-:Y:S01]  /*9e70*/  MUFU.EX2 R167, R167 ;  /* 0x000000a700a77308 */ /* 0x000fe20000000800 */
[--C-:B------:R-:W-:Y:S01]  /*9e80*/  FFMA.FTZ R208, R0, UR5, -R158.reuse ;  /* 0x0000000500d07c23 */ /* 0x100fe2000801089e */
[----:B------:R-:W-:Y:S02]  /*9e90*/  IMAD.U32 R0, RZ, RZ, UR7 ;  /* 0x00000007ff007e24 */ /* 0x000fe4000f8e00ff */
[--C-:B------:R-:W-:Y:S01]  /*9ea0*/  FFMA.FTZ R159, R2, UR5, -R158.reuse ;  /* 0x00000005029f7c23 */ /* 0x100fe2000801089e */
[----:B------:R-:W-:Y:S01]  /*9eb0*/  FSEL R2, R4, RZ, P6 ;  /* 0x000000ff04027208 */ /* 0x000fe20003000000 */
[--C-:B------:R-:W-:Y:S01]  /*9ec0*/  FFMA.FTZ R210, R161, UR5, -R158.reuse ;  /* 0x00000005a1d27c23 */ /* 0x100fe2000801089e */
[----:B------:R-:W-:Y:S02]  /*9ed0*/  @!P1 VIADD R0, R0, 0x38840 ;  /* 0x0003884000009836 */ /* 0x000fe40000000000 */
[--C-:B------:R-:W-:Y:S01]  /*9ee0*/  FFMA.FTZ R161, R184, UR5, -R158.reuse ;  /* 0x00000005b8a17c23 */ /* 0x100fe2000801089e */
[----:B------:R-:W-:Y:S01]  /*9ef0*/  MUFU.EX2 R208, R208 ;  /* 0x000000d000d07308 */ /* 0x000fe20000000800 */
[----:B------:R-:W-:Y:S01]  /*9f00*/  FADD.FTZ R2, -R2, R21 ;  /* 0x0000001502027221 */ /* 0x000fe20000010100 */
[----:B------:R-:W-:Y:S01]  /*9f10*/  FFMA.FTZ R204, R176, UR5, -R158 ;  /* 0x00000005b0cc7c23 */ /* 0x000fe2000801089e */
[----:B------:R-:W-:Y:S01]  /*9f20*/  @!P1 PRMT R0, RZ, 0x654, R0 ;  /* 0x00000654ff009816 */ /* 0x000fe20000000000 */
[--C-:B------:R-:W-:Y:S01]  /*9f30*/  FFMA.FTZ R171, R188, UR5, -R158.reuse ;  /* 0x00000005bcab7c23 */ /* 0x100fe2000801089e */
[----:B------:R-:W-:Y:S01]  /*9f40*/  FMUL.FTZ R2, R2, UR5 ;  /* 0x0000000502027c20 */ /* 0x000fe20008410000 */
[--C-:B------:R-:W-:Y:S01]  /*9f50*/  FFMA.FTZ R192, R152, UR5, -R158.reuse ;  /* 0x0000000598c07c23 */ /* 0x100fe2000801089e */
[----:B------:R0:W-:Y:S01]  /*9f60*/  @!P1 SYNCS.ARRIVE.TRANS64.RED.A1T0 RZ, [R0+URZ], RZ ;  /* 0x000000ff00ff99a7 */ /* 0x0001e2000810043f */
[----:B------:R-:W-:Y:S01]  /*9f70*/  MUFU.EX2 R159, R159 ;  /* 0x0000009f009f7308 */ /* 0x000fe20000000800 */
[--C-:B------:R-:W-:Y:S01]  /*9f80*/  FFMA.FTZ R206, R173, UR5, -R158.reuse ;  /* 0x00000005adce7c23 */ /* 0x100fe2000801089e */
[----:B------:R-:W-:Y:S01]  /*9f90*/  FFMA.FTZ R170, R187, UR5, -R158 ;  /* 0x00000005bbaa7c23 */ /* 0x000fe2000801089e */
[----:B------:R-:W-:-:S02]  /*9fa0*/  IMAD.U32 R21, RZ, RZ, UR4 ;  /* 0x00000004ff157e24 */ /* 0x000fc4000f8e00ff */
[--C-:B------:R-:W-:Y:S01]  /*9fb0*/  FFMA.FTZ R200, R181, UR5, -R158.reuse ;  /* 0x00000005b5c87c23 */ /* 0x100fe2000801089e */
[--C-:B------:R-:W-:Y:S01]  /*9fc0*/  FFMA.FTZ R172, R172, UR5, -R158.reuse ;  /* 0x00000005acac7c23 */ /* 0x100fe2000801089e */
[--C-:B------:R-:W-:Y:S01]  /*9fd0*/  FFMA.FTZ R202, R180, UR5, -R158.reuse ;  /* 0x00000005b4ca7c23 */ /* 0x100fe2000801089e */
[----:B0-----:R-:W-:Y:S01]  /*9fe0*/  FSEL R0, R3, RZ, P3 ;  /* 0x000000ff03007208 */ /* 0x001fe20001800000 */
[----:B------:R-:W0:Y:S01]  /*9ff0*/  MUFU.EX2 R2, R2 ;  /* 0x0000000200027308 */ /* 0x000e220000000800 */
[----:B------:R-:W-:Y:S02]  /*a000*/  @!P1 VIADD R21, R21, 0x38860 ;  /* 0x0003886015159836 */ /* 0x000fe40000000000 */
[--C-:B------:R-:W-:Y:S01]  /*a010*/  FFMA.FTZ R196, R164, UR5, -R158.reuse ;  /* 0x00000005a4c47c23 */ /* 0x100fe2000801089e */
[--C-:B------:R-:W-:Y:S01]  /*a020*/  FFMA.FTZ R165, R165, UR5, -R158.reuse ;  /* 0x00000005a5a57c23 */ /* 0x100fe2000801089e */
[----:B------:R-:W-:Y:S01]  /*a030*/  FADD.FTZ R0, -R0, R235 ;  /* 0x000000eb00007221 */ /* 0x000fe20000010100 */
[--C-:B------:R-:W-:Y:S01]  /*a040*/  FFMA.FTZ R198, R169, UR5, -R158.reuse ;  /* 0x00000005a9c67c23 */ /* 0x100fe2000801089e */
[----:B------:R-:W-:Y:S01]  /*a050*/  @!P1 PRMT R21, RZ, 0x654, R21 ;  /* 0x00000654ff159816 */ /* 0x000fe20000000015 */
[--C-:B------:R-:W-:Y:S01]  /*a060*/  FFMA.FTZ R168, R168, UR5, -R158.reuse ;  /* 0x00000005a8a87c23 */ /* 0x100fe2000801089e */
[----:B------:R-:W-:Y:S01]  /*a070*/  FMUL.FTZ R0, R0, UR5 ;  /* 0x0000000500007c20 */ /* 0x000fe20008410000 */
[----:B------:R-:W-:Y:S01]  /*a080*/  MUFU.EX2 R210, R210 ;  /* 0x000000d200d27308 */ /* 0x000fe20000000800 */
[----:B------:R1:W-:Y:S01]  /*a090*/  @!P1 SYNCS.ARRIVE.TRANS64.RED.A1T0 RZ, [R21+URZ], RZ ;  /* 0x000000ff15ff99a7 */ /* 0x0003e2000810043f */
[--C-:B------:R-:W-:Y:S01]  /*a0a0*/  FFMA.FTZ R186, R186, UR5, -R158.reuse ;  /* 0x00000005baba7c23 */ /* 0x100fe2000801089e */
[----:B------:R-:W-:Y:S01]  /*a0b0*/  FFMA.FTZ R189, R189, UR5, -R158 ;  /* 0x00000005bdbd7c23 */ /* 0x000fe2000801089e */
[----:B------:R-:W-:Y:S01]  /*a0c0*/  PLOP3.LUT P3, PT, PT, PT, UP1, 0x80, 0x0 ;  /* 0x000000000000781c */ /* 0x000fe20003f6f018 */
[----:B------:R-:W-:Y:S01]  /*a0d0*/  UIADD3 UR4, UR10, -0x1, URZ ;  /* 0xffffffff0a047890 */ /* 0x000fe2000fffe03f */
[----:B------:R-:W-:-:S02]  /*a0e0*/  IMAD.MOV.U32 R235, RZ, RZ, R3 ;  /* 0x000000ffffeb7224 */ /* 0x000fc400078e0003 */
[----:B------:R-:W2:Y:S01]  /*a0f0*/  MUFU.EX2 R0, R0 ;  /* 0x0000000000007308 */ /* 0x000ea20000000800 */
[----:B0-----:R-:W-:Y:S01]  /*a100*/  FFMA.FTZ R5, R2, R5, R209 ;  /* 0x0000000502057223 */ /* 0x001fe200000100d1 */
[--C-:B-1----:R-:W-:Y:S01]  /*a110*/  FFMA.FTZ R21, R160, UR5, -R158.reuse ;  /* 0x00000005a0157c23 */ /* 0x102fe2000801089e */
[----:B------:R-:W-:Y:S01]  /*a120*/  FFMA.FTZ R158, R190, UR5, -R158 ;  /* 0x00000005be9e7c23 */ /* 0x000fe2000801089e */
[----:B------:R-:W-:Y:S02]  /*a130*/  IMAD.U32 R236, RZ, RZ, UR4 ;  /* 0x00000004ffec7e24 */ /* 0x000fe4000f8e00ff */
[C---:B------:R-:W-:Y:S01]  /*a140*/  FADD.FTZ R5, R175.reuse, R5 ;  /* 0x00000005af057221 */ /* 0x040fe20000010000 */
[----:B------:R-:W-:Y:S01]  /*a150*/  F2FP.BF16.F32.PACK_AB R209, R175, R209 ;  /* 0x000000d1afd1723e */ /* 0x000fe200000010ff */
[----:B------:R-:W0:Y:S02]  /*a160*/  MUFU.EX2 R161, R161 ;  /* 0x000000a100a17308 */ /* 0x000e240000000800 */
[----:B------:R-:W-:Y:S01]  /*a170*/  FADD.FTZ R5, R211, R5 ;  /* 0x00000005d3057221 */ /* 0x000fe20000010000 */
[----:B------:R-:W-:-:S03]  /*a180*/  F2FP.BF16.F32.PACK_AB R211, R185, R211 ;  /* 0x000000d3b9d3723e */ /* 0x000fc600000010ff */
[----:B------:R-:W-:Y:S02]  /*a190*/  FADD.FTZ R5, R185, R5 ;  /* 0x00000005b9057221 */ /* 0x000fe40000010000 */
[----:B------:R-:W1:Y:S01]  /*a1a0*/  MUFU.EX2 R204, R204 ;  /* 0x000000cc00cc7308 */ /* 0x000e620000000800 */
[----:B--2---:R-:W-:Y:S01]  /*a1b0*/  FFMA.FTZ R152, R0, R14, R208 ;  /* 0x0000000e00987223 */ /* 0x004fe200000100d0 */
[----:B------:R-:W-:-:S03]  /*a1c0*/  F2FP.BF16.F32.PACK_AB R208, R159, R208 ;  /* 0x000000d09fd0723e */ /* 0x000fc600000010ff */
[----:B------:R-:W-:-:S03]  /*a1d0*/  FADD.FTZ R152, R159, R152 ;  /* 0x000000989f987221 */ /* 0x000fc60000010000 */
[----:B------:R-:W2:Y:S01]  /*a1e0*/  MUFU.EX2 R171, R171 ;  /* 0x000000ab00ab7308 */ /* 0x000ea20000000800 */
[----:B------:R-:W-:Y:S01]  /*a1f0*/  FADD.FTZ R152, R210, R152 ;  /* 0x00000098d2987221 */ /* 0x000fe20000010000 */
[----:B0-----:R-:W-:-:S03]  /*a200*/  F2FP.BF16.F32.PACK_AB R210, R161, R210 ;  /* 0x000000d2a1d2723e */ /* 0x001fc600000010ff */
[----:B------:R-:W-:-:S03]  /*a210*/  FADD.FTZ R152, R161, R152 ;  /* 0x00000098a1987221 */ /* 0x000fc60000010000 */
        /* <DEDUP_REMOVED lines=17> */
[C---:B-1----:R-:W-:Y:S01]  /*a330*/  FADD.FTZ R154, R170.reuse, R154 ;  /* 0x0000009aaa9a7221 */ /* 0x042fe20000010000 */
[----:B------:R-:W-:Y:S01]  /*a340*/  FADD.FTZ R152, R203, R152 ;  /* 0x00000098cb987221 */ /* 0x000fe20000010000 */
[----:B------:R-:W-:Y:S02]  /*a350*/  F2FP.BF16.F32.PACK_AB R206, R170, R206 ;  /* 0x000000ceaace723e */ /* 0x000fe400000010ff */
[C---:B------:R-:W-:Y:S01]  /*a360*/  F2FP.BF16.F32.PACK_AB R203, R166.reuse, R203 ;  /* 0x000000cba6cb723e */ /* 0x040fe200000010ff */
[----:B------:R-:W-:Y:S02]  /*a370*/  FADD.FTZ R152, R166, R152 ;  /* 0x00000098a6987221 */ /* 0x000fe40000010000 */
[----:B------:R-:W1:Y:S01]  /*a380*/  MUFU.EX2 R202, R202 ;  /* 0x000000ca00ca7308 */ /* 0x000e620000000800 */
[----:B--2---:R-:W-:Y:S01]  /*a390*/  FADD.FTZ R154, R200, R154 ;  /* 0x0000009ac89a7221 */ /* 0x004fe20000010000 */
[----:B------:R-:W-:Y:S01]  /*a3a0*/  FADD.FTZ R152, R197, R152 ;  /* 0x00000098c5987221 */ /* 0x000fe20000010000 */
[----:B------:R-:W-:-:S03]  /*a3b0*/  F2FP.BF16.F32.PACK_AB R197, R167, R197 ;  /* 0x000000c5a7c5723e */ /* 0x000fc600000010ff */
[----:B------:R-:W-:Y:S02]  /*a3c0*/  FADD.FTZ R152, R167, R152 ;  /* 0x00000098a7987221 */ /* 0x000fe40000010000 */
[----:B------:R-:W2:Y:S01]  /*a3d0*/  MUFU.EX2 R21, R21 ;  /* 0x0000001500157308 */ /* 0x000ea20000000800 */
[C---:B0-----:R-:W-:Y:S01]  /*a3e0*/  FADD.FTZ R154, R172.reuse, R154 ;  /* 0x0000009aac9a7221 */ /* 0x041fe20000010000 */
[----:B------:R-:W-:-:S06]  /*a3f0*/  F2FP.BF16.F32.PACK_AB R200, R172, R200 ;  /* 0x000000c8acc8723e */ /* 0x000fcc00000010ff */
[----:B------:R-:W0:Y:S01]  /*a400*/  MUFU.EX2 R196, R196 ;  /* 0x000000c400c47308 */ /* 0x000e220000000800 */
[----:B-1----:R-:W-:-:S07]  /*a410*/  FADD.FTZ R154, R202, R154 ;  /* 0x0000009aca9a7221 */ /* 0x002fce0000010000 */
[----:B------:R-:W1:Y:S01]  /*a420*/  MUFU.EX2 R14, R165 ;  /* 0x000000a5000e7308 */ /* 0x000e620000000800 */
[C---:B--2---:R-:W-:Y:S01]  /*a430*/  FADD.FTZ R154, R21.reuse, R154 ;  /* 0x0000009a159a7221 */ /* 0x044fe20000010000 */
[----:B------:R-:W-:Y:S01]  /*a440*/  F2FP.BF16.F32.PACK_AB R202, R21, R202 ;  /* 0x000000ca15ca723e */ /* 0x000fe200000010ff */
[----:B------:R-:W-:-:S05]  /*a450*/  IMAD.MOV.U32 R21, RZ, RZ, R4 ;  /* 0x000000ffff157224 */ /* 0x000fca00078e0004 */
        /* <DEDUP_REMOVED lines=28> */
[----:B--2---:R-:W-:-:S04]  /*a620*/  FADD.FTZ R154, R189, R154 ;  /* 0x0000009abd9a7221 */ /* 0x004fc80000010000 */
[C---:B0-----:R-:W-:Y:S01]  /*a630*/  FADD.FTZ R14, R158.reuse, R154 ;  /* 0x0000009a9e0e7221 */ /* 0x041fe20000010000 */
[----:B------:R-:W-:Y:S01]  /*a640*/  F2FP.BF16.F32.PACK_AB R194, R158, R189 ;  /* 0x000000bd9ec2723e */ /* 0x000fe200000010ff */
[C---:B-1----:R-:W-:Y:S01]  /*a650*/  FADD.FTZ R5, R153.reuse, R152 ;  /* 0x0000009899057221 */ /* 0x042fe20000010000 */
[----:B------:R-:W-:Y:S01]  /*a660*/  F2FP.BF16.F32.PACK_AB R195, R153, R195 ;  /* 0x000000c399c3723e */ /* 0x000fe200000010ff */
[----:B------:R-:W-:Y:S06]  /*a670*/  @P3 BRA `(.L_x_2367) ;  /* 0xffffffbc00983947 */ /* 0x000fec000383ffff */
[----:B------:R-:W-:-:S07]  /*a680*/  IMAD.U32 R236, RZ, RZ, UR4 ;  /* 0x00000004ffec7e24 */ /* 0x000fce000f8e00ff */
.L_x_2358:
[----:B------:R-:W-:Y:S02]  /*a690*/  R2UR UR6, R23 ;  /* 0x00000000170672ca */ /* 0x000fe400000e0000 */
[----:B------:R-:W-:-:S13]  /*a6a0*/  R2UR UR4, R236 ;  /* 0x00000000ec0472ca */ /* 0x000fda00000e0000 */
[----:B------:R-:W-:-:S06]  /*a6b0*/  UISETP.GE.AND UP0, UPT, UR4, UR6, UPT ;  /* 0x000000060400728c */ /* 0x000fcc000bf06270 */
[----:B------:R-:W-:-:S13]  /*a6c0*/  PLOP3.LUT P2, PT, PT, PT, UP0, 0x80, 0x0 ;  /* 0x000000000000781c */ /* 0x000fda0003f4f008 */
[----:B------:R-:W-:Y:S05]  /*a6d0*/  @!P2 BRA `(.L_x_2368) ;  /* 0x0000003800dca947 */ /* 0x000fea0003800000 */
[----:B------:R-:W-:Y:S01]  /*a6e0*/  R2UR UR4, R16 ;  /* 0x00000000100472ca */ /* 0x000fe200000e0000 */
[----:B------:R-:W-:Y:S01]  /*a6f0*/  IMAD.MOV.U32 R18, RZ, RZ, R4 ;  /* 0x000000ffff127224 */ /* 0x000fe200078e0004 */
[----:B------:R-:W-:Y:S01]  /*a700*/  ULDC UR61, c[0x0][0x9d8] ;  /* 0x00027600003d7ab9 */ /* 0x000fe20000000800 */
[----:B------:R-:W-:Y:S02]  /*a710*/  IMAD.MOV.U32 R20, RZ, RZ, R3 ;  /* 0x000000ffff147224 */ /* 0x000fe400078e0003 */
[----:B------:R-:W-:-:S08]  /*a720*/  IMAD.U32 R21, RZ, RZ, UR60 ;  /* 0x0000003cff157e24 */ /* 0x000fd0000f8e00ff */
[----:B------:R-:W-:-:S07]  /*a730*/  IMAD.U32 R22, RZ, RZ, UR4 ;  /* 0x00000004ff167e24 */ /* 0x000fce000f8e00ff */
.L_x_2377:
[----:B------:R-:W-:Y:S02]  /*a740*/  R2UR UR4, R21 ;  /* 0x00000000150472ca */ /* 0x000fe400000e0000 */
[----:B------:R-:W-:-:S11]  /*a750*/  R2UR UR5, R22 ;  /* 0x00000000160572ca */ /* 0x000fd600000e0000 */
        /* <DEDUP_REMOVED lines=8> */
.L_x_2369:
        /* <DEDUP_REMOVED lines=8> */
.L_x_2370:
[----:B-1----:R-:W-:Y:S05]  /*a860*/  @P2 BRA `(.L_x_2371) ;  /* 0x0000000000082947 */ /* 0x002fea0003800000 */
[----:B------:R-:W1:Y:S02]  /*a870*/  SYNCS.PHASECHK.TRANS64.TRYWAIT P2, [UR4+0x38830], R3 ;  /* 0x03883003ff0075a7 */ /* 0x000e640008040144 */
[----:B-1----:R-:W-:Y:S05]  /*a880*/  @!P2 BRA `(.L_x_2372) ;  /* 0x0000011800cca947 */ /* 0x002fea0003800000 */
.L_x_2371:
        /* <DEDUP_REMOVED lines=84> */
[----:B------:R-:W-:Y:S01]  /*add0*/  UMOV UR56, UR14 ;  /* 0x0000000e00387c82 */ /* 0x000fe20008000000 */
[----:B------:R-:W-:Y:S01]  /*ade0*/  UMOV UR57, UR15 ;  /* 0x0000000f00397c82 */ /* 0x000fe20008000000 */
        /* <DEDUP_REMOVED lines=494> */
.L_x_2373:
[----:B------:R-:W-:Y:S02]  /*ccd0*/  R2UR UR6, R17 ;  /* 0x00000000110672ca */ /* 0x000fe400000e0000 */
        /* <DEDUP_REMOVED lines=8> */
.L_x_2374:
[----:B---3--:R-:W-:Y:S05]  /*cd60*/  @P2 BRA `(.L_x_2375) ;  /* 0x0000000000082947 */ /* 0x008fea0003800000 */
[----:B------:R-:W3:Y:S02]  /*cd70*/  SYNCS.PHASECHK.TRANS64.TRYWAIT P2, [UR4+0x38850], R0 ;  /* 0x03885000ff0075a7 */ /* 0x000ee40008040144 */
[----:B---3--:R-:W-:Y:S05]  /*cd80*/  @!P2 BRA `(.L_x_2376) ;  /* 0x000000f400a4a947 */ /* 0x008fea0003800000 */
.L_x_2375:
[----:B------:R-:W-:Y:S01]  /*cd90*/  R2UR UR10, R17 ;  /* 0x00000000110a72ca */ /* 0x000fe200000e0000 */
[----:B------:R-:W-:Y:S01]  /*cda0*/  WARPGROUP.ARRIVE ;  /* 0x00000000000079c5 */ /* 0x000fe20000000000 */
[----:B------:R-:W-:Y:S01]  /*cdb0*/  R2UR UR6, R21 ;  /* 0x00000000150672ca */ /* 0x000fe200000e0000 */
[----:B------:R-:W-:Y:S01]  /*cdc0*/  UMOV UR7, 0x40000040 ;  /* 0x4000004000077882 */ /* 0x000fe20000000000 */
[----:B---3--:R-:W-:Y:S01]  /*cdd0*/  FMUL.FTZ R2, R184, UR61 ;  /* 0x0000003db8027c20 */ /* 0x008fe20008410000 */
[----:B-1----:R-:W-:Y:S01]  /*cde0*/  FMUL.FTZ R4, R185, UR61 ;  /* 0x0000003db9047c20 */ /* 0x002fe20008410000 */
[----:B------:R-:W-:Y:S01]  /*cdf0*/  FMUL.FTZ R185, R188, UR61 ;  /* 0x0000003dbcb97c20 */ /* 0x000fe20008410000 */
[----:B------:R-:W-:Y:S01]  /*ce00*/  FMUL.FTZ R21, R186, UR61 ;  /* 0x0000003dba157c20 */ /* 0x000fe20008410000 */
[----:B------:R-:W-:Y:S01]  /*ce10*/  FMUL.FTZ R186, R189, UR61 ;  /* 0x0000003dbdba7c20 */ /* 0x000fe20008410000 */
[----:B------:R-:W-:Y:S01]  /*ce20*/  FMUL.FTZ R188, R176, UR61 ;  /* 0x0000003db0bc7c20 */ /* 0x000fe20008410000 */
[----:B------:R-:W2:Y:S01]  /*ce30*/  MUFU.TANH R2, R2 ;  /* 0x0000000200027308 */ /* 0x000ea20000002400 */
        /* <DEDUP_REMOVED lines=15> */
[----:B------:R-:W3:Y:S01]  /*cf30*/  MUFU.TANH R185, R185 ;  /* 0x000000b900b97308 */ /* 0x000ee20000002400 */
[----:B--2---:R-:W-:Y:S01]  /*cf40*/  FMNMX.FTZ R0, R2, R20, !PT ;  /* 0x0000001402007209 */ /* 0x004fe20007810000 */
[----:B------:R-:W-:Y:S01]  /*cf50*/  FMUL.FTZ R165, R165, UR61 ;  /* 0x0000003da5a57c20 */ /* 0x000fe20008410000 */
[----:B------:R-:W-:Y:S01]  /*cf60*/  UIMAD UR5, UR6, 0xa00, UR5 ;  /* 0x00000a00060578a4 */ /* 0x000fe2000f8e0205 */
[----:B------:R-:W-:Y:S01]  /*cf70*/  FMUL.FTZ R152, R152, UR61 ;  /* 0x0000003d98987c20 */ /* 0x000fe20008410000 */
[----:B------:R-:W-:Y:S01]  /*cf80*/  FMUL.FTZ R176, R178, UR61 ;  /* 0x0000003db2b07c20 */ /* 0x000fe20008410000 */
[----:B------:R-:W-:Y:S01]  /*cf90*/  FMUL.FTZ R178, R179, UR61 ;  /* 0x0000003db3b27c20 */ /* 0x000fe20008410000 */
[----:B------:R-:W-:Y:S01]  /*cfa0*/  FMUL.FTZ R179, R182, UR61 ;  /* 0x0000003db6b37c20 */ /* 0x000fe20008410000 */
[----:B------:R-:W2:Y:S01]  /*cfb0*/  MUFU.TANH R186, R186 ;  /* 0x000000ba00ba7308 */ /* 0x000ea20000002400 */
        /* <DEDUP_REMOVED lines=8> */
[----:B---3--:R-:W-:Y:S01]  /*d040*/  FMNMX.FTZ R0, R185, R0, !PT ;  /* 0x00000000b9007209 */ /* 0x008fe20007810000 */
[----:B------:R-:W-:Y:S01]  /*d050*/  FMUL.FTZ R157, R157, UR61 ;  /* 0x0000003d9d9d7c20 */ /* 0x000fe20008410000 */
[----:B------:R-:W-:Y:S01]  /*d060*/  FMUL.FTZ R22, R187, UR61 ;  /* 0x0000003dbb167c20 */ /* 0x000fe20008410000 */
[----:B------:R-:W-:Y:S01]  /*d070*/  FMUL.FTZ R184, R190, UR61 ;  /* 0x0000003dbeb87c20 */ /* 0x000fe20008410000 */
[----:B------:R-:W-:Y:S01]  /*d080*/  FMUL.FTZ R187, R191, UR61 ;  /* 0x0000003dbfbb7c20 */ /* 0x000fe20008410000 */
[----:B------:R-:W-:Y:S01]  /*d090*/  FMUL.FTZ R156, R183, UR61 ;  /* 0x0000003db79c7c20 */ /* 0x000fe20008410000 */
[----:B------:R-:W-:Y:S01]  /*d0a0*/  FMUL.FTZ R170, R170, UR61 ;  /* 0x0000003daaaa7c20 */ /* 0x000fe20008410000 */
[----:B------:R-:W3:Y:S01]  /*d0b0*/  MUFU.TANH R177, R177 ;  /* 0x000000b100b17308 */ /* 0x000ee20000002400 */
[----:B--2---:R-:W-:Y:S01]  /*d0c0*/  FMNMX.FTZ R0, R186, R0, !PT ;  /* 0x00000000ba007209 */ /* 0x004fe20007810000 */
[----:B------:R-:W-:Y:S01]  /*d0d0*/  ULDC UR11, c[0x0][0x988] ;  /* 0x00026200000b7ab9 */ /* 0x000fe20000000800 */
[----:B------:R-:W-:Y:S01]  /*d0e0*/  FMUL.FTZ R171, R171, UR61 ;  /* 0x0000003dabab7c20 */ /* 0x000fe20008410000 */
[----:B------:R-:W-:Y:S01]  /*d0f0*/  FMUL.FTZ R174, R174, UR61 ;  /* 0x0000003daeae7c20 */ /* 0x000fe20008410000 */
[----:B------:R-:W-:Y:S01]  /*d100*/  FMUL.FTZ R175, R175, UR61 ;  /* 0x0000003dafaf7c20 */ /* 0x000fe20008410000 */
[----:B------:R-:W-:Y:S01]  /*d110*/  FMUL.FTZ R162, R162, UR61 ;  /* 0x0000003da2a27c20 */ /* 0x000fe20008410000 */
[----:B------:R-:W-:Y:S01]  /*d120*/  FMUL.FTZ R163, R163, UR61 ;  /* 0x0000003da3a37c20 */ /* 0x000fe20008410000 */
[----:B------:R-:W2:Y:S01]  /*d130*/  MUFU.TANH R180, R180 ;  /* 0x000000b400b47308 */ /* 0x000ea20000002400 */
[----:B-1----:R-:W-:Y:S01]  /*d140*/  FMNMX.FTZ R0, R188, R0, !PT ;  /* 0x00000000bc007209 */ /* 0x002fe20007810000 */
[----:B------:R-:W-:Y:S01]  /*d150*/  FMUL.FTZ R166, R166, UR61 ;  /* 0x0000003da6a67c20 */ /* 0x000fe20008410000 */
[----:B------:R-:W-:Y:S01]  /*d160*/  FMUL.FTZ R167, R167, UR61 ;  /* 0x0000003da7a77c20 */ /* 0x000fe20008410000 */
[----:B------:R-:W-:Y:S01]  /*d170*/  FMUL.FTZ R154, R154, UR61 ;  /* 0x0000003d9a9a7c20 */ /* 0x000fe20008410000 */
[----:B------:R-:W-:Y:S01]  /*d180*/  FMUL.FTZ R155, R155, UR61 ;  /* 0x0000003d9b9b7c20 */ /* 0x000fe20008410000 */
[----:B------:R-:W-:Y:S01]  /*d190*/  FMUL.FTZ R158, R158, UR61 ;  /* 0x0000003d9e9e7c20 */ /* 0x000fe20008410000 */
[----:B------:R-:W-:Y:S01]  /*d1a0*/  FMUL.FTZ R159, R159, UR61 ;  /* 0x0000003d9f9f7c20 */ /* 0x000fe20008410000 */
[----:B------:R-:W1:Y:S01]  /*d1b0*/  MUFU.TANH R181, R181 ;  /* 0x000000b500b57308 */ /* 0x000e620000002400 */
[----:B---3--:R-:W-:-:S07]  /*d1c0*/  FMNMX.FTZ R0, R177, R0, !PT ;  /* 0x00000000b1007209 */ /* 0x008fce0007810000 */
[----:B------:R-:W3:Y:S01]  /*d1d0*/  MUFU.TANH R168, R168 ;  /* 0x000000a800a87308 */ /* 0x000ee20000002400 */
[----:B--2---:R-:W-:-:S07]  /*d1e0*/  FMNMX.FTZ R0, R180, R0, !PT ;  /* 0x00000000b4007209 */ /* 0x004fce0007810000 */
[----:B------:R-:W2:Y:S01]  /*d1f0*/  MUFU.TANH R169, R169 ;  /* 0x000000a900a97308 */ /* 0x000ea20000002400 */
[----:B-1----:R-:W-:-:S07]  /*d200*/  FMNMX.FTZ R0, R181, R0, !PT ;  /* 0x00000000b5007209 */ /* 0x002fce0007810000 */
        /* <DEDUP_REMOVED lines=18> */
[----:B------:R-:W0:Y:S01]  /*d330*/  MUFU.TANH R157, R157 ;  /* 0x0000009d009d7308 */ /* 0x000e220000002400 */
[----:B---3--:R-:W-:-:S07]  /*d340*/  FMNMX.FTZ R0, R182, R0, !PT ;  /* 0x00000000b6007209 */ /* 0x008fce0007810000 */
[----:B------:R-:W1:Y:S01]  /*d350*/  MUFU.TANH R21, R21 ;  /* 0x0000001500157308 */ /* 0x000e620000002400 */
[----:B--2---:R-:W-:-:S07]  /*d360*/  FMNMX.FTZ R0, R153, R0, !PT ;  /* 0x0000000099007209 */ /* 0x004fce0007810000 */
[----:B------:R-:W2:Y:S01]  /*d370*/  MUFU.TANH R22, R22 ;  /* 0x0000001600167308 */ /* 0x000ea20000002400 */
[----:B0-----:R-:W-:-:S05]  /*d380*/  FMNMX.FTZ R3, R157, R0, !PT ;  /* 0x000000009d037209 */ /* 0x001fca0007810000 */
[----:B------:R-:W0:Y:S02]  /*d390*/  SHFL.BFLY PT, R0, R3, 0x2, 0x1f ;  /* 0x0c401f0003007f89 */ /* 0x000e2400000e0000 */
[----:B------:R-:W3:Y:S08]  /*d3a0*/  MUFU.TANH R184, R184 ;  /* 0x000000b800b87308 */ /* 0x000ef00000002400 */
[----:B------:R-:W4:Y:S08]  /*d3b0*/  MUFU.TANH R187, R187 ;  /* 0x000000bb00bb7308 */ /* 0x000f300000002400 */
[----:B------:R-:W5:Y:S01]  /*d3c0*/  MUFU.TANH R176, R176 ;  /* 0x000000b000b07308 */ /* 0x000f620000002400 */
[----:B0-----:R-:W-:-:S07]  /*d3d0*/  FMNMX.FTZ R3, R3, R0, !PT ;  /* 0x0000000003037209 */ /* 0x001fce0007810000 */
[----:B------:R-:W0:Y:S01]  /*d3e0*/  MUFU.TANH R178, R178 ;  /* 0x000000b200b27308 */ /* 0x000e220000002400 */
[----:B------:R-:W1:Y:S07]  /*d3f0*/  SHFL.BFLY PT, R0, R3, 0x1, 0x1f ;  /* 0x0c201f0003007f89 */ /* 0x000e6e00000e0000 */
[----:B------:R-:W0:Y:S08]  /*d400*/  MUFU.TANH R179, R179 ;  /* 0x000000b300b37308 */ /* 0x000e300000002400 */
[----:B------:R-:W0:Y:S08]  /*d410*/  MUFU.TANH R156, R156 ;  /* 0x0000009c009c7308 */ /* 0x000e300000002400 */
[----:B------:R-:W0:Y:S01]  /*d420*/  MUFU.TANH R170, R170 ;  /* 0x000000aa00aa7308 */ /* 0x000e220000002400 */
[----:B-1----:R-:W-:-:S02]  /*d430*/  FMNMX.FTZ R3, R3, R0, !PT ;  /* 0x0000000003037209 */ /* 0x002fc40007810000 */
[----:B------:R-:W-:-:S03]  /*d440*/  FMNMX.FTZ R0, R21, R18, !PT ;  /* 0x0000001215007209 */ /* 0x000fc60007810000 */
[----:B------:R-:W-:Y:S01]  /*d450*/  FADD.FTZ R20, -R3, R20 ;  /* 0x0000001403147221 */ /* 0x000fe20000010100 */
[----:B--2---:R-:W-:Y:S01]  /*d460*/  FMNMX.FTZ R0, R22, R0, !PT ;  /* 0x0000000016007209 */ /* 0x004fe20007810000 */
[----:B------:R-:W1:Y:S03]  /*d470*/  MUFU.TANH R171, R171 ;  /* 0x000000ab00ab7308 */ /* 0x000e660000002400 */
[----:B---3--:R-:W-:-:S04]  /*d480*/  FMNMX.FTZ R0, R184, R0, !PT ;  /* 0x00000000b8007209 */ /* 0x008fc80007810000 */
[----:B----4-:R-:W-:Y:S01]  /*d490*/  FMNMX.FTZ R183, R187, R0, !PT ;  /* 0x00000000bbb77209 */ /* 0x010fe20007810000 */
[----:B------:R-:W2:Y:S03]  /*d4a0*/  MUFU.TANH R174, R174 ;  /* 0x000000ae00ae7308 */ /* 0x000ea60000002400 */
[----:B-----5:R-:W-:-:S04]  /*d4b0*/  FMNMX.FTZ R183, R176, R183, !PT ;  /* 0x000000b7b0b77209 */ /* 0x020fc80007810000 */
[----:B0-----:R-:W-:Y:S01]  /*d4c0*/  FMNMX.FTZ R183, R178, R183, !PT ;  /* 0x000000b7b2b77209 */ /* 0x001fe20007810000 */
[----:B------:R-:W0:Y:S08]  /*d4d0*/  MUFU.TANH R175, R175 ;  /* 0x000000af00af7308 */ /* 0x000e300000002400 */
[----:B------:R-:W3:Y:S08]  /*d4e0*/  MUFU.TANH R162, R162 ;  /* 0x000000a200a27308 */ /* 0x000ef00000002400 */
[----:B------:R-:W4:Y:S08]  /*d4f0*/  MUFU.TANH R163, R163 ;  /* 0x000000a300a37308 */ /* 0x000f300000002400 */
[----:B------:R-:W5:Y:S08]  /*d500*/  MUFU.TANH R166, R166 ;  /* 0x000000a600a67308 */ /* 0x000f700000002400 */
[----:B------:R-:W-:Y:S08]  /*d510*/  MUFU.TANH R167, R167 ;  /* 0x000000a700a77308 */ /* 0x000ff00000002400 */
[----:B------:R-:W-:Y:S01]  /*d520*/  MUFU.TANH R154, R154 ;  /* 0x0000009a009a7308 */ /* 0x000fe20000002400 */
[----:B------:R-:W-:-:S02]  /*d530*/  WARPGROUP.DEPBAR.LE gsb0, 0x0 ;  /* 0x00008000000079c5 */ /* 0x000fc40000010000 */
[----:B------:R-:W-:-:S05]  /*d540*/  WARPGROUP.ARRIVE ;  /* 0x00000000000079c5 */ /* 0x000fca0000000000 */
[----:B------:R-:W-:Y:S01]  /*d550*/  MUFU.TANH R155, R155 ;  /* 0x0000009b009b7308 */ /* 0x000fe20000002400 */
[----:B------:R-:W-:Y:S01]  /*d560*/  HGMMA.64x256x16.F32.BF16 R24, R204, gdesc[UR4].tnspB, R24, gsb0 ;  /* 0x43e00004cc187df0 */ /* 0x000fe20008001818 */
[----:B------:R-:W-:Y:S01]  /*d570*/  UIADD3 UR6, UR5, 0x100, URZ ;  /* 0x0000010005067890 */ /* 0x000fe2000fffe03f */
[----:B------:R-:W-:-:S05]  /*d580*/  UMOV UR7, 0x40000040 ;  /* 0x4000004000077882 */ /* 0x000fca0000000000 */
[----:B------:R-:W-:Y:S08]  /*d590*/  MUFU.TANH R158, R158 ;  /* 0x0000009e009e7308 */ /* 0x000ff00000002400 */
[----:B------:R-:W-:Y:S01]  /*d5a0*/  MUFU.TANH R159, R159 ;  /* 0x0000009f009f7308 */ /* 0x000fe20000002400 */
        /* <DEDUP_REMOVED lines=11> */
[----:B------:R-:W-:Y:S02]  /*d660*/  UMOV UR5, UR11 ;  /* 0x0000000b00057c82 */ /* 0x000fe40008000000 */
[----:B------:R-:W-:-:S04]  /*d670*/  FMUL.FTZ R20, R20, UR5 ;  /* 0x0000000514147c20 */ /* 0x000fc80008410000 */
[----:B------:R1:W-:Y:S02]  /*d680*/  MUFU.EX2 R0, R20 ;  /* 0x0000001400007308 */ /* 0x0003e40000000800 */
[----:B-1----:R-:W-:-:S04]  /*d690*/  FMUL.FTZ R20, R3, UR5 ;  /* 0x0000000503147c20 */ /* 0x002fc80008410000 */
        /* <DEDUP_REMOVED lines=16> */
[----:B------:R-:W-:Y:S01]  /*d7a0*/  FFMA.FTZ R169, R173, UR5, -R20 ;  /* 0x00000005ada97c23 */ /* 0x000fe20008010814 */
[----:B--2---:R-:W-:Y:S01]  /*d7b0*/  FMNMX.FTZ R2, R174, R2, !PT ;  /* 0x00000002ae027209 */ /* 0x004fe20007810000 */
[----:B------:R-:W1:Y:S03]  /*d7c0*/  MUFU.EX2 R208, R208 ;  /* 0x000000d000d07308 */ /* 0x000e660000000800 */
[----:B0-----:R-:W-:-:S04]  /*d7d0*/  FMNMX.FTZ R2, R175, R2, !PT ;  /* 0x00000002af027209 */ /* 0x001fc80007810000 */
[----:B---3--:R-:W-:Y:S01]  /*d7e0*/  FMNMX.FTZ R2, R162, R2, !PT ;  /* 0x00000002a2027209 */ /* 0x008fe20007810000 */
[----:B------:R-:W-:Y:S03]  /*d7f0*/  MUFU.EX2 R210, R210 ;  /* 0x000000d200d27308 */ /* 0x000fe60000000800 */
[----:B----4-:R-:W-:-:S04]  /*d800*/  FMNMX.FTZ R2, R163, R2, !PT ;  /* 0x00000002a3027209 */ /* 0x010fc80007810000 */
[----:B-----5:R-:W-:Y:S01]  /*d810*/  FMNMX.FTZ R2, R166, R2, !PT ;  /* 0x00000002a6027209 */ /* 0x020fe20007810000 */
[----:B------:R-:W-:Y:S01]  /*d820*/  MUFU.EX2 R185, R185 ;  /* 0x000000b900b97308 */ /* 0x000fe20000000800 */
[----:B-1----:R-:W-:Y:S01]  /*d830*/  FFMA.FTZ R14, R0, R14, R208 ;  /* 0x0000000e000e7223 */ /* 0x002fe200000100d0 */
[----:B------:R-:W-:Y:S02]  /*d840*/  F2FP.BF16.F32.PACK_AB R208, R183, R208 ;  /* 0x000000d0b7d0723e */ /* 0x000fe400000010ff */
[----:B------:R-:W-:Y:S01]  /*d850*/  FMNMX.FTZ R2, R167, R2, !PT ;  /* 0x00000002a7027209 */ /* 0x000fe20007810000 */
[----:B------:R-:W-:-:S03]  /*d860*/  FADD.FTZ R14, R183, R14 ;  /* 0x0000000eb70e7221 */ /* 0x000fc60000010000 */
[----:B------:R-:W-:Y:S01]  /*d870*/  FMNMX.FTZ R2, R154, R2, !PT ;  /* 0x000000029a027209 */ /* 0x000fe20007810000 */
[----:B------:R-:W-:Y:S03]  /*d880*/  MUFU.EX2 R204, R204 ;  /* 0x000000cc00cc7308 */ /* 0x000fe60000000800 */
[----:B------:R-:W-:-:S04]  /*d890*/  FMNMX.FTZ R2, R155, R2, !PT ;  /* 0x000000029b027209 */ /* 0x000fc80007810000 */
[----:B------:R-:W-:Y:S01]  /*d8a0*/  FMNMX.FTZ R2, R158, R2, !PT ;  /* 0x000000029e027209 */ /* 0x000fe20007810000 */
[----:B------:R-:W-:Y:S03]  /*d8b0*/  MUFU.EX2 R177, R177 ;  /* 0x000000b100b17308 */ /* 0x000fe60000000800 */
[----:B------:R-:W-:-:S05]  /*d8c0*/  FMNMX.FTZ R2, R159, R2, !PT ;  /* 0x000000029f027209 */ /* 0x000fca0007810000 */
[----:B------:R-:W0:Y:S01]  /*d8d0*/  SHFL.BFLY PT, R4, R2, 0x2, 0x1f ;  /* 0x0c401f0002047f89 */ /* 0x000e2200000e0000 */
[----:B------:R-:W-:Y:S08]  /*d8e0*/  MUFU.EX2 R206, R206 ;  /* 0x000000ce00ce7308 */ /* 0x000ff00000000800 */
[----:B------:R-:W-:Y:S08]  /*d8f0*/  MUFU.EX2 R180, R180 ;  /* 0x000000b400b47308 */ /* 0x000ff00000000800 */
[----:B------:R-:W-:Y:S01]  /*d900*/  MUFU.EX2 R200, R200 ;  /* 0x000000c800c87308 */ /* 0x000fe20000000800 */
[----:B0-----:R-:W-:-:S07]  /*d910*/  FMNMX.FTZ R2, R2, R4, !PT ;  /* 0x0000000402027209 */ /* 0x001fce0007810000 */
[----:B------:R-:W-:Y:S01]  /*d920*/  MUFU.EX2 R168, R168 ;  /* 0x000000a800a87308 */ /* 0x000fe20000000800 */
[----:B------:R-:W0:Y:S07]  /*d930*/  SHFL.BFLY PT, R4, R2, 0x1, 0x1f ;  /* 0x0c201f0002047f89 */ /* 0x000e2e00000e0000 */
[----:B------:R-:W-:Y:S08]  /*d940*/  MUFU.EX2 R202, R202 ;  /* 0x000000ca00ca7308 */ /* 0x000ff00000000800 */
[----:B------:R-:W-:Y:S01]  /*d950*/  MUFU.EX2 R169, R169 ;  /* 0x000000a900a97308 */ /* 0x000fe20000000800 */
[----:B0-----:R-:W-:-:S05]  /*d960*/  FMNMX.FTZ R4, R2, R4, !PT ;  /* 0x0000000402047209 */ /* 0x001fca0007810000 */
[----:B------:R-:W-:-:S04]  /*d970*/  FADD.FTZ R2, -R4, R18 ;  /* 0x0000001204027221 */ /* 0x000fc80000010100 */
[----:B------:R-:W-:-:S06]  /*d980*/  FMUL.FTZ R2, R2, UR5 ;  /* 0x0000000502027c20 */ /* 0x000fcc0008410000 */
[----:B------:R-:W-:Y:S01]  /*d990*/  MUFU.EX2 R2, R2 ;  /* 0x0000000200027308 */ /* 0x000fe20000000800 */
[----:B------:R-:W-:Y:S02]  /*d9a0*/  WARPGROUP.DEPBAR.LE gsb0, 0x0 ;  /* 0x00008000000079c5 */ /* 0x000fe40000010000 */
[----:B------:R-:W-:Y:S01]  /*d9b0*/  WARPGROUP.ARRIVE ;  /* 0x00000000000079c5 */ /* 0x000fe20000000000 */
[--C-:B------:R-:W-:Y:S01]  /*d9c0*/  FFMA.FTZ R196, R160, UR5, -R20.reuse ;  /* 0x00000005a0c47c23 */ /* 0x100fe20008010814 */
[--C-:B------:R-:W-:Y:S01]  /*d9d0*/  FFMA.FTZ R160, R161, UR5, -R20.reuse ;  /* 0x00000005a1a07c23 */ /* 0x100fe20008010814 */
[--C-:B------:R-:W-:Y:S01]  /*d9e0*/  FFMA.FTZ R198, R164, UR5, -R20.reuse ;  /* 0x00000005a4c67c23 */ /* 0x100fe20008010814 */
[----:B------:R-:W-:Y:S02]  /*d9f0*/  FFMA.FTZ R161, R165, UR5, -R20 ;  /* 0x00000005a5a17c23 */ /* 0x000fe40008010814 */
[----:B------:R-:W-:Y:S01]  /*da00*/  HGMMA.64x256x16.F32.BF16 R24, R192, gdesc[UR4].tnspB, R24, gsb0 ;  /* 0x43e00004c0187df0 */ /* 0x000fe20008001818 */
[----:B------:R-:W-:Y:S01]  /*da10*/  MUFU.EX2 R196, R196 ;  /* 0x000000c400c47308 */ /* 0x000fe20000000800 */
[----:B------:R-:W-:-:S02]  /*da20*/  R2UR UR7, R23 ;  /* 0x00000000170772ca */ /* 0x000fc400000e0000 */
[----:B------:R-:W-:-:S05]  /*da30*/  R2UR UR6, R236 ;  /* 0x00000000ec0672ca */ /* 0x000fca00000e0000 */
[----:B------:R-:W-:Y:S08]  /*da40*/  MUFU.EX2 R160, R160 ;  /* 0x000000a000a07308 */ /* 0x000ff00000000800 */
[----:B------:R-:W-:Y:S01]  /*da50*/  MUFU.EX2 R198, R198 ;  /* 0x000000c600c67308 */ /* 0x000fe20000000800 */
[----:B------:R-:W-:-:S06]  /*da60*/  UISETP.GT.AND UP0, UPT, UR6, UR7, UPT ;  /* 0x000000070600728c */ /* 0x000fcc000bf04270 */
[----:B------:R-:W-:Y:S01]  /*da70*/  PLOP3.LUT P2, PT, PT, PT, UP0, 0x80, 0x0 ;  /* 0x000000000000781c */ /* 0x000fe20003f4f008 */
[----:B------:R-:W-:Y:S01]  /*da80*/  MUFU.EX2 R161, R161 ;  /* 0x000000a100a17308 */ /* 0x000fe20000000800 */
[----:B------:R-:W-:Y:S02]  /*da90*/  WARPGROUP.DEPBAR.LE gsb0, 0x0 ;  /* 0x00008000000079c5 */ /* 0x000fe40000010000 */
[--C-:B------:R-:W-:Y:S01]  /*daa0*/  FFMA.FTZ R192, R152, UR5, -R20.reuse ;  /* 0x0000000598c07c23 */ /* 0x100fe20008010814 */
[--C-:B------:R-:W-:Y:S01]  /*dab0*/  FFMA.FTZ R152, R182, UR5, -R20.reuse ;  /* 0x00000005b6987c23 */ /* 0x100fe20008010814 */
[--C-:B------:R-:W-:Y:S01]  /*dac0*/  FFMA.FTZ R194, R153, UR5, -R20.reuse ;  /* 0x0000000599c27c23 */ /* 0x100fe20008010814 */
[----:B------:R-:W-:Y:S01]  /*dad0*/  FFMA.FTZ R20, R157, UR5, -R20 ;  /* 0x000000059d147c23 */ /* 0x000fe20008010814 */
[----:B------:R-:W-:Y:S02]  /*dae0*/  IMAD.U32 R157, RZ, RZ, UR60 ;  /* 0x0000003cff9d7e24 */ /* 0x000fe4000f8e00ff */
[----:B------:R-:W-:Y:S03]  /*daf0*/  MUFU.EX2 R192, R192 ;  /* 0x000000c000c07308 */ /* 0x000fe60000000800 */
[----:B------:R-:W-:-:S05]  /*db00*/  @!P1 LEA R157, R157, UR10, 0x3 ;  /* 0x0000000a9d9d9c11 */ /* 0x000fca000f8e18ff */
[----:B------:R0:W-:Y:S01]  /*db10*/  MUFU.EX2 R18, R20 ;  /* 0x0000001400127308 */ /* 0x0001e20000000800 */
[----:B------:R-:W-:-:S05]  /*db20*/  @!P1 VIADD R157, R157, 0x38840 ;  /* 0x000388409d9d9836 */ /* 0x000fca0000000000 */
[----:B------:R-:W-:Y:S02]  /*db30*/  @!P1 PRMT R157, RZ, 0x654, R157 ;  /* 0x00000654ff9d9816 */ /* 0x000fe4000000009d */
[----:B------:R-:W-:Y:S01]  /*db40*/  MUFU.EX2 R152, R152 ;  /* 0x0000009800987308 */ /* 0x000fe20000000800 */
[----:B0-----:R-:W-:Y:S01]  /*db50*/  FMUL.FTZ R20, R4, UR5 ;  /* 0x0000000504147c20 */ /* 0x001fe20008410000 */
[----:B------:R0:W-:Y:S03]  /*db60*/  @!P1 SYNCS.ARRIVE.TRANS64.RED.A1T0 RZ, [R157+URZ], RZ ;  /* 0x000000ff9dff99a7 */ /* 0x0001e6000810043f */
        /* <DEDUP_REMOVED lines=23> */
[----:B-1----:R-:W-:Y:S01]  /*dce0*/  FFMA.FTZ R5, R2, R5, R209 ;  /* 0x0000000502057223 */ /* 0x002fe200000100d1 */
[----:B------:R-:W-:Y:S01]  /*dcf0*/  FADD.FTZ R159, R210, R14 ;  /* 0x0000000ed29f7221 */ /* 0x000fe20000010000 */
[----:B0-----:R-:W-:Y:S01]  /*dd00*/  IMAD.U32 R157, RZ, RZ, UR4 ;  /* 0x00000004ff9d7e24 */ /* 0x001fe2000f8e00ff */
[----:B------:R-:W-:Y:S01]  /*dd10*/  UIADD3 UR4, UR6, -0x1, URZ ;  /* 0xffffffff06047890 */ /* 0x000fe2000fffe03f */
[----:B------:R-:W-:Y:S01]  /*dd20*/  R2UR UR6, R16 ;  /* 0x00000000100672ca */ /* 0x000fe200000e0000 */
[----:B------:R-:W-:Y:S01]  /*dd30*/  FADD.FTZ R159, R185, R159 ;  /* 0x0000009fb99f7221 */ /* 0x000fe20000010000 */
[----:B------:R-:W-:Y:S01]  /*dd40*/  @!P1 VIADD R157, R157, 0x38860 ;  /* 0x000388609d9d9836 */ /* 0x000fe20000000000 */
[----:B------:R-:W0:Y:S01]  /*dd50*/  MUFU.EX2 R22, R22 ;  /* 0x0000001600167308 */ /* 0x000e220000000800 */
[----:B--2---:R-:W-:Y:S01]  /*dd60*/  FADD.FTZ R5, R21, R5 ;  /* 0x0000000515057221 */ /* 0x004fe20000010000 */
[----:B------:R-:W-:Y:S01]  /*dd70*/  FADD.FTZ R159, R204, R159 ;  /* 0x0000009fcc9f7221 */ /* 0x000fe20000010000 */
[----:B------:R-:W-:Y:S01]  /*dd80*/  IMAD.U32 R236, RZ, RZ, UR4 ;  /* 0x00000004ffec7e24 */ /* 0x000fe2000f8e00ff */
[----:B------:R-:W-:-:S02]  /*dd90*/  @!P1 PRMT R164, RZ, 0x654, R157 ;  /* 0x00000654ffa49816 */ /* 0x000fc4000000009d */
[----:B------:R-:W-:Y:S01]  /*dda0*/  FADD.FTZ R159, R177, R159 ;  /* 0x0000009fb19f7221 */ /* 0x000fe20000010000 */
[----:B------:R-:W-:Y:S01]  /*ddb0*/  F2FP.BF16.F32.PACK_AB R209, R21, R209 ;  /* 0x000000d115d1723e */ /* 0x000fe200000010ff */
[----:B------:R-:W1:Y:S01]  /*ddc0*/  MUFU.EX2 R205, R205 ;  /* 0x000000cd00cd7308 */ /* 0x000e620000000800 */
[----:B---3--:R-:W-:Y:S01]  /*ddd0*/  FADD.FTZ R14, R211, R5 ;  /* 0x00000005d30e7221 */ /* 0x008fe20000010000 */
[----:B------:R-:W-:Y:S01]  /*dde0*/  FADD.FTZ R159, R206, R159 ;  /* 0x0000009fce9f7221 */ /* 0x000fe20000010000 */
[----:B------:R2:W-:Y:S01]  /*ddf0*/  @!P1 SYNCS.ARRIVE.TRANS64.RED.A1T0 RZ, [R164+URZ], RZ ;  /* 0x000000ffa4ff99a7 */ /* 0x0005e2000810043f */
[----:B------:R-:W-:Y:S01]  /*de00*/  F2FP.BF16.F32.PACK_AB R210, R185, R210 ;  /* 0x000000d2b9d2723e */ /* 0x000fe200000010ff */
[----:B------:R-:W-:Y:S02]  /*de10*/  IMAD.U32 R21, RZ, RZ, UR60 ;  /* 0x0000003cff157e24 */ /* 0x000fe4000f8e00ff */
[----:B------:R-:W-:Y:S01]  /*de20*/  FADD.FTZ R159, R180, R159 ;  /* 0x0000009fb49f7221 */ /* 0x000fe20000010000 */
[----:B------:R-:W-:Y:S01]  /*de30*/  F2FP.BF16.F32.PACK_AB R204, R177, R204 ;  /* 0x000000ccb1cc723e */ /* 0x000fe200000010ff */
[----:B------:R-:W3:Y:S01]  /*de40*/  MUFU.EX2 R153, R153 ;  /* 0x0000009900997308 */ /* 0x000ee20000000800 */
[----:B0-----:R-:W-:Y:S01]  /*de50*/  FADD.FTZ R14, R22, R14 ;  /* 0x0000000e160e7221 */ /* 0x001fe20000010000 */
[----:B------:R-:W-:Y:S01]  /*de60*/  FADD.FTZ R159, R200, R159 ;  /* 0x0000009fc89f7221 */ /* 0x000fe20000010000 */
[----:B------:R-:W-:Y:S01]  /*de70*/  F2FP.BF16.F32.PACK_AB R211, R22, R211 ;  /* 0x000000d316d3723e */ /* 0x000fe200000010ff */
[----:B------:R-:W-:Y:S01]  /*de80*/  IMAD.U32 R22, RZ, RZ, UR6 ;  /* 0x00000006ff167e24 */ /* 0x000fe2000f8e00ff */
[----:B------:R-:W-:Y:S01]  /*de90*/  F2FP.BF16.F32.PACK_AB R206, R180, R206 ;  /* 0x000000ceb4ce723e */ /* 0x000fe200000010ff */
[C---:B------:R-:W-:Y:S01]  /*dea0*/  FADD.FTZ R159, R168.reuse, R159 ;  /* 0x0000009fa89f7221 */ /* 0x040fe20000010000 */
[----:B------:R-:W-:Y:S01]  /*deb0*/  F2FP.BF16.F32.PACK_AB R200, R168, R200 ;  /* 0x000000c8a8c8723e */ /* 0x000fe200000010ff */
[----:B------:R-:W0:Y:S01]  /*dec0*/  MUFU.EX2 R207, R207 ;  /* 0x000000cf00cf7308 */ /* 0x000e220000000800 */
[----:B-1----:R-:W-:Y:S01]  /*ded0*/  FADD.FTZ R14, R205, R14 ;  /* 0x0000000ecd0e7221 */ /* 0x002fe20000010000 */
[----:B------:R-:W-:Y:S01]  /*dee0*/  FADD.FTZ R159, R202, R159 ;  /* 0x0000009fca9f7221 */ /* 0x000fe20000010000 */
[----:B------:R-:W-:-:S03]  /*def0*/  F2FP.BF16.F32.PACK_AB R202, R169, R202 ;  /* 0x000000caa9ca723e */ /* 0x000fc600000010ff */
[----:B------:R-:W-:Y:S02]  /*df00*/  FADD.FTZ R159, R169, R159 ;  /* 0x0000009fa99f7221 */ /* 0x000fe40000010000 */
[----:B------:R-:W1:Y:S01]  /*df10*/  MUFU.EX2 R156, R156 ;  /* 0x0000009c009c7308 */ /* 0x000e620000000800 */
[C---:B---3--:R-:W-:Y:S01]  /*df20*/  FADD.FTZ R14, R153.reuse, R14 ;  /* 0x0000000e990e7221 */ /* 0x048fe20000010000 */
[----:B------:R-:W-:Y:S01]  /*df30*/  FADD.FTZ R159, R196, R159 ;  /* 0x0000009fc49f7221 */ /* 0x000fe20000010000 */
[----:B------:R-:W-:Y:S02]  /*df40*/  F2FP.BF16.F32.PACK_AB R205, R153, R205 ;  /* 0x000000cd99cd723e */ /* 0x000fe400000010ff */
[C---:B------:R-:W-:Y:S01]  /*df50*/  F2FP.BF16.F32.PACK_AB R196, R160.reuse, R196 ;  /* 0x000000c4a0c4723e */ /* 0x040fe200000010ff */
[----:B------:R-:W-:Y:S02]  /*df60*/  FADD.FTZ R159, R160, R159 ;  /* 0x0000009fa09f7221 */ /* 0x000fe40000010000 */
[----:B------:R-:W3:Y:S01]  /*df70*/  MUFU.EX2 R201, R201 ;  /* 0x000000c900c97308 */ /* 0x000ee20000000800 */
        /* <DEDUP_REMOVED lines=11> */
[----:B---3--:R-:W-:-:S07]  /*e030*/  FADD.FTZ R14, R201, R14 ;  /* 0x0000000ec90e7221 */ /* 0x008fce0000010000 */
[----:B------:R-:W3:Y:S01]  /*e040*/  MUFU.EX2 R154, R175 ;  /* 0x000000af009a7308 */ /* 0x000ee20000000800 */
[C---:B0-----:R-:W-:Y:S01]  /*e050*/  FADD.FTZ R14, R157.reuse, R14 ;  /* 0x0000000e9d0e7221 */ /* 0x041fe20000010000 */
[----:B------:R-:W-:-:S06]  /*e060*/  F2FP.BF16.F32.PACK_AB R201, R157, R201 ;  /* 0x000000c99dc9723e */ /* 0x000fcc00000010ff */
[----:B------:R-:W0:Y:S01]  /*e070*/  MUFU.EX2 R197, R197 ;  /* 0x000000c500c57308 */ /* 0x000e220000000800 */
[----:B-1----:R-:W-:-:S07]  /*e080*/  FADD.FTZ R14, R203, R14 ;  /* 0x0000000ecb0e7221 */ /* 0x002fce0000010000 */
[----:B------:R-:W1:Y:S01]  /*e090*/  MUFU.EX2 R5, R163 ;  /* 0x000000a300057308 */ /* 0x000e620000000800 */
[C---:B---3--:R-:W-:Y:S01]  /*e0a0*/  FADD.FTZ R14, R154.reuse, R14 ;  /* 0x0000000e9a0e7221 */ /* 0x048fe20000010000 */
[----:B------:R-:W-:-:S06]  /*e0b0*/  F2FP.BF16.F32.PACK_AB R203, R154, R203 ;  /* 0x000000cb9acb723e */ /* 0x000fcc00000010ff */
        /* <DEDUP_REMOVED lines=16> */
[----:B0-----:R-:W-:Y:S01]  /*e1c0*/  FADD.FTZ R159, R194, R159 ;  /* 0x0000009fc29f7221 */ /* 0x001fe20000010000 */
[----:B------:R-:W-:Y:S01]  /*e1d0*/  F2FP.BF16.F32.PACK_AB R194, R18, R194 ;  /* 0x000000c212c2723e */ /* 0x000fe200000010ff */
[----:B-1----:R-:W-:Y:S02]  /*e1e0*/  FADD.FTZ R5, R158, R14 ;  /* 0x0000000e9e057221 */ /* 0x002fe40000010000 */
[----:B------:R-:W-:Y:S01]  /*e1f0*/  FADD.FTZ R14, R18, R159 ;  /* 0x0000009f120e7221 */ /* 0x000fe20000010000 */
[----:B------:R-:W-:Y:S02]  /*e200*/  IMAD.MOV.U32 R18, RZ, RZ, R4 ;  /* 0x000000ffff127224 */ /* 0x000fe400078e0004 */
[C---:B---3--:R-:W-:Y:S01]  /*e210*/  FADD.FTZ R5, R20.reuse, R5 ;  /* 0x0000000514057221 */ /* 0x048fe20000010000 */
[----:B------:R-:W-:Y:S01]  /*e220*/  F2FP.BF16.F32.PACK_AB R195, R20, R158 ;  /* 0x0000009e14c3723e */ /* 0x000fe200000010ff */
[----:B------:R-:W-:Y:S01]  /*e230*/  IMAD.MOV.U32 R20, RZ, RZ, R3 ;  /* 0x000000ffff147224 */ /* 0x000fe200078e0003 */
[----:B--2---:R-:W-:Y:S06]  /*e240*/  @P2 BRA `(.L_x_2377) ;  /* 0xffffffc4003c2947 */ /* 0x004fec000383ffff */
.L_x_2368:
        /* <DEDUP_REMOVED lines=131> */
.L_x_2378:
        /* <DEDUP_REMOVED lines=8> */
.L_x_2379:
[----:B-1----:R-:W-:Y:S05]  /*eb00*/  @P2 BRA `(.L_x_2380) ;  /* 0x0000000000082947 */ /* 0x002fea0003800000 */
[----:B------:R-:W1:Y:S02]  /*eb10*/  SYNCS.PHASECHK.TRANS64.TRYWAIT P0, [UR8+0x38850], R0 ;  /* 0x03885000ff0075a7 */ /* 0x000e640008000148 */
[----:B-1----:R-:W-:Y:S05]  /*eb20*/  @!P0 BRA `(.L_x_2381) ;  /* 0x000000d800548947 */ /* 0x002fea0003800000 */
.L_x_2380:
[----:B------:R-:W-:Y:S01]  /*eb30*/  R2UR UR4, R17 ;  /* 0x00000000110472ca */ /* 0x000fe200000e0000 */
[----:B------:R-:W2:Y:S01]  /*eb40*/  LDL.LU R2, [R1+0x30] ;  /* 0x0000300001027983 */ /* 0x000ea20000300800 */
[----:B------:R-:W-:Y:S01]  /*eb50*/  WARPGROUP.ARRIVE ;  /* 0x00000000000079c5 */ /* 0x000fe20000000000 */
[----:B------:R-:W-:Y:S01]  /*eb60*/  UMOV UR7, 0x40000040 ;  /* 0x4000004000077882 */ /* 0x000fe20000000000 */
[----:B------:R-:W-:Y:S01]  /*eb70*/  IMAD.U32 R8, RZ, RZ, UR5 ;  /* 0x00000005ff087e24 */ /* 0x000fe2000f8e00ff */
[----:B-1----:R-:W1:Y:S01]  /*eb80*/  SHFL.BFLY PT, R7, R14, 0x2, 0x1f ;  /* 0x0c401f000e077f89 */ /* 0x002e6200000e0000 */
[----:B------:R-:W-:Y:S02]  /*eb90*/  IMAD.U32 R11, RZ, RZ, UR8 ;  /* 0x00000008ff0b7e24 */ /* 0x000fe4000f8e00ff */
[----:B------:R-:W-:Y:S01]  /*eba0*/  IMAD.MOV.U32 R6, RZ, RZ, RZ ;  /* 0x000000ffff067224 */ /* 0x000fe200078e00ff */
[----:B0-----:R-:W0:Y:S01]  /*ebb0*/  SHFL.BFLY PT, R0, R5, 0x2, 0x1f ;  /* 0x0c401f0005007f89 */ /* 0x001e2200000e0000 */
[----:B------:R-:W-:-:S03]  /*ebc0*/  @!P1 VIADD R11, R11, 0x38860 ;  /* 0x000388600b0b9836 */ /* 0x000fc60000000000 */
[----:B------:R-:W-:Y:S02]  /*ebd0*/  UIADD3 UR4, UR4, 0x400, URZ ;  /* 0x0000040004047890 */ /* 0x000fe4000fffe03f */
[----:B------:R-:W-:Y:S02]  /*ebe0*/  @!P1 PRMT R11, RZ, 0x654, R11 ;  /* 0x00000654ff0b9816 */ /* 0x000fe4000000000b */
[----:B------:R-:W-:-:S04]  /*ebf0*/  USHF.R.U32.HI UR4, URZ, 0x4, UR4 ;  /* 0x000000043f047899 */ /* 0x000fc80008011604 */
[----:B------:R-:W-:-:S04]  /*ec00*/  ULOP3.LUT UR4, UR4, 0x3fff, URZ, 0xc0, !UPT ;  /* 0x00003fff04047892 */ /* 0x000fc8000f8ec03f */
[----:B------:R-:W-:-:S04]  /*ec10*/  ULOP3.LUT UR4, UR4, 0x2800000, URZ, 0xfc, !UPT ;  /* 0x0280000004047892 */ /* 0x000fc8000f8efc3f */
[----:B------:R-:W-:Y:S01]  /*ec20*/  UIMAD UR4, UR60, 0xa00, UR4 ;  /* 0x00000a003c0478a4 */ /* 0x000fe2000f8e0204 */
[----:B-1----:R-:W-:Y:S01]  /*ec30*/  FADD.FTZ R7, R7, R14 ;  /* 0x0000000e07077221 */ /* 0x002fe20000010000 */
[----:B------:R-:W-:-:S04]  /*ec40*/  UIADD3 UR60, UR60, 0x1, URZ ;  /* 0x000000013c3c7890 */ /* 0x000fc8000fffe03f */
[----:B------:R-:W-:Y:S01]  /*ec50*/  UISETP.NE.AND UP0, UPT, UR60, 0x2, UPT ;  /* 0x000000023c00788c */ /* 0x000fe2000bf05270 */
[----:B------:R-:W-:Y:S02]  /*ec60*/  UMOV UR6, UR4 ;  /* 0x0000000400067c82 */ /* 0x000fe40008000000 */
[----:B------:R-:W-:Y:S01]  /*ec70*/  HGMMA.64x256x16.F32.BF16 R24, R208, gdesc[UR4].tnspB, R24, gsb0 ;  /* 0x43e00004d0187df0 */ /* 0x000fe20008001818 */
[----:B------:R-:W-:Y:S01]  /*ec80*/  UIADD3 UR6, UR4, 0x80, URZ ;  /* 0x0000008004067890 */ /* 0x000fe2000fffe03f */
[----:B------:R-:W-:Y:S01]  /*ec90*/  UMOV UR7, 0x40000040 ;  /* 0x4000004000077882 */ /* 0x000fe20000000000 */
[----:B------:R-:W-:Y:S01]  /*eca0*/  USEL UR60, UR60, URZ, UP0 ;  /* 0x0000003f3c3c7287 */ /* 0x000fe20008000000 */
[----:B--2---:R-:W-:Y:S01]  /*ecb0*/  R2UR UR9, R2 ;  /* 0x00000000020972ca */ /* 0x004fe200000e0000 */
[----:B0-----:R-:W-:Y:S01]  /*ecc0*/  FADD.FTZ R2, R0, R5 ;  /* 0x0000000500027221 */ /* 0x001fe20000010000 */
[----:B------:R-:W-:Y:S01]  /*ecd0*/  IMAD.MOV.U32 R5, RZ, RZ, RZ ;  /* 0x000000ffff057224 */ /* 0x000fe200078e00ff */
[----:B------:R-:W0:Y:S04]  /*ece0*/  SHFL.BFLY PT, R0, R7, 0x1, 0x1f ;  /* 0x0c201f0007007f89 */ /* 0x000e2800000e0000 */
[----:B------:R-:W1:Y:S01]  /*ecf0*/  SHFL.BFLY PT, R9, R2, 0x1, 0x1f ;  /* 0x0c201f0002097f89 */ /* 0x000e6200000e0000 */
[----:B------:R-:W-:-:S02]  /*ed00*/  WARPGROUP.DEPBAR.LE gsb0, 0x0 ;  /* 0x00008000000079c5 */ /* 0x000fc40000010000 */
[----:B------:R-:W-:-:S03]  /*ed10*/  WARPGROUP.ARRIVE ;  /* 0x00000000000079c5 */ /* 0x000fc60000000000 */
[----:B------:R-:W-:-:S11]  /*ed20*/  UIADD3 UR9, UR9, 0x1, URZ ;  /* 0x0000000109097890 */ /* 0x000fd6000fffe03f */
[----:B------:R-:W-:Y:S01]  /*ed30*/  HGMMA.64x256x16.F32.BF16 R24, R204, gdesc[UR4].tnspB, R24, gsb0 ;  /* 0x43e00004cc187df0 */ /* 0x000fe20008001818 */
[----:B------:R-:W-:Y:S01]  /*ed40*/  UIADD3 UR6, UR4, 0x100, URZ ;  /* 0x0000010004067890 */ /* 0x000fe2000fffe03f */
[----:B------:R-:W-:Y:S01]  /*ed50*/  UMOV UR7, 0x40000040 ;  /* 0x4000004000077882 */ /* 0x000fe20000000000 */
[----:B0-----:R-:W-:Y:S01]  /*ed60*/  FADD.FTZ R12, R7, R0 ;  /* 0x00000000070c7221 */ /* 0x001fe20000010000 */
[----:B------:R-:W-:Y:S01]  /*ed70*/  IMAD.U32 R7, RZ, RZ, UR5 ;  /* 0x00000005ff077e24 */ /* 0x000fe2000f8e00ff */
[----:B------:R-:W-:Y:S01]  /*ed80*/  R2UR UR5, R16 ;  /* 0x00000000100572ca */ /* 0x000fe200000e0000 */
[----:B------:R-:W-:Y:S02]  /*ed90*/  IMAD.MOV.U32 R0, RZ, RZ, -0x800000 ;  /* 0xff800000ff007424 */ /* 0x000fe400078e00ff */
[----:B-1----:R-:W-:Y:S01]  /*eda0*/  FADD.FTZ R13, R2, R9 ;  /* 0x00000009020d7221 */ /* 0x002fe20000010000 */
[----:B------:R-:W-:Y:S01]  /*edb0*/  FSETP.NE.FTZ.AND P0, PT, R12, RZ, PT ;  /* 0x000000ff0c00720b */ /* 0x000fe20003f15000 */
[----:B------:R-:W-:-:S03]  /*edc0*/  IMAD.MOV.U32 R2, RZ, RZ, -0x800000 ;  /* 0xff800000ff027424 */ /* 0x000fc600078e00ff */
[----:B------:R-:W-:-:S09]  /*edd0*/  FSETP.NE.FTZ.AND P2, PT, R13, RZ, PT ;  /* 0x000000ff0d00720b */ /* 0x000fd20003f55000 */
[----:B------:R-:W0:Y:S01]  /*ede0*/  @P0 MUFU.LG2 R9, R12 ;  /* 0x0000000c00090308 */ /* 0x000e220000000c00 */
[----:B------:R-:W-:-:S07]  /*edf0*/  @P0 FMUL.FTZ R8, R8, 0.69314718246459960938 ;  /* 0x3f31721808080820 */ /* 0x000fce0000410000 */
[----:B------:R-:W1:Y:S08]  /*ee00*/  @P2 MUFU.LG2 R10, R13 ;  /* 0x0000000d000a2308 */ /* 0x000e700000000c00 */
[----:B------:R2:W3:Y:S01]  /*ee10*/  @P0 MUFU.RCP R6, R12 ;  /* 0x0000000c00060308 */ /* 0x0004e20000001000 */
[----:B0-----:R-:W-:-:S04]  /*ee20*/  @P0 FMUL.FTZ R9, R9, 0.69314718246459960938 ;  /* 0x3f31721809090820 */ /* 0x001fc80000410000 */
[----:B------:R-:W-:Y:S01]  /*ee30*/  @P0 FFMA.FTZ R2, R8, R3, R9 ;  /* 0x0000000308020223 */ /* 0x000fe20000010009 */
[----:B------:R-:W-:Y:S01]  /*ee40*/  IMAD.U32 R3, RZ, RZ, UR9 ;  /* 0x00000009ff037e24 */ /* 0x000fe2000f8e00ff */
[----:B------:R-:W-:Y:S01]  /*ee50*/  PLOP3.LUT P0, PT, PT, PT, PT, 0x8, 0x0 ;  /* 0x000000000000781c */ /* 0x000fe20003f0e170 */
[----:B------:R-:W0:Y:S01]  /*ee60*/  @P2 MUFU.RCP R5, R13 ;  /* 0x0000000d00052308 */ /* 0x000e220000001000 */
[----:B--2---:R-:W-:Y:S01]  /*ee70*/  @P2 FMUL.FTZ R12, R7, 0.69314718246459960938 ;  /* 0x3f317218070c2820 */ /* 0x004fe20000410000 */
[----:B-1----:R-:W-:Y:S01]  /*ee80*/  @P2 FMUL.FTZ R7, R10, 0.69314718246459960938 ;  /* 0x3f3172180a072820 */ /* 0x002fe20000410000 */
[----:B------:R1:W-:Y:S03]  /*ee90*/  STL [R1+0x30], R3 ;  /* 0x0000300301007387 */ /* 0x0003e60000100800 */
[----:B------:R-:W-:Y:S01]  /*eea0*/  @P2 FFMA.FTZ R0, R12, R4, R7 ;  /* 0x000000040c002223 */ /* 0x000fe20000010007 */
[----:B------:R-:W-:-:S02]  /*eeb0*/  WARPGROUP.DEPBAR.LE gsb0, 0x0 ;  /* 0x00008000000079c5 */ /* 0x000fc40000010000 */
[----:B------:R-:W-:-:S06]  /*eec0*/  WARPGROUP.ARRIVE ;  /* 0x00000000000079c5 */ /* 0x000fcc0000000000 */
        /* <DEDUP_REMOVED lines=10> */
[----:B------:R-:W-:-:S04]  /*ef70*/  USEL UR4, URZ, 0x1, UP0 ;  /* 0x000000013f047887 */ /* 0x000fc80008000000 */
[----:B------:R-:W-:-:S06]  /*ef80*/  ULOP3.LUT UR5, UR5, UR4, URZ, 0x3c, !UPT ;  /* 0x0000000405057292 */ /* 0x000fcc000f8e3c3f */
[----:B------:R-:W-:Y:S01]  /*ef90*/  IMAD.U32 R16, RZ, RZ, UR5 ;  /* 0x00000005ff107e24 */ /* 0x000fe2000f8e00ff */
[----:B------:R-:W-:Y:S02]  /*efa0*/  WARPGROUP.DEPBAR.LE gsb0, 0x0 ;  /* 0x00008000000079c5 */ /* 0x000fe40000010000 */
[----:B------:R-:W-:-:S12]  /*efb0*/  WARPGROUP.ARRIVE ;  /* 0x00000000000079c5 */ /* 0x000fd80000000000 */
[----:B------:R-:W-:Y:S03]  /*efc0*/  HGMMA.64x256x16.F32.BF16 R24, R192, gdesc[UR4].tnspB, R24, gsb0 ;  /* 0x43e00004c0187df0 */ /* 0x000fe60008001818 */
[----:B------:R-:W-:Y:S02]  /*efd0*/  WARPGROUP.DEPBAR.LE gsb0, 0x0 ;  /* 0x00008000000079c5 */ /* 0x000fe40000010000 */
[----:B------:R1:W-:Y:S01]  /*efe0*/  @!P1 SYNCS.ARRIVE.TRANS64.RED.A1T0 RZ, [R11+URZ], RZ ;  /* 0x000000ff0bff99a7 */ /* 0x0003e2000810043f */
[-C--:B---3--:R-:W-:Y:S01]  /*eff0*/  FMUL.FTZ R24, R24, R6.reuse ;  /* 0x0000000618187220 */ /* 0x088fe20000410000 */
        /* <DEDUP_REMOVED lines=127> */
.L_x_2351:
        /* <DEDUP_REMOVED lines=15> */
[----:B------:R-:W3:Y:S01]  /*f8e0*/  LDL R3, [R1+0x64] ;  /* 0x0000640001037983 */ /* 0x000ee20000100800 */
[----:B------:R-:W-:Y:S01]  /*f8f0*/  F2FP.BF16.F32.PACK_AB R7, R31, R30 ;  /* 0x0000001e1f07723e */ /* 0x000fe200000010ff */
[----:B------:R-:W-:Y:S01]  /*f900*/  ULDC.64 UR14, c[0x0][0xc00] ;  /* 0x00030000000e7ab9 */ /* 0x000fe20000000a00 */
[----:B------:R-:W-:Y:S01]  /*f910*/  R2UR UR18, R217 ;  /* 0x00000000d91272ca */ /* 0x000fe200000e0000 */
[----:B------:R-:W-:Y:S01]  /*f920*/  ULDC.64 UR22, c[0x0][0x208] ;  /* 0x0000820000167ab9 */ /* 0x000fe20000000a00 */
[----:B------:R-:W-:Y:S01]  /*f930*/  R2UR UR21, R214 ;  /* 0x00000000d61572ca */ /* 0x000fe200000e0000 */
[----:B------:R-:W-:Y:S01]  /*f940*/  ULDC UR20, c[0x0][0xbe8] ;  /* 0x0002fa0000147ab9 */ /* 0x000fe20000000800 */
[----:B------:R-:W-:-:S02]  /*f950*/  R2UR UR26, R212 ;  /* 0x00000000d41a72ca */ /* 0x000fc400000e0000 */
[----:B------:R-:W-:Y:S02]  /*f960*/  R2UR UR19, R216 ;  /* 0x00000000d81372ca */ /* 0x000fe400000e0000 */
[----:B------:R-:W-:Y:S01]  /*f970*/  R2UR UR24, R218 ;  /* 0x00000000da1872ca */ /* 0x000fe200000e0000 */
[----:B------:R-:W-:Y:S01]  /*f980*/  UMOV UR10, UR8 ;  /* 0x00000008000a7c82 */ /* 0x000fe20008000000 */
[----:B0-----:R-:W-:-:S03]  /*f990*/  UMOV UR11, UR4 ;  /* 0x00000004000b7c82 */ /* 0x001fc60008000000 */
[----:B------:R-:W-:-:S04]  /*f9a0*/  USHF.L.U32 UR4, UR18, 0x2, URZ ;  /* 0x0000000212047899 */ /* 0x000fc8000800063f */
[----:B------:R-:W-:Y:S01]  /*f9b0*/  UIADD3 UR9, UP0, UR4, UR14, URZ ;  /* 0x0000000e04097290 */ /* 0x000fe2000ff1e03f */
[----:B------:R-:W-:Y:S01]  /*f9c0*/  BAR.SYNC.DEFER_BLOCKING 0x1, 0x100 ;  /* 0x0044000000007b1d */ /* 0x000fe20000010000 */
[----:B--2---:R-:W-:Y:S01]  /*f9d0*/  R2UR UR17, R8 ;  /* 0x00000000081172ca */ /* 0x004fe200000e0000 */
[----:B---3--:R-:W-:-:S03]  /*f9e0*/  IMAD.WIDE R162, R3, R162, UR10 ;  /* 0x0000000a03a27e25 */ /* 0x008fc6000f8e02a2 */
[C---:B------:R-:W-:Y:S02]  /*f9f0*/  IADD3 R159, P1, R162.reuse, 0x20, RZ ;  /* 0x00000020a29f7810 */ /* 0x040fe40007f3e0ff */
[C---:B------:R-:W-:Y:S02]  /*fa00*/  IADD3 R155, P3, R162.reuse, 0x4000, RZ ;  /* 0x00004000a29b7810 */ /* 0x040fe40007f7e0ff */
[----:B------:R-:W-:-:S05]  /*fa10*/  IADD3 R157, P4, R162, 0x60, RZ ;  /* 0x00000060a29d7810 */ /* 0x000fca0007f9e0ff */
[----:B------:R-:W-:Y:S01]  /*fa20*/  USHF.L.U64.HI UR16, UR18, 0x2, UR17 ;  /* 0x0000000212107899 */ /* 0x000fe20008010211 */
[----:B------:R-:W-:Y:S02]  /*fa30*/  LOP3.LUT R158, R159, 0x380, RZ, 0xc0, !PT ;  /* 0x000003809f9e7812 */ /* 0x000fe400078ec0ff */
[----:B------:R-:W-:Y:S01]  /*fa40*/  LOP3.LUT R154, R155, 0x380, RZ, 0xc0, !PT ;  /* 0x000003809b9a7812 */ /* 0x000fe200078ec0ff */
[----:B------:R-:W-:Y:S01]  /*fa50*/  UIADD3.X UR12, UR16, UR15, URZ, UP0, !UPT ;  /* 0x0000000f100c7290 */ /* 0x000fe200087fe43f */
[----:B------:R-:W-:Y:S02]  /*fa60*/  IADD3 R161, P0, R162, 0x40, RZ ;  /* 0x00000040a2a17810 */ /* 0x000fe40007f1e0ff */
[----:B------:R-:W-:Y:S02]  /*fa70*/  LOP3.LUT R156, R157, 0x380, RZ, 0xc0, !PT ;  /* 0x000003809d9c7812 */ /* 0x000fe400078ec0ff */
[----:B------:R-:W-:Y:S02]  /*fa80*/  SHF.R.U64 R158, R158, 0x3, RZ ;  /* 0x000000039e9e7819 */ /* 0x000fe400000012ff */
[----:B------:R-:W-:-:S02]  /*fa90*/  SHF.R.U64 R154, R154, 0x3, RZ ;  /* 0x000000039a9a7819 */ /* 0x000fc400000012ff */
[----:B------:R-:W-:Y:S02]  /*faa0*/  LOP3.LUT R5, R162, 0x380, RZ, 0xc0, !PT ;  /* 0x00000380a2057812 */ /* 0x000fe400078ec0ff */
[----:B------:R-:W-:Y:S02]  /*fab0*/  LOP3.LUT R160, R161, 0x380, RZ, 0xc0, !PT ;  /* 0x00000380a1a07812 */ /* 0x000fe400078ec0ff */
[----:B------:R-:W-:Y:S02]  /*fac0*/  SHF.R.U64 R156, R156, 0x3, RZ ;  /* 0x000000039c9c7819 */ /* 0x000fe400000012ff */
[----:B------:R-:W-:Y:S01]  /*fad0*/  LOP3.LUT R158, R158, R159, RZ, 0x3c, !PT ;  /* 0x0000009f9e9e7212 */ /* 0x000fe200078e3cff */
[--C-:B------:R-:W-:Y:S01]  /*fae0*/  IMAD.X R159, RZ, RZ, R163.reuse, P1 ;  /* 0x000000ffff9f7224 */ /* 0x100fe200008e06a3 */
[----:B------:R-:W-:Y:S02]  /*faf0*/  IADD3 R153, P6, R162, 0x4020, RZ ;  /* 0x00004020a2997810 */ /* 0x000fe40007fde0ff */
[----:B------:R-:W-:Y:S01]  /*fb00*/  LOP3.LUT R154, R154, R155, RZ, 0x3c, !PT ;  /* 0x0000009b9a9a7212 */ /* 0x000fe200078e3cff */
[----:B------:R-:W-:Y:S01]  /*fb10*/  IMAD.X R155, RZ, RZ, R163, P3 ;  /* 0x000000ffff9b7224 */ /* 0x000fe200018e06a3 */
[----:B------:R-:W-:-:S02]  /*fb20*/  IADD3 R23, P5, R162, 0x4040, RZ ;  /* 0x00004040a2177810 */ /* 0x000fc40007fbe0ff */
[C---:B------:R-:W-:Y:S02]  /*fb30*/  IADD3 R21, P2, R162.reuse, 0x4060, RZ ;  /* 0x00004060a2157810 */ /* 0x040fe40007f5e0ff */
[C---:B------:R-:W-:Y:S02]  /*fb40*/  IADD3 R15, P1, R162.reuse, 0x8000, RZ ;  /* 0x00008000a20f7810 */ /* 0x040fe40007f3e0ff */
[----:B------:R-:W-:Y:S02]  /*fb50*/  SHF.R.U64 R5, R5, 0x3, RZ ;  /* 0x0000000305057819 */ /* 0x000fe400000012ff */
[----:B------:R-:W-:Y:S02]  /*fb60*/  IADD3 R3, P3, R162, 0x8060, RZ ;  /* 0x00008060a2037810 */ /* 0x000fe40007f7e0ff */
[----:B------:R-:W-:Y:S02]  /*fb70*/  SHF.R.U64 R160, R160, 0x3, RZ ;  /* 0x00000003a0a07819 */ /* 0x000fe400000012ff */
[----:B------:R-:W-:Y:S01]  /*fb80*/  LOP3.LUT R156, R156, R157, RZ, 0x3c, !PT ;  /* 0x0000009d9c9c7212 */ /* 0x000fe200078e3cff */
[----:B------:R-:W-:Y:S01]  /*fb90*/  IMAD.X R157, RZ, RZ, R163, P4 ;  /* 0x000000ffff9d7224 */ /* 0x000fe200020e06a3 */
[----:B------:R-:W-:-:S02]  /*fba0*/  LOP3.LUT R152, R153, 0x380, RZ, 0xc0, !PT ;  /* 0x0000038099987812 */ /* 0x000fc400078ec0ff */
[----:B------:R-:W-:Y:S02]  /*fbb0*/  LOP3.LUT R22, R23, 0x380, RZ, 0xc0, !PT ;  /* 0x0000038017167812 */ /* 0x000fe400078ec0ff */
[----:B------:R-:W-:Y:S02]  /*fbc0*/  LOP3.LUT R20, R21, 0x380, RZ, 0xc0, !PT ;  /* 0x0000038015147812 */ /* 0x000fe400078ec0ff */
[----:B------:R-:W-:Y:S02]  /*fbd0*/  LOP3.LUT R14, R15, 0x380, RZ, 0xc0, !PT ;  /* 0x000003800f0e7812 */ /* 0x000fe400078ec0ff */
[----:B------:R-:W-:Y:S02]  /*fbe0*/  IADD3 R11, P4, R162, 0x8040, RZ ;  /* 0x00008040a20b7810 */ /* 0x000fe40007f9e0ff */
[----:B------:R-:W-:Y:S01]  /*fbf0*/  LOP3.LUT R4, R5, R162, RZ, 0x3c, !PT ;  /* 0x000000a205047212 */ /* 0x000fe200078e3cff */
[----:B------:R-:W-:Y:S01]  /*fc00*/  IMAD.MOV.U32 R5, RZ, RZ, R163 ;  /* 0x000000ffff057224 */ /* 0x000fe200078e00a3 */
[----:B------:R-:W-:-:S02]  /*fc10*/  LOP3.LUT R8, R3, 0x380, RZ, 0xc0, !PT ;  /* 0x0000038003087812 */ /* 0x000fc400078ec0ff */
[----:B------:R-:W-:Y:S01]  /*fc20*/  LOP3.LUT R160, R160, R161, RZ, 0x3c, !PT ;  /* 0x000000a1a0a07212 */ /* 0x000fe200078e3cff */
[----:B------:R-:W-:Y:S01]  /*fc30*/  IMAD.X R161, RZ, RZ, R163, P0 ;  /* 0x000000ffffa17224 */ /* 0x000fe200000e06a3 */
[----:B------:R-:W-:Y:S02]  /*fc40*/  SHF.R.U64 R152, R152, 0x3, RZ ;  /* 0x0000000398987819 */ /* 0x000fe400000012ff */
[----:B------:R-:W-:Y:S02]  /*fc50*/  SHF.R.U64 R22, R22, 0x3, RZ ;  /* 0x0000000316167819 */ /* 0x000fe400000012ff */
[----:B------:R-:W-:Y:S02]  /*fc60*/  SHF.R.U64 R20, R20, 0x3, RZ ;  /* 0x0000000314147819 */ /* 0x000fe400000012ff */
[----:B------:R-:W-:Y:S02]  /*fc70*/  IADD3 R13, P0, R162, 0x8020, RZ ;  /* 0x00008020a20d7810 */ /* 0x000fe40007f1e0ff */
[----:B------:R-:W-:-:S02]  /*fc80*/  SHF.R.U64 R14, R14, 0x3, RZ ;  /* 0x000000030e0e7819 */ /* 0x000fc400000012ff */
[----:B------:R-:W-:Y:S02]  /*fc90*/  LOP3.LUT R10, R11, 0x380, RZ, 0xc0, !PT ;  /* 0x000003800b0a7812 */ /* 0x000fe400078ec0ff */
[----:B------:R-:W-:Y:S02]  /*fca0*/  SHF.R.U64 R8, R8, 0x3, RZ ;  /* 0x0000000308087819 */ /* 0x000fe400000012ff */
[----:B------:R-:W-:Y:S01]  /*fcb0*/  LOP3.LUT R152, R152, R153, RZ, 0x3c, !PT ;  /* 0x0000009998987212 */ /* 0x000fe200078e3cff */
[--C-:B------:R-:W-:Y:S01]  /*fcc0*/  IMAD.X R153, RZ, RZ, R163.reuse, P6 ;  /* 0x000000ffff997224 */ /* 0x100fe200030e06a3 */
[----:B------:R-:W-:Y:S02]  /*fcd0*/  MOV R9, R4 ;  /* 0x0000000400097202 */ /* 0x000fe40000000f00 */
[----:B------:R-:W-:Y:S01]  /*fce0*/  LOP3.LUT R22, R22, R23, RZ, 0x3c, !PT ;  /* 0x0000001716167212 */ /* 0x000fe200078e3cff */
[--C-:B------:R-:W-:Y:S01]  /*fcf0*/  IMAD.X R23, RZ, RZ, R163.reuse, P5 ;  /* 0x000000ffff177224 */ /* 0x100fe200028e06a3 */
[----:B------:R-:W-:Y:S01]  /*fd00*/  LOP3.LUT R20, R20, R21, RZ, 0x3c, !PT ;  /* 0x0000001514147212 */ /* 0x000fe200078e3cff */
[----:B------:R-:W-:Y:S01]  /*fd10*/  IMAD.X R21, RZ, RZ, R163, P2 ;  /* 0x000000ffff157224 */ /* 0x000fe200010e06a3 */
[----:B------:R-:W-:-:S02]  /*fd20*/  LOP3.LUT R12, R13, 0x380, RZ, 0xc0, !PT ;  /* 0x000003800d0c7812 */ /* 0x000fc400078ec0ff */
[----:B------:R-:W-:Y:S01]  /*fd30*/  LOP3.LUT R14, R14, R15, RZ, 0x3c, !PT ;  /* 0x0000000f0e0e7212 */ /* 0x000fe200078e3cff */
[----:B------:R-:W-:Y:S01]  /*fd40*/  IMAD.X R15, RZ, RZ, R163, P1 ;  /* 0x000000ffff0f7224 */ /* 0x000fe200008e06a3 */
[----:B------:R-:W-:Y:S02]  /*fd50*/  SHF.R.U64 R10, R10, 0x3, RZ ;  /* 0x000000030a0a7819 */ /* 0x000fe400000012ff */
[----:B------:R-:W-:Y:S02]  /*fd60*/  F2FP.BF16.F32.PACK_AB R4, R25, R24 ;  /* 0x000000181904723e */ /* 0x000fe400000010ff */
[----:B------:R-:W-:Y:S02]  /*fd70*/  F2FP.BF16.F32.PACK_AB R5, R27, R26 ;  /* 0x0000001a1b05723e */ /* 0x000fe400000010ff */
[----:B------:R-:W-:Y:S02]  /*fd80*/  IADD3 R18, P6, R162, 0xc000, RZ ;  /* 0x0000c000a2127810 */ /* 0x000fe40007fde0ff */
[----:B------:R-:W-:Y:S01]  /*fd90*/  LOP3.LUT R8, R8, R3, RZ, 0x3c, !PT ;  /* 0x0000000308087212 */ /* 0x000fe200078e3cff */
[----:B------:R0:W-:Y:S01]  /*fda0*/  STSM.16.M88.4 [R9], R4 ;  /* 0x0000000409007844 */ /* 0x0001e20000000200 */
[----:B------:R-:W-:-:S02]  /*fdb0*/  IADD3 R165, P5, R162, 0xc020, RZ ;  /* 0x0000c020a2a57810 */ /* 0x000fc40007fbe0ff */
[C---:B------:R-:W-:Y:S02]  /*fdc0*/  IADD3 R167, P2, R162.reuse, 0xc040, RZ ;  /* 0x0000c040a2a77810 */ /* 0x040fe40007f5e0ff */
[----:B------:R-:W-:Y:S02]  /*fdd0*/  IADD3 R3, P1, R162, 0xc060, RZ ;  /* 0x0000c060a2037810 */ /* 0x000fe40007f3e0ff */
[----:B------:R-:W-:Y:S02]  /*fde0*/  SHF.R.U64 R12, R12, 0x3, RZ ;  /* 0x000000030c0c7819 */ /* 0x000fe400000012ff */
[----:B------:R-:W-:Y:S02]  /*fdf0*/  LOP3.LUT R10, R10, R11, RZ, 0x3c, !PT ;  /* 0x0000000b0a0a7212 */ /* 0x000fe400078e3cff */
[----:B------:R-:W-:Y:S02]  /*fe00*/  LOP3.LUT R11, R18, 0x380, RZ, 0xc0, !PT ;  /* 0x00000380120b7812 */ /* 0x000fe400078ec0ff */
[----:B------:R-:W-:-:S02]  /*fe10*/  LOP3.LUT R164, R165, 0x380, RZ, 0xc0, !PT ;  /* 0x00000380a5a47812 */ /* 0x000fc400078ec0ff */
[----:B------:R-:W-:Y:S01]  /*fe20*/  LOP3.LUT R166, R167, 0x380, RZ, 0xc0, !PT ;  /* 0x00000380a7a67812 */ /* 0x000fe200078ec0ff */
[--C-:B0-----:R-:W-:Y:S01]  /*fe30*/  IMAD.X R7, RZ, RZ, R163.reuse, P6 ;  /* 0x000000ffff077224 */ /* 0x101fe200030e06a3 */
[----:B------:R-:W-:Y:S01]  /*fe40*/  LOP3.LUT R4, R3, 0x380, RZ, 0xc0, !PT ;  /* 0x0000038003047812 */ /* 0x000fe200078ec0ff */
[--C-:B------:R-:W-:Y:S01]  /*fe50*/  IMAD.X R5, RZ, RZ, R163.reuse, P1 ;  /* 0x000000ffff057224 */ /* 0x100fe200008e06a3 */
[----:B------:R-:W-:Y:S01]  /*fe60*/  LOP3.LUT R12, R12, R13, RZ, 0x3c, !PT ;  /* 0x0000000d0c0c7212 */ /* 0x000fe200078e3cff */
[--C-:B------:R-:W-:Y:S01]  /*fe70*/  IMAD.X R13, RZ, RZ, R163.reuse, P0 ;  /* 0x000000ffff0d7224 */ /* 0x100fe200000e06a3 */
[----:B------:R-:W-:Y:S01]  /*fe80*/  SHF.R.U64 R11, R11, 0x3, RZ ;  /* 0x000000030b0b7819 */ /* 0x000fe200000012ff */
[----:B------:R-:W-:Y:S01]  /*fe90*/  IMAD.X R9, RZ, RZ, R163, P3 ;  /* 0x000000ffff097224 */ /* 0x000fe200018e06a3 */
[----:B------:R-:W-:Y:S02]  /*fea0*/  SHF.R.U64 R164, R164, 0x3, RZ ;  /* 0x00000003a4a47819 */ /* 0x000fe400000012ff */
[----:B------:R-:W-:-:S02]  /*feb0*/  SHF.R.U64 R166, R166, 0x3, RZ ;  /* 0x00000003a6a67819 */ /* 0x000fc400000012ff */
        /* <DEDUP_REMOVED lines=8> */
[----:B------:R-:W-:-:S02]  /*ff40*/  LOP3.LUT R4, R4, R3, RZ, 0x3c, !PT ;  /* 0x0000000304047212 */ /* 0x000fc400078e3cff */
[----:B------:R-:W-:Y:S02]  /*ff50*/  MOV R168, R158 ;  /* 0x0000009e00a87202 */ /* 0x000fe40000000f00 */
[----:B------:R-:W-:Y:S02]  /*ff60*/  MOV R18, R14 ;  /* 0x0000000e00127202 */ /* 0x000fe40000000f00 */
[----:B------:R-:W-:Y:S02]  /*ff70*/  MOV R160, R12 ;  /* 0x0000000c00a07202 */ /* 0x000fe40000000f00 */
        /* <DEDUP_REMOVED lines=12> */
[----:B------:R-:W-:Y:S02]  /*10040*/  MOV R156, R154 ;  /* 0x0000009a009c7202 */ /* 0x000fe40000000f00 */
[----:B------:R-:W-:Y:S01]  /*10050*/  MOV R157, R152 ;  /* 0x00000098009d7202 */ /* 0x000fe20000000f00 */
[----:B------:R1:W-:Y:S01]  /*10060*/  STSM.16.M88.4 [R169], R20 ;  /* 0x00000014a9007844 */ /* 0x0003e20000000200 */
[----:B------:R-:W-:Y:S02]  /*10070*/  MOV R3, R6 ;  /* 0x0000000600037202 */ /* 0x000fe40000000f00 */
[----:B------:R-:W-:-:S02]  /*10080*/  F2FP.BF16.F32.PACK_AB R152, R49, R48 ;  /* 0x000000303198723e */ /* 0x000fc400000010ff */
[----:B------:R-:W-:Y:S02]  /*10090*/  F2FP.BF16.F32.PACK_AB R153, R51, R50 ;  /* 0x000000323399723e */ /* 0x000fe400000010ff */
[----:B------:R-:W-:Y:S02]  /*100a0*/  F2FP.BF16.F32.PACK_AB R154, R53, R52 ;  /* 0x00000034359a723e */ /* 0x000fe400000010ff */
[----:B------:R-:W-:Y:S02]  /*100b0*/  F2FP.BF16.F32.PACK_AB R155, R55, R54 ;  /* 0x00000036379b723e */ /* 0x000fe400000010ff */
[----:B------:R-:W-:Y:S02]  /*100c0*/  MOV R17, R4 ;  /* 0x0000000400117202 */ /* 0x000fe40000000f00 */
[----:B------:R-:W-:Y:S01]  /*100d0*/  MOV R161, R10 ;  /* 0x0000000a00a17202 */ /* 0x000fe20000000f00 */
[----:B------:R2:W-:Y:S01]  /*100e0*/  STSM.16.M88.4 [R163], R152 ;  /* 0x00000098a3007844 */ /* 0x0005e20000000200 */
[----:B------:R-:W-:-:S02]  /*100f0*/  MOV R162, R8 ;  /* 0x0000000800a27202 */ /* 0x000fc40000000f00 */
[----:B------:R-:W-:Y:S02]  /*10100*/  F2FP.BF16.F32.PACK_AB R4, R57, R56 ;  /* 0x000000383904723e */ /* 0x000fe400000010ff */
[----:B------:R-:W-:Y:S02]  /*10110*/  F2FP.BF16.F32.PACK_AB R5, R59, R58 ;  /* 0x0000003a3b05723e */ /* 0x000fe400000010ff */
[----:B------:R-:W-:Y:S02]  /*10120*/  F2FP.BF16.F32.PACK_AB R6, R61, R60 ;  /* 0x0000003c3d06723e */ /* 0x000fe400000010ff */
[----:B------:R-:W-:Y:S02]  /*10130*/  F2FP.BF16.F32.PACK_AB R7, R63, R62 ;  /* 0x0000003e3f07723e */ /* 0x000fe400000010ff */
[----:B------:R-:W-:Y:S02]  /*10140*/  F2FP.BF16.F32.PACK_AB R8, R65, R64 ;  /* 0x000000404108723e */ /* 0x000fe400000010ff */
[----:B------:R-:W-:Y:S01]  /*10150*/  F2FP.BF16.F32.PACK_AB R9, R67, R66 ;  /* 0x000000424309723e */ /* 0x000fe200000010ff */
[----:B------:R3:W-:Y:S01]  /*10160*/  STSM.16.M88.4 [R156], R4 ;  /* 0x000000049c007844 */ /* 0x0007e20000000200 */
[----:B------:R-:W-:-:S02]  /*10170*/  F2FP.BF16.F32.PACK_AB R10, R69, R68 ;  /* 0x00000044450a723e */ /* 0x000fc400000010ff */
[----:B------:R-:W-:Y:S02]  /*10180*/  F2FP.BF16.F32.PACK_AB R11, R71, R70 ;  /* 0x00000046470b723e */ /* 0x000fe400000010ff */
[----:B0-----:R-:W-:Y:S02]  /*10190*/  F2FP.BF16.F32.PACK_AB R12, R73, R72 ;  /* 0x00000048490c723e */ /* 0x001fe400000010ff */
[----:B------:R-:W-:Y:S01]  /*101a0*/  F2FP.BF16.F32.PACK_AB R13, R75, R74 ;  /* 0x0000004a4b0d723e */ /* 0x000fe200000010ff */
[----:B------:R0:W-:Y:S01]  /*101b0*/  STSM.16.M88.4 [R157], R8 ;  /* 0x000000089d007844 */ /* 0x0001e20000000200 */
[----:B------:R-:W-:Y:S02]  /*101c0*/  F2FP.BF16.F32.PACK_AB R14, R77, R76 ;  /* 0x0000004c4d0e723e */ /* 0x000fe400000010ff */
[----:B------:R-:W-:Y:S02]  /*101d0*/  F2FP.BF16.F32.PACK_AB R15, R79, R78 ;  /* 0x0000004e4f0f723e */ /* 0x000fe400000010ff */
[----:B-1----:R-:W-:-:S02]  /*101e0*/  F2FP.BF16.F32.PACK_AB R20, R81, R80 ;  /* 0x000000505114723e */ /* 0x002fc400000010ff */
[----:B------:R-:W-:Y:S01]  /*101f0*/  F2FP.BF16.F32.PACK_AB R21, R83, R82 ;  /* 0x000000525315723e */ /* 0x000fe200000010ff */
[----:B------:R1:W-:Y:S01]  /*10200*/  STSM.16.M88.4 [R158], R12 ;  /* 0x0000000c9e007844 */ /* 0x0003e20000000200 */
[----:B------:R-:W-:Y:S02]  /*10210*/  F2FP.BF16.F32.PACK_AB R22, R85, R84 ;  /* 0x000000545516723e */ /* 0x000fe400000010ff */
[----:B------:R-:W-:Y:S02]  /*10220*/  F2FP.BF16.F32.PACK_AB R23, R87, R86 ;  /* 0x000000565717723e */ /* 0x000fe400000010ff */
[----:B--2---:R-:W-:Y:S02]  /*10230*/  F2FP.BF16.F32.PACK_AB R152, R89, R88 ;  /* 0x000000585998723e */ /* 0x004fe400000010ff */
[----:B------:R-:W-:Y:S01]  /*10240*/  F2FP.BF16.F32.PACK_AB R153, R91, R90 ;  /* 0x0000005a5b99723e */ /* 0x000fe200000010ff */
[----:B------:R2:W-:Y:S01]  /*10250*/  STSM.16.M88.4 [R159], R20 ;  /* 0x000000149f007844 */ /* 0x0005e20000000200 */
[----:B------:R-:W-:-:S02]  /*10260*/  F2FP.BF16.F32.PACK_AB R154, R93, R92 ;  /* 0x0000005c5d9a723e */ /* 0x000fc400000010ff */
[----:B------:R-:W-:Y:S02]  /*10270*/  F2FP.BF16.F32.PACK_AB R155, R95, R94 ;  /* 0x0000005e5f9b723e */ /* 0x000fe400000010ff */
[----:B---3--:R-:W-:Y:S02]  /*10280*/  F2FP.BF16.F32.PACK_AB R156, R97, R96 ;  /* 0x00000060619c723e */ /* 0x008fe400000010ff */
[----:B0-----:R-:W-:Y:S01]  /*10290*/  F2FP.BF16.F32.PACK_AB R157, R99, R98 ;  /* 0x00000062639d723e */ /* 0x001fe200000010ff */
[----:B------:R0:W-:Y:S01]  /*102a0*/  STSM.16.M88.4 [R18], R152 ;  /* 0x0000009812007844 */ /* 0x0001e20000000200 */
[----:B-1----:R-:W-:Y:S02]  /*102b0*/  F2FP.BF16.F32.PACK_AB R158, R101, R100 ;  /* 0x00000064659e723e */ /* 0x002fe400000010ff */
[----:B------:R-:W-:Y:S02]  /*102c0*/  F2FP.BF16.F32.PACK_AB R4, R105, R104 ;  /* 0x000000686904723e */ /* 0x000fe400000010ff */
[----:B------:R-:W-:-:S02]  /*102d0*/  F2FP.BF16.F32.PACK_AB R5, R107, R106 ;  /* 0x0000006a6b05723e */ /* 0x000fc400000010ff */
[----:B------:R-:W-:Y:S02]  /*102e0*/  F2FP.BF16.F32.PACK_AB R6, R109, R108 ;  /* 0x0000006c6d06723e */ /* 0x000fe400000010ff */
[----:B--2---:R-:W-:Y:S02]  /*102f0*/  F2FP.BF16.F32.PACK_AB R159, R103, R102 ;  /* 0x00000066679f723e */ /* 0x004fe400000010ff */
[----:B------:R-:W-:Y:S02]  /*10300*/  F2FP.BF16.F32.PACK_AB R7, R111, R110 ;  /* 0x0000006e6f07723e */ /* 0x000fe400000010ff */
[----:B------:R-:W-:Y:S01]  /*10310*/  F2FP.BF16.F32.PACK_AB R8, R113, R112 ;  /* 0x000000707108723e */ /* 0x000fe200000010ff */
[----:B------:R-:W-:Y:S01]  /*10320*/  STSM.16.M88.4 [R160], R156 ;  /* 0x0000009ca0007844 */ /* 0x000fe20000000200 */
[----:B------:R-:W-:Y:S01]  /*10330*/  F2FP.BF16.F32.PACK_AB R9, R115, R114 ;  /* 0x000000727309723e */ /* 0x000fe200000010ff */
[----:B0-----:R-:W-:Y:S01]  /*10340*/  IMAD.U32 R152, RZ, RZ, UR9 ;  /* 0x00000009ff987e24 */ /* 0x001fe2000f8e00ff */
[----:B------:R-:W-:Y:S01]  /*10350*/  F2FP.BF16.F32.PACK_AB R10, R117, R116 ;  /* 0x00000074750a723e */ /* 0x000fe200000010ff */
[----:B------:R0:W-:Y:S01]  /*10360*/  STSM.16.M88.4 [R161], R4 ;  /* 0x00000004a1007844 */ /* 0x0001e20000000200 */
[----:B------:R-:W-:Y:S01]  /*10370*/  F2FP.BF16.F32.PACK_AB R11, R119, R118 ;  /* 0x00000076770b723e */ /* 0x000fe200000010ff */
[----:B------:R-:W-:Y:S01]  /*10380*/  IMAD.U32 R153, RZ, RZ, UR12 ;  /* 0x0000000cff997e24 */ /* 0x000fe2000f8e00ff */
[----:B------:R-:W-:Y:S01]  /*10390*/  F2FP.BF16.F32.PACK_AB R12, R121, R120 ;  /* 0x00000078790c723e */ /* 0x000fe200000010ff */
[----:B------:R-:W-:Y:S01]  /*103a0*/  ULDC.64 UR12, c[0x0][0xc08] ;  /* 0x00030200000c7ab9 */ /* 0x000fe20000000a00 */
[----:B------:R-:W-:Y:S01]  /*103b0*/  F2FP.BF16.F32.PACK_AB R13, R123, R122 ;  /* 0x0000007a7b0d723e */ /* 0x000fe200000010ff */
[----:B------:R1:W-:Y:S01]  /*103c0*/  STSM.16.M88.4 [R162], R8 ;  /* 0x00000008a2007844 */ /* 0x0003e20000000200 */
[----:B------:R-:W-:-:S02]  /*103d0*/  F2FP.BF16.F32.PACK_AB R14, R125, R124 ;  /* 0x0000007c7d0e723e */ /* 0x000fc400000010ff */
[----:B------:R-:W-:Y:S02]  /*103e0*/  F2FP.BF16.F32.PACK_AB R15, R127, R126 ;  /* 0x0000007e7f0f723e */ /* 0x000fe400000010ff */
[----:B------:R-:W-:Y:S02]  /*103f0*/  MOV R164, R164 ;  /* 0x000000a400a47202 */ /* 0x000fe40000000f00 */
[----:B------:R-:W-:Y:S01]  /*10400*/  F2FP.BF16.F32.PACK_AB R20, R129, R128 ;  /* 0x000000808114723e */ /* 0x000fe200000010ff */
[----:B------:R-:W-:Y:S01]  /*10410*/  STSM.16.M88.4 [R3], R12 ;  /* 0x0000000c03007844 */ /* 0x000fe20000000200 */
[----:B------:R-:W-:Y:S02]  /*10420*/  F2FP.BF16.F32.PACK_AB R21, R131, R130 ;  /* 0x000000828315723e */ /* 0x000fe400000010ff */
[----:B------:R-:W-:Y:S02]  /*10430*/  F2FP.BF16.F32.PACK_AB R22, R133, R132 ;  /* 0x000000848516723e */ /* 0x000fe400000010ff */
[----:B------:R-:W-:-:S02]  /*10440*/  F2FP.BF16.F32.PACK_AB R23, R135, R134 ;  /* 0x000000868717723e */ /* 0x000fc400000010ff */
[----:B------:R-:W-:Y:S02]  /*10450*/  MOV R166, R166 ;  /* 0x000000a600a67202 */ /* 0x000fe40000000f00 */
[----:B0-----:R-:W-:Y:S01]  /*10460*/  F2FP.BF16.F32.PACK_AB R4, R137, R136 ;  /* 0x000000888904723e */ /* 0x001fe200000010ff */
[----:B------:R-:W-:Y:S01]  /*10470*/  STSM.16.M88.4 [R164], R20 ;  /* 0x00000014a4007844 */ /* 0x000fe20000000200 */
[----:B------:R-:W-:Y:S02]  /*10480*/  F2FP.BF16.F32.PACK_AB R5, R139, R138 ;  /* 0x0000008a8b05723e */ /* 0x000fe400000010ff */
[----:B------:R-:W-:Y:S02]  /*10490*/  F2FP.BF16.F32.PACK_AB R6, R141, R140 ;  /* 0x0000008c8d06723e */ /* 0x000fe400000010ff */
[----:B------:R-:W-:Y:S02]  /*104a0*/  F2FP.BF16.F32.PACK_AB R7, R143, R142 ;  /* 0x0000008e8f07723e */ /* 0x000fe400000010ff */
[----:B-1----:R-:W-:-:S02]  /*104b0*/  F2FP.BF16.F32.PACK_AB R8, R145, R144 ;  /* 0x000000909108723e */ /* 0x002fc400000010ff */
[----:B------:R-:W-:Y:S01]  /*104c0*/  F2FP.BF16.F32.PACK_AB R9, R147, R146 ;  /* 0x000000929309723e */ /* 0x000fe200000010ff */
[----:B------:R0:W-:Y:S01]  /*104d0*/  STSM.16.M88.4 [R166], R4 ;  /* 0x00000004a6007844 */ /* 0x0001e20000000200 */
[----:B------:R-:W-:Y:S02]  /*104e0*/  F2FP.BF16.F32.PACK_AB R10, R149, R148 ;  /* 0x00000094950a723e */ /* 0x000fe400000010ff */
[----:B------:R-:W-:Y:S02]  /*104f0*/  F2FP.BF16.F32.PACK_AB R11, R151, R150 ;  /* 0x00000096970b723e */ /* 0x000fe400000010ff */
[----:B------:R-:W-:-:S03]  /*10500*/  ISETP.NE.U32.AND P0, PT, RZ, UR14, PT ;  /* 0x0000000eff007c0c */ /* 0x000fc6000bf05070 */
[----:B------:R1:W-:Y:S01]  /*10510*/  STSM.16.M88.4 [R17], R8 ;  /* 0x0000000811007844 */ /* 0x0003e20000000200 */
[----:B------:R-:W-:Y:S01]  /*10520*/  BAR.SYNC.DEFER_BLOCKING 0x1, 0x100 ;  /* 0x0044000000007b1d */ /* 0x000fe20000010000 */
[----:B------:R-:W-:Y:S01]  /*10530*/  ISETP.NE.AND.EX P0, PT, RZ, UR15, PT, P0 ;  /* 0x0000000fff007c0c */ /* 0x000fe2000bf05300 */
[----:B------:R-:W-:-:S04]  /*10540*/  UISETP.NE.U32.AND UP0, UPT, UR12, URZ, UPT ;  /* 0x0000003f0c00728c */ /* 0x000fc8000bf05070 */
[----:B------:R-:W-:-:S08]  /*10550*/  UISETP.NE.AND.EX UP0, UPT, UR13, URZ, UPT, UP0 ;  /* 0x0000003f0d00728c */ /* 0x000fd0000bf05300 */
[----:B------:R-:W2:Y:S03]  /*10560*/  @P0 LDG.E R18, desc[UR22][R152.64] ;  /* 0x0000001698120981 */ /* 0x000ea6000c1e1900 */
[----:B------:R-:W-:Y:S01]  /*10570*/  @UP0 UIADD3 UR12, UP1, UR4, UR12, URZ ;  /* 0x0000000c040c0290 */ /* 0x000fe2000ff3e03f */
[----:B------:R-:W-:Y:S02]  /*10580*/  PLOP3.LUT P4, PT, PT, PT, UP0, 0x80, 0x0 ;  /* 0x000000000000781c */ /* 0x000fe40003f8f008 */
[----:B------:R-:W-:Y:S01]  /*10590*/  ULDC UR4, c[0x0][0xad4] ;  /* 0x0002b50000047ab9 */ /* 0x000fe20000000800 */
[----:B------:R-:W-:Y:S02]  /*105a0*/  @UP0 UIADD3.X UR13, UR16, UR13, URZ, UP1, !UPT ;  /* 0x0000000d100d0290 */ /* 0x000fe40008ffe43f */
[----:B0-----:R-:W-:-:S04]  /*105b0*/  IMAD.U32 R4, RZ, RZ, UR12 ;  /* 0x0000000cff047e24 */ /* 0x001fc8000f8e00ff */
[----:B------:R-:W-:-:S05]  /*105c0*/  IMAD.U32 R5, RZ, RZ, UR13 ;  /* 0x0000000dff057e24 */ /* 0x000fca000f8e00ff */
[----:B------:R0:W3:Y:S01]  /*105d0*/  @P4 LDG.E R3, desc[UR22][R4.64] ;  /* 0x0000001604034981 */ /* 0x0000e2000c1e1900 */
[----:B------:R-:W-:Y:S01]  /*105e0*/  UISETP.NE.AND UP0, UPT, UR21, URZ, UPT ;  /* 0x0000003f1500728c */ /* 0x000fe2000bf05270 */
[----:B------:R-:W-:Y:S01]  /*105f0*/  VIADD R14, R213, UR26 ;  /* 0x0000001ad50e7c36 */ /* 0x000fe20008000000 */
        /* <DEDUP_REMOVED lines=10> */
[----:B------:R-:W-:Y:S01]  /*106a0*/  USEL UR9, UR18, URZ, !UP0 ;  /* 0x0000003f12097287 */ /* 0x000fe2000c000000 */
[----:B------:R-:W-:Y:S01]  /*106b0*/  @UP1 ULDC UR25, c[0x0][0xbec] ;  /* 0x0002fb0000191ab9 */ /* 0x000fe20000000800 */
[----:B------:R-:W-:Y:S02]  /*106c0*/  USEL UR22, UR17, URZ, !UP0 ;  /* 0x0000003f11167287 */ /* 0x000fe4000c000000 */
[----:B------:R-:W-:Y:S02]  /*106d0*/  USEL UR21, UR19, URZ, UP2 ;  /* 0x0000003f13157287 */ /* 0x000fe40009000000 */
[----:B------:R-:W-:Y:S01]  /*106e0*/  @P1 IMAD.HI.U32 R4, R14, UR25, RZ ;  /* 0x000000190e041c27 */ /* 0x000fe2000f8e00ff */
[----:B------:R-:W-:-:S03]  /*106f0*/  @UP1 ULDC UR28, c[0x0][0xbf0] ;  /* 0x0002fc00001c1ab9 */ /* 0x000fc60000000800 */
[----:B------:R-:W-:Y:S01]  /*10700*/  ULDC.64 UR16, c[0x0][UR23+0x220] ;  /* 0x0000880017107abb */ /* 0x000fe20008000a00 */
[----:B------:R-:W-:Y:S01]  /*10710*/  ULDC.64 UR14, c[0x0][UR23+0x218] ;  /* 0x00008600170e7abb */ /* 0x000fe20008000a00 */
[----:B------:R-:W-:Y:S01]  /*10720*/  ULDC.64 UR18, c[0x0][UR23+0x228] ;  /* 0x00008a0017127abb */ /* 0x000fe20008000a00 */
[----:B------:R-:W-:Y:S01]  /*10730*/  UIMAD UR17, UR17, UR9, URZ ;  /* 0x00000009111172a4 */ /* 0x000fe2000f8e023f */
[----:B------:R-:W-:Y:S01]  /*10740*/  @P1 SHF.R.U32.HI R5, RZ, UR28, R4 ;  /* 0x0000001cff051c19 */ /* 0x000fe20008011604 */
[----:B------:R-:W-:Y:S02]  /*10750*/  UIMAD.WIDE.U32 UR12, UR14, UR24, URZ ;  /* 0x000000180e0c72a5 */ /* 0x000fe4000f8e003f */
[----:B------:R-:W-:Y:S02]  /*10760*/  UIMAD UR24, UR15, UR24, URZ ;  /* 0x000000180f1872a4 */ /* 0x000fe4000f8e023f */
[----:B------:R-:W-:Y:S01]  /*10770*/  UIMAD.WIDE.U32 UR26, UR18, UR21, URZ ;  /* 0x00000015121a72a5 */ /* 0x000fe2000f8e003f */
[----:B------:R-:W-:Y:S01]  /*10780*/  IMAD.MOV R7, RZ, RZ, -R5 ;  /* 0x000000ffff077224 */ /* 0x000fe200078e0a05 */
[----:B------:R-:W-:-:S02]  /*10790*/  UIMAD.WIDE.U32 UR14, UR16, UR9, URZ ;  /* 0x00000009100e72a5 */ /* 0x000fc4000f8e003f */
[----:B------:R-:W-:Y:S01]  /*107a0*/  UIMAD UR18, UR19, UR21, URZ ;  /* 0x00000015131272a4 */ /* 0x000fe2000f8e023f */
[----:B------:R-:W-:Y:S01]  /*107b0*/  IMAD R7, R7, UR20, R14 ;  /* 0x0000001407077c24 */ /* 0x000fe2000f8e020e */
[----:B------:R-:W-:Y:S01]  /*107c0*/  UIMAD UR17, UR16, UR22, UR17 ;  /* 0x00000016101172a4 */ /* 0x000fe2000f8e0211 */
[----:B------:R-:W-:Y:S01]  /*107d0*/  IMAD.U32 R4, RZ, RZ, UR26 ;  /* 0x0000001aff047e24 */ /* 0x000fe2000f8e00ff */
[----:B------:R-:W-:Y:S02]  /*107e0*/  UIADD3 UR18, UR27, UR18, URZ ;  /* 0x000000121b127290 */ /* 0x000fe4000fffe03f */
[----:B------:R-:W-:Y:S01]  /*107f0*/  UIADD3 UR24, UR13, UR24, URZ ;  /* 0x000000180d187290 */ /* 0x000fe2000fffe03f */
[----:B------:R-:W-:Y:S01]  /*10800*/  SHF.R.S32.HI R6, RZ, 0x1f, R7 ;  /* 0x0000001fff067819 */ /* 0x000fe20000011407 */
[----:B------:R-:W-:Y:S02]  /*10810*/  UIADD3 UR17, UR15, UR17, URZ ;  /* 0x000000110f117290 */ /* 0x000fe4000fffe03f */
[----:B-1----:R-:W-:Y:S01]  /*10820*/  IMAD.U32 R8, RZ, RZ, UR18 ;  /* 0x00000012ff087e24 */ /* 0x002fe2000f8e00ff */
[----:B--2---:R-:W-:-:S13]  /*10830*/  @P0 R2UR UR4, R18 ;  /* 0x00000000120402ca */ /* 0x004fda00000e0000 */
[----:B------:R-:W-:Y:S02]  /*10840*/  UIADD3 UR12, UP0, UP3, UR14, UR12, UR4 ;  /* 0x0000000c0e0c7290 */ /* 0x000fe4000fb1e004 */
[----:B------:R-:W-:-:S04]  /*10850*/  USHF.R.S32.HI UR16, URZ, 0x1f, UR4 ;  /* 0x0000001f3f107899 */ /* 0x000fc80008011404 */
[----:B------:R-:W-:Y:S01]  /*10860*/  UIADD3.X UR14, UR17, UR24, UR16, UP0, UP3 ;  /* 0x00000018110e7290 */ /* 0x000fe200087e6410 */
[----:B------:R-:W-:Y:S01]  /*10870*/  IADD3 R4, P2, P3, R5, UR12, R4 ;  /* 0x0000000c05047c10 */ /* 0x000fe2000fb5e004 */
[----:B------:R-:W-:Y:S01]  /*10880*/  ULDC.64 UR12, c[0x0][UR23+0x210] ;  /* 0x00008400170c7abb */ /* 0x000fe20008000a00 */
[----:B------:R-:W-:Y:S01]  /*10890*/  SHF.R.S32.HI R5, RZ, 0x1f, R5 ;  /* 0x0000001fff057819 */ /* 0x000fe20000011405 */
[----:B------:R-:W-:-:S03]  /*108a0*/  IMAD R9, R7, UR13, RZ ;  /* 0x0000000d07097c24 */ /* 0x000fc6000f8e02ff */
[----:B------:R-:W-:Y:S01]  /*108b0*/  IADD3.X R5, R5, UR14, R8, P2, P3 ;  /* 0x0000000e05057c10 */ /* 0x000fe200097e6408 */
[----:B------:R-:W-:Y:S01]  /*108c0*/  IMAD R9, R6, UR12, R9 ;  /* 0x0000000c06097c24 */ /* 0x000fe2000f8e0209 */
[----:B------:R-:W-:Y:S01]  /*108d0*/  ULDC.64 UR14, c[0x0][0xba8] ;  /* 0x0002ea00000e7ab9 */ /* 0x000fe20000000a00 */
[----:B------:R-:W-:Y:S01]  /*108e0*/  @!UP2 ULDC UR14, c[0x0][0xb50] ;  /* 0x0002d400000eaab9 */ /* 0x000fe20000000800 */
[----:B------:R-:W-:Y:S01]  /*108f0*/  @!UP2 ULDC UR15, c[0x0][0xb54] ;  /* 0x0002d500000faab9 */ /* 0x000fe20000000800 */
[----:B------:R-:W-:Y:S01]  /*10900*/  IMAD.WIDE.U32 R4, R7, UR12, R4 ;  /* 0x0000000c07047c25 */ /* 0x000fe2000f8e0004 */
[----:B------:R-:W-:Y:S01]  /*10910*/  ULDC UR12, c[0x0][0xa88] ;  /* 0x0002a200000c7ab9 */ /* 0x000fe20000000800 */
[----:B---3--:R-:W-:Y:S02]  /*10920*/  @P4 R2UR UR12, R3 ;  /* 0x00000000030c42ca */ /* 0x008fe400000e0000 */
[----:B------:R-:W-:Y:S01]  /*10930*/  IMAD.IADD R5, R5, 0x1, R9 ;  /* 0x0000000105057824 */ /* 0x000fe200078e0209 */
[----:B------:R-:W-:-:S04]  /*10940*/  LEA R8, P2, R4, UR14, 0x2 ;  /* 0x0000000e04087c11 */ /* 0x000fc8000f8410ff */
[----:B------:R-:W-:Y:S01]  /*10950*/  LEA.HI.X R9, R4, UR15, R5, 0x2, P2 ;  /* 0x0000000f04097c11 */ /* 0x000fe200090f1405 */
[----:B------:R-:W-:Y:S08]  /*10960*/  @P4 BRA `(.L_x_2384) ;  /* 0x00000000001c4947 */ /* 0x000ff00003800000 */
[----:B------:R-:W-:Y:S05]  /*10970*/  @!P0 BRA `(.L_x_2384) ;  /* 0x0000000000188947 */ /* 0x000fea0003800000 */
[----:B------:R-:W-:Y:S02]  /*10980*/  ULDC.64 UR12, c[0x0][0x208] ;  /* 0x00008200000c7ab9 */ /* 0x000fe40000000a00 */
[----:B------:R-:W2:Y:S04]  /*10990*/  LDG.E R4, desc[UR12][R152.64] ;  /* 0x0000000c98047981 */ /* 0x000ea8000c1e1900 */
[----:B------:R-:W3:Y:S01]  /*109a0*/  LDG.E R3, desc[UR12][R152.64+0x4] ;  /* 0x0000040c98037981 */ /* 0x000ee2000c1e1900 */
[----:B--2---:R-:W-:Y:S02]  /*109b0*/  R2UR UR13, R4 ;  /* 0x00000000040d72ca */ /* 0x004fe400000e0000 */
[----:B---3--:R-:W-:-:S13]  /*109c0*/  R2UR UR12, R3 ;  /* 0x00000000030c72ca */ /* 0x008fda00000e0000 */
[----:B------:R-:W-:-:S12]  /*109d0*/  UIADD3 UR12, -UR13, UR12, URZ ;  /* 0x0000000c0d0c7290 */ /* 0x000fd8000fffe13f */
.L_x_2384:
[----:B------:R-:W2:Y:S04]  /*109e0*/  LDL R10, [R1+0x60] ;  /* 0x00006000010a7983 */ /* 0x000ea80000100800 */
[----:B------:R-:W3:Y:S01]  /*109f0*/  LDL R3, [R1+0x34] ;  /* 0x0000340001037983 */ /* 0x000ee20000100800 */
[----:B------:R-:W-:Y:S01]  /*10a00*/  R2UR UR13, R212 ;  /* 0x00000000d40d72ca */ /* 0x000fe200000e0000 */
[----:B------:R-:W-:Y:S02]  /*10a10*/  UIMAD UR12, UR12, UR20, URZ ;  /* 0x000000140c0c72a4 */ /* 0x000fe4000f8e023f */
[----:B------:R-:W-:Y:S01]  /*10a20*/  SHFL.IDX PT, R4, R8, RZ, 0x1c1f ;  /* 0x001c1fff08047589 */ /* 0x000fe200000e0000 */
[----:B------:R-:W-:-:S03]  /*10a30*/  ULDC.64 UR14, c[0x0][0x208] ;  /* 0x00008200000e7ab9 */ /* 0x000fc60000000a00 */
[----:B------:R-:W0:Y:S04]  /*10a40*/  SHFL.IDX PT, R5, R9, RZ, 0x1c1f ;  /* 0x001c1fff09057589 */ /* 0x000e2800000e0000 */
[----:B------:R-:W-:Y:S04]  /*10a50*/  SHFL.IDX PT, R6, R8, 0x1, 0x1c1f ;  /* 0x003c1f0008067f89 */ /* 0x000fe800000e0000 */
[----:B------:R-:W1:Y:S01]  /*10a60*/  SHFL.IDX PT, R7, R9, 0x1, 0x1c1f ;  /* 0x003c1f0009077f89 */ /* 0x000e6200000e0000 */
[----:B--2---:R-:W-:Y:S01]  /*10a70*/  VIADD R12, R10, UR13 ;  /* 0x0000000d0a0c7c36 */ /* 0x004fe20008000000 */
        /* <DEDUP_REMOVED lines=163> */
[----:B------:R-:W-:Y:S01]  /*114b0*/  LEA R17, P2, R2, UR10, 0x1 ;  /* 0x0000000a02117c11 */ /* 0x000fe2000f8408ff */
        /* <DEDUP_REMOVED lines=37> */
.L_x_2387:
[----:B------:R-:W-:Y:S05]  /*11710*/  BSYNC B1 ;  /* 0x0000000000017941 */ /* 0x000fea0003800000 */
.L_x_2386:
[----:B0----5:R0:W3:Y:S01]  /*11720*/  SHFL.IDX PT, R25, R18, 0x1, 0x181f ;  /* 0x00381f0012197f89 */ /* 0x0210e200000e0000 */
[----:B------:R-:W-:Y:S03]  /*11730*/  BSSY B1, `(.L_x_2388) ;  /* 0x0000015000017945 */ /* 0x000fe60003800000 */
[----:B------:R0:W4:Y:S01]  /*11740*/  SHFL.IDX PT, R7, R17, 0x1, 0x181f ;  /* 0x00381f0011077f89 */ /* 0x00012200000e0000 */
        /* <DEDUP_REMOVED lines=19> */
.L_x_2389:
[----:B------:R-:W-:Y:S05]  /*11880*/  BSYNC B1 ;  /* 0x0000000000017941 */ /* 0x000fea0003800000 */
.L_x_2388:
        /* <DEDUP_REMOVED lines=22> */
.L_x_2391:
[----:B------:R-:W-:Y:S05]  /*119f0*/  BSYNC B1 ;  /* 0x0000000000017941 */ /* 0x000fea0003800000 */
.L_x_2390:
[----:B0-----:R-:W-:Y:S01]  /*11a00*/  VIADD R2, R78, 0x60 ;  /* 0x000000604e027836 */ /* 0x001fe20000000000 */
[----:B------:R0:W0:Y:S04]  /*11a10*/  SHFL.IDX PT, R9, R18, 0x3, 0x181f ;  /* 0x00781f0012097f89 */ /* 0x00002800000e0000 */
[----:B------:R-:W-:Y:S01]  /*11a20*/  ISETP.GE.AND P0, PT, R2, UR12, PT ;  /* 0x0000000c02007c0c */ /* 0x000fe2000bf06270 */
[----:B---3--:R-:W3:-:S12]  /*11a30*/  SHFL.IDX PT, R17, R17, 0x3, 0x181f ;  /* 0x00781f0011117f89 */ /* 0x008ed800000e0000 */
        /* <DEDUP_REMOVED lines=22> */
.L_x_2385:
        /* <DEDUP_REMOVED lines=17> */
[C---:B------:R-:W-:Y:S01]  /*11cb0*/  VIADD R174, R19.reuse, 0x40 ;  /* 0x0000004013ae7836 */ /* 0x040fe20000000000 */
[----:B------:R-:W-:Y:S01]  /*11cc0*/  UIMAD UR11, UR19, UR15, UR11 ;  /* 0x0000000f130b72a4 */ /* 0x000fe2000f8e020b */
[C---:B------:R-:W-:Y:S01]  /*11cd0*/  VIADD R176, R19.reuse, 0x38 ;  /* 0x0000003813b07836 */ /* 0x040fe20000000000 */
[----:B------:R-:W-:Y:S01]  /*11ce0*/  UIMAD UR4, UR9, UR17, UR4 ;  /* 0x00000011090472a4 */ /* 0x000fe2000f8e0204 */
[C---:B------:R-:W-:Y:S01]  /*11cf0*/  VIADD R178, R19.reuse, 0x30 ;  /* 0x0000003013b27836 */ /* 0x040fe20000000000 */
[----:B------:R-:W-:Y:S01]  /*11d00*/  UIMAD.WIDE.U32 UR10, UR9, UR16, UR10 ;  /* 0x00000010090a72a5 */ /* 0x000fe2000f8e000a */
[C---:B------:R-:W-:Y:S01]  /*11d10*/  VIADD R180, R19.reuse, 0x28 ;  /* 0x0000002813b47836 */ /* 0x040fe20000000000 */
[----:B------:R-:W-:Y:S01]  /*11d20*/  ULDC.64 UR14, c[0x0][0xb48] ;  /* 0x0002d200000e7ab9 */ /* 0x000fe20000000a00 */
[----:B------:R-:W-:Y:S01]  /*11d30*/  @UP1 ULDC UR9, c[0x0][0xbec] ;  /* 0x0002fb0000091ab9 */ /* 0x000fe20000000800 */
[----:B------:R-:W-:Y:S01]  /*11d40*/  UIADD3 UR11, UR11, UR4, URZ ;  /* 0x000000040b0b7290 */ /* 0x000fe2000fffe03f */
[----:B------:R-:W-:Y:S01]  /*11d50*/  @P1 IMAD.HI.U32 R0, R14, UR9, RZ ;  /* 0x000000090e001c27 */ /* 0x000fe2000f8e00ff */
[----:B------:R-:W-:Y:S01]  /*11d60*/  UIADD3 UR8, UR8, 0x38820, URZ ;  /* 0x0003882008087890 */ /* 0x000fe2000fffe03f */
[----:B------:R-:W-:Y:S01]  /*11d70*/  BSSY B1, `(.L_x_2393) ;  /* 0x00000d0000017945 */ /* 0x000fe20003800000 */
[----:B------:R-:W-:Y:S01]  /*11d80*/  @UP1 ULDC UR4, c[0x0][0xbf0] ;  /* 0x0002fc0000041ab9 */ /* 0x000fe20000000800 */
[----:B------:R-:W-:Y:S01]  /*11d90*/  UIMAD.WIDE.U32 UR10, UR18, UR14, UR10 ;  /* 0x0000000e120a72a5 */ /* 0x000fe2000f8e000a */
[----:B------:R-:W-:Y:S01]  /*11da0*/  @P1 SHF.R.U32.HI R5, RZ, UR4, R0 ;  /* 0x00000004ff051c19 */ /* 0x000fe20008011600 */
[----:B------:R-:W-:Y:S01]  /*11db0*/  UPRMT UR8, URZ, 0x654, UR8 ;  /* 0x000006543f087896 */ /* 0x000fe20008000008 */
[----:B------:R-:W-:Y:S01]  /*11dc0*/  VIADD R182, R19, 0x20 ;  /* 0x0000002013b67836 */ /* 0x000fe20000000000 */
        /* <DEDUP_REMOVED lines=37> */
[C---:B------:R-:W-:Y:S01]  /*12020*/  VIADD R167, R19.reuse, 0x58 ;  /* 0x0000005813a77836 */ /* 0x040fe20000000000 */
[----:B------:R-:W-:Y:S01]  /*12030*/  SHF.R.S32.HI R162, RZ, 0x1f, R230 ;  /* 0x0000001fffa27819 */ /* 0x000fe200000114e6 */
[----:B------:R0:W2:Y:S01]  /*12040*/  SHFL.IDX PT, R3, R11, RZ, 0x1c1f ;  /* 0x001c1fff0b037589 */ /* 0x0000a200000e0000 */
        /* <DEDUP_REMOVED lines=23> */
[----:B------:R-:W-:Y:S02]  /*121c0*/  SHF.R.S32.HI R186, RZ, 0x1f, R186 ;  /* 0x0000001fffba7819 */ /* 0x000fe400000114ba */
[----:B------:R-:W-:Y:S01]  /*121d0*/  SHF.R.S32.HI R188, RZ, 0x1f, R188 ;  /* 0x0000001fffbc7819 */ /* 0x000fe200000114bc */
[----:B012---:R-:W-:Y:S06]  /*121e0*/  @P0 BRA `(.L_x_2394) ;  /* 0x0000000800200947 */ /* 0x007fec0003800000 */
[----:B------:R-:W-:Y:S01]  /*121f0*/  ULDC UR4, c[0x0][0xac8] ;  /* 0x0002b20000047ab9 */ /* 0x000fe20000000800 */
[----:B------:R-:W-:Y:S01]  /*12200*/  ULDC.64 UR8, c[0x0][0x208] ;  /* 0x0000820000087ab9 */ /* 0x000fe20000000a00 */
[----:B------:R-:W-:Y:S01]  /*12210*/  ISETP.GE.AND P4, PT, R187, UR4, PT ;  /* 0x00000004bb007c0c */ /* 0x000fe2000bf86270 */
[----:B------:R-:W-:Y:S01]  /*12220*/  VIADD R23, R19, 0xf0 ;  /* 0x000000f013177836 */ /* 0x000fe20000000000 */
[----:B------:R-:W-:Y:S01]  /*12230*/  ISETP.GE.AND P3, PT, R185, UR4, PT ;  /* 0x00000004b9007c0c */ /* 0x000fe2000bf66270 */
[C---:B------:R-:W-:Y:S01]  /*12240*/  VIADD R17, R19.reuse, 0xf8 ;  /* 0x000000f813117836 */ /* 0x040fe20000000000 */
[----:B------:R-:W-:Y:S02]  /*12250*/  ISETP.GE.AND P5, PT, R19, UR4, PT ;  /* 0x0000000413007c0c */ /* 0x000fe4000bfa6270 */
[----:B------:R-:W-:Y:S02]  /*12260*/  ISETP.GE.AND P1, PT, R181, UR4, PT ;  /* 0x00000004b5007c0c */ /* 0x000fe4000bf26270 */
[----:B------:R-:W-:-:S02]  /*12270*/  ISETP.GE.AND P0, PT, R183, UR4, PT ;  /* 0x00000004b7007c0c */ /* 0x000fc4000bf06270 */
[----:B------:R-:W-:-:S03]  /*12280*/  SHF.R.S32.HI R18, RZ, 0x1f, R17 ;  /* 0x0000001fff127819 */ /* 0x000fc60000011411 */
[-C--:B------:R-:W-:Y:S02]  /*12290*/  @!P4 LEA R4, P2, R187, R2.reuse, 0x2 ;  /* 0x00000002bb04c211 */ /* 0x080fe400078410ff */
[----:B------:R-:W-:Y:S02]  /*122a0*/  @!P3 LEA R6, P6, R185, R2, 0x2 ;  /* 0x00000002b906b211 */ /* 0x000fe400078c10ff */
[----:B------:R-:W-:Y:S01]  /*122b0*/  @!P5 IMAD.WIDE R8, R19, 0x4, R2 ;  /* 0x000000041308d825 */ /* 0x000fe200078e0202 */
        /* <DEDUP_REMOVED lines=9> */
[-C--:B-1----:R-:W-:Y:S02]  /*12350*/  @!P1 LEA R6, P5, R181, R2.reuse, 0x2 ;  /* 0x00000002b5069211 */ /* 0x082fe400078a10ff */
        /* <DEDUP_REMOVED lines=21> */
[-C--:B0-----:R-:W-:Y:S02]  /*124b0*/  @!P0 LEA R4, P4, R171, R2.reuse, 0x2 ;  /* 0x00000002ab048211 */ /* 0x081fe400078810ff */
[----:B-1----:R-:W-:Y:S02]  /*124c0*/  @!P1 LEA R6, P5, R169, R2, 0x2 ;  /* 0x00000002a9069211 */ /* 0x002fe400078a10ff */
        /* <DEDUP_REMOVED lines=29> */
[----:B--2---:R-:W-:-:S02]  /*126a0*/  @!P2 LEA R8, P6, R229, R2, 0x2 ;  /* 0x00000002e508a211 */ /* 0x004fc400078c10ff */
[-C--:B------:R-:W-:Y:S01]  /*126b0*/  @!P4 LEA R14, P0, R227, R2.reuse, 0x2 ;  /* 0x00000002e30ec211 */ /* 0x080fe200078010ff */
[----:B------:R1:W-:Y:S01]  /*126c0*/  @!P1 ST.E.64 desc[UR8][R6.64], R88 ;  /* 0x0000005806009985 */ /* 0x0003e2000c101b08 */
[-C--:B------:R-:W-:Y:S02]  /*126d0*/  @!P2 LEA.HI.X R9, R229, R3.reuse, R161, 0x2, P6 ;  /* 0x00000003e509a211 */ /* 0x080fe400030f14a1 */
[C---:B------:R-:W-:Y:S02]  /*126e0*/  @!P5 LEA R12, P1, R228.reuse, R2, 0x2 ;  /* 0x00000002e40cd211 */ /* 0x040fe400078210ff */
[-C--:B------:R-:W-:Y:S01]  /*126f0*/  @!P4 LEA.HI.X R15, R227, R3.reuse, R159, 0x2, P0 ;  /* 0x00000003e30fc211 */ /* 0x080fe200000f149f */
[----:B------:R2:W-:Y:S01]  /*12700*/  @!P2 ST.E.64 desc[UR8][R8.64], R92 ;  /* 0x0000005c0800a985 */ /* 0x0005e2000c101b08 */
[----:B------:R-:W-:Y:S02]  /*12710*/  ISETP.GE.AND P2, PT, R225, UR4, PT ;  /* 0x00000004e1007c0c */ /* 0x000fe4000bf46270 */
[----:B------:R-:W-:-:S02]  /*12720*/  @!P5 LEA.HI.X R13, R228, R3, R160, 0x2, P1 ;  /* 0x00000003e40dd211 */ /* 0x000fc400008f14a0 */
[-C--:B------:R-:W-:Y:S02]  /*12730*/  @!P3 LEA R20, P6, R226, R2.reuse, 0x2 ;  /* 0x00000002e214b211 */ /* 0x080fe400078c10ff */
[----:B------:R-:W-:Y:S01]  /*12740*/  ISETP.GE.AND P1, PT, R224, UR4, PT ;  /* 0x00000004e0007c0c */ /* 0x000fe2000bf26270 */
[----:B------:R-:W-:Y:S01]  /*12750*/  @!P5 ST.E.64 desc[UR8][R12.64], R96 ;  /* 0x000000600c00d985 */ /* 0x000fe2000c101b08 */
[----:B------:R-:W-:Y:S02]  /*12760*/  @!P3 LEA.HI.X R21, R226, R3, R158, 0x2, P6 ;  /* 0x00000003e215b211 */ /* 0x000fe400030f149e */
[----:B------:R-:W-:Y:S01]  /*12770*/  ISETP.GE.AND P0, PT, R223, UR4, PT ;  /* 0x00000004df007c0c */ /* 0x000fe2000bf06270 */
[----:B------:R3:W-:Y:S01]  /*12780*/  @!P4 ST.E.64 desc[UR8][R14.64], R100 ;  /* 0x000000640e00c985 */ /* 0x0007e2000c101b08 */
[----:B------:R-:W-:Y:S02]  /*12790*/  ISETP.GE.AND P4, PT, R221, UR4, PT ;  /* 0x00000004dd007c0c */ /* 0x000fe4000bf86270 */
[----:B0-----:R-:W-:Y:S01]  /*127a0*/  @!P2 LEA R4, P6, R225, R2, 0x2 ;  /* 0x00000002e104a211 */ /* 0x001fe200078c10ff */
[----:B------:R0:W-:Y:S01]  /*127b0*/  @!P3 ST.E.64 desc[UR8][R20.64], R104 ;  /* 0x000000681400b985 */ /* 0x0001e2000c101b08 */
[----:B------:R-:W-:-:S02]  /*127c0*/  ISETP.GE.AND P3, PT, R222, UR4, PT ;  /* 0x00000004de007c0c */ /* 0x000fc4000bf66270 */
[----:B------:R-:W-:Y:S02]  /*127d0*/  @!P2 LEA.HI.X R5, R225, R3, R157, 0x2, P6 ;  /* 0x00000003e105a211 */ /* 0x000fe400030f149d */
[----:B-1----:R-:W-:-:S03]  /*127e0*/  @!P1 LEA R6, P5, R224, R2, 0x2 ;  /* 0x00000002e0069211 */ /* 0x002fc600078a10ff */
[CC--:B--2---:R-:W-:Y:S01]  /*127f0*/  @!P0 LEA R8, P6, R223.reuse, R2.reuse, 0x2 ;  /* 0x00000002df088211 */ /* 0x0c4fe200078c10ff */
[----:B------:R1:W-:Y:S01]  /*12800*/  @!P2 ST.E.64 desc[UR8][R4.64], R108 ;  /* 0x0000006c0400a985 */ /* 0x0003e2000c101b08 */
[-C--:B------:R-:W-:Y:S02]  /*12810*/  @!P1 LEA.HI.X R7, R224, R3.reuse, R156, 0x2, P5 ;  /* 0x00000003e0079211 */ /* 0x080fe400028f149c */
[-C--:B------:R-:W-:Y:S02]  /*12820*/  @!P0 LEA.HI.X R9, R223, R3.reuse, R155, 0x2, P6 ;  /* 0x00000003df098211 */ /* 0x080fe400030f149b */
[-C--:B---3--:R-:W-:Y:S01]  /*12830*/  @!P4 LEA R14, P5, R221, R2.reuse, 0x2 ;  /* 0x00000002dd0ec211 */ /* 0x088fe200078a10ff */
[----:B------:R-:W-:Y:S01]  /*12840*/  @!P1 ST.E.64 desc[UR8][R6.64], R112 ;  /* 0x0000007006009985 */ /* 0x000fe2000c101b08 */
[----:B------:R-:W-:Y:S01]  /*12850*/  @!P3 LEA R12, P1, R222, R2, 0x2 ;  /* 0x00000002de0cb211 */ /* 0x000fe200078210ff */
[----:B0-----:R-:W-:Y:S01]  /*12860*/  VIADD R21, R19, 0xe8 ;  /* 0x000000e813157836 */ /* 0x001fe20000000000 */
[----:B------:R-:W-:Y:S01]  /*12870*/  ISETP.GE.AND P2, PT, R220, UR4, PT ;  /* 0x00000004dc007c0c */ /* 0x000fe2000bf46270 */
[----:B------:R0:W-:Y:S01]  /*12880*/  @!P0 ST.E.64 desc[UR8][R8.64], R116 ;  /* 0x0000007408008985 */ /* 0x0001e2000c101b08 */
[----:B------:R-:W-:-:S02]  /*12890*/  @!P3 LEA.HI.X R13, R222, R3, R154, 0x2, P1 ;  /* 0x00000003de0db211 */ /* 0x000fc400008f149a */
[----:B------:R-:W-:Y:S02]  /*128a0*/  ISETP.GE.AND P1, PT, R219, UR4, PT ;  /* 0x00000004db007c0c */ /* 0x000fe4000bf26270 */
[----:B------:R-:W-:Y:S01]  /*128b0*/  @!P4 LEA.HI.X R15, R221, R3, R153, 0x2, P5 ;  /* 0x00000003dd0fc211 */ /* 0x000fe200028f1499 */
[----:B------:R2:W-:Y:S01]  /*128c0*/  @!P3 ST.E.64 desc[UR8][R12.64], R120 ;  /* 0x000000780c00b985 */ /* 0x0005e2000c101b08 */
[----:B------:R-:W-:Y:S02]  /*128d0*/  ISETP.GE.AND P0, PT, R215, UR4, PT ;  /* 0x00000004d7007c0c */ /* 0x000fe4000bf06270 */
[----:B------:R-:W-:Y:S01]  /*128e0*/  ISETP.GE.AND P3, PT, R23, UR4, PT ;  /* 0x0000000417007c0c */ /* 0x000fe2000bf66270 */
[----:B------:R3:W-:Y:S01]  /*128f0*/  @!P4 ST.E.64 desc[UR8][R14.64], R124 ;  /* 0x0000007c0e00c985 */ /* 0x0007e2000c101b08 */
[----:B------:R-:W-:Y:S02]  /*12900*/  ISETP.GE.AND P4, PT, R21, UR4, PT ;  /* 0x0000000415007c0c */ /* 0x000fe4000bf86270 */
[----:B-1----:R-:W-:-:S02]  /*12910*/  SHF.R.S32.HI R5, RZ, 0x1f, R215 ;  /* 0x0000001fff057819 */ /* 0x002fc400000114d7 */
[CC--:B0-----:R-:W-:Y:S02]  /*12920*/  @!P2 LEA R8, P5, R220.reuse, R2.reuse, 0x2 ;  /* 0x00000002dc08a211 */ /* 0x0c1fe400078a10ff */
[-C--:B------:R-:W-:Y:S02]  /*12930*/  @!P1 LEA R6, P6, R219, R2.reuse, 0x2 ;  /* 0x00000002db069211 */ /* 0x080fe400078c10ff */
[-C--:B------:R-:W-:Y:S02]  /*12940*/  @!P2 LEA.HI.X R9, R220, R3.reuse, R152, 0x2, P5 ;  /* 0x00000003dc09a211 */ /* 0x080fe400028f1498 */
[----:B------:R-:W-:Y:S02]  /*12950*/  @!P0 LEA R4, P5, R215, R2, 0x2 ;  /* 0x00000002d7048211 */ /* 0x000fe400078a10ff */
[----:B------:R-:W-:Y:S01]  /*12960*/  @!P1 LEA.HI.X R7, R219, R3, R22, 0x2, P6 ;  /* 0x00000003db079211 */ /* 0x000fe200030f1416 */
[----:B------:R0:W-:Y:S01]  /*12970*/  @!P2 ST.E.64 desc[UR8][R8.64], R128 ;  /* 0x000000800800a985 */ /* 0x0001e2000c101b08 */
[----:B------:R-:W-:-:S02]  /*12980*/  ISETP.GE.AND P6, PT, R17, UR4, PT ;  /* 0x0000000411007c0c */ /* 0x000fc4000bfc6270 */
[-C--:B------:R-:W-:Y:S01]  /*12990*/  @!P0 LEA.HI.X R5, R215, R3.reuse, R5, 0x2, P5 ;  /* 0x00000003d7058211 */ /* 0x080fe200028f1405 */
[----:B------:R0:W-:Y:S01]  /*129a0*/  @!P1 ST.E.64 desc[UR8][R6.64], R132 ;  /* 0x0000008406009985 */ /* 0x0001e2000c101b08 */
[----:B--2---:R-:W-:Y:S02]  /*129b0*/  SHF.R.S32.HI R13, RZ, 0x1f, R21 ;  /* 0x0000001fff0d7819 */ /* 0x004fe40000011415 */
[CC--:B------:R-:W-:Y:S01]  /*129c0*/  @!P4 LEA R12, P5, R21.reuse, R2.reuse, 0x2 ;  /* 0x00000002150cc211 */ /* 0x0c0fe200078a10ff */
[----:B------:R0:W-:Y:S01]  /*129d0*/  @!P0 ST.E.64 desc[UR8][R4.64], R136 ;  /* 0x0000008804008985 */ /* 0x0001e2000c101b08 */
[----:B---3--:R-:W-:Y:S02]  /*129e0*/  SHF.R.S32.HI R15, RZ, 0x1f, R23 ;  /* 0x0000001fff0f7819 */ /* 0x008fe40000011417 */
[----:B------:R-:W-:Y:S02]  /*129f0*/  @!P4 LEA.HI.X R13, R21, R3, R13, 0x2, P5 ;  /* 0x00000003150dc211 */ /* 0x000fe400028f140d */
[----:B------:R-:W-:-:S03]  /*12a00*/  @!P3 LEA R14, P5, R23, R2, 0x2 ;  /* 0x00000002170eb211 */ /* 0x000fc600078a10ff */
[----:B------:R0:W-:Y:S01]  /*12a10*/  @!P4 ST.E.64 desc[UR8][R12.64], R140 ;  /* 0x0000008c0c00c985 */ /* 0x0001e2000c101b08 */
[----:B------:R-:W-:Y:S02]  /*12a20*/  @!P3 LEA.HI.X R15, R23, R3, R15, 0x2, P5 ;  /* 0x00000003170fb211 */ /* 0x000fe400028f140f */
[----:B------:R-:W-:-:S03]  /*12a30*/  @!P6 LEA R2, P5, R17, R2, 0x2 ;  /* 0x000000021102e211 */ /* 0x000fc600078a10ff */
[----:B------:R0:W-:Y:S01]  /*12a40*/  @!P3 ST.E.64 desc[UR8][R14.64], R144 ;  /* 0x000000900e00b985 */ /* 0x0001e2000c101b08 */
[----:B------:R-:W-:-:S05]  /*12a50*/  @!P6 LEA.HI.X R3, R17, R3, R18, 0x2, P5 ;  /* 0x000000031103e211 */ /* 0x000fca00028f1412 */
[----:B------:R0:W-:Y:S04]  /*12a60*/  @!P6 ST.E.64 desc[UR8][R2.64], R148 ;  /* 0x000000940200e985 */ /* 0x0001e8000c101b08 */
.L_x_2394:
[----:B------:R-:W-:Y:S05]  /*12a70*/  BSYNC B1 ;  /* 0x0000000000017941 */ /* 0x000fea0003800000 */
.L_x_2393:
[----:B------:R-:W-:Y:S01]  /*12a80*/  ISETP.GE.AND P0, PT, R10, UR12, PT ;  /* 0x0000000c0a007c0c */ /* 0x000fe2000bf06270 */
[----:B0-----:R0:W1:Y:S04]  /*12a90*/  SHFL.IDX PT, R3, R11, 0x1, 0x1c1f ;  /* 0x003c1f000b037f89 */ /* 0x00106800000e0000 */
        /* <DEDUP_REMOVED lines=12> */
[-C--:B--2---:R-:W-:Y:S02]  /*12b60*/  @!P5 LEA R6, P3, R187, R2.reuse, 0x2 ;  /* 0x00000002bb06d211 */ /* 0x084fe400078610ff */
        /* <DEDUP_REMOVED lines=19> */
[-C--:B-1----:R-:W-:Y:S02]  /*12ca0*/  @!P4 LEA R6, P2, R177, R2.reuse, 0x2 ;  /* 0x00000002b106c211 */ /* 0x082fe400078410ff */
[-C--:B------:R-:W-:Y:S02]  /*12cb0*/  @!P3 LEA.HI.X R5, R179, R3.reuse, R180, 0x2, P6 ;  /* 0x00000003b305b211 */ /* 0x080fe400030f14b4 */
[----:B------:R-:W-:Y:S02]  /*12cc0*/  @!P5 LEA R14, P6, R175, R2, 0x2 ;  /* 0x00000002af0ed211 */ /* 0x000fe400078c10ff */
[----:B------:R-:W-:Y:S01]  /*12cd0*/  @!P4 LEA.HI.X R7, R177, R3, R178, 0x2, P2 ;  /* 0x00000003b107c211 */ /* 0x000fe200010f14b2 */
[----:B------:R1:W-:Y:S01]  /*12ce0*/  @!P3 ST.E.64 desc[UR8][R4.64], R46 ;  /* 0x0000002e0400b985 */ /* 0x0003e2000c101b08 */
[----:B------:R-:W-:-:S02]  /*12cf0*/  ISETP.GE.AND P2, PT, R169, UR4, PT ;  /* 0x00000004a9007c0c */ /* 0x000fc4000bf46270 */
[-C--:B------:R-:W-:Y:S01]  /*12d00*/  @!P5 LEA.HI.X R15, R175, R3.reuse, R176, 0x2, P6 ;  /* 0x00000003af0fd211 */ /* 0x080fe200030f14b0 */
[----:B------:R4:W-:Y:S01]  /*12d10*/  @!P4 ST.E.64 desc[UR8][R6.64], R50 ;  /* 0x000000320600c985 */ /* 0x0009e2000c101b08 */
[-C--:B--2---:R-:W-:Y:S02]  /*12d20*/  @!P0 LEA R8, P4, R173, R2.reuse, 0x2 ;  /* 0x00000002ad088211 */ /* 0x084fe400078810ff */
[----:B------:R-:W-:Y:S01]  /*12d30*/  ISETP.GE.AND P3, PT, R167, UR4, PT ;  /* 0x00000004a7007c0c */ /* 0x000fe2000bf66270 */
[----:B------:R2:W-:Y:S01]  /*12d40*/  @!P5 ST.E.64 desc[UR8][R14.64], R54 ;  /* 0x000000360e00d985 */ /* 0x0005e2000c101b08 */
[----:B---3--:R-:W-:Y:S02]  /*12d50*/  @!P1 LEA R10, P5, R171, R2, 0x2 ;  /* 0x00000002ab0a9211 */ /* 0x008fe400078a10ff */
[----:B------:R-:W-:Y:S02]  /*12d60*/  @!P0 LEA.HI.X R9, R173, R3, R174, 0x2, P4 ;  /* 0x00000003ad098211 */ /* 0x000fe400020f14ae */
[----:B------:R-:W-:-:S02]  /*12d70*/  ISETP.GE.AND P4, PT, R234, UR4, PT ;  /* 0x00000004ea007c0c */ /* 0x000fc4000bf86270 */
[-C--:B0-----:R-:W-:Y:S01]  /*12d80*/  @!P2 LEA R12, P6, R169, R2.reuse, 0x2 ;  /* 0x00000002a90ca211 */ /* 0x081fe200078c10ff */
[----:B------:R0:W-:Y:S01]  /*12d90*/  @!P0 ST.E.64 desc[UR8][R8.64], R58 ;  /* 0x0000003a08008985 */ /* 0x0001e2000c101b08 */
[-C--:B------:R-:W-:Y:S02]  /*12da0*/  @!P1 LEA.HI.X R11, R171, R3.reuse, R172, 0x2, P5 ;  /* 0x00000003ab0b9211 */ /* 0x080fe400028f14ac */
[----:B------:R-:W-:Y:S02]  /*12db0*/  ISETP.GE.AND P5, PT, R233, UR4, PT ;  /* 0x00000004e9007c0c */ /* 0x000fe4000bfa6270 */
[----:B------:R-:W-:Y:S01]  /*12dc0*/  @!P2 LEA.HI.X R13, R169, R3, R170, 0x2, P6 ;  /* 0x00000003a90da211 */ /* 0x000fe200030f14aa */
[----:B------:R3:W-:Y:S01]  /*12dd0*/  @!P1 ST.E.64 desc[UR8][R10.64], R62 ;  /* 0x0000003e0a009985 */ /* 0x0007e2000c101b08 */
[----:B-1----:R-:W-:Y:S02]  /*12de0*/  @!P3 LEA R4, P6, R167, R2, 0x2 ;  /* 0x00000002a704b211 */ /* 0x002fe400078c10ff */
[----:B------:R-:W-:Y:S01]  /*12df0*/  ISETP.GE.AND P1, PT, R231, UR4, PT ;  /* 0x00000004e7007c0c */ /* 0x000fe2000bf26270 */
[----:B------:R1:W-:Y:S01]  /*12e00*/  @!P2 ST.E.64 desc[UR8][R12.64], R66 ;  /* 0x000000420c00a985 */ /* 0x0003e2000c101b08 */
[----:B------:R-:W-:-:S02]  /*12e10*/  ISETP.GE.AND P2, PT, R232, UR4, PT ;  /* 0x00000004e8007c0c */ /* 0x000fc4000bf46270 */
[CC--:B----4-:R-:W-:Y:S02]  /*12e20*/  @!P4 LEA R6, P0, R234.reuse, R2.reuse, 0x2 ;  /* 0x00000002ea06c211 */ /* 0x0d0fe400078010ff */
[-C--:B------:R-:W-:Y:S02]  /*12e30*/  @!P3 LEA.HI.X R5, R167, R3.reuse, R168, 0x2, P6 ;  /* 0x00000003a705b211 */ /* 0x080fe400030f14a8 */
[CC--:B--2---:R-:W-:Y:S02]  /*12e40*/  @!P5 LEA R14, P6, R233.reuse, R2.reuse, 0x2 ;  /* 0x00000002e90ed211 */ /* 0x0c4fe400078c10ff */
[-C--:B------:R-:W-:Y:S01]  /*12e50*/  @!P4 LEA.HI.X R7, R234, R3.reuse, R166, 0x2, P0 ;  /* 0x00000003ea07c211 */ /* 0x080fe200000f14a6 */
[----:B------:R2:W-:Y:S01]  /*12e60*/  @!P3 ST.E.64 desc[UR8][R4.64], R70 ;  /* 0x000000460400b985 */ /* 0x0005e2000c101b08 */
[----:B------:R-:W-:Y:S02]  /*12e70*/  ISETP.GE.AND P0, PT, R230, UR4, PT ;  /* 0x00000004e6007c0c */ /* 0x000fe4000bf06270 */
[----:B------:R-:W-:Y:S01]  /*12e80*/  @!P5 LEA.HI.X R15, R233, R3, R165, 0x2, P6 ;  /* 0x00000003e90fd211 */ /* 0x000fe200030f14a5 */
[----:B------:R4:W-:Y:S01]  /*12e90*/  @!P4 ST.E.64 desc[UR8][R6.64], R74 ;  /* 0x0000004a0600c985 */ /* 0x0009e2000c101b08 */
[----:B0-----:R-:W-:-:S02]  /*12ea0*/  @!P2 LEA R8, P6, R232, R2, 0x2 ;  /* 0x00000002e808a211 */ /* 0x001fc400078c10ff */
[----:B------:R-:W-:Y:S01]  /*12eb0*/  ISETP.GE.AND P4, PT, R228, UR4, PT ;  /* 0x00000004e4007c0c */ /* 0x000fe2000bf86270 */
[----:B------:R0:W-:Y:S01]  /*12ec0*/  @!P5 ST.E.64 desc[UR8][R14.64], R78 ;  /* 0x0000004e0e00d985 */ /* 0x0001e2000c101b08 */
[----:B------:R-:W-:Y:S02]  /*12ed0*/  ISETP.GE.AND P5, PT, R229, UR4, PT ;  /* 0x00000004e5007c0c */ /* 0x000fe4000bfa6270 */
[CC--:B---3--:R-:W-:Y:S02]  /*12ee0*/  @!P1 LEA R10, P3, R231.reuse, R2.reuse, 0x2 ;  /* 0x00000002e70a9211 */ /* 0x0c8fe400078610ff */
[-C--:B------:R-:W-:Y:S02]  /*12ef0*/  @!P2 LEA.HI.X R9, R232, R3.reuse, R164, 0x2, P6 ;  /* 0x00000003e809a211 */ /* 0x080fe400030f14a4 */
[C---:B-1----:R-:W-:Y:S02]  /*12f00*/  @!P0 LEA R12, P6, R230.reuse, R2, 0x2 ;  /* 0x00000002e60c8211 */ /* 0x042fe400078c10ff */
[-C--:B------:R-:W-:Y:S01]  /*12f10*/  @!P1 LEA.HI.X R11, R231, R3.reuse, R163, 0x2, P3 ;  /* 0x00000003e70b9211 */ /* 0x080fe200018f14a3 */
[----:B------:R1:W-:Y:S01]  /*12f20*/  @!P2 ST.E.64 desc[UR8][R8.64], R82 ;  /* 0x000000520800a985 */ /* 0x0003e2000c101b08 */
[----:B------:R-:W-:-:S02]  /*12f30*/  @!P0 LEA.HI.X R13, R230, R3, R162, 0x2, P6 ;  /* 0x00000003e60d8211 */ /* 0x000fc400030f14a2 */
[----:B------:R-:W-:Y:S01]  /*12f40*/  ISETP.GE.AND P3, PT, R227, UR4, PT ;  /* 0x00000004e3007c0c */ /* 0x000fe2000bf66270 */
[----:B------:R3:W-:Y:S01]  /*12f50*/  @!P1 ST.E.64 desc[UR8][R10.64], R86 ;  /* 0x000000560a009985 */ /* 0x0007e2000c101b08 */
[CC--:B--2---:R-:W-:Y:S02]  /*12f60*/  @!P5 LEA R4, P2, R229.reuse, R2.reuse, 0x2 ;  /* 0x00000002e504d211 */ /* 0x0c4fe400078410ff */
[----:B----4-:R-:W-:Y:S01]  /*12f70*/  @!P4 LEA R6, P1, R228, R2, 0x2 ;  /* 0x00000002e406c211 */ /* 0x010fe200078210ff */
[----:B------:R2:W-:Y:S01]  /*12f80*/  @!P0 ST.E.64 desc[UR8][R12.64], R90 ;  /* 0x0000005a0c008985 */ /* 0x0005e2000c101b08 */
[----:B------:R-:W-:Y:S02]  /*12f90*/  ISETP.GE.AND P0, PT, R226, UR4, PT ;  /* 0x00000004e2007c0c */ /* 0x000fe4000bf06270 */
[-C--:B------:R-:W-:Y:S02]  /*12fa0*/  @!P5 LEA.HI.X R5, R229, R3.reuse, R161, 0x2, P2 ;  /* 0x00000003e505d211 */ /* 0x080fe400010f14a1 */
[----:B------:R-:W-:-:S02]  /*12fb0*/  @!P4 LEA.HI.X R7, R228, R3, R160, 0x2, P1 ;  /* 0x00000003e407c211 */ /* 0x000fc400008f14a0 */
[----:B------:R-:W-:Y:S01]  /*12fc0*/  ISETP.GE.AND P2, PT, R225, UR4, PT ;  /* 0x00000004e1007c0c */ /* 0x000fe2000bf46270 */
[----:B------:R4:W-:Y:S01]  /*12fd0*/  @!P5 ST.E.64 desc[UR8][R4.64], R94 ;  /* 0x0000005e0400d985 */ /* 0x0009e2000c101b08 */
[-C--:B0-----:R-:W-:Y:S02]  /*12fe0*/  @!P3 LEA R14, P6, R227, R2.reuse, 0x2 ;  /* 0x00000002e30eb211 */ /* 0x081fe400078c10ff */
[----:B------:R-:W-:Y:S01]  /*12ff0*/  ISETP.GE.AND P1, PT, R224, UR4, PT ;  /* 0x00000004e0007c0c */ /* 0x000fe2000bf26270 */
[----:B------:R0:W-:Y:S01]  /*13000*/  @!P4 ST.E.64 desc[UR8][R6.64], R98 ;  /* 0x000000620600c985 */ /* 0x0001e2000c101b08 */
[----:B------:R-:W-:Y:S02]  /*13010*/  ISETP.GE.AND P4, PT, R223, UR4, PT ;  /* 0x00000004df007c0c */ /* 0x000fe4000bf86270 */
[----:B------:R-:W-:Y:S02]  /*13020*/  @!P3 LEA.HI.X R15, R227, R3, R159, 0x2, P6 ;  /* 0x00000003e30fb211 */ /* 0x000fe400030f149f */
[----:B-1----:R-:W-:-:S02]  /*13030*/  @!P0 LEA R8, P6, R226, R2, 0x2 ;  /* 0x00000002e2088211 */ /* 0x002fc400078c10ff */
[----:B------:R-:W-:Y:S01]  /*13040*/  ISETP.GE.AND P5, PT, R222, UR4, PT ;  /* 0x00000004de007c0c */ /* 0x000fe2000bfa6270 */
[----:B------:R1:W-:Y:S01]  /*13050*/  @!P3 ST.E.64 desc[UR8][R14.64], R102 ;  /* 0x000000660e00b985 */ /* 0x0003e2000c101b08 */
[-C--:B------:R-:W-:Y:S02]  /*13060*/  @!P0 LEA.HI.X R9, R226, R3.reuse, R158, 0x2, P6 ;  /* 0x00000003e2098211 */ /* 0x080fe400030f149e */
[CC--:B---3--:R-:W-:Y:S02]  /*13070*/  @!P2 LEA R10, P3, R225.reuse, R2.reuse, 0x2 ;  /* 0x00000002e10aa211 */ /* 0x0c8fe400078610ff */
[----:B--2---:R-:W-:Y:S01]  /*13080*/  @!P1 LEA R12, P6, R224, R2, 0x2 ;  /* 0x00000002e00c9211 */ /* 0x004fe200078c10ff */
[----:B------:R2:W-:Y:S01]  /*13090*/  @!P0 ST.E.64 desc[UR8][R8.64], R106 ;  /* 0x0000006a08008985 */ /* 0x0005e2000c101b08 */
[----:B------:R-:W-:Y:S02]  /*130a0*/  @!P2 LEA.HI.X R11, R225, R3, R157, 0x2, P3 ;  /* 0x00000003e10ba211 */ /* 0x000fe400018f149d */
[----:B------:R-:W-:-:S02]  /*130b0*/  ISETP.GE.AND P3, PT, R221, UR4, PT ;  /* 0x00000004dd007c0c */ /* 0x000fc4000bf66270 */
[CC--:B----4-:R-:W-:Y:S01]  /*130c0*/  @!P4 LEA R4, P0, R223.reuse, R2.reuse, 0x2 ;  /* 0x00000002df04c211 */ /* 0x0d0fe200078010ff */
[----:B------:R3:W-:Y:S01]  /*130d0*/  @!P2 ST.E.64 desc[UR8][R10.64], R110 ;  /* 0x0000006e0a00a985 */ /* 0x0007e2000c101b08 */
[-C--:B------:R-:W-:Y:S02]  /*130e0*/  @!P1 LEA.HI.X R13, R224, R3.reuse, R156, 0x2, P6 ;  /* 0x00000003e00d9211 */ /* 0x080fe400030f149c */
[-C--:B------:R-:W-:Y:S02]  /*130f0*/  @!P4 LEA.HI.X R5, R223, R3.reuse, R155, 0x2, P0 ;  /* 0x00000003df05c211 */ /* 0x080fe400000f149b */
[----:B------:R-:W-:Y:S01]  /*13100*/  ISETP.GE.AND P0, PT, R220, UR4, PT ;  /* 0x00000004dc007c0c */ /* 0x000fe2000bf06270 */
[----:B------:R-:W-:Y:S01]  /*13110*/  @!P1 ST.E.64 desc[UR8][R12.64], R114 ;  /* 0x000000720c009985 */ /* 0x000fe2000c101b08 */
[C---:B0-----:R-:W-:Y:S02]  /*13120*/  @!P5 LEA R6, P6, R222.reuse, R2, 0x2 ;  /* 0x00000002de06d211 */ /* 0x041fe400078c10ff */
[----:B------:R-:W-:Y:S01]  /*13130*/  ISETP.GE.AND P1, PT, R17, UR4, PT ;  /* 0x0000000411007c0c */ /* 0x000fe2000bf26270 */
[----:B------:R0:W-:Y:S01]  /*13140*/  @!P4 ST.E.64 desc[UR8][R4.64], R118 ;  /* 0x000000760400c985 */ /* 0x0001e2000c101b08 */
[----:B------:R-:W-:-:S02]  /*13150*/  @!P5 LEA.HI.X R7, R222, R3, R154, 0x2, P6 ;  /* 0x00000003de07d211 */ /* 0x000fc400030f149a */
[-C--:B-1----:R-:W-:Y:S02]  /*13160*/  @!P3 LEA R14, P2, R221, R2.reuse, 0x2 ;  /* 0x00000002dd0eb211 */ /* 0x082fe400078410ff */
[----:B------:R-:W-:Y:S01]  /*13170*/  ISETP.GE.AND P4, PT, R219, UR4, PT ;  /* 0x00000004db007c0c */ /* 0x000fe2000bf86270 */
[----:B------:R1:W-:Y:S01]  /*13180*/  @!P5 ST.E.64 desc[UR8][R6.64], R122 ;  /* 0x0000007a0600d985 */ /* 0x0003e2000c101b08 */
[----:B------:R-:W-:Y:S02]  /*13190*/  ISETP.GE.AND P5, PT, R215, UR4, PT ;  /* 0x00000004d7007c0c */ /* 0x000fe4000bfa6270 */
[----:B------:R-:W-:Y:S02]  /*131a0*/  @!P3 LEA.HI.X R15, R221, R3, R153, 0x2, P2 ;  /* 0x00000003dd0fb211 */ /* 0x000fe400010f1499 */
[----:B------:R-:W-:Y:S02]  /*131b0*/  ISETP.GE.AND P2, PT, R21, UR4, PT ;  /* 0x0000000415007c0c */ /* 0x000fe4000bf46270 */
[-C--:B--2---:R-:W-:Y:S01]  /*131c0*/  @!P0 LEA R8, P6, R220, R2.reuse, 0x2 ;  /* 0x00000002dc088211 */ /* 0x084fe200078c10ff */
[----:B------:R2:W-:Y:S01]  /*131d0*/  @!P3 ST.E.64 desc[UR8][R14.64], R126 ;  /* 0x0000007e0e00b985 */ /* 0x0005e2000c101b08 */
[----:B---3--:R-:W-:-:S02]  /*131e0*/  @!P1 LEA R10, P3, R17, R2, 0x2 ;  /* 0x00000002110a9211 */ /* 0x008fc400078610ff */
[-C--:B------:R-:W-:Y:S02]  /*131f0*/  @!P0 LEA.HI.X R9, R220, R3.reuse, R152, 0x2, P6 ;  /* 0x00000003dc098211 */ /* 0x080fe400030f1498 */
[-C--:B0-----:R-:W-:Y:S02]  /*13200*/  @!P4 LEA R4, P6, R219, R2.reuse, 0x2 ;  /* 0x00000002db04c211 */ /* 0x081fe400078c10ff */
[-C--:B------:R-:W-:Y:S01]  /*13210*/  @!P1 LEA.HI.X R11, R17, R3.reuse, R0, 0x2, P3 ;  /* 0x00000003110b9211 */ /* 0x080fe200018f1400 */
[----:B------:R0:W-:Y:S01]  /*13220*/  @!P0 ST.E.64 desc[UR8][R8.64], R130 ;  /* 0x0000008208008985 */ /* 0x0001e2000c101b08 */
[----:B------:R-:W-:Y:S02]  /*13230*/  SHF.R.S32.HI R17, RZ, 0x1f, R215 ;  /* 0x0000001fff117819 */ /* 0x000fe400000114d7 */
[----:B-1----:R-:W-:Y:S02]  /*13240*/  @!P5 LEA R6, P3, R215, R2, 0x2 ;  /* 0x00000002d706d211 */ /* 0x002fe400078610ff */
[----:B------:R-:W-:Y:S01]  /*13250*/  @!P4 LEA.HI.X R5, R219, R3, R22, 0x2, P6 ;  /* 0x00000003db05c211 */ /* 0x000fe200030f1416 */
[----:B--2---:R-:W-:Y:S01]  /*13260*/  VIADD R15, R19, 0xf8 ;  /* 0x000000f8130f7836 */ /* 0x004fe20000000000 */
[----:B------:R-:W-:-:S02]  /*13270*/  SHF.R.S32.HI R0, RZ, 0x1f, R21 ;  /* 0x0000001fff007819 */ /* 0x000fc40000011415 */
[----:B------:R-:W-:Y:S01]  /*13280*/  @!P2 LEA R12, P6, R21, R2, 0x2 ;  /* 0x00000002150ca211 */ /* 0x000fe200078c10ff */
[----:B------:R0:W-:Y:S01]  /*13290*/  @!P4 ST.E.64 desc[UR8][R4.64], R134 ;  /* 0x000000860400c985 */ /* 0x0001e2000c101b08 */
[----:B------:R-:W-:Y:S02]  /*132a0*/  ISETP.GE.AND P0, PT, R15, UR4, PT ;  /* 0x000000040f007c0c */ /* 0x000fe4000bf06270 */
[-C--:B------:R-:W-:Y:S02]  /*132b0*/  @!P5 LEA.HI.X R7, R215, R3.reuse, R17, 0x2, P3 ;  /* 0x00000003d707d211 */ /* 0x080fe400018f1411 */
[----:B------:R-:W-:-:S03]  /*132c0*/  @!P2 LEA.HI.X R13, R21, R3, R0, 0x2, P6 ;  /* 0x00000003150da211 */ /* 0x000fc600030f1400 */
        /* <DEDUP_REMOVED lines=10> */
.L_x_2383:
        /* <DEDUP_REMOVED lines=38> */
.L_x_2395:
[----:B------:R-:W2:Y:S01]  /*135d0*/  LDL.LU R2, [R1+0x2c] ;  /* 0x00002c0001027983 */ /* 0x000ea20000300800 */
[----:B------:R-:W-:Y:S01]  /*135e0*/  R2UR UR9, R217 ;  /* 0x00000000d90972ca */ /* 0x000fe200000e0000 */
[----:B------:R-:W-:-:S12]  /*135f0*/  BSSY B1, `(.L_x_2396) ;  /* 0x000003f000017945 */ /* 0x000fd80003800000 */
[----:B------:R-:W-:Y:S01]  /*13600*/  USEL UR12, UR9, URZ, !UP0 ;  /* 0x0000003f090c7287 */ /* 0x000fe2000c000000 */
[----:B--2---:R-:W-:-:S13]  /*13610*/  R2UR UR8, R2 ;  /* 0x00000000020872ca */ /* 0x004fda00000e0000 */
[----:B------:R-:W-:Y:S01]  /*13620*/  USEL UR13, UR8, URZ, !UP0 ;  /* 0x0000003f080d7287 */ /* 0x000fe2000c000000 */
[----:B------:R-:W-:Y:S11]  /*13630*/  @P0 BRA `(.L_x_2397) ;  /* 0x0000000000e80947 */ /* 0x000ff60003800000 */
[----:B------:R-:W0:Y:S01]  /*13640*/  S2R R4, SR_TID.X ;  /* 0x0000000000047919 */ /* 0x000e220000002100 */
[----:B------:R-:W1:Y:S01]  /*13650*/  LDC R9, c[0x0][0xbe8] ;  /* 0x0002fa00ff097b82 */ /* 0x000e620000000800 */
[----:B------:R-:W-:-:S13]  /*13660*/  R2UR UR8, R212 ;  /* 0x00000000d40872ca */ /* 0x000fda00000e0000 */
        /* <DEDUP_REMOVED lines=55> */
.L_x_2397:
[----:B------:R-:W-:Y:S05]  /*139e0*/  BSYNC B1 ;  /* 0x0000000000017941 */ /* 0x000fea0003800000 */
.L_x_2396:
        /* <DEDUP_REMOVED lines=11> */
[----:B------:R-:W-:Y:S01]  /*13aa0*/  R2UR UR14, R212 ;  /* 0x00000000d40e72ca */ /* 0x000fe200000e0000 */
[----:B------:R-:W-:Y:S01]  /*13ab0*/  BSSY B1, `(.L_x_2398) ;  /* 0x000004e000017945 */ /* 0x000fe20003800000 */
        /* <DEDUP_REMOVED lines=77> */
.L_x_2399:
[----:B------:R-:W-:Y:S05]  /*13f90*/  BSYNC B1 ;  /* 0x0000000000017941 */ /* 0x000fea0003800000 */
.L_x_2398:
        /* <DEDUP_REMOVED lines=22> */
.L_x_2401:
[----:B------:R-:W-:Y:S05]  /*14100*/  BSYNC B1 ;  /* 0x0000000000017941 */ /* 0x000fea0003800000 */
.L_x_2400:
        /* <DEDUP_REMOVED lines=22> */
.L_x_2403:
[----:B------:R-:W-:Y:S05]  /*14270*/  BSYNC B1 ;  /* 0x0000000000017941 */ /* 0x000fea0003800000 */
.L_x_2402:
        /* <DEDUP_REMOVED lines=23> */
.L_x_2392:
[----:B------:R-:W-:Y:S05]  /*143f0*/  BSYNC B0 ;  /* 0x0000000000007941 */ /* 0x000fea0003800000 */
.L_x_2382:
[----:B------:R-:W-:Y:S02]  /*14400*/  ULDC UR4, c[0x0][0xc3c] ;  /* 0x00030f0000047ab9 */ /* 0x000fe40000000800 */
[----:B------:R-:W-:-:S06]  /*14410*/  UISETP.GE.AND UP0, UPT, UR7, UR4, UPT ;  /* 0x000000040700728c */ /* 0x000fcc000bf06270 */
[----:B------:R-:W-:-:S13]  /*14420*/  PLOP3.LUT P0, PT, PT, PT, UP0, 0x80, 0x0 ;  /* 0x000000000000781c */ /* 0x000fda0003f0f008 */
[----:B------:R-:W-:Y:S05]  /*14430*/  @!P0 BRA `(.L_x_2404) ;  /* 0xfffffecc004c8947 */ /* 0x000fea000383ffff */
[----:B------:R-:W-:Y:S05]  /*14440*/  EXIT ;  /* 0x000000000000794d */ /* 0x000fea0003800000 */
.L_x_2345:
        /* <DEDUP_REMOVED lines=18> */
.L_x_2405:
        /* <DEDUP_REMOVED lines=44> */
.L_x_2409:
        /* <DEDUP_REMOVED lines=40> */
.L_x_2407:
        /* <DEDUP_REMOVED lines=12> */
.L_x_2410:
        /* <DEDUP_REMOVED lines=63> */
.L_x_2411:
        /* <DEDUP_REMOVED lines=62> */
.L_x_2412:
[----:B01----:R-:W-:-:S05]  /*15340*/  LOP3.LUT R3, RZ, R2, RZ, 0x33, !PT ;  /* 0x00000002ff037212 */ /* 0x003fca00078e33ff */
[----:B------:R-:W-:-:S05]  /*15350*/  IMAD.IADD R2, R4, 0x1, R3 ;  /* 0x0000000104027824 */ /* 0x000fca00078e0203 */
[----:B------:R1:W-:Y:S01]  /*15360*/  STL [R1+0x4], R2 ;  /* 0x0000040201007387 */ /* 0x0003e20000100800 */
[----:B------:R-:W-:Y:S05]  /*15370*/  BRA `(.L_x_2413) ;  /* 0x0000000000107947 */ /* 0x000fea0003800000 */
.L_x_2408:
[----:B------:R-:W-:Y:S01]  /*15380*/  IMAD.U32 R2, RZ, RZ, UR6 ;  /* 0x00000006ff027e24 */ /* 0x000fe2000f8e00ff */
[----:B------:R0:W-:Y:S04]  /*15390*/  STL [R1+0x4], RZ ;  /* 0x000004ff01007387 */ /* 0x0001e80000100800 */
[----:B------:R0:W-:Y:S04]  /*153a0*/  STL [R1+0x8], RZ ;  /* 0x000008ff01007387 */ /* 0x0001e80000100800 */
[----:B------:R0:W-:Y:S02]  /*153b0*/  STL [R1], R2 ;  /* 0x0000000201007387 */ /* 0x0001e40000100800 */
.L_x_2413:
        /* <DEDUP_REMOVED lines=10> */
.L_x_2406:
[----:B0-2---:R-:W2:Y:S01]  /*15460*/  LDL R0, [R1+0xc] ;  /* 0x00000c0001007983 */ /* 0x005ea20000100800 */
[----:B------:R-:W-:Y:S01]  /*15470*/  ULDC UR4, c[0x0][0xc3c] ;  /* 0x00030f0000047ab9 */ /* 0x000fe20000000800 */
[----:B------:R-:W-:Y:S02]  /*15480*/  IMAD.MOV.U32 R19, RZ, RZ, RZ ;  /* 0x000000ffff137224 */ /* 0x000fe400078e00ff */
[----:B------:R0:W-:Y:S01]  /*15490*/  STL [R1+0x58], RZ ;  /* 0x000058ff01007387 */ /* 0x0001e20000100800 */
[----:B--2---:R-:W-:Y:S01]  /*154a0*/  ISETP.GE.AND P0, PT, R0, UR4, PT ;  /* 0x0000000400007c0c */ /* 0x004fe2000bf06270 */
[----:B------:R-:W-:-:S05]  /*154b0*/  IMAD.MOV.U32 R0, RZ, RZ, 0x1 ;  /* 0x00000001ff007424 */ /* 0x000fca00078e00ff */
[----:B------:R0:W-:Y:S07]  /*154c0*/  STL [R1+0x14], R0 ;  /* 0x0000140001007387 */ /* 0x0001ee0000100800 */
[----:B------:R-:W-:Y:S05]  /*154d0*/  @P0 BRA `(.L_x_2414) ;  /* 0x0000006800600947 */ /* 0x000fea0003800000 */
[----:B------:R-:W2:Y:S01]  /*154e0*/  S2UR UR5, SR_CgaCtaId ;  /* 0x00000000000579c3 */ /* 0x000ea20000008800 */
[C---:B0-----:R-:W-:Y:S01]  /*154f0*/  IMAD.SHL.U32 R0, R6.reuse, 0x8, RZ ;  /* 0x0000000806007824 */ /* 0x041fe200078e00ff */
[----:B------:R-:W-:Y:S01]  /*15500*/  LOP3.LUT R4, R6, 0x7f, RZ, 0xc0, !PT ;  /* 0x0000007f06047812 */ /* 0x000fe200078ec0ff */
[----:B------:R-:W-:Y:S01]  /*15510*/  UMOV UR4, 0x400 ;  /* 0x0000040000047882 */ /* 0x000fe20000000000 */
[----:B------:R-:W-:Y:S01]  /*15520*/  BSSY B8, `(.L_x_2414) ;  /* 0x0000693000087945 */ /* 0x000fe20003800000 */
[----:B------:R-:W-:Y:S01]  /*15530*/  IMAD.MOV.U32 R19, RZ, RZ, RZ ;  /* 0x000000ffff137224 */ /* 0x000fe200078e00ff */
[----:B------:R-:W-:Y:S01]  /*15540*/  LOP3.LUT R3, R0, 0x1f8, RZ, 0xc0, !PT ;  /* 0x000001f800037812 */ /* 0x000fe200078ec0ff */
[----:B-1----:R-:W-:Y:S01]  /*15550*/  IMAD.SHL.U32 R2, R4, 0x8, RZ ;  /* 0x0000000804027824 */ /* 0x002fe200078e00ff */
        /* <DEDUP_REMOVED lines=9> */
[----:B--2---:R-:W-:-:S06]  /*155f0*/  ULEA UR4, UR5, UR4, 0x18 ;  /* 0x0000000405047291 */ /* 0x004fcc000f8ec03f */
[----:B------:R-:W-:-:S04]  /*15600*/  IMAD.U32 R18, RZ, RZ, UR4 ;  /* 0x00000004ff127e24 */ /* 0x000fc8000f8e00ff */
[----:B------:R-:W-:-:S05]  /*15610*/  IMAD R3, R3, 0x2, R18 ;  /* 0x0000000203037824 */ /* 0x000fca00078e0212 */
[----:B------:R0:W-:Y:S04]  /*15620*/  STL [R1+0x24], R3 ;  /* 0x0000240301007387 */ /* 0x0001e80000100800 */
[----:B------:R1:W-:Y:S04]  /*15630*/  STL [R1+0x14], R2 ;  /* 0x0000140201007387 */ /* 0x0003e80000100800 */
[----:B------:R2:W-:Y:S01]  /*15640*/  STL [R1+0x58], RZ ;  /* 0x000058ff01007387 */ /* 0x0005e20000100800 */
[C---:B0-----:R-:W-:Y:S02]  /*15650*/  LOP3.LUT R3, R0.reuse, 0x40, RZ, 0xfc, !PT ;  /* 0x0000004000037812 */ /* 0x041fe400078efcff */
[----:B-1----:R-:W-:-:S02]  /*15660*/  LOP3.LUT R2, R0, 0x80, RZ, 0xfc, !PT ;  /* 0x0000008000027812 */ /* 0x002fc400078efcff */
[----:B--2---:R-:W-:-:S07]  /*15670*/  LOP3.LUT R0, R0, 0xc0, RZ, 0xfc, !PT ;  /* 0x000000c000007812 */ /* 0x004fce00078efcff */
.L_x_2529:
[----:B------:R-:W2:Y:S01]  /*15680*/  LDL R0, [R1+0xc] ;  /* 0x00000c0001007983 */ /* 0x000ea20000100800 */
[----:B------:R-:W2:Y:S01]  /*15690*/  LDC.64 R2, c[0x0][0xc88] ;  /* 0x00032200ff027b82 */ /* 0x000ea20000000a00 */
[----:B------:R-:W-:Y:S01]  /*156a0*/  ULDC.64 UR4, c[0x0][0x208] ;  /* 0x0000820000047ab9 */ /* 0x000fe20000000a00 */
[----:B--2---:R-:W-:-:S05]  /*156b0*/  IMAD.WIDE R2, R0, 0x4, R2 ;  /* 0x0000000400027825 */ /* 0x004fca00078e0202 */
[----:B------:R-:W2:Y:S01]  /*156c0*/  LDG.E R11, desc[UR4][R2.64] ;  /* 0x00000004020b7981 */ /* 0x000ea2000c1e1900 */
[----:B------:R-:W-:Y:S05]  /*156d0*/  YIELD ;  /* 0x0000000000007946 */ /* 0x000fea0003800000 */
[----:B------:R-:W-:Y:S01]  /*156e0*/  ULDC.64 UR4, c[0x0][0xa28] ;  /* 0x00028a0000047ab9 */ /* 0x000fe20000000a00 */
[----:B------:R-:W-:Y:S01]  /*156f0*/  IMAD.MOV.U32 R0, RZ, RZ, RZ ;  /* 0x000000ffff007224 */ /* 0x000fe200078e00ff */
[----:B------:R-:W-:Y:S01]  /*15700*/  ISETP.NE.U32.AND P0, PT, RZ, UR4, PT ;  /* 0x00000004ff007c0c */ /* 0x000fe2000bf05070 */
[----:B------:R-:W-:Y:S01]  /*15710*/  ULDC.64 UR10, c[0x0][0x208] ;  /* 0x00008200000a7ab9 */ /* 0x000fe20000000a00 */
[----:B01----:R-:W-:Y:S01]  /*15720*/  IMAD.MOV.U32 R6, RZ, RZ, RZ ;  /* 0x000000ffff067224 */ /* 0x003fe200078e00ff */
        /* <DEDUP_REMOVED lines=48> */
.L_x_2415:
[----:B------:R-:W2:Y:S01]  /*15a30*/  LDL.LU R7, [R1+0x8] ;  /* 0x0000080001077983 */ /* 0x000ea20000300800 */
[----:B------:R-:W-:Y:S02]  /*15a40*/  ULDC.64 UR4, c[0x0][0xa20] ;  /* 0x0002880000047ab9 */ /* 0x000fe40000000a00 */
[----:B------:R-:W-:-:S04]  /*15a50*/  ISETP.NE.U32.AND P1, PT, RZ, UR4, PT ;  /* 0x00000004ff007c0c */ /* 0x000fc8000bf25070 */
[----:B------:R-:W-:Y:S02]  /*15a60*/  ISETP.NE.AND.EX P1, PT, RZ, UR5, PT, P1 ;  /* 0x00000005ff007c0c */ /* 0x000fe4000bf25310 */
[C---:B--2---:R-:W-:Y:S02]  /*15a70*/  LOP3.LUT R2, R7.reuse, 0xff000000, RZ, 0xc0, !PT ;  /* 0xff00000007027812 */ /* 0x044fe400078ec0ff */
        /* <DEDUP_REMOVED lines=11> */
[----:B--2---:R-:W-:-:S05]  /*15b30*/  IADD3.X R7, R10, UR5, RZ, P0, !PT ;  /* 0x000000050a077c10 */ /* 0x004fca00087fe4ff */
[----:B------:R2:W5:Y:S01]  /*15b40*/  LDG.E R6, desc[UR6][R6.64] ;  /* 0x0000000606067981 */ /* 0x000562000c1e1900 */
[----:B------:R-:W-:Y:S05]  /*15b50*/  BRA `(.L_x_2417) ;  /* 0x0000000000147947 */ /* 0x000fea0003800000 */
.L_x_2416:
[----:B------:R-:W-:Y:S05]  /*15b60*/  @!P0 BRA `(.L_x_2417) ;  /* 0x0000000000108947 */ /* 0x000fea0003800000 */
[----:B------:R-:W-:Y:S02]  /*15b70*/  ULDC.64 UR4, c[0x0][0x208] ;  /* 0x0000820000047ab9 */ /* 0x000fe40000000a00 */
[----:B------:R-:W3:Y:S04]  /*15b80*/  LDG.E R6, desc[UR4][R4.64] ;  /* 0x0000000404067981 */ /* 0x000ee8000c1e1900 */
[----:B------:R-:W3:Y:S02]  /*15b90*/  LDG.E R4, desc[UR4][R4.64+0x4] ;  /* 0x0000040404047981 */ /* 0x000ee4000c1e1900 */
[----:B---3--:R-:W-:-:S07]  /*15ba0*/  IMAD.IADD R6, R4, 0x1, -R6 ;  /* 0x0000000104067824 */ /* 0x008fce00078e0a06 */
.L_x_2417:
[----:B------:R-:W3:Y:S01]  /*15bb0*/  LDL R5, [R1+0x4] ;  /* 0x0000040001057983 */ /* 0x000ee20000100800 */
[----:B-----5:R-:W-:Y:S01]  /*15bc0*/  IMAD.IADD R6, R6, 0x1, -R0 ;  /* 0x0000000106067824 */ /* 0x020fe200078e0a00 */
[----:B------:R-:W-:Y:S01]  /*15bd0*/  BSSY B0, `(.L_x_2418) ;  /* 0x000003a000007945 */ /* 0x000fe20003800000 */
[----:B------:R-:W4:Y:S02]  /*15be0*/  LDC R0, c[0x0][0x448] ;  /* 0x00011200ff007b82 */ /* 0x000f240000000800 */
[----:B----4-:R-:W-:-:S13]  /*15bf0*/  ISETP.NE.AND P0, PT, R0, 0x1, PT ;  /* 0x000000010000780c */ /* 0x010fda0003f05270 */
[----:B--2---:R-:W2:Y:S08]  /*15c00*/  @P0 LDC R3, c[0x0][0x44c] ;  /* 0x00011300ff030b82 */ /* 0x004eb00000000800 */
[----:B------:R-:W4:Y:S01]  /*15c10*/  @P0 LDC R4, c[0x0][0x450] ;  /* 0x00011400ff040b82 */ /* 0x000f220000000800 */
[----:B---3--:R-:W-:Y:S02]  /*15c20*/  IMAD.SHL.U32 R0, R5, 0x80, RZ ;  /* 0x0000008005007824 */ /* 0x008fe400078e00ff */
[----:B------:R-:W-:-:S02]  /*15c30*/  IMAD.MOV.U32 R5, RZ, RZ, RZ ;  /* 0x000000ffff057224 */ /* 0x000fc400078e00ff */
[----:B------:R-:W-:Y:S02]  /*15c40*/  VIADD R0, R0, 0x7f ;  /* 0x0000007f00007836 */ /* 0x000fe40000000000 */
[----:B------:R-:W-:Y:S02]  /*15c50*/  IMAD.MOV.U32 R10, RZ, RZ, R5 ;  /* 0x000000ffff0a7224 */ /* 0x000fe400078e0005 */
[----:B--2---:R-:W-:-:S05]  /*15c60*/  @P0 IMAD.HI.U32 R3, R0, R3, RZ ;  /* 0x0000000300030227 */ /* 0x004fca00078e00ff */
[----:B----4-:R-:W-:Y:S01]  /*15c70*/  @P0 SHF.R.U32.HI R0, RZ, R4, R3 ;  /* 0x00000004ff000219 */ /* 0x010fe20000011603 */
[C---:B------:R-:W-:Y:S01]  /*15c80*/  VIADD R3, R6.reuse, 0x4f ;  /* 0x0000004f06037836 */ /* 0x040fe20000000000 */
[----:B------:R-:W-:Y:S02]  /*15c90*/  IADD3 R6, R6, 0x50, -R9 ;  /* 0x0000005006067810 */ /* 0x000fe40007ffe809 */
[----:B01----:R-:W-:Y:S01]  /*15ca0*/  LOP3.LUT R9, R2, 0xff, RZ, 0xc0, !PT ;  /* 0x000000ff02097812 */ /* 0x003fe200078ec0ff */
[----:B------:R-:W-:-:S04]  /*15cb0*/  IMAD.HI R3, R3, 0x66666667, RZ ;  /* 0x6666666703037827 */ /* 0x000fc800078e02ff */
[----:B------:R-:W-:Y:S01]  /*15cc0*/  IMAD.IADD R0, R6, 0x1, R0 ;  /* 0x0000000106007824 */ /* 0x000fe200078e0200 */
[----:B------:R-:W-:-:S03]  /*15cd0*/  SHF.R.U32.HI R4, RZ, 0x1f, R3 ;  /* 0x0000001fff047819 */ /* 0x000fc60000011603 */
[----:B------:R-:W-:Y:S01]  /*15ce0*/  IMAD.HI R0, R0, 0x66666667, RZ ;  /* 0x6666666700007827 */ /* 0x000fe200078e02ff */
[----:B------:R-:W-:-:S04]  /*15cf0*/  LEA.HI.SX32 R4, R3, R4, 0x1b ;  /* 0x0000000403047211 */ /* 0x000fc800078fdaff */
[----:B------:R-:W-:-:S04]  /*15d00*/  SHF.R.U32.HI R3, RZ, 0x1f, R0 ;  /* 0x0000001fff037819 */ /* 0x000fc80000011600 */
[----:B------:R-:W-:Y:S02]  /*15d10*/  LEA.HI.SX32 R3, R0, R3, 0x1b ;  /* 0x0000000300037211 */ /* 0x000fe400078fdaff */
[----:B------:R-:W-:Y:S02]  /*15d20*/  SHF.R.U32.HI R0, RZ, 0x10, R2 ;  /* 0x00000010ff007819 */ /* 0x000fe40000011602 */
[----:B------:R-:W-:Y:S02]  /*15d30*/  VIMNMX R8, R4, R3, PT ;  /* 0x0000000304087248 */ /* 0x000fe40003fe0100 */
[----:B------:R-:W-:Y:S02]  /*15d40*/  ISETP.NE.AND P0, PT, R0, RZ, PT ;  /* 0x000000ff0000720c */ /* 0x000fe40003f05270 */
[----:B------:R-:W-:Y:S01]  /*15d50*/  ISETP.GE.AND P1, PT, R8, 0x1, PT ;  /* 0x000000010800780c */ /* 0x000fe20003f26270 */
[----:B------:R0:W-:Y:S04]  /*15d60*/  STL [R1+0x38], R8 ;  /* 0x0000380801007387 */ /* 0x0001e80000100800 */
[----:B------:R0:W-:Y:S04]  /*15d70*/  STL [R1+0x3c], R5 ;  /* 0x00003c0501007387 */ /* 0x0001e80000100800 */
[----:B------:R0:W-:Y:S02]  /*15d80*/  STL [R1+0x48], R9 ;  /* 0x0000480901007387 */ /* 0x0001e40000100800 */
[----:B------:R-:W1:Y:S02]  /*15d90*/  @!P0 LDC R0, c[0x0][0x9f0] ;  /* 0x00027c00ff008b82 */ /* 0x000e640000000800 */
[----:B------:R-:W-:Y:S05]  /*15da0*/  @!P1 BRA `(.L_x_2419) ;  /* 0x0000000000709947 */ /* 0x000fea0003800000 */
[----:B-1----:R-:W-:-:S04]  /*15db0*/  IABS R4, R0 ;  /* 0x0000000000047213 */ /* 0x002fc80000000000 */
[----:B------:R-:W1:Y:S08]  /*15dc0*/  I2F.RP R2, R4 ;  /* 0x0000000400027306 */ /* 0x000e700000209400 */
[----:B-1----:R-:W1:Y:S02]  /*15dd0*/  MUFU.RCP R2, R2 ;  /* 0x0000000200027308 */ /* 0x002e640000001000 */
[----:B-1----:R-:W-:-:S06]  /*15de0*/  VIADD R2, R2, 0xffffffe ;  /* 0x0ffffffe02027836 */ /* 0x002fcc0000000000 */
[----:B------:R-:W1:Y:S02]  /*15df0*/  F2I.FTZ.U32.TRUNC.NTZ R3, R2 ;  /* 0x0000000200037305 */ /* 0x000e64000021f000 */
[----:B-1----:R-:W-:-:S04]  /*15e00*/  IMAD.MOV R2, RZ, RZ, -R3 ;  /* 0x000000ffff027224 */ /* 0x002fc800078e0a03 */
[----:B0-----:R-:W-:Y:S02]  /*15e10*/  IMAD R5, R2, R4, RZ ;  /* 0x0000000402057224 */ /* 0x001fe400078e02ff */
[----:B------:R-:W-:-:S04]  /*15e20*/  IMAD.MOV.U32 R2, RZ, RZ, RZ ;  /* 0x000000ffff027224 */ /* 0x000fc800078e00ff */
[----:B------:R-:W-:Y:S01]  /*15e30*/  IMAD.HI.U32 R7, R3, R5, R2 ;  /* 0x0000000503077227 */ /* 0x000fe200078e0002 */
        /* <DEDUP_REMOVED lines=19> */
.L_x_2419:
[----:B------:R-:W-:Y:S05]  /*15f70*/  BSYNC B0 ;  /* 0x0000000000007941 */ /* 0x000fea0003800000 */
.L_x_2418:
[----:B-1----:R-:W-:Y:S01]  /*15f80*/  IMAD.MOV.U32 R0, RZ, RZ, R10 ;  /* 0x000000ffff007224 */ /* 0x002fe200078e000a */
[----:B------:R-:W-:Y:S03]  /*15f90*/  BSSY B7, `(.L_x_2420) ;  /* 0x00004ca000077945 */ /* 0x000fe60003800000 */
[----:B------:R-:W-:-:S05]  /*15fa0*/  IMAD R2, R9, R0, RZ ;  /* 0x0000000009027224 */ /* 0x000fca00078e02ff */
[----:B------:R-:W-:Y:S01]  /*15fb0*/  VIADDMNMX R0, R2, R0, R8, PT ;  /* 0x0000000002007246 */ /* 0x000fe20003800108 */
[----:B------:R1:W-:Y:S03]  /*15fc0*/  STL [R1+0x28], R2 ;  /* 0x0000280201007387 */ /* 0x0003e60000100800 */
[----:B------:R-:W-:Y:S01]  /*15fd0*/  ISETP.GT.AND P0, PT, R0, R2, PT ;  /* 0x000000020000720c */ /* 0x000fe20003f04270 */
[----:B------:R1:W-:-:S12]  /*15fe0*/  STL [R1+0x40], R0 ;  /* 0x0000400001007387 */ /* 0x0003d80000100800 */
[----:B------:R-:W-:Y:S05]  /*15ff0*/  @P0 BRA `(.L_x_2421) ;  /* 0x00000000004c0947 */ /* 0x000fea0003800000 */
[----:B-1----:R-:W1:Y:S02]  /*16000*/  S2R R0, SR_TID.X ;  /* 0x0000000000007919 */ /* 0x002e640000002100 */
[----:B-1----:R-:W-:-:S04]  /*16010*/  LOP3.LUT R0, R0, 0x7f, RZ, 0xc0, !PT ;  /* 0x0000007f00007812 */ /* 0x002fc800078ec0ff */
[----:B------:R-:W-:-:S13]  /*16020*/  ISETP.NE.AND P0, PT, R0, RZ, PT ;  /* 0x000000ff0000720c */ /* 0x000fda0003f05270 */
[----:B------:R-:W-:Y:S05]  /*16030*/  @P0 BRA `(.L_x_2422) ;  /* 0x0000004800fc0947 */ /* 0x000fea0003800000 */
[----:B------:R-:W1:Y:S01]  /*16040*/  S2R R3, SR_LANEID ;  /* 0x0000000000037919 */ /* 0x000e620000000000 */
[----:B------:R-:W-:Y:S01]  /*16050*/  VOTEU.ANY UR4, UPT, PT ;  /* 0x0000000000047886 */ /* 0x000fe200038e0100 */
[----:B------:R-:W-:Y:S01]  /*16060*/  ULDC.64 UR6, c[0x0][0x208] ;  /* 0x0000820000067ab9 */ /* 0x000fe20000000a00 */
[----:B------:R-:W1:Y:S08]  /*16070*/  FLO.U32 R0, UR4 ;  /* 0x0000000400007d00 */ /* 0x000e7000080e0000 */
[----:B0-----:R-:W0:Y:S01]  /*16080*/  POPC R5, UR4 ;  /* 0x0000000400057d09 */ /* 0x001e220008000000 */
[----:B-1----:R-:W-:-:S02]  /*16090*/  ISETP.EQ.U32.AND P0, PT, R0, R3, PT ;  /* 0x000000030000720c */ /* 0x002fc40003f02070 */
[----:B------:R-:W0:Y:S11]  /*160a0*/  LDC.64 R2, c[0x0][0xc60] ;  /* 0x00031800ff027b82 */ /* 0x000e360000000a00 */
[----:B0-----:R-:W3:Y:S01]  /*160b0*/  @P0 ATOMG.E.ADD.STRONG.GPU PT, R3, desc[UR6][R2.64], R5 ;  /* 0x00000005020309a8 */ /* 0x001ee200081ee1c6 */
[----:B------:R-:W0:Y:S02]  /*160c0*/  S2R R4, SR_LTMASK ;  /* 0x0000000000047919 */ /* 0x000e240000003900 */
[----:B0-----:R-:W-:-:S04]  /*160d0*/  LOP3.LUT R4, R4, UR4, RZ, 0xc0, !PT ;  /* 0x0000000404047c12 */ /* 0x001fc8000f8ec0ff */
[----:B------:R-:W0:Y:S01]  /*160e0*/  POPC R7, R4 ;  /* 0x0000000400077309 */ /* 0x000e220000000000 */
[----:B---3--:R-:W0:Y:S02]  /*160f0*/  SHFL.IDX PT, R0, R3, R0, 0x1f ;  /* 0x00001f0003007589 */ /* 0x008e2400000e0000 */
[----:B0-----:R-:W-:-:S05]  /*16100*/  IADD3 R0, R0, UR38, R7 ;  /* 0x0000002600007c10 */ /* 0x001fca000fffe007 */
[----:B------:R3:W-:Y:S01]  /*16110*/  STL [R1], R0 ;  /* 0x0000000001007387 */ /* 0x0007e20000100800 */
[----:B------:R-:W-:Y:S05]  /*16120*/  BRA `(.L_x_2422) ;  /* 0x0000004800c07947 */ /* 0x000fea0003800000 */
.L_x_2421:
[----:B-1----:R-:W-:Y:S01]  /*16130*/  VIADD R0, R18, 0x24400 ;  /* 0x0002440012007836 */ /* 0x002fe20000000000 */
        /* <DEDUP_REMOVED lines=19> */
.L_x_2424:
[----:B------:R-:W-:Y:S05]  /*16270*/  BSYNC B6 ;  /* 0x0000000000067941 */ /* 0x000fea0003800000 */
.L_x_2423:
        /* <DEDUP_REMOVED lines=8> */
[----:B------:R1:W3:Y:S01]  /*16300*/  LDC.64 R2, c[0x4][R0] ;  /* 0x0100000000027b82 */ /* 0x0002e20000000a00 */
[----:B------:R-:W-:Y:S02]  /*16310*/  IMAD.U32 R4, RZ, RZ, UR6 ;  /* 0x00000006ff047e24 */ /* 0x000fe4000f8e00ff */
[----:B0-----:R-:W-:Y:S02]  /*16320*/  IMAD.U32 R5, RZ, RZ, UR7 ;  /* 0x00000007ff057e24 */ /* 0x001fe4000f8e00ff */
[----:B------:R-:W-:Y:S02]  /*16330*/  IMAD.U32 R6, RZ, RZ, UR8 ;  /* 0x00000008ff067e24 */ /* 0x000fe4000f8e00ff */
[----:B------:R-:W-:-:S02]  /*16340*/  IMAD.U32 R7, RZ, RZ, UR9 ;  /* 0x00000009ff077e24 */ /* 0x000fc4000f8e00ff */
[----:B--2---:R-:W-:Y:S02]  /*16350*/  IMAD.U32 R10, RZ, RZ, UR4 ;  /* 0x00000004ff0a7e24 */ /* 0x004fe4000f8e00ff */
[----:B------:R-:W-:Y:S02]  /*16360*/  IMAD.U32 R11, RZ, RZ, UR5 ;  /* 0x00000005ff0b7e24 */ /* 0x000fe4000f8e00ff */
[----:B------:R-:W-:Y:S02]  /*16370*/  IMAD.MOV.U32 R8, RZ, RZ, 0x70 ;  /* 0x00000070ff087424 */ /* 0x000fe400078e00ff */
[----:B------:R-:W-:Y:S02]  /*16380*/  IMAD.MOV.U32 R12, RZ, RZ, 0x1 ;  /* 0x00000001ff0c7424 */ /* 0x000fe400078e00ff */
[----:B-1----:R-:W-:-:S07]  /*16390*/  IMAD.MOV.U32 R13, RZ, RZ, RZ ;  /* 0x000000ffff0d7224 */ /* 0x002fce00078e00ff */
[----:B------:R-:W-:-:S07]  /*163a0*/  LEPC R20, `(.L_x_2427) ;  /* 0x000000001014794e */ /* 0x000fce0000000000 */
[----:B---3--:R-:W-:Y:S05]  /*163b0*/  CALL.ABS.NOINC R2 ;  /* 0x0000000002007343 */ /* 0x008fea0003c00000 */
.L_x_2427:
        /* <DEDUP_REMOVED lines=16> */
.L_x_2426:
[----:B------:R-:W-:Y:S05]  /*164c0*/  BSYNC B6 ;  /* 0x0000000000067941 */ /* 0x000fea0003800000 */
.L_x_2425:
[----:B------:R-:W3:Y:S01]  /*164d0*/  LDL.LU R4, [R1+0x1c] ;  /* 0x00001c0001047983 */ /* 0x000ee20000300800 */
[----:B------:R-:W-:-:S03]  /*164e0*/  ULDC.64 UR4, c[0x0][0x9f8] ;  /* 0x00027e0000047ab9 */ /* 0x000fc60000000a00 */
[----:B------:R-:W4:Y:S01]  /*164f0*/  LDL R7, [R1+0x10] ;  /* 0x0000100001077983 */ /* 0x000f220000100800 */
[----:B------:R-:W-:Y:S01]  /*16500*/  ISETP.NE.U32.AND P0, PT, RZ, UR4, PT ;  /* 0x00000004ff007c0c */ /* 0x000fe2000bf05070 */
[----:B------:R-:W-:Y:S02]  /*16510*/  ULDC.64 UR6, c[0x0][0x208] ;  /* 0x0000820000067ab9 */ /* 0x000fe40000000a00 */
[----:B------:R-:W5:Y:S01]  /*16520*/  LDL R0, [R1+0x40] ;  /* 0x0000400001007983 */ /* 0x000f620000100800 */
[----:B------:R-:W-:-:S13]  /*16530*/  ISETP.NE.AND.EX P0, PT, RZ, UR5, PT, P0 ;  /* 0x00000005ff007c0c */ /* 0x000fda000bf05300 */
[----:B------:R-:W-:-:S04]  /*16540*/  @P0 IADD3 R2, P1, R17, UR4, RZ ;  /* 0x0000000411020c10 */ /* 0x000fc8000ff3e0ff */
[----:B---3--:R-:W-:Y:S01]  /*16550*/  @P0 IADD3.X R3, R4, UR5, RZ, P1, !PT ;  /* 0x0000000504030c10 */ /* 0x008fe20008ffe4ff */
[----:B------:R-:W-:-:S04]  /*16560*/  ULDC.64 UR4, c[0x0][0xa08] ;  /* 0x0002820000047ab9 */ /* 0x000fc80000000a00 */
[----:B----4-:R1:W0:Y:S02]  /*16570*/  @P0 LDG.E R7, desc[UR6][R2.64] ;  /* 0x0000000602070981 */ /* 0x010224000c1e1900 */
[----:B-1----:R-:W1:Y:S01]  /*16580*/  LDC.64 R2, c[0x0][0x418] ;  /* 0x00010600ff027b82 */ /* 0x002e620000000a00 */
[----:B-----5:R-:W-:Y:S01]  /*16590*/  VIADD R0, R0, 0xffffffff ;  /* 0xffffffff00007836 */ /* 0x020fe20000000000 */
[----:B0-----:R-:W-:Y:S01]  /*165a0*/  SHF.R.S32.HI R8, RZ, 0x1f, R7 ;  /* 0x0000001fff087819 */ /* 0x001fe20000011407 */
[----:B------:R0:W-:Y:S04]  /*165b0*/  @P0 STL [R1+0x10], R7 ;  /* 0x0000100701000387 */ /* 0x0001e80000100800 */
[----:B------:R0:W-:Y:S01]  /*165c0*/  STL [R1+0x1c], R8 ;  /* 0x00001c0801007387 */ /* 0x0001e20000100800 */
[----:B-1----:R-:W-:Y:S01]  /*165d0*/  LOP3.LUT P0, RZ, R2, UR4, RZ, 0xfc, !PT ;  /* 0x0000000402ff7c12 */ /* 0x002fe2000f80fcff */
[----:B------:R-:W-:-:S03]  /*165e0*/  UMOV UR4, 0xffffffff ;  /* 0xffffffff00047882 */ /* 0x000fc60000000000 */
[----:B------:R-:W-:-:S04]  /*165f0*/  LOP3.LUT P0, RZ, R3, UR5, RZ, 0xfc, P0 ;  /* 0x0000000503ff7c12 */ /* 0x000fc8000800fcff */
[----:B------:R-:W-:Y:S01]  /*16600*/  SEL R17, R7, RZ, !P0 ;  /* 0x000000ff07117207 */ /* 0x000fe20004000000 */
[----:B0-----:R-:W-:Y:S08]  /*16610*/  BRA.DIV UR4, `(.L_x_2428) ;  /* 0x0000005e04b07947 */ /* 0x001ff0000b800000 */
[----:B------:R-:W0:Y:S02]  /*16620*/  S2R R4, SR_TID.X ;  /* 0x0000000000047919 */ /* 0x000e240000002100 */
[----:B0-----:R-:W-:-:S04]  /*16630*/  SHF.R.U32.HI R4, RZ, 0x5, R4 ;  /* 0x00000005ff047819 */ /* 0x001fc80000011604 */
[----:B------:R-:W-:-:S05]  /*16640*/  LOP3.LUT R4, R4, 0x3, RZ, 0xc0, !PT ;  /* 0x0000000304047812 */ /* 0x000fca00078ec0ff */
[----:B------:R0:W1:Y:S02]  /*16650*/  SHFL.IDX PT, R14, R4, RZ, 0x1f ;  /* 0x00001fff040e7589 */ /* 0x00006400000e0000 */
.L_x_2545:
[----:B------:R-:W-:Y:S01]  /*16660*/  PLOP3.LUT P1, PT, PT, PT, PT, 0x8, 0x0 ;  /* 0x000000000000781c */ /* 0x000fe20003f2e170 */
[----:B------:R3:W-:Y:S01]  /*16670*/  STL [R1+0x8], R0 ;  /* 0x0000080001007387 */ /* 0x0007e20000100800 */
[----:B-1----:R-:W-:Y:S02]  /*16680*/  ISETP.NE.AND P0, PT, R14, RZ, PT ;  /* 0x000000ff0e00720c */ /* 0x002fe40003f05270 */
[----:B0-----:R-:W-:-:S05]  /*16690*/  P2R R4, PR, RZ, 0x2 ;  /* 0x00000002ff047803 */ /* 0x001fca0000000000 */
[----:B------:R3:W-:Y:S06]  /*166a0*/  STL [R1+0x20], R4 ;  /* 0x0000200401007387 */ /* 0x0007ec0000100800 */
[----:B------:R-:W-:Y:S05]  /*166b0*/  @P0 BRA `(.L_x_2429) ;  /* 0x0000000400440947 */ /* 0x000fea0003800000 */
[----:B------:R-:W-:-:S03]  /*166c0*/  UMOV UR4, 0xffffffff ;  /* 0xffffffff00047882 */ /* 0x000fc60000000000 */
[----:B------:R-:W-:Y:S05]  /*166d0*/  BRA.DIV UR4, `(.L_x_2430) ;  /* 0x0000005e04b47947 */ /* 0x000fea000b800000 */
[----:B------:R-:W-:-:S13]  /*166e0*/  ELECT P6, URZ, PT ;  /* 0x00000000003f782f */ /* 0x000fda00038c0000 */
.L_x_2548:
[----:B------:R-:W-:Y:S05]  /*166f0*/  @!P6 BRA `(.L_x_2429) ;  /* 0x000000040034e947 */ /* 0x000fea0003800000 */
[----:B------:R-:W-:-:S04]  /*16700*/  ISETP.NE.U32.AND P0, PT, R2, RZ, PT ;  /* 0x000000ff0200720c */ /* 0x000fc80003f05070 */
[----:B------:R-:W-:-:S13]  /*16710*/  ISETP.NE.AND.EX P0, PT, R3, RZ, PT, P0 ;  /* 0x000000ff0300720c */ /* 0x000fda0003f05300 */
[----:B------:R-:W-:Y:S05]  /*16720*/  @!P0 BRA `(.L_x_2431) ;  /* 0x0000000000548947 */ /* 0x000fea0003800000 */
[----:B------:R-:W0:Y:S01]  /*16730*/  LDC R6, c[0x0][0x43c] ;  /* 0x00010f00ff067b82 */ /* 0x000e220000000800 */
[----:B------:R-:W-:Y:S01]  /*16740*/  IMAD.MOV.U32 R9, RZ, RZ, R0 ;  /* 0x000000ffff097224 */ /* 0x000fe200078e0000 */
[----:B------:R-:W-:Y:S01]  /*16750*/  ULDC.64 UR4, c[0x0][0x428] ;  /* 0x00010a0000047ab9 */ /* 0x000fe20000000a00 */
[----:B------:R-:W-:Y:S02]  /*16760*/  ULDC.64 UR6, c[0x0][0x208] ;  /* 0x0000820000067ab9 */ /* 0x000fe40000000a00 */
[----:B---3--:R-:W-:Y:S01]  /*16770*/  IMAD.MOV.U32 R0, RZ, RZ, R9 ;  /* 0x000000ffff007224 */ /* 0x008fe200078e0009 */
[----:B0-----:R-:W-:-:S13]  /*16780*/  ISETP.NE.AND P0, PT, R6, 0x1, PT ;  /* 0x000000010600780c */ /* 0x001fda0003f05270 */
[----:B------:R-:W0:Y:S02]  /*16790*/  @P0 LDC.64 R4, c[0x0][0x440] ;  /* 0x00011000ff040b82 */ /* 0x000e240000000a00 */
[----:B0-----:R-:W-:-:S05]  /*167a0*/  @P0 IMAD.HI.U32 R4, R9, R4, RZ ;  /* 0x0000000409040227 */ /* 0x001fca00078e00ff */
        /* <DEDUP_REMOVED lines=13> */
.L_x_2431:
[----:B0-----:R-:W4:Y:S01]  /*16880*/  LDL R2, [R1+0x14] ;  /* 0x0000140001027983 */ /* 0x001f220000100800 */
[----:B---3--:R-:W-:Y:S01]  /*16890*/  IMAD R0, R19, 0x8, R18 ;  /* 0x0000000813007824 */ /* 0x008fe200078e0212 */
[----:B----4-:R-:W-:-:S04]  /*168a0*/  SHF.L.U32 R2, R2, 0x1f, RZ ;  /* 0x0000001f02027819 */ /* 0x010fc800000006ff */
[----:B------:R-:W0:Y:S02]  /*168b0*/  SYNCS.PHASECHK.TRANS64.TRYWAIT P0, [R0+URZ+0x38840], R2 ;  /* 0x03884002000075a7 */ /* 0x000e24000800017f */
[----:B0-----:R-:W-:Y:S05]  /*168c0*/  @!P0 BRA `(.L_x_2432) ;  /* 0x0000005c00588947 */ /* 0x001fea0003800000 */
.L_x_2549:
[----:B------:R-:W1:Y:S02]  /*168d0*/  S2R R3, SR_TID.X ;  /* 0x0000000000037919 */ /* 0x000e640000002100 */
[----:B-1----:R-:W-:-:S04]  /*168e0*/  LOP3.LUT R3, R3, 0x7f, RZ, 0xc0, !PT ;  /* 0x0000007f03037812 */ /* 0x002fc800078ec0ff */
[----:B------:R-:W-:-:S13]  /*168f0*/  ISETP.NE.AND P0, PT, R3, RZ, PT ;  /* 0x000000ff0300720c */ /* 0x000fda0003f05270 */
[----:B------:R-:W-:Y:S05]  /*16900*/  @P0 BRA `(.L_x_2433) ;  /* 0x00000000001c0947 */ /* 0x000fea0003800000 */
[----:B------:R-:W1:Y:S01]  /*16910*/  S2R R3, SR_TID.X ;  /* 0x0000000000037919 */ /* 0x000e620000002100 */
[----:B0-----:R-:W-:-:S04]  /*16920*/  IMAD.MOV.U32 R2, RZ, RZ, 0xa000 ;  /* 0x0000a000ff027424 */ /* 0x001fc800078e00ff */
[----:B------:R3:W-:Y:S01]  /*16930*/  SYNCS.ARRIVE.TRANS64 RZ, [R0+URZ+0x38830], R2 ;  /* 0x0388300200ff79a7 */ /* 0x0007e2000800003f */
[----:B-1----:R-:W-:-:S04]  /*16940*/  LOP3.LUT R3, R3, 0x1f, RZ, 0xc0, !PT ;  /* 0x0000001f03037812 */ /* 0x002fc800078ec0ff */
[----:B------:R-:W-:-:S13]  /*16950*/  ISETP.NE.AND P0, PT, R3, RZ, PT ;  /* 0x000000ff0300720c */ /* 0x000fda0003f05270 */
[----:B---3--:R-:W-:Y:S05]  /*16960*/  @!P0 BRA `(.L_x_2433) ;  /* 0x0000000000048947 */ /* 0x008fea0003800000 */
[----:B------:R-:W-:Y:S01]  /*16970*/  BPT.TRAP 0x1 ;  /* 0x000000040000795c */ /* 0x000fe20000300000 */
.L_x_2433:
[----:B------:R-:W3:Y:S04]  /*16980*/  LDL R3, [R1+0x8] ;  /* 0x0000080001037983 */ /* 0x000ee80000100800 */
[----:B0-----:R-:W4:Y:S01]  /*16990*/  LDL R2, [R1+0x18] ;  /* 0x0000180001027983 */ /* 0x001f220000100800 */
        /* <DEDUP_REMOVED lines=20> */
[----:B----4-:R-:W-:-:S13]  /*16ae0*/  R2UR UR5, R2 ;  /* 0x00000000020572ca */ /* 0x010fda00000e0000 */
[----:B------:R-:W-:Y:S02]  /*16af0*/  UIMAD UR11, UR11, 0x50, UR5 ;  /* 0x000000500b0b78a4 */ /* 0x000fe4000f8e0205 */
[----:B------:R-:W-:-:S09]  /*16b00*/  UIADD3.X UR5, URZ, UR37, URZ, UP0, !UPT ;  /* 0x000000253f057290 */ /* 0x000fd200087fe43f */
[----:B------:R1:W-:Y:S02]  /*16b10*/  UTMALDG.4D [UR8], [UR4], desc[UR6] ;  /* 0x00000608040075b4 */ /* 0x0003e40008019000 */
[----:B-1----:R-:W-:Y:S01]  /*16b20*/  UMOV UR8, UR15 ;  /* 0x0000000f00087c82 */ /* 0x002fe20008000000 */
[----:B------:R-:W-:Y:S02]  /*16b30*/  UMOV UR10, UR16 ;  /* 0x00000010000a7c82 */ /* 0x000fe40008000000 */
[----:B------:R1:W-:Y:S02]  /*16b40*/  UTMALDG.4D [UR8], [UR4], desc[UR6] ;  /* 0x00000608040075b4 */ /* 0x0003e40008019000 */
[----:B-1----:R-:W-:Y:S01]  /*16b50*/  UMOV UR8, UR17 ;  /* 0x0000001100087c82 */ /* 0x002fe20008000000 */
[----:B------:R-:W-:Y:S01]  /*16b60*/  UMOV UR10, UR14 ;  /* 0x0000000e000a7c82 */ /* 0x000fe20008000000 */
[----:B------:R-:W-:Y:S01]  /*16b70*/  UMOV UR14, 0xc0 ;  /* 0x000000c0000e7882 */ /* 0x000fe20000000000 */
[----:B------:R1:W-:Y:S02]  /*16b80*/  UTMALDG.4D [UR8], [UR4], desc[UR6] ;  /* 0x00000608040075b4 */ /* 0x0003e40008019000 */
[----:B-1----:R-:W-:Y:S01]  /*16b90*/  UMOV UR8, UR18 ;  /* 0x0000001200087c82 */ /* 0x002fe20008000000 */
[----:B------:R-:W-:-:S02]  /*16ba0*/  UMOV UR10, UR14 ;  /* 0x0000000e000a7c82 */ /* 0x000fc40008000000 */
[----:B------:R0:W-:Y:S02]  /*16bb0*/  UTMALDG.4D [UR8], [UR4], desc[UR6] ;  /* 0x00000608040075b4 */ /* 0x0001e40008019000 */
[----:B0-----:R-:W-:Y:S01]  /*16bc0*/  NOP ;  /* 0x0000000000007918 */ /* 0x001fe20000000000 */
.L_x_2429:
[----:B------:R-:W4:Y:S04]  /*16bd0*/  LDL.LU R3, [R1+0x30] ;  /* 0x0000300001037983 */ /* 0x000f280000300800 */
[----:B------:R-:W5:Y:S04]  /*16be0*/  LDL.LU R5, [R1+0x2c] ;  /* 0x00002c0001057983 */ /* 0x000f680000300800 */
[----:B---3--:R-:W3:Y:S01]  /*16bf0*/  LDL.LU R4, [R1+0x44] ;  /* 0x0000440001047983 */ /* 0x008ee20000300800 */
        /* <DEDUP_REMOVED lines=9> */
[----:B----4-:R-:W-:Y:S02]  /*16c90*/  SHF.R.S32.HI R0, RZ, 0x1f, R3 ;  /* 0x0000001fff007819 */ /* 0x010fe40000011403 */
[----:B-----5:R-:W-:-:S03]  /*16ca0*/  SEL R5, R5, RZ, !P0 ;  /* 0x000000ff05057207 */ /* 0x020fc60004000000 */
[----:B------:R-:W-:Y:S01]  /*16cb0*/  IMAD R0, R0, UR4, RZ ;  /* 0x0000000400007c24 */ /* 0x000fe2000f8e02ff */
[----:B---3--:R-:W-:-:S03]  /*16cc0*/  SEL R4, R4, RZ, !P0 ;  /* 0x000000ff04047207 */ /* 0x008fc60004000000 */
        /* <DEDUP_REMOVED lines=8> */
[----:B0-----:R-:W-:Y:S01]  /*16d50*/  MOV R2, 0x0 ;  /* 0x0000000000027802 */ /* 0x001fe20000000f00 */
        /* <DEDUP_REMOVED lines=14> */
[----:B0-----:R-:W-:Y:S05]  /*16e40*/  CALL.ABS.NOINC R2 ;  /* 0x0000000002007343 */ /* 0x001fea0003c00000 */
.L_x_2435:
[----:B------:R-:W-:Y:S05]  /*16e50*/  BSYNC B6 ;  /* 0x0000000000067941 */ /* 0x000fea0003800000 */
.L_x_2434:
[----:B0-----:R-:W3:Y:S01]  /*16e60*/  LDL.LU R0, [R1+0x44] ;  /* 0x0000440001007983 */ /* 0x001ee20000300800 */
[----:B------:R-:W-:Y:S01]  /*16e70*/  ULDC.64 UR4, c[0x0][0x2d8] ;  /* 0x0000b60000047ab9 */ /* 0x000fe20000000a00 */
[----:B------:R-:W0:Y:S01]  /*16e80*/  LDC R7, c[0x0][0x448] ;  /* 0x00011200ff077b82 */ /* 0x000e220000000800 */
[----:B------:R-:W-:Y:S01]  /*16e90*/  ULDC.64 UR6, c[0x0][0x280] ;  /* 0x0000a00000067ab9 */ /* 0x000fe20000000a00 */
[----:B------:R-:W4:Y:S04]  /*16ea0*/  LDL.LU R4, [R1+0x30] ;  /* 0x0000300001047983 */ /* 0x000f280000300800 */
[----:B------:R-:W4:Y:S04]  /*16eb0*/  LDL.LU.64 R2, [R1+0x50] ;  /* 0x0000500001027983 */ /* 0x000f280000300a00 */
[----:B------:R-:W3:Y:S04]  /*16ec0*/  LDL.LU R5, [R1+0x2c] ;  /* 0x00002c0001057983 */ /* 0x000ee80000300800 */
[----:B------:R-:W3:Y:S01]  /*16ed0*/  LDL R8, [R1+0x4] ;  /* 0x0000040001087983 */ /* 0x000ee20000100800 */
[----:B------:R-:W1:Y:S01]  /*16ee0*/  S2R R9, SR_TID.X ;  /* 0x0000000000097919 */ /* 0x000e620000002100 */
[----:B--2---:R-:W2:Y:S01]  /*16ef0*/  S2R R10, SR_TID.X ;  /* 0x00000000000a7919 */ /* 0x004ea20000002100 */
[----:B0-----:R-:W-:-:S13]  /*16f00*/  ISETP.NE.AND P0, PT, R7, 0x1, PT ;  /* 0x000000010700780c */ /* 0x001fda0003f05270 */
[----:B------:R-:W0:Y:S01]  /*16f10*/  @P0 LDC R6, c[0x0][0x450] ;  /* 0x00011400ff060b82 */ /* 0x000e220000000800 */
[----:B-1----:R-:W-:Y:S02]  /*16f20*/  IMAD.SHL.U32 R9, R9, 0x8, RZ ;  /* 0x0000000809097824 */ /* 0x002fe400078e00ff */
[----:B--2---:R-:W-:-:S03]  /*16f30*/  IMAD.SHL.U32 R10, R10, 0x8, RZ ;  /* 0x000000080a0a7824 */ /* 0x004fc600078e00ff */
[----:B------:R-:W-:-:S04]  /*16f40*/  LOP3.LUT R9, R9, 0x38, RZ, 0xc0, !PT ;  /* 0x0000003809097812 */ /* 0x000fc800078ec0ff */
[C---:B------:R-:W-:Y:S02]  /*16f50*/  LOP3.LUT R12, R9.reuse, 0x40, RZ, 0xfc, !PT ;  /* 0x00000040090c7812 */ /* 0x040fe400078efcff */
[C---:B------:R-:W-:Y:S02]  /*16f60*/  LOP3.LUT R11, R9.reuse, 0x80, RZ, 0xfc, !PT ;  /* 0x00000080090b7812 */ /* 0x040fe400078efcff */
[----:B------:R-:W-:Y:S02]  /*16f70*/  LOP3.LUT R9, R9, 0xc0, RZ, 0xfc, !PT ;  /* 0x000000c009097812 */ /* 0x000fe400078efcff */
[----:B------:R-:W-:Y:S01]  /*16f80*/  LOP3.LUT R10, R10, 0x38, RZ, 0xc0, !PT ;  /* 0x000000380a0a7812 */ /* 0x000fe200078ec0ff */
[----:B----4-:R-:W-:Y:S02]  /*16f90*/  IMAD.MOV.U32 R3, RZ, RZ, R4 ;  /* 0x000000ffff037224 */ /* 0x010fe400078e0004 */
[----:B------:R-:W1:Y:S01]  /*16fa0*/  S2R R4, SR_TID.X ;  /* 0x0000000000047919 */ /* 0x000e620000002100 */
[----:B------:R-:W-:-:S04]  /*16fb0*/  IMAD.WIDE.U32 R2, R16, UR4, R2 ;  /* 0x0000000410027c25 */ /* 0x000fc8000f8e0002 */
[----:B------:R-:W-:Y:S01]  /*16fc0*/  IMAD R3, R16, UR5, R3 ;  /* 0x0000000510037c24 */ /* 0x000fe2000f8e0203 */
[----:B------:R-:W-:Y:S02]  /*16fd0*/  ULDC.64 UR4, c[0x0][0x2e0] ;  /* 0x0000b80000047ab9 */ /* 0x000fe40000000a00 */
[----:B---3--:R-:W-:Y:S02]  /*16fe0*/  IMAD R0, R0, UR4, RZ ;  /* 0x0000000400007c24 */ /* 0x008fe4000f8e02ff */
[----:B------:R-:W-:-:S04]  /*16ff0*/  IMAD.WIDE.U32 R2, R5, UR4, R2 ;  /* 0x0000000405027c25 */ /* 0x000fc8000f8e0002 */
[----:B------:R-:W-:Y:S01]  /*17000*/  IMAD R0, R5, UR5, R0 ;  /* 0x0000000505007c24 */ /* 0x000fe2000f8e0200 */
[----:B------:R-:W-:-:S03]  /*17010*/  ULDC.64 UR4, c[0x0][0x2d0] ;  /* 0x0000b40000047ab9 */ /* 0x000fc60000000a00 */
[----:B------:R-:W-:Y:S01]  /*17020*/  IMAD.IADD R3, R3, 0x1, R0 ;  /* 0x0000000103037824 */ /* 0x000fe200078e0200 */
[----:B-1----:R-:W-:-:S04]  /*17030*/  LOP3.LUT R4, R4, 0x7f, RZ, 0xc0, !PT ;  /* 0x0000007f04047812 */ /* 0x002fc800078ec0ff */
[----:B------:R-:W-:Y:S02]  /*17040*/  SHF.R.U32.HI R5, RZ, 0x3, R4 ;  /* 0x00000003ff057819 */ /* 0x000fe40000011604 */
[----:B------:R-:W1:Y:S02]  /*17050*/  S2R R4, SR_TID.X ;  /* 0x0000000000047919 */ /* 0x000e640000002100 */
[----:B-1----:R-:W-:-:S05]  /*17060*/  IMAD.SHL.U32 R4, R4, 0x10, RZ ;  /* 0x0000001004047824 */ /* 0x002fca00078e00ff */
[----:B------:R-:W-:Y:S02]  /*17070*/  LOP3.LUT R4, R5, 0x70, R4, 0xf8, !PT ;  /* 0x0000007005047812 */ /* 0x000fe400078ef804 */
[----:B------:R-:W1:Y:S03]  /*17080*/  @P0 LDC R5, c[0x0][0x44c] ;  /* 0x00011300ff050b82 */ /* 0x000e660000000800 */
[----:B------:R-:W-:-:S04]  /*17090*/  IMAD R0, R8, 0x80, R4 ;  /* 0x0000008008007824 */ /* 0x000fc800078e0204 */
[----:B------:R-:W-:Y:S02]  /*170a0*/  IMAD.MOV.U32 R4, RZ, RZ, R0 ;  /* 0x000000ffff047224 */ /* 0x000fe400078e0000 */
[----:B-1----:R-:W-:-:S05]  /*170b0*/  @P0 IMAD.HI.U32 R5, R0, R5, RZ ;  /* 0x0000000500050227 */ /* 0x002fca00078e00ff */
[----:B0-----:R-:W-:-:S05]  /*170c0*/  @P0 SHF.R.U32.HI R4, RZ, R6, R5 ;  /* 0x00000006ff040219 */ /* 0x001fca0000011605 */
        /* <DEDUP_REMOVED lines=31> */
[----:B---3--:R-:W-:-:S03]  /*172c0*/  IMAD R2, R8, 0x80, R11 ;  /* 0x0000008008027824 */ /* 0x008fc600078e020b */
        /* <DEDUP_REMOVED lines=86> */
.L_x_2566:
        /* <DEDUP_REMOVED lines=14> */
.L_x_2438:
[----:B------:R-:W-:Y:S05]  /*17910*/  BSYNC B0 ;  /* 0x0000000000007941 */ /* 0x000fea0003800000 */
.L_x_2437:
[----:B------:R-:W-:Y:S01]  /*17920*/  NOP ;  /* 0x0000000000007918 */ /* 0x000fe20000000000 */
[----:B------:R-:W-:Y:S01]  /*17930*/  PLOP3.LUT P0, PT, PT, PT, PT, 0x80, 0x0 ;  /* 0x000000000000781c */ /* 0x000fe20003f0f070 */
[----:B0-----:R-:W-:-:S12]  /*17940*/  VIADD R6, R18, 0x38800 ;  /* 0x0003880012067836 */ /* 0x001fd80000000000 */
.L_x_2439:
        /* <DEDUP_REMOVED lines=18> */
.L_x_2567:
[----:B------:R-:W-:Y:S05]  /*17a70*/  BSYNC B0 ;  /* 0x0000000000007941 */ /* 0x000fea0003800000 */
.L_x_2440:
        /* <DEDUP_REMOVED lines=55> */
.L_x_2448:
[----:B------:R-:W-:Y:S01]  /*17df0*/  IMAD R3, R9, 0x8, R18 ;  /* 0x0000000809037824 */ /* 0x000fe200078e0212 */
[----:B------:R-:W-:Y:S01]  /*17e00*/  SHF.L.U32 R2, R11, 0x1f, RZ ;  /* 0x0000001f0b027819 */ /* 0x000fe200000006ff */
[----:B------:R-:W-:Y:S03]  /*17e10*/  BSSY B3, `(.L_x_2449) ;  /* 0x0000003000037945 */ /* 0x000fe60003800000 */
[----:B------:R-:W1:Y:S02]  /*17e20*/  SYNCS.PHASECHK.TRANS64.TRYWAIT P0, [R3+URZ+0x38840], R2 ;  /* 0x03884002030075a7 */ /* 0x000e64000800017f */
[----:B-1----:R-:W-:Y:S05]  /*17e30*/  @!P0 BRA `(.L_x_2450) ;  /* 0x0000005400308947 */ /* 0x002fea0003800000 */
.L_x_2568:
[----:B------:R-:W-:Y:S05]  /*17e40*/  BSYNC B3 ;  /* 0x0000000000037941 */ /* 0x000fea0003800000 */
.L_x_2449:
        /* <DEDUP_REMOVED lines=12> */
.L_x_2452:
[----:B------:R-:W-:Y:S05]  /*17f10*/  BSYNC B3 ;  /* 0x0000000000037941 */ /* 0x000fea0003800000 */
.L_x_2451:
        /* <DEDUP_REMOVED lines=12> */
.L_x_2453:
        /* <DEDUP_REMOVED lines=16> */
.L_x_2454:
        /* <DEDUP_REMOVED lines=16> */
.L_x_2455:
        /* <DEDUP_REMOVED lines=16> */
.L_x_2456:
        /* <DEDUP_REMOVED lines=16> */
.L_x_2569:
[----:B------:R-:W-:Y:S05]  /*183e0*/  BSYNC B3 ;  /* 0x0000000000037941 */ /* 0x000fea0003800000 */
.L_x_2457:
        /* <DEDUP_REMOVED lines=12> */
.L_x_2460:
[----:B------:R-:W-:Y:S05]  /*184b0*/  BSYNC B3 ;  /* 0x0000000000037941 */ /* 0x000fea0003800000 */
.L_x_2459:
        /* <DEDUP_REMOVED lines=13> */
.L_x_2461:
        /* <DEDUP_REMOVED lines=15> */
.L_x_2462:
        /* <DEDUP_REMOVED lines=15> */
.L_x_2463:
        /* <DEDUP_REMOVED lines=15> */
.L_x_2464:
        /* <DEDUP_REMOVED lines=12> */
.L_x_2447:
[----:B------:R-:W-:Y:S05]  /*18920*/  BSYNC B1 ;  /* 0x0000000000017941 */ /* 0x000fea0003800000 */
.L_x_2446:
[----:B0-----:R-:W2:Y:S01]  /*18930*/  LDL.LU R0, [R1+0x40] ;  /* 0x0000400001007983 */ /* 0x001ea20000300800 */
[----:B------:R-:W-:-:S03]  /*18940*/  IMAD.MOV.U32 R19, RZ, RZ, R9 ;  /* 0x000000ffff137224 */ /* 0x000fc600078e0009 */
[----:B------:R0:W-:Y:S02]  /*18950*/  STL [R1+0x14], R11 ;  /* 0x0000140b01007387 */ /* 0x0001e40000100800 */
[----:B0-2---:R-:W-:-:S07]  /*18960*/  VIADD R0, R0, 0xfffffffd ;  /* 0xfffffffd00007836 */ /* 0x005fce0000000000 */
.L_x_2445:
[----:B------:R-:W-:Y:S05]  /*18970*/  BSYNC B2 ;  /* 0x0000000000027941 */ /* 0x000fea0003800000 */
.L_x_2444:
[----:B------:R-:W-:Y:S01]  /*18980*/  VIADD R10, R10, 0xfffffffe ;  /* 0xfffffffe0a0a7836 */ /* 0x000fe20000000000 */
[----:B------:R-:W-:-:S04]  /*18990*/  LOP3.LUT R8, RZ, R8, RZ, 0x33, !PT ;  /* 0x00000008ff087212 */ /* 0x000fc800078e33ff */
[----:B------:R-:W-:-:S13]  /*189a0*/  ISETP.NE.AND P0, PT, R10, R8, PT ;  /* 0x000000080a00720c */ /* 0x000fda0003f05270 */
[----:B------:R-:W-:Y:S05]  /*189b0*/  @!P0 BRA `(.L_x_2443) ;  /* 0x0000001800c48947 */ /* 0x000fea0003800000 */
[----:B------:R-:W-:-:S07]  /*189c0*/  IMAD.MOV.U32 R9, RZ, RZ, R17 ;  /* 0x000000ffff097224 */ /* 0x000fce00078e0011 */
.L_x_2503:
        /* <DEDUP_REMOVED lines=36> */
.L_x_2467:
[----:B------:R-:W-:Y:S01]  /*18c10*/  IMAD R3, R4, 0x8, R18 ;  /* 0x0000000804037824 */ /* 0x000fe200078e0212 */
[----:B------:R-:W-:Y:S01]  /*18c20*/  SHF.L.U32 R2, R5, 0x1f, RZ ;  /* 0x0000001f05027819 */ /* 0x000fe200000006ff */
[----:B------:R-:W-:Y:S03]  /*18c30*/  BSSY B2, `(.L_x_2468) ;  /* 0x0000003000027945 */ /* 0x000fe60003800000 */
[----:B------:R-:W1:Y:S02]  /*18c40*/  SYNCS.PHASECHK.TRANS64.TRYWAIT P0, [R3+URZ+0x38840], R2 ;  /* 0x03884002030075a7 */ /* 0x000e64000800017f */
[----:B-1----:R-:W-:Y:S05]  /*18c50*/  @!P0 BRA `(.L_x_2469) ;  /* 0x0000004400d08947 */ /* 0x002fea0003800000 */
.L_x_2570:
[----:B------:R-:W-:Y:S05]  /*18c60*/  BSYNC B2 ;  /* 0x0000000000027941 */ /* 0x000fea0003800000 */
.L_x_2468:
        /* <DEDUP_REMOVED lines=12> */
.L_x_2471:
[----:B------:R-:W-:Y:S05]  /*18d30*/  BSYNC B2 ;  /* 0x0000000000027941 */ /* 0x000fea0003800000 */
.L_x_2470:
        /* <DEDUP_REMOVED lines=12> */
.L_x_2472:
        /* <DEDUP_REMOVED lines=16> */
.L_x_2473:
        /* <DEDUP_REMOVED lines=16> */
.L_x_2474:
        /* <DEDUP_REMOVED lines=16> */
.L_x_2475:
        /* <DEDUP_REMOVED lines=16> */
.L_x_2571:
[----:B------:R-:W-:Y:S05]  /*19200*/  BSYNC B2 ;  /* 0x0000000000027941 */ /* 0x000fea0003800000 */
.L_x_2476:
        /* <DEDUP_REMOVED lines=11> */
.L_x_2479:
[----:B------:R-:W-:Y:S05]  /*192c0*/  BSYNC B2 ;  /* 0x0000000000027941 */ /* 0x000fea0003800000 */
.L_x_2478:
        /* <DEDUP_REMOVED lines=12> */
.L_x_2480:
        /* <DEDUP_REMOVED lines=15> */
.L_x_2481:
        /* <DEDUP_REMOVED lines=15> */
.L_x_2482:
        /* <DEDUP_REMOVED lines=15> */
.L_x_2483:
        /* <DEDUP_REMOVED lines=12> */
.L_x_2466:
[----:B------:R-:W-:Y:S05]  /*19720*/  BSYNC B1 ;  /* 0x0000000000017941 */ /* 0x000fea0003800000 */
.L_x_2465:
        /* <DEDUP_REMOVED lines=36> */
.L_x_2486:
[----:B------:R-:W-:Y:S01]  /*19970*/  IMAD R2, R19, 0x8, R18 ;  /* 0x0000000813027824 */ /* 0x000fe200078e0212 */
[----:B------:R-:W-:Y:S01]  /*19980*/  SHF.L.U32 R3, R12, 0x1f, RZ ;  /* 0x0000001f0c037819 */ /* 0x000fe200000006ff */
[----:B------:R-:W-:Y:S03]  /*19990*/  BSSY B2, `(.L_x_2487) ;  /* 0x0000003000027945 */ /* 0x000fe60003800000 */
[----:B------:R-:W2:Y:S02]  /*199a0*/  SYNCS.PHASECHK.TRANS64.TRYWAIT P0, [R2+URZ+0x38840], R3 ;  /* 0x03884003020075a7 */ /* 0x000ea4000800017f */
[----:B--2---:R-:W-:Y:S05]  /*199b0*/  @!P0 BRA `(.L_x_2488) ;  /* 0x0000003800a08947 */ /* 0x004fea0003800000 */
.L_x_2572:
[----:B------:R-:W-:Y:S05]  /*199c0*/  BSYNC B2 ;  /* 0x0000000000027941 */ /* 0x000fea0003800000 */
.L_x_2487:
        /* <DEDUP_REMOVED lines=12> */
.L_x_2490:
[----:B------:R-:W-:Y:S05]  /*19a90*/  BSYNC B2 ;  /* 0x0000000000027941 */ /* 0x000fea0003800000 */
.L_x_2489:
        /* <DEDUP_REMOVED lines=13> */
.L_x_2491:
        /* <DEDUP_REMOVED lines=16> */
.L_x_2492:
        /* <DEDUP_REMOVED lines=16> */
.L_x_2493:
        /* <DEDUP_REMOVED lines=16> */
.L_x_2494:
        /* <DEDUP_REMOVED lines=15> */
.L_x_2573:
[----:B------:R-:W-:Y:S05]  /*19f60*/  BSYNC B2 ;  /* 0x0000000000027941 */ /* 0x000fea0003800000 */
.L_x_2495:
        /* <DEDUP_REMOVED lines=11> */
.L_x_2498:
[----:B------:R-:W-:Y:S05]  /*1a020*/  BSYNC B2 ;  /* 0x0000000000027941 */ /* 0x000fea0003800000 */
.L_x_2497:
        /* <DEDUP_REMOVED lines=12> */
.L_x_2499:
        /* <DEDUP_REMOVED lines=15> */
.L_x_2500:
        /* <DEDUP_REMOVED lines=15> */
.L_x_2501:
        /* <DEDUP_REMOVED lines=15> */
.L_x_2502:
        /* <DEDUP_REMOVED lines=12> */
.L_x_2485:
[----:B------:R-:W-:Y:S05]  /*1a480*/  BSYNC B1 ;  /* 0x0000000000017941 */ /* 0x000fea0003800000 */
.L_x_2484:
[----:B------:R-:W2:Y:S01]  /*1a490*/  LDL R2, [R1+0x28] ;  /* 0x0000280001027983 */ /* 0x000ea20000100800 */
[----:B------:R-:W-:Y:S01]  /*1a4a0*/  VIADD R0, R0, 0xfffffffe ;  /* 0xfffffffe00007836 */ /* 0x000fe20000000000 */
[----:B--2---:R-:W-:-:S13]  /*1a4b0*/  ISETP.GT.AND P0, PT, R7, R2, PT ;  /* 0x000000020700720c */ /* 0x004fda0003f04270 */
[----:B------:R-:W-:Y:S05]  /*1a4c0*/  @P0 BRA `(.L_x_2503) ;  /* 0xffffffe400400947 */ /* 0x000fea000383ffff */
.L_x_2443:
[----:B------:R-:W-:Y:S05]  /*1a4d0*/  BSYNC B0 ;  /* 0x0000000000007941 */ /* 0x000fea0003800000 */
.L_x_2442:
        /* <DEDUP_REMOVED lines=19> */
.L_x_2505:
[----:B------:R-:W-:Y:S05]  /*1a610*/  BSYNC B0 ;  /* 0x0000000000007941 */ /* 0x000fea0003800000 */
.L_x_2504:
        /* <DEDUP_REMOVED lines=11> */
.L_x_2574:
[----:B------:R-:W-:Y:S05]  /*1a6d0*/  BSYNC B1 ;  /* 0x0000000000017941 */ /* 0x000fea0003800000 */
.L_x_2508:
        /* <DEDUP_REMOVED lines=9> */
.L_x_2511:
[----:B------:R-:W-:Y:S05]  /*1a770*/  BSYNC B1 ;  /* 0x0000000000017941 */ /* 0x000fea0003800000 */
.L_x_2510:
        /* <DEDUP_REMOVED lines=12> */
.L_x_2512:
        /* <DEDUP_REMOVED lines=15> */
.L_x_2513:
        /* <DEDUP_REMOVED lines=15> */
.L_x_2514:
        /* <DEDUP_REMOVED lines=15> */
.L_x_2515:
        /* <DEDUP_REMOVED lines=10> */
.L_x_2507:
[----:B------:R-:W-:Y:S05]  /*1abb0*/  BSYNC B0 ;  /* 0x0000000000007941 */ /* 0x000fea0003800000 */
.L_x_2506:
[----:B------:R-:W2:Y:S01]  /*1abc0*/  LDL.LU R4, [R1+0x14] ;  /* 0x0000140001047983 */ /* 0x000ea20000300800 */
[----:B------:R-:W-:-:S05]  /*1abd0*/  VIADD R19, R19, 0x1 ;  /* 0x0000000113137836 */ /* 0x000fca0000000000 */
[----:B------:R-:W-:-:S04]  /*1abe0*/  ISETP.NE.AND P0, PT, R19, 0x2, PT ;  /* 0x000000021300780c */ /* 0x000fc80003f05270 */
[----:B------:R-:W-:Y:S02]  /*1abf0*/  SEL R0, RZ, 0x1, P0 ;  /* 0x00000001ff007807 */ /* 0x000fe40000000000 */
[----:B------:R-:W-:Y:S02]  /*1ac00*/  SEL R19, R19, RZ, P0 ;  /* 0x000000ff13137207 */ /* 0x000fe40000000000 */
[----:B--2---:R-:W-:-:S05]  /*1ac10*/  LOP3.LUT R4, R4, R0, RZ, 0x3c, !PT ;  /* 0x0000000004047212 */ /* 0x004fca00078e3cff */
[----:B------:R2:W-:Y:S02]  /*1ac20*/  STL [R1+0x14], R4 ;  /* 0x0000140401007387 */ /* 0x0005e40000100800 */
.L_x_2422:
[----:B------:R-:W-:Y:S05]  /*1ac30*/  BSYNC B7 ;  /* 0x0000000000077941 */ /* 0x000fea0003800000 */
.L_x_2420:
[----:B---3--:R-:W3:Y:S02]  /*1ac40*/  LDL R0, [R1+0x5c] ;  /* 0x00005c0001007983 */ /* 0x008ee40000100800 */
[----:B---3--:R-:W-:-:S13]  /*1ac50*/  ISETP.NE.AND P0, PT, R0, RZ, PT ;  /* 0x000000ff0000720c */ /* 0x008fda0003f05270 */
        /* <DEDUP_REMOVED lines=12> */
.L_x_2516:
[----:B--2---:R-:W2:Y:S01]  /*1ad20*/  S2R R10, SR_TID.X ;  /* 0x00000000000a7919 */ /* 0x004ea20000002100 */
[----:B------:R-:W-:Y:S01]  /*1ad30*/  UMOV UR4, 0xffffffff ;  /* 0xffffffff00047882 */ /* 0x000fe20000000000 */
[----:B--2---:R-:W-:-:S04]  /*1ad40*/  LOP3.LUT R10, R10, 0x1f, RZ, 0xc0, !PT ;  /* 0x0000001f0a0a7812 */ /* 0x004fc800078ec0ff */
[----:B------:R-:W-:Y:S01]  /*1ad50*/  ISETP.NE.AND P0, PT, R10, 0x1f, PT ;  /* 0x0000001f0a00780c */ /* 0x000fe20003f05270 */
[----:B------:R-:W-:-:S12]  /*1ad60*/  BRA.DIV UR4, `(.L_x_2518) ;  /* 0x0000002604f07947 */ /* 0x000fd8000b800000 */
[----:B------:R-:W2:Y:S01]  /*1ad70*/  LDL.LU R3, [R1] ;  /* 0x0000000001037983 */ /* 0x000ea20000300800 */
[----:B------:R-:W-:-:S03]  /*1ad80*/  ULDC UR4, c[0x0][0xc3c] ;  /* 0x00030f0000047ab9 */ /* 0x000fc60000000800 */
[----:B01----:R-:W3:Y:S01]  /*1ad90*/  LDL R8, [R1+0xc] ;  /* 0x00000c0001087983 */ /* 0x003ee20000100800 */
[----:B------:R-:W-:Y:S01]  /*1ada0*/  ULDC.64 UR6, c[0x0][0x208] ;  /* 0x0000820000067ab9 */ /* 0x000fe20000000a00 */
[----:B---3--:R-:W-:Y:S02]  /*1adb0*/  IMAD.IADD R0, R8, 0x1, R10 ;  /* 0x0000000108007824 */ /* 0x008fe400078e020a */
[----:B--2---:R-:W-:-:S03]  /*1adc0*/  IMAD.MOV.U32 R8, RZ, RZ, R3 ;  /* 0x000000ffff087224 */ /* 0x004fc600078e0003 */
[----:B------:R-:W-:-:S13]  /*1add0*/  ISETP.GE.OR P1, PT, R0, UR4, !P0 ;  /* 0x0000000400007c0c */ /* 0x000fda000c726670 */
[----:B------:R-:W0:Y:S08]  /*1ade0*/  @!P1 LDC.64 R2, c[0x0][0xc80] ;  /* 0x00032000ff029b82 */ /* 0x000e300000000a00 */
[----:B------:R-:W1:Y:S01]  /*1adf0*/  @!P1 LDC.64 R6, c[0x0][0xc78] ;  /* 0x00031e00ff069b82 */ /* 0x000e620000000a00 */
[----:B0-----:R-:W-:-:S05]  /*1ae00*/  @!P1 IMAD.WIDE R2, R0, 0x4, R2 ;  /* 0x0000000400029825 */ /* 0x001fca00078e0202 */
[----:B------:R1:W2:Y:S02]  /*1ae10*/  @!P1 LDG.E R5, desc[UR6][R2.64] ;  /* 0x0000000602059981 */ /* 0x0002a4000c1e1900 */
[----:B-1----:R-:W-:-:S06]  /*1ae20*/  @!P1 IMAD.WIDE R2, R0, 0x4, R6 ;  /* 0x0000000400029825 */ /* 0x002fcc00078e0206 */
[----:B------:R-:W3:Y:S01]  /*1ae30*/  @!P1 LDG.E R2, desc[UR6][R2.64] ;  /* 0x0000000602029981 */ /* 0x000ee2000c1e1900 */
[----:B------:R-:W-:Y:S02]  /*1ae40*/  CS2R R6, SRZ ;  /* 0x0000000000067805 */ /* 0x000fe4000001ff00 */
[C---:B------:R-:W-:Y:S02]  /*1ae50*/  ISETP.GE.U32.AND P2, PT, R10.reuse, 0x2, PT ;  /* 0x000000020a00780c */ /* 0x040fe40003f46070 */
[C---:B------:R-:W-:Y:S01]  /*1ae60*/  ISETP.GE.U32.AND P3, PT, R10.reuse, 0x4, PT ;  /* 0x000000040a00780c */ /* 0x040fe20003f66070 */
[----:B------:R-:W-:Y:S01]  /*1ae70*/  SHFL.IDX PT, R4, R8, RZ, 0x1f ;  /* 0x00001fff08047589 */ /* 0x000fe200000e0000 */
[C---:B------:R-:W-:Y:S02]  /*1ae80*/  ISETP.GE.U32.AND P4, PT, R10.reuse, 0x8, PT ;  /* 0x000000080a00780c */ /* 0x040fe40003f86070 */
[----:B------:R-:W-:Y:S01]  /*1ae90*/  ISETP.GE.U32.AND P5, PT, R10, 0x10, PT ;  /* 0x000000100a00780c */ /* 0x000fe20003fa6070 */
[----:B------:R-:W-:Y:S01]  /*1aea0*/  SHFL.IDX PT, R0, R8, 0x1, 0x1f ;  /* 0x00201f0008007f89 */ /* 0x000fe200000e0000 */
[----:B--2---:R-:W-:-:S02]  /*1aeb0*/  @!P1 IMAD.MOV.U32 R6, RZ, RZ, R5 ;  /* 0x000000ffff069224 */ /* 0x004fc400078e0005 */
        /* <DEDUP_REMOVED lines=20> */
.L_x_2584:
[----:B------:R-:W-:Y:S02]  /*1b000*/  ULDC UR4, c[0x0][0xc38] ;  /* 0x00030e0000047ab9 */ /* 0x000fe40000000800 */
[----:B------:R-:W-:-:S04]  /*1b010*/  IMAD.U32 R8, RZ, RZ, UR4 ;  /* 0x00000004ff087e24 */ /* 0x000fc8000f8e00ff */
[----:B-1----:R-:W-:-:S04]  /*1b020*/  IMAD R9, R9, R8, RZ ;  /* 0x0000000809097224 */ /* 0x002fc800078e02ff */
[----:B------:R-:W-:-:S05]  /*1b030*/  IMAD.IADD R0, R0, 0x1, R9 ;  /* 0x0000000100007824 */ /* 0x000fca00078e0209 */
[----:B------:R-:W-:-:S13]  /*1b040*/  ISETP.GT.AND P6, PT, R0, R4, PT ;  /* 0x000000040000720c */ /* 0x000fda0003fc4270 */
[----:B------:R-:W-:Y:S05]  /*1b050*/  @P6 BRA `(.L_x_2519) ;  /* 0x0000000000b06947 */ /* 0x000fea0003800000 */
.L_x_2522:
        /* <DEDUP_REMOVED lines=38> */
.L_x_2592:
[----:B------:R-:W-:Y:S02]  /*1b2c0*/  ULDC UR4, c[0x0][0xc38] ;  /* 0x00030e0000047ab9 */ /* 0x000fe40000000800 */
[----:B------:R-:W-:-:S04]  /*1b2d0*/  IMAD.U32 R8, RZ, RZ, UR4 ;  /* 0x00000004ff087e24 */ /* 0x000fc8000f8e00ff */
[----:B-1----:R-:W-:-:S04]  /*1b2e0*/  IMAD R9, R9, R8, RZ ;  /* 0x0000000809097224 */ /* 0x002fc800078e02ff */
[----:B------:R-:W-:-:S05]  /*1b2f0*/  IMAD.IADD R0, R9, 0x1, R0 ;  /* 0x0000000109007824 */ /* 0x000fca00078e0200 */
[----:B------:R-:W-:-:S13]  /*1b300*/  ISETP.GT.AND P6, PT, R0, R4, PT ;  /* 0x000000040000720c */ /* 0x000fda0003fc4270 */
[----:B------:R-:W-:Y:S05]  /*1b310*/  @!P6 BRA `(.L_x_2522) ;  /* 0xfffffffc0050e947 */ /* 0x000fea000383ffff */
.L_x_2519:
        /* <DEDUP_REMOVED lines=12> */
.L_x_2597:
[----:B------:R-:W-:-:S13]  /*1b3e0*/  ISETP.NE.AND P0, PT, R3, RZ, PT ;  /* 0x000000ff0300720c */ /* 0x000fda0003f05270 */
[----:B------:R-:W-:Y:S05]  /*1b3f0*/  @!P0 BRA `(.L_x_2524) ;  /* 0x0000000000148947 */ /* 0x000fea0003800000 */
[----:B------:R-:W-:Y:S01]  /*1b400*/  UMOV UR4, 0xffffffff ;  /* 0xffffffff00047882 */ /* 0x000fe20000000000 */
[----:B---3--:R-:W-:Y:S02]  /*1b410*/  VIADD R10, R10, 0xffffffff ;  /* 0xffffffff0a0a7836 */ /* 0x008fe40000000000 */
[----:B------:R-:W-:Y:S05]  /*1b420*/  BRA.DIV UR4, `(.L_x_2525) ;  /* 0x0000002a04e07947 */ /* 0x000fea000b800000 */
[----:B0-----:R0:W2:Y:S02]  /*1b430*/  SHFL.IDX PT, R2, R2, R10, 0x1f ;  /* 0x00001f0a02027589 */ /* 0x0010a400000e0000 */
.L_x_2600:
[----:B--2---:R-:W-:-:S07]  /*1b440*/  IMAD.MOV.U32 R5, RZ, RZ, R2 ;  /* 0x000000ffff057224 */ /* 0x004fce00078e0002 */
.L_x_2524:
[----:B0-----:R-:W-:Y:S01]  /*1b450*/  IMAD R2, R5, R8, R9 ;  /* 0x0000000805027224 */ /* 0x001fe200078e0209 */
[----:B------:R-:W-:-:S03]  /*1b460*/  ISETP.NE.AND P0, PT, R7, 0x1, PT ;  /* 0x000000010700780c */ /* 0x000fc60003f05270 */
[----:B------:R-:W-:Y:S01]  /*1b470*/  IMAD.IADD R4, R4, 0x1, -R2 ;  /* 0x0000000104047824 */ /* 0x000fe200078e0a02 */
[----:B------:R0:W-:Y:S09]  /*1b480*/  STL [R1], R2 ;  /* 0x0000000201007387 */ /* 0x0001f20000100800 */
[----:B------:R-:W-:Y:S05]  /*1b490*/  @!P0 BRA `(.L_x_2526) ;  /* 0x0000000000e48947 */ /* 0x000fea0003800000 */
[----:B------:R-:W-:-:S04]  /*1b4a0*/  IABS R5, R0 ;  /* 0x0000000000057213 */ /* 0x000fc80000000000 */
        /* <DEDUP_REMOVED lines=25> */
[----:B-1-3--:R-:W-:Y:S02]  /*1b640*/  IMAD R6, R2, R5, RZ ;  /* 0x0000000502067224 */ /* 0x00afe400078e02ff */
        /* <DEDUP_REMOVED lines=30> */
.L_x_2526:
[----:B------:R-:W2:Y:S01]  /*1b830*/  LDL R5, [R1+0xc] ;  /* 0x00000c0001057983 */ /* 0x000ea20000100800 */
[----:B0-----:R-:W2:Y:S01]  /*1b840*/  LDC.64 R2, c[0x0][0xc90] ;  /* 0x00032400ff027b82 */ /* 0x001ea20000000a00 */
[----:B------:R-:W-:Y:S01]  /*1b850*/  ULDC.64 UR4, c[0x0][0x208] ;  /* 0x0000820000047ab9 */ /* 0x000fe20000000a00 */
[----:B--2---:R-:W-:-:S05]  /*1b860*/  IMAD.WIDE R2, R5, 0x4, R2 ;  /* 0x0000000405027825 */ /* 0x004fca00078e0202 */
[----:B-1-3--:R-:W2:Y:S02]  /*1b870*/  LDG.E R6, desc[UR4][R2.64] ;  /* 0x0000000402067981 */ /* 0x00aea4000c1e1900 */
        /* <DEDUP_REMOVED lines=59> */
.L_x_2527:
[----:B-1----:R-:W-:-:S05]  /*1bc30*/  LOP3.LUT R3, RZ, R4, RZ, 0x33, !PT ;  /* 0x00000004ff037212 */ /* 0x002fca00078e33ff */
[----:B------:R-:W-:-:S05]  /*1bc40*/  IMAD.IADD R0, R0, 0x1, R3 ;  /* 0x0000000100007824 */ /* 0x000fca00078e0203 */
[----:B------:R1:W-:Y:S01]  /*1bc50*/  STL [R1+0x4], R0 ;  /* 0x0000040001007387 */ /* 0x0003e20000100800 */
[----:B------:R-:W-:Y:S05]  /*1bc60*/  BRA `(.L_x_2528) ;  /* 0x0000000000287947 */ /* 0x000fea0003800000 */
.L_x_2520:
        /* <DEDUP_REMOVED lines=10> */
.L_x_2528:
[----:B0-----:R-:W2:Y:S04]  /*1bd10*/  LDL R2, [R1+0xc] ;  /* 0x00000c0001027983 */ /* 0x001ea80000100800 */
[----:B------:R-:W3:Y:S04]  /*1bd20*/  LDL R3, [R1+0x8] ;  /* 0x0000080001037983 */ /* 0x000ee80000100800 */
[----:B------:R-:W4:Y:S04]  /*1bd30*/  LDL R5, [R1+0x4] ;  /* 0x0000040001057983 */ /* 0x000f280000100800 */
[----:B------:R-:W4:Y:S01]  /*1bd40*/  LDL R4, [R1] ;  /* 0x0000000001047983 */ /* 0x000f220000100800 */
[----:B-1----:R-:W0:Y:S01]  /*1bd50*/  S2R R0, SR_TID.X ;  /* 0x0000000000007919 */ /* 0x002e220000002100 */
        /* <DEDUP_REMOVED lines=11> */
.L_x_2517:
[----:B------:R-:W2:Y:S01]  /*1be10*/  LDL R0, [R1+0xc] ;  /* 0x00000c0001007983 */ /* 0x000ea20000100800 */
[----:B------:R-:W-:Y:S02]  /*1be20*/  ULDC UR4, c[0x0][0xc3c] ;  /* 0x00030f0000047ab9 */ /* 0x000fe40000000800 */
[----:B--2---:R-:W-:-:S13]  /*1be30*/  ISETP.GE.AND P0, PT, R0, UR4, PT ;  /* 0x0000000400007c0c */ /* 0x004fda000bf06270 */
[----:B------:R-:W-:Y:S05]  /*1be40*/  @!P0 BRA `(.L_x_2529) ;  /* 0xffffff98000c8947 */ /* 0x000fea000383ffff */
[----:B------:R-:W-:Y:S05]  /*1be50*/  BSYNC B8 ;  /* 0x0000000000087941 */ /* 0x000fea0003800000 */
.L_x_2414:
[----:B0-----:R-:W2:Y:S01]  /*1be60*/  LDL.LU R0, [R1+0x58] ;  /* 0x0000580001007983 */ /* 0x001ea20000300800 */
[----:B------:R-:W-:Y:S01]  /*1be70*/  BSSY B0, `(.L_x_2530) ;  /* 0x000000b000007945 */ /* 0x000fe20003800000 */
[----:B-1----:R-:W0:Y:S01]  /*1be80*/  S2R R5, SR_CgaCtaId ;  /* 0x0000000000057919 */ /* 0x002e220000008800 */
        /* <DEDUP_REMOVED lines=9> */
.L_x_2601:
[----:B------:R-:W-:Y:S05]  /*1bf20*/  BSYNC B0 ;  /* 0x0000000000007941 */ /* 0x000fea0003800000 */
.L_x_2530:
[----:B------:R-:W-:-:S03]  /*1bf30*/  UMOV UR4, 0xffffffff ;  /* 0xffffffff00047882 */ /* 0x000fc60000000000 */
[----:B------:R-:W-:Y:S05]  /*1bf40*/  BRA.DIV UR4, `(.L_x_2532) ;  /* 0x0000002204587947 */ /* 0x000fea000b800000 */
[----:B------:R-:W1:Y:S02]  /*1bf50*/  S2R R2, SR_TID.X ;  /* 0x0000000000027919 */ /* 0x000e640000002100 */
[----:B-1----:R-:W-:-:S04]  /*1bf60*/  SHF.R.U32.HI R2, RZ, 0x5, R2 ;  /* 0x00000005ff027819 */ /* 0x002fc80000011602 */
[----:B------:R-:W-:-:S05]  /*1bf70*/  LOP3.LUT R2, R2, 0x3, RZ, 0xc0, !PT ;  /* 0x0000000302027812 */ /* 0x000fca00078ec0ff */
[----:B------:R1:W2:Y:S02]  /*1bf80*/  SHFL.IDX PT, R14, R2, RZ, 0x1f ;  /* 0x00001fff020e7589 */ /* 0x0002a400000e0000 */
.L_x_2604:
[----:B--2---:R-:W-:Y:S01]  /*1bf90*/  ISETP.NE.AND P0, PT, R14, RZ, PT ;  /* 0x000000ff0e00720c */ /* 0x004fe20003f05270 */
[----:B------:R-:W-:-:S12]  /*1bfa0*/  BSSY B0, `(.L_x_2533) ;  /* 0x0000027000007945 */ /* 0x000fd80003800000 */
[----:B------:R-:W-:Y:S05]  /*1bfb0*/  @P0 BRA `(.L_x_2534) ;  /* 0x0000000000940947 */ /* 0x000fea0003800000 */
[----:B------:R-:W-:-:S03]  /*1bfc0*/  UMOV UR4, 0xffffffff ;  /* 0xffffffff00047882 */ /* 0x000fc60000000000 */
[----:B------:R-:W-:Y:S05]  /*1bfd0*/  BRA.DIV UR4, `(.L_x_2535) ;  /* 0x0000002204687947 */ /* 0x000fea000b800000 */
[----:B------:R-:W-:-:S13]  /*1bfe0*/  ELECT P6, URZ, PT ;  /* 0x00000000003f782f */ /* 0x000fda00038c0000 */
.L_x_2607:
        /* <DEDUP_REMOVED lines=8> */
.L_x_2536:
        /* <DEDUP_REMOVED lines=13> */
.L_x_2608:
[----:B------:R-:W1:Y:S02]  /*1c140*/  SYNCS.PHASECHK.TRANS64.TRYWAIT P0, [R7+URZ], R2 ;  /* 0x00000002070075a7 */ /* 0x000e64000800017f */
[----:B-1----:R-:W-:Y:S05]  /*1c150*/  @!P0 BRA `(.L_x_2538) ;  /* 0x00000020003c8947 */ /* 0x002fea0003800000 */
.L_x_2609:
[----:B------:R-:W-:Y:S05]  /*1c160*/  @!P2 BRA `(.L_x_2539) ;  /* 0x000000000004a947 */ /* 0x000fea0003800000 */
[----:B------:R-:W-:Y:S01]  /*1c170*/  BPT.TRAP 0x1 ;  /* 0x000000040000795c */ /* 0x000fe20000300000 */
.L_x_2539:
[----:B------:R-:W-:-:S04]  /*1c180*/  VIADD R0, R0, 0x38860 ;  /* 0x0003886000007836 */ /* 0x000fc80000000000 */
[----:B------:R-:W-:-:S04]  /*1c190*/  IMAD R4, R19, 0x8, R0 ;  /* 0x0000000813047824 */ /* 0x000fc800078e0200 */
[----:B------:R-:W2:Y:S02]  /*1c1a0*/  SYNCS.PHASECHK.TRANS64.TRYWAIT P0, [R4+URZ], R5 ;  /* 0x00000005040075a7 */ /* 0x000ea4000800017f */
[----:B--2---:R-:W-:Y:S05]  /*1c1b0*/  @!P0 BRA `(.L_x_2540) ;  /* 0x0000002000388947 */ /* 0x004fea0003800000 */
.L_x_2610:
[----:B------:R-:W-:-:S07]  /*1c1c0*/  IMAD R3, R3, 0x8, R0 ;  /* 0x0000000803037824 */ /* 0x000fce00078e0200 */
.L_x_2541:
[----:B---3--:R3:W4:Y:S02]  /*1c1d0*/  SYNCS.PHASECHK.TRANS64.TRYWAIT P0, [R3+URZ], R2 ;  /* 0x00000002030075a7 */ /* 0x008724000800017f */
[----:B----4-:R-:W-:Y:S05]  /*1c1e0*/  @!P0 NANOSLEEP.SYNCS 0x989680 ;  /* 0x009896800000895d */ /* 0x010fea0003900000 */
[----:B------:R-:W4:Y:S02]  /*1c1f0*/  @!P0 SYNCS.PHASECHK.TRANS64 P0, [R3+URZ], R2 ;  /* 0x00000002030085a7 */ /* 0x000f24000800007f */
[----:B----4-:R-:W-:Y:S05]  /*1c200*/  @!P0 BRA `(.L_x_2541) ;  /* 0xfffffffc00f08947 */ /* 0x010fea000383ffff */
.L_x_2534:
[----:B------:R-:W-:Y:S05]  /*1c210*/  BSYNC B0 ;  /* 0x0000000000007941 */ /* 0x000fea0003800000 */
.L_x_2533:
[----:B------:R-:W-:Y:S05]  /*1c220*/  EXIT ;  /* 0x000000000000794d */ /* 0x000fea0003800000 */
.L_x_2353:
[----:B------:R-:W-:-:S13]  /*1c230*/  R2UR UR4, R17 ;  /* 0x00000000110472ca */ /* 0x000fda00000e0000 */
[----:B0-----:R-:W-:-:S04]  /*1c240*/  IMAD.U32 R3, RZ, RZ, UR4 ;  /* 0x00000004ff037e24 */ /* 0x001fc8000f8e00ff */
[----:B------:R0:W1:Y:S03]  /*1c250*/  SYNCS.PHASECHK.TRANS64.TRYWAIT P1, [R3+URZ+0x38800], R0 ;  /* 0x03880000030075a7 */ /* 0x000066000802017f */
[----:B-1----:R-:W-:Y:S05]  /*1c260*/  @!P1 NANOSLEEP.SYNCS 0x989680 ;  /* 0x009896800000995d */ /* 0x002fea0003900000 */
[----:B------:R-:W1:Y:S02]  /*1c270*/  @!P1 SYNCS.PHASECHK.TRANS64 P1, [R3+URZ+0x38800], R0 ;  /* 0x03880000030095a7 */ /* 0x000e64000802007f */
[----:B-1----:R-:W-:Y:S05]  /*1c280*/  @!P1 BRA `(.L_x_2353) ;  /* 0xfffffffc00e89947 */ /* 0x002fea000383ffff */
[----:B------:R-:W-:Y:S05]  /*1c290*/  BRA `(.L_x_2542) ;  /* 0xfffffe6000387947 */ /* 0x000fea000383ffff */
.L_x_2357:
[----:B-1----:R1:W2:Y:S02]  /*1c2a0*/  SYNCS.PHASECHK.TRANS64.TRYWAIT P2, [R0+URZ+0x38830], R3 ;  /* 0x03883003000075a7 */ /* 0x0022a4000804017f */
[----:B--2---:R-:W-:Y:S05]  /*1c2b0*/  @!P2 NANOSLEEP.SYNCS 0x989680 ;  /* 0x009896800000a95d */ /* 0x004fea0003900000 */
[----:B------:R-:W2:Y:S02]  /*1c2c0*/  @!P2 SYNCS.PHASECHK.TRANS64 P2, [R0+URZ+0x38830], R3 ;  /* 0x038830030000a5a7 */ /* 0x000ea4000804007f */
[----:B--2---:R-:W-:Y:S05]  /*1c2d0*/  @!P2 BRA `(.L_x_2357) ;  /* 0xfffffffc00f0a947 */ /* 0x004fea000383ffff */
[----:B------:R-:W-:Y:S05]  /*1c2e0*/  BRA `(.L_x_2356) ;  /* 0xfffffe6000687947 */ /* 0x000fea000383ffff */
.L_x_2362:
[----:B------:R-:W-:-:S13]  /*1c2f0*/  R2UR UR4, R3 ;  /* 0x00000000030472ca */ /* 0x000fda00000e0000 */
[----:B-1----:R-:W-:-:S04]  /*1c300*/  IMAD.U32 R152, RZ, RZ, UR4 ;  /* 0x00000004ff987e24 */ /* 0x002fc8000f8e00ff */
[----:B------:R1:W2:Y:S03]  /*1c310*/  SYNCS.PHASECHK.TRANS64.TRYWAIT P3, [R152+URZ+0x38830], R4 ;  /* 0x03883004980075a7 */ /* 0x0002a6000806017f */
[----:B--2---:R-:W-:Y:S05]  /*1c320*/  @!P3 NANOSLEEP.SYNCS 0x989680 ;  /* 0x009896800000b95d */ /* 0x004fea0003900000 */
[----:B------:R-:W2:Y:S02]  /*1c330*/  @!P3 SYNCS.PHASECHK.TRANS64 P3, [R152+URZ+0x38830], R4 ;  /* 0x038830049800b5a7 */ /* 0x000ea4000806007f */
[----:B--2---:R-:W-:Y:S05]  /*1c340*/  @!P3 BRA `(.L_x_2362) ;  /* 0xfffffffc00e8b947 */ /* 0x004fea000383ffff */
[----:B------:R-:W-:Y:S05]  /*1c350*/  BRA `(.L_x_2361) ;  /* 0xfffffea000b87947 */ /* 0x000fea000383ffff */
.L_x_2366:
[----:B--2---:R-:W-:-:S04]  /*1c360*/  IMAD.U32 R2, RZ, RZ, UR4 ;  /* 0x00000004ff027e24 */ /* 0x004fc8000f8e00ff */
[----:B------:R2:W3:Y:S03]  /*1c370*/  SYNCS.PHASECHK.TRANS64.TRYWAIT P3, [R2+URZ+0x38850], R0 ;  /* 0x03885000020075a7 */ /* 0x0004e6000806017f */
[----:B---3--:R-:W-:Y:S05]  /*1c380*/  @!P3 NANOSLEEP.SYNCS 0x989680 ;  /* 0x009896800000b95d */ /* 0x008fea0003900000 */
[----:B------:R-:W3:Y:S02]  /*1c390*/  @!P3 SYNCS.PHASECHK.TRANS64 P3, [R2+URZ+0x38850], R0 ;  /* 0x038850000200b5a7 */ /* 0x000ee4000806007f */
[----:B---3--:R-:W-:Y:S05]  /*1c3a0*/  @!P3 BRA `(.L_x_2366) ;  /* 0xfffffffc00ecb947 */ /* 0x008fea000383ffff */
[----:B------:R-:W-:Y:S05]  /*1c3b0*/  BRA `(.L_x_2365) ;  /* 0xfffffec400dc7947 */ /* 0x000fea000383ffff */
.L_x_2372:
[----:B-1----:R-:W-:-:S04]  /*1c3c0*/  IMAD.U32 R4, RZ, RZ, UR4 ;  /* 0x00000004ff047e24 */ /* 0x002fc8000f8e00ff */
[----:B------:R1:W2:Y:S03]  /*1c3d0*/  SYNCS.PHASECHK.TRANS64.TRYWAIT P2, [R4+URZ+0x38830], R3 ;  /* 0x03883003040075a7 */ /* 0x0002a6000804017f */
[----:B--2---:R-:W-:Y:S05]  /*1c3e0*/  @!P2 NANOSLEEP.SYNCS 0x989680 ;  /* 0x009896800000a95d */ /* 0x004fea0003900000 */
[----:B------:R-:W2:Y:S02]  /*1c3f0*/  @!P2 SYNCS.PHASECHK.TRANS64 P2, [R4+URZ+0x38830], R3 ;  /* 0x038830030400a5a7 */ /* 0x000ea4000804007f */
[----:B--2---:R-:W-:Y:S05]  /*1c400*/  @!P2 BRA `(.L_x_2372) ;  /* 0xfffffffc00eca947 */ /* 0x004fea000383ffff */
[----:B------:R-:W-:Y:S05]  /*1c410*/  BRA `(.L_x_2371) ;  /* 0xfffffee4001c7947 */ /* 0x000fea000383ffff */
.L_x_2376:
[----:B---3--:R-:W-:-:S04]  /*1c420*/  IMAD.U32 R2, RZ, RZ, UR4 ;  /* 0x00000004ff027e24 */ /* 0x008fc8000f8e00ff */
[----:B------:R3:W4:Y:S03]  /*1c430*/  SYNCS.PHASECHK.TRANS64.TRYWAIT P2, [R2+URZ+0x38850], R0 ;  /* 0x03885000020075a7 */ /* 0x000726000804017f */
[----:B----4-:R-:W-:Y:S05]  /*1c440*/  @!P2 NANOSLEEP.SYNCS 0x989680 ;  /* 0x009896800000a95d */ /* 0x010fea0003900000 */
[----:B------:R-:W4:Y:S02]  /*1c450*/  @!P2 SYNCS.PHASECHK.TRANS64 P2, [R2+URZ+0x38850], R0 ;  /* 0x038850000200a5a7 */ /* 0x000f24000804007f */
[----:B----4-:R-:W-:Y:S05]  /*1c460*/  @!P2 BRA `(.L_x_2376) ;  /* 0xfffffffc00eca947 */ /* 0x010fea000383ffff */
[----:B------:R-:W-:Y:S05]  /*1c470*/  BRA `(.L_x_2375) ;  /* 0xffffff0800447947 */ /* 0x000fea000383ffff */
.L_x_2381:
[----:B-1----:R-:W-:-:S04]  /*1c480*/  IMAD.U32 R7, RZ, RZ, UR8 ;  /* 0x00000008ff077e24 */ /* 0x002fc8000f8e00ff */
[----:B------:R1:W2:Y:S03]  /*1c490*/  SYNCS.PHASECHK.TRANS64.TRYWAIT P0, [R7+URZ+0x38850], R0 ;  /* 0x03885000070075a7 */ /* 0x0002a6000800017f */
[----:B--2---:R-:W-:Y:S05]  /*1c4a0*/  @!P0 NANOSLEEP.SYNCS 0x989680 ;  /* 0x009896800000895d */ /* 0x004fea0003900000 */
[----:B------:R-:W2:Y:S02]  /*1c4b0*/  @!P0 SYNCS.PHASECHK.TRANS64 P0, [R7+URZ+0x38850], R0 ;  /* 0x03885000070085a7 */ /* 0x000ea4000800007f */
[----:B--2---:R-:W-:Y:S05]  /*1c4c0*/  @!P0 BRA `(.L_x_2381) ;  /* 0xfffffffc00ec8947 */ /* 0x004fea000383ffff */
[----:B------:R-:W-:Y:S05]  /*1c4d0*/  BRA `(.L_x_2380) ;  /* 0xffffff2400947947 */ /* 0x000fea000383ffff */
.L_x_2428:
[----:B------:R-:W0:Y:S01]  /*1c4e0*/  S2R R4, SR_TID.X ;  /* 0x0000000000047919 */ /* 0x000e220000002100 */
[----:B------:R-:W-:Y:S01]  /*1c4f0*/  BSSY B0, `(.L_x_2543) ;  /* 0x000000a000007945 */ /* 0x000fe20003800000 */
[----:B------:R-:W-:Y:S02]  /*1c500*/  IMAD.MOV.U32 R12, RZ, RZ, RZ ;  /* 0x000000ffff0c7224 */ /* 0x000fe400078e00ff */
[----:B------:R-:W-:Y:S02]  /*1c510*/  IMAD.MOV.U32 R11, RZ, RZ, 0x1f ;  /* 0x0000001fff0b7424 */ /* 0x000fe400078e00ff */
[----:B------:R-:W-:Y:S01]  /*1c520*/  IMAD.MOV.U32 R15, RZ, RZ, -0x1 ;  /* 0xffffffffff0f7424 */ /* 0x000fe200078e00ff */
[----:B0-----:R-:W-:-:S04]  /*1c530*/  SHF.R.U32.HI R4, RZ, 0x5, R4 ;  /* 0x00000005ff047819 */ /* 0x001fc80000011604 */
[----:B------:R-:W-:-:S05]  /*1c540*/  LOP3.LUT R4, R4, 0x3, RZ, 0xc0, !PT ;  /* 0x0000000304047812 */ /* 0x000fca00078ec0ff */
[----:B------:R-:W-:-:S07]  /*1c550*/  IMAD.MOV.U32 R13, RZ, RZ, R4 ;  /* 0x000000ffff0d7224 */ /* 0x000fce00078e0004 */
[----:B--2---:R-:W-:Y:S05]  /*1c560*/  WARPSYNC.COLLECTIVE R15, `(.L_x_2544) ;  /* 0x000000000f087348 */ /* 0x004fea0003c00000 */
[----:B------:R0:W1:Y:S02]  /*1c570*/  SHFL.IDX P6, R14, R13, R12, R11 ;  /* 0x0000000c0d0e7389 */ /* 0x00006400000c000b */
[----:B012---:R-:W-:Y:S01]  /*1c580*/  ENDCOLLECTIVE ;  /* 0x000000000000791b */ /* 0x007fe20003800000 */
.L_x_2544:
[----:B------:R-:W-:Y:S05]  /*1c590*/  BSYNC B0 ;  /* 0x0000000000007941 */ /* 0x000fea0003800000 */
.L_x_2543:
[----:B------:R-:W-:Y:S05]  /*1c5a0*/  BRA `(.L_x_2545) ;  /* 0xffffffa0002c7947 */ /* 0x000fea000383ffff */
.L_x_2430:
[----:B------:R-:W-:Y:S01]  /*1c5b0*/  BSSY B0, `(.L_x_2546) ;  /* 0x0000006000007945 */ /* 0x000fe20003800000 */
[----:B------:R-:W-:-:S07]  /*1c5c0*/  IMAD.MOV.U32 R15, RZ, RZ, -0x1 ;  /* 0xffffffffff0f7424 */ /* 0x000fce00078e00ff */
[----:B--23--:R-:W-:Y:S05]  /*1c5d0*/  WARPSYNC.COLLECTIVE R15, `(.L_x_2547) ;  /* 0x000000000f0c7348 */ /* 0x00cfea0003c00000 */
[----:B------:R-:W-:Y:S02]  /*1c5e0*/  ELECT P6, UR62, PT ;  /* 0x00000000003e782f */ /* 0x000fe400038c0000 */
[----:B------:R-:W-:Y:S01]  /*1c5f0*/  MOV R14, UR62 ;  /* 0x0000003e000e7c02 */ /* 0x000fe20008000f00 */
[----:B--23--:R-:W-:Y:S10]  /*1c600*/  ENDCOLLECTIVE ;  /* 0x000000000000791b */ /* 0x00cff40003800000 */
.L_x_2547:
[----:B------:R-:W-:Y:S05]  /*1c610*/  BSYNC B0 ;  /* 0x0000000000007941 */ /* 0x000fea0003800000 */
.L_x_2546:
[----:B------:R-:W-:Y:S05]  /*1c620*/  BRA `(.L_x_2548) ;  /* 0xffffffa000307947 */ /* 0x000fea000383ffff */
.L_x_2432:
[----:B0-----:R0:W1:Y:S02]  /*1c630*/  SYNCS.PHASECHK.TRANS64.TRYWAIT P0, [R0+URZ+0x38840], R2 ;  /* 0x03884002000075a7 */ /* 0x001064000800017f */
[----:B-1----:R-:W-:Y:S05]  /*1c640*/  @!P0 NANOSLEEP.SYNCS 0x989680 ;  /* 0x009896800000895d */ /* 0x002fea0003900000 */
[----:B------:R-:W1:Y:S02]  /*1c650*/  @!P0 SYNCS.PHASECHK.TRANS64 P0, [R0+URZ+0x38840], R2 ;  /* 0x03884002000085a7 */ /* 0x000e64000800007f */
[----:B-1----:R-:W-:Y:S05]  /*1c660*/  @!P0 BRA `(.L_x_2432) ;  /* 0xfffffffc00f08947 */ /* 0x002fea000383ffff */
[----:B------:R-:W-:Y:S05]  /*1c670*/  BRA `(.L_x_2549) ;  /* 0xffffffa000947947 */ /* 0x000fea000383ffff */
.L_x_2436:
[----:B------:R-:W2:Y:S01]  /*1c680*/  LDL.LU R11, [R1+0x34] ;  /* 0x00003400010b7983 */ /* 0x000ea20000300800 */
[----:B------:R-:W-:Y:S02]  /*1c690*/  IMAD.MOV.U32 R13, RZ, RZ, R3 ;  /* 0x000000ffff0d7224 */ /* 0x000fe400078e0003 */
[----:B------:R-:W-:Y:S01]  /*1c6a0*/  IMAD.MOV.U32 R12, RZ, RZ, RZ ;  /* 0x000000ffff0c7224 */ /* 0x000fe200078e00ff */
[----:B------:R-:W0:Y:S01]  /*1c6b0*/  S2R R5, SR_TID.X ;  /* 0x0000000000057919 */ /* 0x000e220000002100 */
[----:B------:R-:W-:Y:S01]  /*1c6c0*/  IMAD.MOV.U32 R15, RZ, RZ, -0x1 ;  /* 0xffffffffff0f7424 */ /* 0x000fe200078e00ff */
[----:B0-----:R-:W-:-:S04]  /*1c6d0*/  LOP3.LUT R5, R5, 0x7f, RZ, 0xc0, !PT ;  /* 0x0000007f05057812 */ /* 0x001fc800078ec0ff */
[----:B------:R-:W-:-:S05]  /*1c6e0*/  SHF.R.U32.HI R5, RZ, 0x3, R5 ;  /* 0x00000003ff057819 */ /* 0x000fca0000011605 */
[----:B------:R-:W-:-:S04]  /*1c6f0*/  IMAD R2, R8, 0x80, R5 ;  /* 0x0000008008027824 */ /* 0x000fc800078e0205 */
[----:B------:R-:W-:Y:S02]  /*1c700*/  VIADD R5, R2, 0x10 ;  /* 0x0000001002057836 */ /* 0x000fe40000000000 */
[----:B--2---:R-:W-:Y:S02]  /*1c710*/  IMAD R0, R11, R7, RZ ;  /* 0x000000070b007224 */ /* 0x004fe400078e02ff */
[----:B------:R-:W-:-:S03]  /*1c720*/  IMAD.MOV.U32 R11, RZ, RZ, 0x181f ;  /* 0x0000181fff0b7424 */ /* 0x000fc600078e00ff */
[----:B------:R-:W-:-:S13]  /*1c730*/  ISETP.GE.AND P5, PT, R2, R0, PT ;  /* 0x000000000200720c */ /* 0x000fda0003fa6270 */
[----:B-----5:R-:W-:Y:S05]  /*1c740*/  WARPSYNC.COLLECTIVE R15, `(.L_x_2550) ;  /* 0x000000000f087348 */ /* 0x020fea0003c00000 */
[----:B------:R0:W1:Y:S02]  /*1c750*/  SHFL.IDX P6, R14, R13, R12, R11 ;  /* 0x0000000c0d0e7389 */ /* 0x00006400000c000b */
[----:B01---5:R-:W-:Y:S01]  /*1c760*/  ENDCOLLECTIVE ;  /* 0x000000000000791b */ /* 0x023fe20003800000 */
.L_x_2550:
[----:B------:R-:W-:Y:S02]  /*1c770*/  IMAD.MOV.U32 R13, RZ, RZ, R4 ;  /* 0x000000ffff0d7224 */ /* 0x000fe400078e0004 */
[----:B------:R-:W-:-:S07]  /*1c780*/  IMAD.MOV.U32 R6, RZ, RZ, R14 ;  /* 0x000000ffff067224 */ /* 0x000fce00078e000e */
[----:B------:R-:W-:Y:S05]  /*1c790*/  WARPSYNC.COLLECTIVE R15, `(.L_x_2551) ;  /* 0x000000000f087348 */ /* 0x000fea0003c00000 */
[----:B------:R0:W1:Y:S02]  /*1c7a0*/  SHFL.IDX P6, R14, R13, R12, R11 ;  /* 0x0000000c0d0e7389 */ /* 0x00006400000c000b */
[----:B01----:R-:W-:Y:S01]  /*1c7b0*/  ENDCOLLECTIVE ;  /* 0x000000000000791b */ /* 0x003fe20003800000 */
.L_x_2551:
        /* <DEDUP_REMOVED lines=20> */
.L_x_2552:
[----:B------:R-:W-:Y:S02]  /*1c900*/  IMAD.MOV.U32 R13, RZ, RZ, R4 ;  /* 0x000000ffff0d7224 */ /* 0x000fe400078e0004 */
[----:B------:R-:W-:-:S07]  /*1c910*/  IMAD.MOV.U32 R6, RZ, RZ, R14 ;  /* 0x000000ffff067224 */ /* 0x000fce00078e000e */
[----:B------:R-:W-:Y:S05]  /*1c920*/  WARPSYNC.COLLECTIVE R15, `(.L_x_2553) ;  /* 0x000000000f087348 */ /* 0x000fea0003c00000 */
[----:B------:R0:W1:Y:S02]  /*1c930*/  SHFL.IDX P6, R14, R13, R12, R11 ;  /* 0x0000000c0d0e7389 */ /* 0x00006400000c000b */
[----:B01----:R-:W-:Y:S01]  /*1c940*/  ENDCOLLECTIVE ;  /* 0x000000000000791b */ /* 0x003fe20003800000 */
.L_x_2553:
        /* <DEDUP_REMOVED lines=20> */
.L_x_2554:
[----:B------:R-:W-:Y:S02]  /*1ca90*/  IMAD.MOV.U32 R13, RZ, RZ, R4 ;  /* 0x000000ffff0d7224 */ /* 0x000fe400078e0004 */
[----:B------:R-:W-:-:S07]  /*1caa0*/  IMAD.MOV.U32 R6, RZ, RZ, R14 ;  /* 0x000000ffff067224 */ /* 0x000fce00078e000e */
[----:B------:R-:W-:Y:S05]  /*1cab0*/  WARPSYNC.COLLECTIVE R15, `(.L_x_2555) ;  /* 0x000000000f087348 */ /* 0x000fea0003c00000 */
[----:B------:R0:W1:Y:S02]  /*1cac0*/  SHFL.IDX P6, R14, R13, R12, R11 ;  /* 0x0000000c0d0e7389 */ /* 0x00006400000c000b */
[----:B01----:R-:W-:Y:S01]  /*1cad0*/  ENDCOLLECTIVE ;  /* 0x000000000000791b */ /* 0x003fe20003800000 */
.L_x_2555:
        /* <DEDUP_REMOVED lines=20> */
.L_x_2556:
[----:B------:R-:W-:Y:S02]  /*1cc20*/  IMAD.MOV.U32 R13, RZ, RZ, R4 ;  /* 0x000000ffff0d7224 */ /* 0x000fe400078e0004 */
[----:B------:R-:W-:-:S07]  /*1cc30*/  IMAD.MOV.U32 R6, RZ, RZ, R14 ;  /* 0x000000ffff067224 */ /* 0x000fce00078e000e */
[----:B------:R-:W-:Y:S05]  /*1cc40*/  WARPSYNC.COLLECTIVE R15, `(.L_x_2557) ;  /* 0x000000000f087348 */ /* 0x000fea0003c00000 */
[----:B------:R0:W1:Y:S02]  /*1cc50*/  SHFL.IDX P6, R14, R13, R12, R11 ;  /* 0x0000000c0d0e7389 */ /* 0x00006400000c000b */
[----:B01----:R-:W-:Y:S01]  /*1cc60*/  ENDCOLLECTIVE ;  /* 0x000000000000791b */ /* 0x003fe20003800000 */
.L_x_2557:
        /* <DEDUP_REMOVED lines=20> */
.L_x_2558:
[----:B------:R-:W-:Y:S02]  /*1cdb0*/  IMAD.MOV.U32 R13, RZ, RZ, R4 ;  /* 0x000000ffff0d7224 */ /* 0x000fe400078e0004 */
[----:B------:R-:W-:-:S07]  /*1cdc0*/  IMAD.MOV.U32 R6, RZ, RZ, R14 ;  /* 0x000000ffff067224 */ /* 0x000fce00078e000e */
[----:B------:R-:W-:Y:S05]  /*1cdd0*/  WARPSYNC.COLLECTIVE R15, `(.L_x_2559) ;  /* 0x000000000f087348 */ /* 0x000fea0003c00000 */
[----:B------:R0:W1:Y:S02]  /*1cde0*/  SHFL.IDX P6, R14, R13, R12, R11 ;  /* 0x0000000c0d0e7389 */ /* 0x00006400000c000b */
[----:B01----:R-:W-:Y:S01]  /*1cdf0*/  ENDCOLLECTIVE ;  /* 0x000000000000791b */ /* 0x003fe20003800000 */
.L_x_2559:
        /* <DEDUP_REMOVED lines=20> */
.L_x_2560:
[----:B------:R-:W-:Y:S02]  /*1cf40*/  IMAD.MOV.U32 R13, RZ, RZ, R4 ;  /* 0x000000ffff0d7224 */ /* 0x000fe400078e0004 */
[----:B------:R-:W-:-:S07]  /*1cf50*/  IMAD.MOV.U32 R6, RZ, RZ, R14 ;  /* 0x000000ffff067224 */ /* 0x000fce00078e000e */
[----:B------:R-:W-:Y:S05]  /*1cf60*/  WARPSYNC.COLLECTIVE R15, `(.L_x_2561) ;  /* 0x000000000f087348 */ /* 0x000fea0003c00000 */
[----:B------:R0:W1:Y:S02]  /*1cf70*/  SHFL.IDX P6, R14, R13, R12, R11 ;  /* 0x0000000c0d0e7389 */ /* 0x00006400000c000b */
[----:B01----:R-:W-:Y:S01]  /*1cf80*/  ENDCOLLECTIVE ;  /* 0x000000000000791b */ /* 0x003fe20003800000 */
.L_x_2561:
        /* <DEDUP_REMOVED lines=18> */
.L_x_2562:
[----:B------:R-:W-:-:S05]  /*1d0b0*/  VIADD R7, R2, 0x60 ;  /* 0x0000006002077836 */ /* 0x000fca0000000000 */
[----:B------:R-:W-:Y:S01]  /*1d0c0*/  ISETP.GE.AND P5, PT, R7, R0, PT ;  /* 0x000000000700720c */ /* 0x000fe20003fa6270 */
[----:B------:R-:W-:Y:S02]  /*1d0d0*/  IMAD.MOV.U32 R13, RZ, RZ, R4 ;  /* 0x000000ffff0d7224 */ /* 0x000fe400078e0004 */
[----:B------:R-:W-:-:S10]  /*1d0e0*/  IMAD.MOV.U32 R8, RZ, RZ, R14 ;  /* 0x000000ffff087224 */ /* 0x000fd400078e000e */
[----:B------:R-:W-:Y:S05]  /*1d0f0*/  WARPSYNC.COLLECTIVE R15, `(.L_x_2563) ;  /* 0x000000000f087348 */ /* 0x000fea0003c00000 */
[----:B------:R0:W1:Y:S02]  /*1d100*/  SHFL.IDX P6, R14, R13, R12, R11 ;  /* 0x0000000c0d0e7389 */ /* 0x00006400000c000b */
[----:B01----:R-:W-:Y:S01]  /*1d110*/  ENDCOLLECTIVE ;  /* 0x000000000000791b */ /* 0x003fe20003800000 */
.L_x_2563:
        /* <DEDUP_REMOVED lines=18> */
.L_x_2564:
[----:B------:R-:W-:Y:S02]  /*1d240*/  IMAD.MOV.U32 R13, RZ, RZ, R4 ;  /* 0x000000ffff0d7224 */ /* 0x000fe400078e0004 */
[----:B------:R-:W-:-:S07]  /*1d250*/  IMAD.MOV.U32 R5, RZ, RZ, R14 ;  /* 0x000000ffff057224 */ /* 0x000fce00078e000e */
[----:B------:R-:W-:Y:S05]  /*1d260*/  WARPSYNC.COLLECTIVE R15, `(.L_x_2565) ;  /* 0x000000000f087348 */ /* 0x000fea0003c00000 */
[----:B------:R0:W1:Y:S02]  /*1d270*/  SHFL.IDX P6, R14, R13, R12, R11 ;  /* 0x0000000c0d0e7389 */ /* 0x00006400000c000b */
[----:B01----:R-:W-:Y:S01]  /*1d280*/  ENDCOLLECTIVE ;  /* 0x000000000000791b */ /* 0x003fe20003800000 */
.L_x_2565:
[----:B------:R-:W-:Y:S01]  /*1d290*/  IMAD.MOV.U32 R3, RZ, RZ, R14 ;  /* 0x000000ffff037224 */ /* 0x000fe200078e000e */
[----:B------:R-:W-:Y:S06]  /*1d2a0*/  BRA `(.L_x_2566) ;  /* 0xffffffa400607947 */ /* 0x000fec000383ffff */
.L_x_2441:
[----:B0-----:R0:W3:Y:S02]  /*1d2b0*/  SYNCS.PHASECHK.TRANS64.TRYWAIT P0, [R18+URZ+0x38820], R0 ;  /* 0x03882000120075a7 */ /* 0x0010e4000800017f */
[----:B---3--:R-:W-:Y:S05]  /*1d2c0*/  @!P0 NANOSLEEP.SYNCS 0x989680 ;  /* 0x009896800000895d */ /* 0x008fea0003900000 */
[----:B------:R-:W3:Y:S02]  /*1d2d0*/  @!P0 SYNCS.PHASECHK.TRANS64 P0, [R18+URZ+0x38820], R0 ;  /* 0x03882000120085a7 */ /* 0x000ee4000800007f */
[----:B---3--:R-:W-:Y:S05]  /*1d2e0*/  @!P0 BRA `(.L_x_2441) ;  /* 0xfffffffc00f08947 */ /* 0x008fea000383ffff */
[----:B------:R-:W-:Y:S05]  /*1d2f0*/  BRA `(.L_x_2567) ;  /* 0xffffffa400dc7947 */ /* 0x000fea000383ffff */
.L_x_2450:
[----:B-1----:R1:W2:Y:S02]  /*1d300*/  SYNCS.PHASECHK.TRANS64.TRYWAIT P0, [R3+URZ+0x38840], R2 ;  /* 0x03884002030075a7 */ /* 0x0022a4000800017f */
[----:B--2---:R-:W-:Y:S05]  /*1d310*/  @!P0 NANOSLEEP.SYNCS 0x989680 ;  /* 0x009896800000895d */ /* 0x004fea0003900000 */
[----:B------:R-:W2:Y:S02]  /*1d320*/  @!P0 SYNCS.PHASECHK.TRANS64 P0, [R3+URZ+0x38840], R2 ;  /* 0x03884002030085a7 */ /* 0x000ea4000800007f */
[----:B--2---:R-:W-:Y:S05]  /*1d330*/  @!P0 BRA `(.L_x_2450) ;  /* 0xfffffffc00f08947 */ /* 0x004fea000383ffff */
[----:B------:R-:W-:Y:S05]  /*1d340*/  BRA `(.L_x_2568) ;  /* 0xffffffa800bc7947 */ /* 0x000fea000383ffff */
.L_x_2458:
[----:B0-----:R0:W1:Y:S02]  /*1d350*/  SYNCS.PHASECHK.TRANS64.TRYWAIT P0, [R3+URZ+0x60], R2 ;  /* 0x00006002030075a7 */ /* 0x001064000800017f */
[----:B-1----:R-:W-:Y:S05]  /*1d360*/  @!P0 NANOSLEEP.SYNCS 0x989680 ;  /* 0x009896800000895d */ /* 0x002fea0003900000 */
[----:B------:R-:W1:Y:S02]  /*1d370*/  @!P0 SYNCS.PHASECHK.TRANS64 P0, [R3+URZ+0x60], R2 ;  /* 0x00006002030085a7 */ /* 0x000e64000800007f */
[----:B-1----:R-:W-:Y:S05]  /*1d380*/  @!P0 BRA `(.L_x_2458) ;  /* 0xfffffffc00f08947 */ /* 0x002fea000383ffff */
[----:B------:R-:W-:Y:S05]  /*1d390*/  BRA `(.L_x_2569) ;  /* 0xffffffb000107947 */ /* 0x000fea000383ffff */
.L_x_2469:
[----:B-1----:R1:W2:Y:S02]  /*1d3a0*/  SYNCS.PHASECHK.TRANS64.TRYWAIT P0, [R3+URZ+0x38840], R2 ;  /* 0x03884002030075a7 */ /* 0x0022a4000800017f */
[----:B--2---:R-:W-:Y:S05]  /*1d3b0*/  @!P0 NANOSLEEP.SYNCS 0x989680 ;  /* 0x009896800000895d */ /* 0x004fea0003900000 */
[----:B------:R-:W2:Y:S02]  /*1d3c0*/  @!P0 SYNCS.PHASECHK.TRANS64 P0, [R3+URZ+0x38840], R2 ;  /* 0x03884002030085a7 */ /* 0x000ea4000800007f */
[----:B--2---:R-:W-:Y:S05]  /*1d3d0*/  @!P0 BRA `(.L_x_2469) ;  /* 0xfffffffc00f08947 */ /* 0x004fea000383ffff */
[----:B------:R-:W-:Y:S05]  /*1d3e0*/  BRA `(.L_x_2570) ;  /* 0xffffffb8001c7947 */ /* 0x000fea000383ffff */
.L_x_2477:
[----:B0-----:R0:W1:Y:S02]  /*1d3f0*/  SYNCS.PHASECHK.TRANS64.TRYWAIT P0, [R2+URZ+0x60], R3 ;  /* 0x00006003020075a7 */ /* 0x001064000800017f */
[----:B-1----:R-:W-:Y:S05]  /*1d400*/  @!P0 NANOSLEEP.SYNCS 0x989680 ;  /* 0x009896800000895d */ /* 0x002fea0003900000 */
[----:B------:R-:W1:Y:S02]  /*1d410*/  @!P0 SYNCS.PHASECHK.TRANS64 P0, [R2+URZ+0x60], R3 ;  /* 0x00006003020085a7 */ /* 0x000e64000800007f */
[----:B-1----:R-:W-:Y:S05]  /*1d420*/  @!P0 BRA `(.L_x_2477) ;  /* 0xfffffffc00f08947 */ /* 0x002fea000383ffff */
[----:B------:R-:W-:Y:S05]  /*1d430*/  BRA `(.L_x_2571) ;  /* 0xffffffbc00707947 */ /* 0x000fea000383ffff */
.L_x_2488:
[----:B--2---:R2:W3:Y:S02]  /*1d440*/  SYNCS.PHASECHK.TRANS64.TRYWAIT P0, [R2+URZ+0x38840], R3 ;  /* 0x03884003020075a7 */ /* 0x0044e4000800017f */
[----:B---3--:R-:W-:Y:S05]  /*1d450*/  @!P0 NANOSLEEP.SYNCS 0x989680 ;  /* 0x009896800000895d */ /* 0x008fea0003900000 */
[----:B------:R-:W3:Y:S02]  /*1d460*/  @!P0 SYNCS.PHASECHK.TRANS64 P0, [R2+URZ+0x38840], R3 ;  /* 0x03884003020085a7 */ /* 0x000ee4000800007f */
[----:B---3--:R-:W-:Y:S05]  /*1d470*/  @!P0 BRA `(.L_x_2488) ;  /* 0xfffffffc00f08947 */ /* 0x008fea000383ffff */
[----:B------:R-:W-:Y:S05]  /*1d480*/  BRA `(.L_x_2572) ;  /* 0xffffffc4004c7947 */ /* 0x000fea000383ffff */
.L_x_2496:
[----:B0-----:R0:W1:Y:S02]  /*1d490*/  SYNCS.PHASECHK.TRANS64.TRYWAIT P0, [R2+URZ+0x60], R5 ;  /* 0x00006005020075a7 */ /* 0x001064000800017f */
[----:B-1----:R-:W-:Y:S05]  /*1d4a0*/  @!P0 NANOSLEEP.SYNCS 0x989680 ;  /* 0x009896800000895d */ /* 0x002fea0003900000 */
[----:B------:R-:W1:Y:S02]  /*1d4b0*/  @!P0 SYNCS.PHASECHK.TRANS64 P0, [R2+URZ+0x60], R5 ;  /* 0x00006005020085a7 */ /* 0x000e64000800007f */
[----:B-1----:R-:W-:Y:S05]  /*1d4c0*/  @!P0 BRA `(.L_x_2496) ;  /* 0xfffffffc00f08947 */ /* 0x002fea000383ffff */
[----:B------:R-:W-:Y:S05]  /*1d4d0*/  BRA `(.L_x_2573) ;  /* 0xffffffc800a07947 */ /* 0x000fea000383ffff */
.L_x_2509:
[----:B--2---:R2:W3:Y:S02]  /*1d4e0*/  SYNCS.PHASECHK.TRANS64.TRYWAIT P0, [R0+URZ+0x38860], R2 ;  /* 0x03886002000075a7 */ /* 0x0044e4000800017f */
[----:B---3--:R-:W-:Y:S05]  /*1d4f0*/  @!P0 NANOSLEEP.SYNCS 0x989680 ;  /* 0x009896800000895d */ /* 0x008fea0003900000 */
[----:B------:R-:W3:Y:S02]  /*1d500*/  @!P0 SYNCS.PHASECHK.TRANS64 P0, [R0+URZ+0x38860], R2 ;  /* 0x03886002000085a7 */ /* 0x000ee4000800007f */
[----:B---3--:R-:W-:Y:S05]  /*1d510*/  @!P0 BRA `(.L_x_2509) ;  /* 0xfffffffc00f08947 */ /* 0x008fea000383ffff */
[----:B------:R-:W-:Y:S05]  /*1d520*/  BRA `(.L_x_2574) ;  /* 0xffffffd000687947 */ /* 0x000fea000383ffff */
.L_x_2518:
[----:B------:R-:W2:Y:S01]  /*1d530*/  LDL R0, [R1] ;  /* 0x0000000001007983 */ /* 0x000ea20000100800 */
[----:B------:R-:W-:Y:S01]  /*1d540*/  BSSY B0, `(.L_x_2575) ;  /* 0x0000008000007945 */ /* 0x000fe20003800000 */
[----:B0-----:R-:W-:Y:S02]  /*1d550*/  IMAD.MOV.U32 R12, RZ, RZ, RZ ;  /* 0x000000ffff0c7224 */ /* 0x001fe400078e00ff */
[----:B------:R-:W-:Y:S02]  /*1d560*/  IMAD.MOV.U32 R11, RZ, RZ, 0x1f ;  /* 0x0000001fff0b7424 */ /* 0x000fe400078e00ff */
[----:B------:R-:W-:Y:S02]  /*1d570*/  IMAD.MOV.U32 R15, RZ, RZ, -0x1 ;  /* 0xffffffffff0f7424 */ /* 0x000fe400078e00ff */
[----:B--2---:R-:W-:-:S07]  /*1d580*/  IMAD.MOV.U32 R13, RZ, RZ, R0 ;  /* 0x000000ffff0d7224 */ /* 0x004fce00078e0000 */
[----:B-1----:R-:W-:Y:S05]  /*1d590*/  WARPSYNC.COLLECTIVE R15, `(.L_x_2576) ;  /* 0x000000000f087348 */ /* 0x002fea0003c00000 */
[----:B------:R0:W2:Y:S02]  /*1d5a0*/  SHFL.IDX P6, R14, R13, R12, R11 ;  /* 0x0000000c0d0e7389 */ /* 0x0000a400000c000b */
[----:B012---:R-:W-:Y:S01]  /*1d5b0*/  ENDCOLLECTIVE ;  /* 0x000000000000791b */ /* 0x007fe20003800000 */
.L_x_2576:
[----:B------:R-:W-:Y:S05]  /*1d5c0*/  BSYNC B0 ;  /* 0x0000000000007941 */ /* 0x000fea0003800000 */
.L_x_2575:
        /* <DEDUP_REMOVED lines=9> */
.L_x_2577:
        /* <DEDUP_REMOVED lines=14> */
[C---:B------:R-:W-:Y:S02]  /*1d740*/  ISETP.GE.U32.AND P3, PT, R10.reuse, 0x4, PT ;  /* 0x000000040a00780c */ /* 0x040fe40003f66070 */
[C---:B------:R-:W-:Y:S02]  /*1d750*/  ISETP.GE.U32.AND P4, PT, R10.reuse, 0x8, PT ;  /* 0x000000080a00780c */ /* 0x040fe40003f86070 */
[----:B------:R-:W-:Y:S01]  /*1d760*/  ISETP.GE.U32.AND P5, PT, R10, 0x10, PT ;  /* 0x000000100a00780c */ /* 0x000fe20003fa6070 */
[----:B--2---:R-:W-:-:S02]  /*1d770*/  @!P1 IMAD.MOV.U32 R6, RZ, RZ, R5 ;  /* 0x000000ffff069224 */ /* 0x004fc400078e0005 */
[----:B------:R-:W-:Y:S02]  /*1d780*/  IMAD.MOV.U32 R5, RZ, RZ, RZ ;  /* 0x000000ffff057224 */ /* 0x000fe400078e00ff */
[----:B---3--:R-:W-:Y:S01]  /*1d790*/  @!P1 IMAD.MOV.U32 R7, RZ, RZ, R2 ;  /* 0x000000ffff079224 */ /* 0x008fe200078e0002 */
[----:B------:R-:W-:-:S03]  /*1d7a0*/  ISETP.NE.AND P1, PT, R10, RZ, PT ;  /* 0x000000ff0a00720c */ /* 0x000fc60003f25270 */
[----:B------:R-:W-:-:S04]  /*1d7b0*/  IMAD R2, R7, R6, RZ ;  /* 0x0000000607027224 */ /* 0x000fc800078e02ff */
[----:B------:R-:W-:-:S07]  /*1d7c0*/  IMAD.MOV.U32 R13, RZ, RZ, R2 ;  /* 0x000000ffff0d7224 */ /* 0x000fce00078e0002 */
[----:B------:R-:W-:Y:S05]  /*1d7d0*/  WARPSYNC.COLLECTIVE R15, `(.L_x_2578) ;  /* 0x000000000f087348 */ /* 0x000fea0003c00000 */
[----:B------:R0:W1:Y:S02]  /*1d7e0*/  SHFL.UP P6, R14, R13, R12, R11 ;  /* 0x0400000c0d0e7389 */ /* 0x00006400000c000b */
[----:B01----:R-:W-:Y:S01]  /*1d7f0*/  ENDCOLLECTIVE ;  /* 0x000000000000791b */ /* 0x003fe20003800000 */
.L_x_2578:
        /* <DEDUP_REMOVED lines=8> */
.L_x_2579:
        /* <DEDUP_REMOVED lines=8> */
.L_x_2580:
        /* <DEDUP_REMOVED lines=8> */
.L_x_2581:
        /* <DEDUP_REMOVED lines=8> */
.L_x_2582:
        /* <DEDUP_REMOVED lines=9> */
.L_x_2583:
[----:B------:R-:W-:Y:S01]  /*1da90*/  IMAD.MOV.U32 R9, RZ, RZ, R14 ;  /* 0x000000ffff097224 */ /* 0x000fe200078e000e */
[----:B------:R-:W-:Y:S06]  /*1daa0*/  BRA `(.L_x_2584) ;  /* 0xffffffd400547947 */ /* 0x000fec000383ffff */
.L_x_2521:
        /* <DEDUP_REMOVED lines=8> */
.L_x_2586:
[----:B------:R-:W-:Y:S05]  /*1db30*/  BSYNC B0 ;  /* 0x0000000000007941 */ /* 0x000fea0003800000 */
.L_x_2585:
        /* <DEDUP_REMOVED lines=10> */
.L_x_2587:
        /* <DEDUP_REMOVED lines=8> */
.L_x_2588:
        /* <DEDUP_REMOVED lines=8> */
.L_x_2589:
        /* <DEDUP_REMOVED lines=8> */
.L_x_2590:
        /* <DEDUP_REMOVED lines=9> */
.L_x_2591:
[----:B------:R-:W-:Y:S01]  /*1ddf0*/  IMAD.MOV.U32 R9, RZ, RZ, R14 ;  /* 0x000000ffff097224 */ /* 0x000fe200078e000e */
[----:B------:R-:W-:Y:S06]  /*1de00*/  BRA `(.L_x_2592) ;  /* 0xffffffd4002c7947 */ /* 0x000fec000383ffff */
.L_x_2523:
[----:B------:R-:W-:Y:S01]  /*1de10*/  BSSY B0, `(.L_x_2593) ;  /* 0x0000006000007945 */ /* 0x000fe20003800000 */
[----:B------:R-:W-:Y:S01]  /*1de20*/  PLOP3.LUT P6, PT, P6, PT, PT, 0x8, 0x0 ;  /* 0x000000000000781c */ /* 0x000fe200037ce170 */
[----:B------:R-:W-:-:S12]  /*1de30*/  IMAD.MOV.U32 R15, RZ, RZ, -0x1 ;  /* 0xffffffffff0f7424 */ /* 0x000fd800078e00ff */
[----:B0-----:R-:W-:Y:S05]  /*1de40*/  WARPSYNC.COLLECTIVE R15, `(.L_x_2594) ;  /* 0x000000000f087348 */ /* 0x001fea0003c00000 */
[----:B------:R-:W-:Y:S01]  /*1de50*/  VOTE.ANY R14, PT, P6 ;  /* 0x00000000000e7806 */ /* 0x000fe200030e0100 */
[----:B0-----:R-:W-:Y:S06]  /*1de60*/  ENDCOLLECTIVE ;  /* 0x000000000000791b */ /* 0x001fec0003800000 */
.L_x_2594:
[----:B------:R-:W-:Y:S05]  /*1de70*/  BSYNC B0 ;  /* 0x0000000000007941 */ /* 0x000fea0003800000 */
.L_x_2593:
        /* <DEDUP_REMOVED lines=10> */
.L_x_2595:
[----:B------:R-:W-:Y:S02]  /*1df20*/  IMAD.MOV.U32 R13, RZ, RZ, R7 ;  /* 0x000000ffff0d7224 */ /* 0x000fe400078e0007 */
[----:B------:R-:W-:-:S07]  /*1df30*/  IMAD.MOV.U32 R0, RZ, RZ, R14 ;  /* 0x000000ffff007224 */ /* 0x000fce00078e000e */
[----:B------:R-:W-:Y:S05]  /*1df40*/  WARPSYNC.COLLECTIVE R15, `(.L_x_2596) ;  /* 0x000000000f087348 */ /* 0x000fea0003c00000 */
[----:B------:R0:W1:Y:S02]  /*1df50*/  SHFL.IDX P6, R14, R13, R12, R11 ;  /* 0x0000000c0d0e7389 */ /* 0x00006400000c000b */
[----:B01----:R-:W-:Y:S01]  /*1df60*/  ENDCOLLECTIVE ;  /* 0x000000000000791b */ /* 0x003fe20003800000 */
.L_x_2596:
[----:B------:R-:W-:Y:S02]  /*1df70*/  IMAD.MOV.U32 R7, RZ, RZ, R14 ;  /* 0x000000ffff077224 */ /* 0x000fe400078e000e */
[----:B------:R-:W-:-:S05]  /*1df80*/  IMAD.IADD R6, R10, 0x1, R16 ;  /* 0x000000010a067824 */ /* 0x000fca00078e0210 */
[----:B------:R1:W-:Y:S01]  /*1df90*/  STL [R1+0xc], R6 ;  /* 0x00000c0601007387 */ /* 0x0003e20000100800 */
[----:B------:R-:W-:Y:S05]  /*1dfa0*/  BRA `(.L_x_2597) ;  /* 0xffffffd4000c7947 */ /* 0x000fea000383ffff */
.L_x_2525:
        /* <DEDUP_REMOVED lines=8> */
.L_x_2599:
[----:B------:R-:W-:Y:S05]  /*1e030*/  BSYNC B0 ;  /* 0x0000000000007941 */ /* 0x000fea0003800000 */
.L_x_2598:
[----:B------:R-:W-:Y:S01]  /*1e040*/  IMAD.MOV.U32 R2, RZ, RZ, R14 ;  /* 0x000000ffff027224 */ /* 0x000fe200078e000e */
[----:B------:R-:W-:Y:S06]  /*1e050*/  BRA `(.L_x_2600) ;  /* 0xffffffd000f87947 */ /* 0x000fec000383ffff */
.L_x_2531:
[----:B0-----:R0:W1:Y:S02]  /*1e060*/  SYNCS.PHASECHK.TRANS64.TRYWAIT P0, [R0+URZ+0x38820], R3 ;  /* 0x03882003000075a7 */ /* 0x001064000800017f */
[----:B-1----:R-:W-:Y:S05]  /*1e070*/  @!P0 NANOSLEEP.SYNCS 0x989680 ;  /* 0x009896800000895d */ /* 0x002fea0003900000 */
[----:B------:R-:W1:Y:S02]  /*1e080*/  @!P0 SYNCS.PHASECHK.TRANS64 P0, [R0+URZ+0x38820], R3 ;  /* 0x03882003000085a7 */ /* 0x000e64000800007f */
[----:B-1----:R-:W-:Y:S05]  /*1e090*/  @!P0 BRA `(.L_x_2531) ;  /* 0xfffffffc00f08947 */ /* 0x002fea000383ffff */
[----:B------:R-:W-:Y:S05]  /*1e0a0*/  BRA `(.L_x_2601) ;  /* 0xffffffdc009c7947 */ /* 0x000fea000383ffff */
.L_x_2532:
        /* <DEDUP_REMOVED lines=11> */
.L_x_2603:
[----:B------:R-:W-:Y:S05]  /*1e160*/  BSYNC B0 ;  /* 0x0000000000007941 */ /* 0x000fea0003800000 */
.L_x_2602:
[----:B------:R-:W-:Y:S05]  /*1e170*/  BRA `(.L_x_2604) ;  /* 0xffffffdc00847947 */ /* 0x000fea000383ffff */
.L_x_2535:
[----:B------:R-:W-:Y:S01]  /*1e180*/  BSSY B1, `(.L_x_2605) ;  /* 0x0000006000017945 */ /* 0x000fe20003800000 */
[----:B------:R-:W-:-:S07]  /*1e190*/  IMAD.MOV.U32 R15, RZ, RZ, -0x1 ;  /* 0xffffffffff0f7424 */ /* 0x000fce00078e00ff */
[----:B01----:R-:W-:Y:S05]  /*1e1a0*/  WARPSYNC.COLLECTIVE R15, `(.L_x_2606) ;  /* 0x000000000f0c7348 */ /* 0x003fea0003c00000 */
[----:B------:R-:W-:Y:S02]  /*1e1b0*/  ELECT P6, UR62, PT ;  /* 0x00000000003e782f */ /* 0x000fe400038c0000 */
[----:B------:R-:W-:Y:S01]  /*1e1c0*/  MOV R14, UR62 ;  /* 0x0000003e000e7c02 */ /* 0x000fe20008000f00 */
[----:B01----:R-:W-:Y:S10]  /*1e1d0*/  ENDCOLLECTIVE ;  /* 0x000000000000791b */ /* 0x003ff40003800000 */
.L_x_2606:
[----:B------:R-:W-:Y:S05]  /*1e1e0*/  BSYNC B1 ;  /* 0x0000000000017941 */ /* 0x000fea0003800000 */
.L_x_2605:
[----:B------:R-:W-:Y:S05]  /*1e1f0*/  BRA `(.L_x_2607) ;  /* 0xffffffdc007c7947 */ /* 0x000fea000383ffff */
.L_x_2537:
[----:B0-----:R0:W1:Y:S02]  /*1e200*/  SYNCS.PHASECHK.TRANS64.TRYWAIT P0, [R6+URZ], R5 ;  /* 0x00000005060075a7 */ /* 0x001064000800017f */
[----:B-1----:R-:W-:Y:S05]  /*1e210*/  @!P0 NANOSLEEP.SYNCS 0x989680 ;  /* 0x009896800000895d */ /* 0x002fea0003900000 */
[----:B------:R-:W1:Y:S02]  /*1e220*/  @!P0 SYNCS.PHASECHK.TRANS64 P0, [R6+URZ], R5 ;  /* 0x00000005060085a7 */ /* 0x000e64000800007f */
[----:B-1----:R-:W-:Y:S05]  /*1e230*/  @!P0 BRA `(.L_x_2537) ;  /* 0xfffffffc00f08947 */ /* 0x002fea000383ffff */
[----:B------:R-:W-:Y:S05]  /*1e240*/  BRA `(.L_x_2608) ;  /* 0xffffffdc00bc7947 */ /* 0x000fea000383ffff */
.L_x_2538:
[----:B-1----:R1:W2:Y:S02]  /*1e250*/  SYNCS.PHASECHK.TRANS64.TRYWAIT P0, [R7+URZ], R2 ;  /* 0x00000002070075a7 */ /* 0x0022a4000800017f */
[----:B--2---:R-:W-:Y:S05]  /*1e260*/  @!P0 NANOSLEEP.SYNCS 0x989680 ;  /* 0x009896800000895d */ /* 0x004fea0003900000 */
[----:B------:R-:W2:Y:S02]  /*1e270*/  @!P0 SYNCS.PHASECHK.TRANS64 P0, [R7+URZ], R2 ;  /* 0x00000002070085a7 */ /* 0x000ea4000800007f */
[----:B--2---:R-:W-:Y:S05]  /*1e280*/  @!P0 BRA `(.L_x_2538) ;  /* 0xfffffffc00f08947 */ /* 0x004fea000383ffff */
[----:B------:R-:W-:Y:S05]  /*1e290*/  BRA `(.L_x_2609) ;  /* 0xffffffdc00b07947 */ /* 0x000fea000383ffff */
.L_x_2540:
[----:B--2---:R2:W3:Y:S02]  /*1e2a0*/  SYNCS.PHASECHK.TRANS64.TRYWAIT P0, [R4+URZ], R5 ;  /* 0x00000005040075a7 */ /* 0x0044e4000800017f */
[----:B---3--:R-:W-:Y:S05]  /*1e2b0*/  @!P0 NANOSLEEP.SYNCS 0x989680 ;  /* 0x009896800000895d */ /* 0x008fea0003900000 */
[----:B------:R-:W3:Y:S02]  /*1e2c0*/  @!P0 SYNCS.PHASECHK.TRANS64 P0, [R4+URZ], R5 ;  /* 0x00000005040085a7 */ /* 0x000ee4000800007f */
[----:B---3--:R-:W-:Y:S05]  /*1e2d0*/  @!P0 BRA `(.L_x_2540) ;  /* 0xfffffffc00f08947 */ /* 0x008fea000383ffff */
[----:B------:R-:W-:Y:S05]  /*1e2e0*/  BRA `(.L_x_2610) ;  /* 0xffffffdc00b47947 */ /* 0x000fea000383ffff */
.L_x_2611:
        /* <DEDUP_REMOVED lines=9> */
.L_x_3207:


//--------------------- .text._ZN7cutlass13device_kernelIN5flash11enable_sm90INS1_16FlashAttnFwdSm90INS1_25CollectiveMainloopFwdSm90ILi2EN4cute5tupleIJNS5_1CILi1EEES8_S8_EEENS6_IJNS7_ILi128EEENS7_ILi80EEENS7_ILi256EEEEEELi256ENS_10bfloat16_tEfNS_4arch4Sm90ELb1ELb0ELb1ELb1ELb0ELb1ELb0ELb1ELb1ELb1ELb1ELb0EEENS1_21CollectiveEpilogueFwdINS6_IJSA_SC_SB_EEES9_SE_SG_Li256ELb1ELb1ELb1ELb0EEENS1_36VarlenDynamicPersistentTileSchedulerILi128ELi80ELi256ELi128ELb1ELb1ELb1ELb1ELb1ELb1EEEEEEEEEvNT_6ParamsE --------------------------
	.section	.text._ZN7cutlass13device_kernelIN5flash11enable_sm90INS1_16FlashAttnFwdSm90INS1_25CollectiveMainloopFwdSm90ILi2EN4cute5tupleIJNS5_1CILi1EEES8_S8_EEENS6_IJNS7_ILi128EEENS7_ILi80EEENS7_ILi256EEEEEELi256ENS_10bfloat16_tEfNS_4arch4Sm90ELb1ELb0ELb1ELb1ELb0ELb1ELb0ELb1ELb1ELb1ELb1ELb0EEENS1_21CollectiveEpilogueFwdINS6_IJSA_SC_SB_EEES9_SE_SG_Li256ELb1ELb1ELb1ELb0EEENS1_36VarlenDynamicPersistentTileSchedulerILi128ELi80ELi256ELi128ELb1ELb1ELb1ELb1ELb1ELb1EEEEEEEEEvNT_6ParamsE,"ax",@progbits
	.align	128
.text._ZN7cutlass13device_kernelIN5flash11enable_sm90INS1_16FlashAttnFwdSm90INS1_25CollectiveMainloopFwdSm90ILi2EN4cute5tupleIJNS5_1CILi1EEES8_S8_EEENS6_IJNS7_ILi128EEENS7_ILi80EEENS7_ILi256EEEEEELi256ENS_10bfloat16_tEfNS_4arch4Sm90ELb1ELb0ELb1ELb1ELb0ELb1ELb0ELb1ELb1ELb1ELb1ELb0EEENS1_21CollectiveEpilogueFwdINS6_IJSA_SC_SB_EEES9_SE_SG_Li256ELb1ELb1ELb1ELb0EEENS1_36VarlenDynamicPersistentTileSchedulerILi128ELi80ELi256ELi128ELb1ELb1ELb1ELb1ELb1ELb1EEEEEEEEEvNT_6ParamsE:
        .type           _ZN7cutlass13device_kernelIN5flash11enable_sm90INS1_16FlashAttnFwdSm90INS1_25CollectiveMainloopFwdSm90ILi2EN4cute5tupleIJNS5_1CILi1EEES8_S8_EEENS6_IJNS7_ILi128EEENS7_ILi80EEENS7_ILi256EEEEEELi256ENS_10bfloat16_tEfNS_4arch4Sm90ELb1ELb0ELb1ELb1ELb0ELb1ELb0ELb1ELb1ELb1ELb1ELb0EEENS1_21CollectiveEpilogueFwdINS6_IJSA_SC_SB_EEES9_SE_SG_Li256ELb1ELb1ELb1ELb0EEENS1_36VarlenDynamicPersistentTileSchedulerILi128ELi80ELi256ELi128ELb1ELb1ELb1ELb1ELb1ELb1EEEEEEEEEvNT_6ParamsE,@function
        .size           _ZN7cutlass13device_kernelIN5flash11enable_sm90INS1_16FlashAttnFwdSm90INS1_25CollectiveMainloopFwdSm90ILi2EN4cute5tupleIJNS5_1CILi1EEES8_S8_EEENS6_IJNS7_ILi128EEENS7_ILi80EEENS7_ILi256EEEEEELi256ENS_10bfloat16_tEfNS_4arch4Sm90ELb1ELb0ELb1ELb1ELb0ELb1ELb0ELb1ELb1ELb1ELb1ELb0EEENS1_21CollectiveEpilogueFwdINS6_IJSA_SC_SB_EEES9_SE_SG_Li256ELb1ELb1ELb1ELb0EEENS1_36VarlenDynamicPersistentTileSchedulerILi128ELi80ELi256ELi128ELb1ELb1ELb1ELb1ELb1ELb1EEEEEEEEEvNT_6ParamsE,(.L_x_3208 - _ZN7cutlass13device_kernelIN5flash11enable_sm90INS1_16FlashAttnFwdSm90INS1_25CollectiveMainloopFwdSm90ILi2EN4cute5tupleIJNS5_1CILi1EEES8_S8_EEENS6_IJNS7_ILi128EEENS7_ILi80EEENS7_ILi256EEEEEELi256ENS_10bfloat16_tEfNS_4arch4Sm90ELb1ELb0ELb1ELb1ELb0ELb1ELb0ELb1ELb1ELb1ELb1ELb0EEENS1_21CollectiveEpilogueFwdINS6_IJSA_SC_SB_EEES9_SE_SG_Li256ELb1ELb1ELb1ELb0EEENS1_36VarlenDynamicPersistentTileSchedulerILi128ELi80ELi256ELi128ELb1ELb1ELb1ELb1ELb1ELb1EEEEEEEEEvNT_6ParamsE)
        .other          _ZN7cutlass13device_kernelIN5flash11enable_sm90INS1_16FlashAttnFwdSm90INS1_25CollectiveMainloopFwdSm90ILi2EN4cute5tupleIJNS5_1CILi1EEES8_S8_EEENS6_IJNS7_ILi128EEENS7_ILi80EEENS7_ILi256EEEEEELi256ENS_10bfloat16_tEfNS_4arch4Sm90ELb1ELb0ELb1ELb1ELb0ELb1ELb0ELb1ELb1ELb1ELb1ELb0EEENS1_21CollectiveEpilogueFwdINS6_IJSA_SC_SB_EEES9_SE_SG_Li256ELb1ELb1ELb1ELb0EEENS1_36VarlenDynamicPersistentTileSchedulerILi128ELi80ELi256ELi128ELb1ELb1ELb1ELb1ELb1ELb1EEEEEEEEEvNT_6ParamsE,@"STO_CUDA_ENTRY STV_DEFAULT"
_ZN7cutlass13device_kernelIN5flash11enable_sm90INS1_16FlashAttnFwdSm90INS1_25CollectiveMainloopFwdSm90ILi2EN4cute5tupleIJNS5_1CILi1EEES8_S8_EEENS6_IJNS7_ILi128EEENS7_ILi80EEENS7_ILi256EEEEEELi256ENS_10bfloat16_tEfNS_4arch4Sm90ELb1ELb0ELb1ELb1ELb0ELb1ELb0ELb1ELb1ELb1ELb1ELb0EEENS1_21CollectiveEpilogueFwdINS6_IJSA_SC_SB_EEES9_SE_SG_Li256ELb1ELb1ELb1ELb0EEENS1_36VarlenDynamicPersistentTileSchedulerILi128ELi80ELi256ELi128ELb1ELb1ELb1ELb1ELb1ELb1EEEEEEEEEvNT_6ParamsE:
        /* <DEDUP_REMOVED lines=24> */
.L_x_2613:
[----:B------:R-:W-:Y:S05]  /*0180*/  BSYNC B0 ;  /* 0x0000000000007941 */ /* 0x000fea0003800000 */
.L_x_2612:
        /* <DEDUP_REMOVED lines=41> */
.L_x_2614:
        /* <DEDUP_REMOVED lines=22> */
.L_x_2615:
        /* <DEDUP_REMOVED lines=18> */
.L_x_2616:
        /* <DEDUP_REMOVED lines=22> */
.L_x_2617:
        /* <DEDUP_REMOVED lines=22> */
.L_x_2618:
        /* <DEDUP_REMOVED lines=9> */
.L_x_2621:
        /* <DEDUP_REMOVED lines=16> */
[----:B------:R-:W-:Y:S01]  /*0af0*/  VIADD R6, R6, 0xffffff80 ;  /* 0xffffff8006067836 */ /* 0x000fe20000000000 */
[----:B------:R-:W-:Y:S01]  /*0b00*/  R2UR UR4, R16 ;  /* 0x00000000100472ca */ /* 0x000fe200000e0000 */
[----:B------:R-:W-:Y:S01]  /*0b10*/  IMAD.MOV.U32 R17, RZ, RZ, RZ ;  /* 0x000000ffff117224 */ /* 0x000fe200078e00ff */
[----:B------:R-:W-:Y:S01]  /*0b20*/  CS2R R218, SRZ ;  /* 0x0000000000da7805 */ /* 0x000fe2000001ff00 */
[----:B------:R-:W-:Y:S01]  /*0b30*/  IMAD.MOV.U32 R216, RZ, RZ, RZ ;  /* 0x000000ffffd87224 */ /* 0x000fe200078e00ff */
[----:B------:R-:W-:-:S04]  /*0b40*/  SHF.R.S32.HI R3, RZ, 0x1f, R6 ;  /* 0x0000001fff037819 */ /* 0x000fc80000011406 */
[CC--:B------:R-:W-:Y:S02]  /*0b50*/  LEA.HI R4, R3.reuse, R6.reuse, RZ, 0x5 ;  /* 0x0000000603047211 */ /* 0x0c0fe400078f28ff */
[CC--:B0-----:R-:W-:Y:S02]  /*0b60*/  LEA.HI R2, R3.reuse, R6.reuse, RZ, 0x4 ;  /* 0x0000000603027211 */ /* 0x0c1fe400078f20ff */
[CC--:B------:R-:W-:Y:S01]  /*0b70*/  LEA.HI R212, R3.reuse, R6.reuse, RZ, 0x3 ;  /* 0x0000000603d47211 */ /* 0x0c0fe200078f18ff */
[----:B------:R-:W-:Y:S01]  /*0b80*/  IMAD.SHL.U32 R5, R4, 0x20, RZ ;  /* 0x0000002004057824 */ /* 0x000fe200078e00ff */
[CC--:B------:R-:W-:Y:S01]  /*0b90*/  LEA.HI R9, R3.reuse, R6.reuse, RZ, 0x2 ;  /* 0x0000000603097211 */ /* 0x0c0fe200078f10ff */
[----:B------:R-:W-:Y:S01]  /*0ba0*/  UIADD3 UR4, UR4, 0x14400, URZ ;  /* 0x0001440004047890 */ /* 0x000fe2000fffe03f */
[----:B------:R-:W-:Y:S02]  /*0bb0*/  LEA.HI R8, R3, R6, RZ, 0x6 ;  /* 0x0000000603087211 */ /* 0x000fe400078f30ff */
[----:B------:R-:W-:-:S02]  /*0bc0*/  LOP3.LUT R237, R212, 0xfffffff8, RZ, 0xc0, !PT ;  /* 0xfffffff8d4ed7812 */ /* 0x000fc400078ec0ff */
[----:B------:R-:W-:Y:S01]  /*0bd0*/  LOP3.LUT R9, R9, 0xfffffffc, RZ, 0xc0, !PT ;  /* 0xfffffffc09097812 */ /* 0x000fe200078ec0ff */
[----:B------:R-:W-:Y:S01]  /*0be0*/  IMAD.SHL.U32 R8, R8, 0x8, RZ ;  /* 0x0000000808087824 */ /* 0x000fe200078e00ff */
[----:B------:R-:W-:Y:S01]  /*0bf0*/  SHF.R.S32.HI R212, RZ, 0x3, R212 ;  /* 0x00000003ffd47819 */ /* 0x000fe200000114d4 */
[C---:B------:R-:W-:Y:S02]  /*0c00*/  IMAD.IADD R237, R6.reuse, 0x1, -R237 ;  /* 0x0000000106ed7824 */ /* 0x040fe400078e0aed */
[----:B------:R-:W-:Y:S01]  /*0c10*/  IMAD.IADD R10, R6, 0x1, -R9 ;  /* 0x00000001060a7824 */ /* 0x000fe200078e0a09 */
[----:B------:R-:W-:Y:S01]  /*0c20*/  LOP3.LUT R226, R8, 0xfffffe00, RZ, 0xc0, !PT ;  /* 0xfffffe0008e27812 */ /* 0x000fe200078ec0ff */
[C---:B------:R-:W-:Y:S02]  /*0c30*/  IMAD.SHL.U32 R22, R237.reuse, 0x4, RZ ;  /* 0x00000004ed167824 */ /* 0x040fe400078e00ff */
[----:B------:R-:W-:Y:S01]  /*0c40*/  IMAD.SHL.U32 R18, R237, 0x8, RZ ;  /* 0x00000008ed127824 */ /* 0x000fe200078e00ff */
[----:B------:R-:W-:Y:S01]  /*0c50*/  LEA.HI R12, R10, R10, RZ, 0x1 ;  /* 0x0000000a0a0c7211 */ /* 0x000fe200078f08ff */
[C---:B------:R-:W-:Y:S01]  /*0c60*/  VIADD R214, R22.reuse, 0x40 ;  /* 0x0000004016d67836 */ /* 0x040fe20000000000 */
[----:B------:R-:W-:Y:S01]  /*0c70*/  SHF.R.S32.HI R23, RZ, 0x1f, R22 ;  /* 0x0000001fff177819 */ /* 0x000fe20000011416 */
[C---:B------:R-:W-:Y:S01]  /*0c80*/  VIADD R215, R22.reuse, 0x20 ;  /* 0x0000002016d77836 */ /* 0x040fe20000000000 */
[----:B------:R-:W-:Y:S01]  /*0c90*/  SHF.R.S32.HI R19, RZ, 0x1f, R18 ;  /* 0x0000001fff137819 */ /* 0x000fe20000011412 */
[----:B------:R-:W-:-:S02]  /*0ca0*/  IMAD.IADD R213, R22, 0x1, R214 ;  /* 0x0000000116d57824 */ /* 0x000fc400078e02d6 */
[----:B------:R-:W-:Y:S02]  /*0cb0*/  VIADD R217, R22, 0x60 ;  /* 0x0000006016d97836 */ /* 0x000fe40000000000 */
[C---:B------:R-:W-:Y:S02]  /*0cc0*/  VIADD R220, R18.reuse, 0x80 ;  /* 0x0000008012dc7836 */ /* 0x040fe40000000000 */
[----:B------:R-:W-:Y:S01]  /*0cd0*/  VIADD R221, R18, 0xc0 ;  /* 0x000000c012dd7836 */ /* 0x000fe20000000000 */
[----:B--2---:R-:W-:Y:S02]  /*0ce0*/  R2UR UR5, R0 ;  /* 0x00000000000572ca */ /* 0x004fe400000e0000 */
[----:B------:R-:W-:Y:S02]  /*0cf0*/  LEA.HI R0, R3, R6, RZ, 0x7 ;  /* 0x0000000603007211 */ /* 0x000fe400078f38ff */
[----:B------:R-:W-:Y:S02]  /*0d00*/  LOP3.LUT R3, R2, 0x3fffff0, RZ, 0xc0, !PT ;  /* 0x03fffff002037812 */ /* 0x000fe400078ec0ff */
[----:B------:R-:W-:-:S03]  /*0d10*/  LOP3.LUT R7, R0, 0xffffff80, RZ, 0xc0, !PT ;  /* 0xffffff8000077812 */ /* 0x000fc600078ec0ff */
[C---:B------:R-:W-:Y:S01]  /*0d20*/  IMAD.IADD R4, R6.reuse, 0x1, -R3 ;  /* 0x0000000106047824 */ /* 0x040fe200078e0a03 */
[----:B------:R-:W-:Y:S01]  /*0d30*/  SHF.R.S32.HI R3, RZ, 0x7, R0 ;  /* 0x00000007ff037819 */ /* 0x000fe20000011400 */
[----:B------:R-:W-:Y:S01]  /*0d40*/  IMAD.IADD R21, R6, 0x1, -R7 ;  /* 0x0000000106157824 */ /* 0x000fe200078e0a07 */
[----:B------:R-:W-:Y:S01]  /*0d50*/  LOP3.LUT R7, R5, 0xfffffc00, RZ, 0xc0, !PT ;  /* 0xfffffc0005077812 */ /* 0x000fe200078ec0ff */
[----:B------:R-:W-:Y:S01]  /*0d60*/  ULOP3.LUT UR5, UR5, 0x1, URZ, 0xfc, !UPT ;  /* 0x0000000105057892 */ /* 0x000fe2000f8efc3f */
[----:B------:R-:W-:Y:S02]  /*0d70*/  SHF.R.S32.HI R5, RZ, 0x4, R2 ;  /* 0x00000004ff057819 */ /* 0x000fe40000011402 */
[----:B------:R-:W-:Y:S01]  /*0d80*/  SHF.R.S32.HI R6, RZ, 0x1f, R21 ;  /* 0x0000001fff067819 */ /* 0x000fe20000011415 */
[----:B------:R-:W-:Y:S01]  /*0d90*/  IMAD R7, R4, 0x40, R7 ;  /* 0x0000004004077824 */ /* 0x000fe200078e0207 */
[----:B------:R-:W-:Y:S01]  /*0da0*/  LEA.HI R2, R2, R5, RZ, 0x1 ;  /* 0x0000000502027211 */ /* 0x000fe200078f08ff */
[----:B------:R-:W-:Y:S01]  /*0db0*/  STL [R1+0xa0], R21 ;  /* 0x0000a01501007387 */ /* 0x000fe20000100800 */
[----:B------:R-:W-:-:S02]  /*0dc0*/  LEA.HI R9, R6, R21, RZ, 0x2 ;  /* 0x0000001506097211 */ /* 0x000fc400078f10ff */
[----:B------:R-:W-:Y:S02]  /*0dd0*/  LOP3.LUT R2, R2, 0x1ffffffe, RZ, 0xc0, !PT ;  /* 0x1ffffffe02027812 */ /* 0x000fe400078ec0ff */
[--C-:B------:R-:W-:Y:S02]  /*0de0*/  SHF.R.S32.HI R4, RZ, 0x2, R9.reuse ;  /* 0x00000002ff047819 */ /* 0x100fe40000011409 */
[----:B------:R-:W-:Y:S01]  /*0df0*/  SHF.R.S32.HI R11, RZ, 0x1f, R9 ;  /* 0x0000001fff0b7819 */ /* 0x000fe20000011409 */
[----:B------:R-:W-:Y:S01]  /*0e00*/  IMAD.IADD R2, R5, 0x1, -R2 ;  /* 0x0000000105027824 */ /* 0x000fe200078e0a02 */
[----:B------:R-:W-:Y:S01]  /*0e10*/  LEA.HI R0, R0, R3, RZ, 0x1 ;  /* 0x0000000300007211 */ /* 0x000fe200078f08ff */
[----:B------:R-:W-:Y:S01]  /*0e20*/  VIADD R5, R212, 0x20 ;  /* 0x00000020d4057836 */ /* 0x000fe20000000000 */
[----:B------:R-:W-:Y:S01]  /*0e30*/  LEA.HI R11, R11, R4, RZ, 0x3 ;  /* 0x000000040b0b7211 */ /* 0x000fe200078f18ff */
[----:B------:R-:W-:Y:S01]  /*0e40*/  IMAD R2, R2, 0x8, R7 ;  /* 0x0000000802027824 */ /* 0x000fe200078e0207 */
[----:B------:R-:W-:Y:S01]  /*0e50*/  LOP3.LUT R0, R0, 0x3fffffe, RZ, 0xc0, !PT ;  /* 0x03fffffe00007812 */ /* 0x000fe200078ec0ff */
[----:B------:R-:W-:Y:S01]  /*0e60*/  IMAD.SHL.U32 R223, R5, 0x40, RZ ;  /* 0x0000004005df7824 */ /* 0x000fe200078e00ff */
[----:B------:R-:W-:Y:S01]  /*0e70*/  LOP3.LUT R11, R11, 0xfffffff8, RZ, 0xc0, !PT ;  /* 0xfffffff80b0b7812 */ /* 0x000fe200078ec0ff */
[----:B------:R-:W-:Y:S01]  /*0e80*/  IMAD.MOV.U32 R7, RZ, RZ, R15 ;  /* 0x000000ffff077224 */ /* 0x000fe200078e000f */
[----:B------:R0:W-:Y:S01]  /*0e90*/  STL [R1+0xb8], R2 ;  /* 0x0000b80201007387 */ /* 0x0001e20000100800 */
[----:B------:R-:W-:Y:S01]  /*0ea0*/  IMAD.IADD R0, R3, 0x1, -R0 ;  /* 0x0000000103007824 */ /* 0x000fe200078e0a00 */
[----:B------:R-:W-:Y:S01]  /*0eb0*/  LOP3.LUT R3, R12, 0x1ffffffe, RZ, 0xc0, !PT ;  /* 0x1ffffffe0c037812 */ /* 0x000fe200078ec0ff */
[----:B------:R-:W-:Y:S01]  /*0ec0*/  IMAD.IADD R11, R4, 0x1, -R11 ;  /* 0x00000001040b7824 */ /* 0x000fe200078e0a0b */
[----:B------:R-:W-:Y:S01]  /*0ed0*/  SHF.R.S32.HI R4, RZ, 0x1f, R213 ;  /* 0x0000001fff047819 */ /* 0x000fe200000114d5 */
[----:B------:R-:W-:Y:S01]  /*0ee0*/  IMAD.SHL.U32 R12, R212, 0x40, RZ ;  /* 0x00000040d40c7824 */ /* 0x000fe200078e00ff */
[----:B------:R-:W-:Y:S01]  /*0ef0*/  LEA.HI R6, R6, R21, RZ, 0x5 ;  /* 0x0000001506067211 */ /* 0x000fe200078f28ff */
[----:B------:R-:W-:Y:S01]  /*0f00*/  IMAD.IADD R234, R10, 0x1, -R3 ;  /* 0x000000010aea7824 */ /* 0x000fe200078e0a03 */
[----:B------:R-:W-:-:S02]  /*0f10*/  LEA.HI R8, R4, R213, RZ, 0x3 ;  /* 0x000000d504087211 */ /* 0x000fc400078f18ff */
[----:B0-----:R-:W-:Y:S02]  /*0f20*/  SHF.R.S32.HI R2, RZ, 0x1f, R5 ;  /* 0x0000001fff027819 */ /* 0x001fe40000011405 */
[----:B------:R-:W-:Y:S02]  /*0f30*/  SHF.R.S32.HI R6, RZ, 0x5, R6 ;  /* 0x00000005ff067819 */ /* 0x000fe40000011406 */
[----:B------:R-:W-:Y:S02]  /*0f40*/  LEA.HI R2, R2, R5, RZ, 0x3 ;  /* 0x0000000502027211 */ /* 0x000fe400078f18ff */
[----:B------:R-:W-:Y:S01]  /*0f50*/  LEA.HI R5, R4, R213, RZ, 0x6 ;  /* 0x000000d504057211 */ /* 0x000fe200078f30ff */
[----:B------:R-:W-:Y:S01]  /*0f60*/  IMAD R11, R6, 0x10, R11 ;  /* 0x00000010060b7824 */ /* 0x000fe200078e020b */
[----:B------:R-:W-:Y:S01]  /*0f70*/  LOP3.LUT R3, R12, 0x1c0, RZ, 0xc0, !PT ;  /* 0x000001c00c037812 */ /* 0x000fe200078ec0ff */
[----:B------:R-:W-:Y:S01]  /*0f80*/  IMAD.SHL.U32 R2, R2, 0x40, RZ ;  /* 0x0000004002027824 */ /* 0x000fe200078e00ff */
[----:B------:R-:W-:Y:S01]  /*0f90*/  LOP3.LUT R223, R223, 0x1c0, RZ, 0xc0, !PT ;  /* 0x000001c0dfdf7812 */ /* 0x000fe200078ec0ff */
[----:B------:R-:W-:Y:S01]  /*0fa0*/  IMAD.SHL.U32 R5, R5, 0x80, RZ ;  /* 0x0000008005057824 */ /* 0x000fe200078e00ff */
[----:B------:R-:W-:Y:S01]  /*0fb0*/  LOP3.LUT R4, R8, 0x38, RZ, 0xc0, !PT ;  /* 0x0000003808047812 */ /* 0x000fe200078ec0ff */
[----:B------:R-:W-:Y:S01]  /*0fc0*/  IMAD R11, R0, 0x40, R11 ;  /* 0x00000040000b7824 */ /* 0x000fe200078e020b */
[----:B------:R-:W-:Y:S01]  /*0fd0*/  SHF.R.U32.HI R227, RZ, 0x3, R3 ;  /* 0x00000003ffe37819 */ /* 0x000fe20000011603 */
[----:B------:R-:W-:Y:S01]  /*0fe0*/  IMAD.U32 R0, RZ, RZ, UR5 ;  /* 0x00000005ff007e24 */ /* 0x000fe2000f8e00ff */
[----:B------:R-:W-:Y:S01]  /*0ff0*/  SHF.R.U32.HI R20, RZ, 0x3, R223 ;  /* 0x00000003ff147819 */ /* 0x000fe200000116df */
[----:B------:R-:W-:Y:S01]  /*1000*/  IMAD R234, R234, 0x8, R11 ;  /* 0x00000008eaea7824 */ /* 0x000fe200078e020b */
[----:B------:R-:W-:Y:S01]  /*1010*/  LOP3.LUT R6, R223, 0x38, R8, 0xf8, !PT ;  /* 0x00000038df067812 */ /* 0x000fe200078ef808 */
[----:B------:R-:W-:Y:S01]  /*1020*/  STL [R1+0xb4], R11 ;  /* 0x0000b40b01007387 */ /* 0x000fe20000100800 */
[----:B------:R-:W-:-:S02]  /*1030*/  LOP3.LUT R4, R4, 0x1c0, R12, 0xf8, !PT ;  /* 0x000001c004047812 */ /* 0x000fc400078ef80c */
[----:B------:R-:W-:Y:S01]  /*1040*/  LOP3.LUT R225, R2, 0xfffffe00, RZ, 0xc0, !PT ;  /* 0xfffffe0002e17812 */ /* 0x000fe200078ec0ff */
[----:B------:R-:W-:Y:S01]  /*1050*/  VIADD R2, R212, 0x40 ;  /* 0x00000040d4027836 */ /* 0x000fe20000000000 */
[----:B------:R-:W-:Y:S01]  /*1060*/  LOP3.LUT R5, R5, 0xffffe000, RZ, 0xc0, !PT ;  /* 0xffffe00005057812 */ /* 0x000fe200078ec0ff */
[----:B------:R-:W-:Y:S01]  /*1070*/  STL [R1+0x74], RZ ;  /* 0x000074ff01007387 */ /* 0x000fe20000100800 */
[----:B------:R-:W-:Y:S01]  /*1080*/  LOP3.LUT R6, R6, R20, RZ, 0x3c, !PT ;  /* 0x0000001406067212 */ /* 0x000fe200078e3cff */
[----:B------:R-:W-:Y:S01]  /*1090*/  IMAD.SHL.U32 R222, R2, 0x40, RZ ;  /* 0x0000004002de7824 */ /* 0x000fe200078e00ff */
[----:B------:R-:W-:Y:S01]  /*10a0*/  LOP3.LUT R4, R4, R227, RZ, 0x3c, !PT ;  /* 0x000000e304047212 */ /* 0x000fe200078e3cff */
[----:B------:R0:W-:Y:S01]  /*10b0*/  STL [R1+0x5c], R0 ;  /* 0x00005c0001007387 */ /* 0x0001e20000100800 */
[-C--:B------:R-:W-:Y:S01]  /*10c0*/  IADD3 R10, R6, R5.reuse, R225 ;  /* 0x00000005060a7210 */ /* 0x080fe20007ffe0e1 */
[----:B------:R-:W-:Y:S01]  /*10d0*/  IMAD.MOV.U32 R6, RZ, RZ, R14 ;  /* 0x000000ffff067224 */ /* 0x000fe200078e000e */
[----:B------:R-:W-:Y:S01]  /*10e0*/  IADD3 R4, R4, R5, R226 ;  /* 0x0000000504047210 */ /* 0x000fe20007ffe0e2 */
[----:B------:R-:W-:Y:S01]  /*10f0*/  IMAD.MOV.U32 R5, RZ, RZ, R13 ;  /* 0x000000ffff057224 */ /* 0x000fe200078e000d */
[----:B------:R-:W-:Y:S01]  /*1100*/  SHF.R.S32.HI R14, RZ, 0x1f, R214 ;  /* 0x0000001fff0e7819 */ /* 0x000fe200000114d6 */
[----:B------:R-:W-:Y:S01]  /*1110*/  IMAD.U32 R13, RZ, RZ, UR4 ;  /* 0x00000004ff0d7e24 */ /* 0x000fe2000f8e00ff */
[----:B------:R-:W-:-:S02]  /*1120*/  LOP3.LUT R222, R222, 0x1c0, RZ, 0xc0, !PT ;  /* 0x000001c0dede7812 */ /* 0x000fc400078ec0ff */
[----:B------:R-:W-:Y:S02]  /*1130*/  SHF.R.S32.HI R12, RZ, 0x1f, R212 ;  /* 0x0000001fff0c7819 */ /* 0x000fe400000114d4 */
[----:B0-----:R-:W-:Y:S01]  /*1140*/  SHF.R.S32.HI R0, RZ, 0x1f, R2 ;  /* 0x0000001fff007819 */ /* 0x001fe20000011402 */
[----:B------:R0:W-:Y:S01]  /*1150*/  STL [R1+0x8c], R13 ;  /* 0x00008c0d01007387 */ /* 0x0001e20000100800 */
[--C-:B------:R-:W-:Y:S02]  /*1160*/  LOP3.LUT R235, R3, 0x38, R18.reuse, 0xf8, !PT ;  /* 0x0000003803eb7812 */ /* 0x100fe400078ef812 */
[----:B------:R-:W-:Y:S02]  /*1170*/  LEA.HI R0, R0, R2, RZ, 0x3 ;  /* 0x0000000200007211 */ /* 0x000fe400078f18ff */
[----:B------:R-:W-:Y:S02]  /*1180*/  LOP3.LUT R2, R223, 0x38, R18, 0xf8, !PT ;  /* 0x00000038df027812 */ /* 0x000fe400078ef812 */
[----:B------:R-:W-:Y:S01]  /*1190*/  SHF.R.U32.HI R12, RZ, 0x3, R222 ;  /* 0x00000003ff0c7819 */ /* 0x000fe200000116de */
[----:B------:R-:W-:Y:S01]  /*11a0*/  IMAD.SHL.U32 R0, R0, 0x40, RZ ;  /* 0x0000004000007824 */ /* 0x000fe200078e00ff */
[----:B------:R-:W-:-:S02]  /*11b0*/  LOP3.LUT R3, R222, 0x38, R18, 0xf8, !PT ;  /* 0x00000038de037812 */ /* 0x000fc400078ef812 */
[----:B0-----:R-:W-:Y:S02]  /*11c0*/  SHF.R.S32.HI R13, RZ, 0x1f, R215 ;  /* 0x0000001fff0d7819 */ /* 0x001fe400000114d7 */
[----:B------:R-:W-:Y:S02]  /*11d0*/  LOP3.LUT R224, R0, 0xfffffe00, RZ, 0xc0, !PT ;  /* 0xfffffe0000e07812 */ /* 0x000fe400078ec0ff */
[----:B------:R-:W-:Y:S01]  /*11e0*/  LOP3.LUT R9, R9, 0x7ffffffc, RZ, 0xc0, !PT ;  /* 0x7ffffffc09097812 */ /* 0x000fe200078ec0ff */
[----:B------:R0:W-:Y:S01]  /*11f0*/  STL [R1+0x98], R13 ;  /* 0x0000980d01007387 */ /* 0x0001e20000100800 */
[----:B------:R-:W-:Y:S02]  /*1200*/  LOP3.LUT R2, R225, R2, R20, 0xf6, !PT ;  /* 0x00000002e1027212 */ /* 0x000fe400078ef614 */
[----:B------:R-:W-:Y:S01]  /*1210*/  SHF.R.S32.HI R0, RZ, 0x3, R8 ;  /* 0x00000003ff007819 */ /* 0x000fe20000011408 */
[----:B------:R1:W-:Y:S01]  /*1220*/  STL [R1+0x94], R14 ;  /* 0x0000940e01007387 */ /* 0x0003e20000100800 */
[----:B------:R-:W-:Y:S01]  /*1230*/  LOP3.LUT R3, R224, R3, R12, 0xf6, !PT ;  /* 0x00000003e0037212 */ /* 0x000fe200078ef60c */
[----:B------:R-:W-:Y:S01]  /*1240*/  IMAD.IADD R9, R21, 0x1, -R9 ;  /* 0x0000000115097824 */ /* 0x000fe200078e0a09 */
[----:B------:R-:W-:-:S02]  /*1250*/  LEA R2, R2, UR4, 0x1 ;  /* 0x0000000402027c11 */ /* 0x000fc4000f8e08ff */
[----:B------:R-:W-:Y:S01]  /*1260*/  LOP3.LUT R44, R8, 0xfffffff8, RZ, 0xc0, !PT ;  /* 0xfffffff8082c7812 */ /* 0x000fe200078ec0ff */
[----:B------:R-:W-:Y:S01]  /*1270*/  IMAD.SHL.U32 R233, R9, 0x2, RZ ;  /* 0x0000000209e97824 */ /* 0x000fe200078e00ff */
[----:B0-----:R-:W-:Y:S02]  /*1280*/  SHF.R.S32.HI R13, RZ, 0x1f, R217 ;  /* 0x0000001fff0d7819 */ /* 0x001fe400000114d9 */
[----:B------:R-:W-:Y:S01]  /*1290*/  LOP3.LUT R235, R226, R235, R227, 0xf6, !PT ;  /* 0x000000ebe2eb7212 */ /* 0x000fe200078ef6e3 */
[C---:B------:R-:W-:Y:S01]  /*12a0*/  VIADD R45, R233.reuse, 0x8 ;  /* 0x00000008e92d7836 */ /* 0x040fe20000000000 */
[----:B-1----:R-:W-:Y:S01]  /*12b0*/  SHF.R.S32.HI R14, RZ, 0x1f, R220 ;  /* 0x0000001fff0e7819 */ /* 0x002fe200000114dc */
[----:B------:R0:W-:Y:S01]  /*12c0*/  STL [R1+0x90], R13 ;  /* 0x0000900d01007387 */ /* 0x0001e20000100800 */
[----:B------:R-:W-:Y:S01]  /*12d0*/  VIADD R43, R233, 0x10 ;  /* 0x00000010e92b7836 */ /* 0x000fe20000000000 */
[----:B------:R-:W-:Y:S01]  /*12e0*/  LEA R229, R235, UR4, 0x1 ;  /* 0x00000004ebe57c11 */ /* 0x000fe2000f8e08ff */
[C---:B------:R-:W-:Y:S01]  /*12f0*/  VIADD R40, R233.reuse, 0x28 ;  /* 0x00000028e9287836 */ /* 0x040fe20000000000 */
[----:B------:R-:W-:Y:S01]  /*1300*/  STL [R1+0x80], R14 ;  /* 0x0000800e01007387 */ /* 0x000fe20000100800 */
[----:B------:R-:W-:-:S02]  /*1310*/  VIADD R37, R233, 0x40 ;  /* 0x00000040e9257836 */ /* 0x000fc40000000000 */
[C---:B------:R-:W-:Y:S02]  /*1320*/  VIADD R34, R233.reuse, 0x58 ;  /* 0x00000058e9227836 */ /* 0x040fe40000000000 */
[C---:B------:R-:W-:Y:S01]  /*1330*/  VIADD R31, R233.reuse, 0x70 ;  /* 0x00000070e91f7836 */ /* 0x040fe20000000000 */
[----:B0-----:R-:W-:Y:S01]  /*1340*/  SHF.R.S32.HI R13, RZ, 0x1f, R221 ;  /* 0x0000001fff0d7819 */ /* 0x001fe200000114dd */
[C---:B------:R-:W-:Y:S02]  /*1350*/  VIADD R28, R233.reuse, 0x88 ;  /* 0x00000088e91c7836 */ /* 0x040fe40000000000 */
[C---:B------:R-:W-:Y:S02]  /*1360*/  VIADD R25, R233.reuse, 0xa0 ;  /* 0x000000a0e9197836 */ /* 0x040fe40000000000 */
[----:B------:R0:W-:Y:S01]  /*1370*/  STL [R1+0x7c], R13 ;  /* 0x00007c0d01007387 */ /* 0x0001e20000100800 */
[C---:B------:R-:W-:Y:S02]  /*1380*/  VIADD R20, R233.reuse, 0xb8 ;  /* 0x000000b8e9147836 */ /* 0x040fe40000000000 */
[C---:B------:R-:W-:Y:S01]  /*1390*/  VIADD R42, R233.reuse, 0x18 ;  /* 0x00000018e92a7836 */ /* 0x040fe20000000000 */
[----:B------:R1:W-:Y:S01]  /*13a0*/  STL [R1+0x60], R0 ;  /* 0x0000600001007387 */ /* 0x0003e20000100800 */
[----:B------:R-:W-:-:S02]  /*13b0*/  VIADD R41, R233, 0x20 ;  /* 0x00000020e9297836 */ /* 0x000fc40000000000 */
[C---:B------:R-:W-:Y:S01]  /*13c0*/  VIADD R39, R233.reuse, 0x30 ;  /* 0x00000030e9277836 */ /* 0x040fe20000000000 */
[----:B------:R2:W-:Y:S01]  /*13d0*/  STL [R1+0xac], R2 ;  /* 0x0000ac0201007387 */ /* 0x0005e20000100800 */
[C---:B------:R-:W-:Y:S01]  /*13e0*/  VIADD R38, R233.reuse, 0x38 ;  /* 0x00000038e9267836 */ /* 0x040fe20000000000 */
[----:B------:R-:W-:Y:S01]  /*13f0*/  SHF.R.S32.HI R42, RZ, 0x1f, R42 ;  /* 0x0000001fff2a7819 */ /* 0x000fe2000001142a */
[C---:B0-----:R-:W-:Y:S01]  /*1400*/  VIADD R13, R233.reuse, 0xd0 ;  /* 0x000000d0e90d7836 */ /* 0x041fe20000000000 */
[----:B------:R0:W-:Y:S01]  /*1410*/  STL [R1+0x78], R44 ;  /* 0x0000782c01007387 */ /* 0x0001e20000100800 */
[----:B------:R-:W-:Y:S01]  /*1420*/  VIADD R36, R233, 0x48 ;  /* 0x00000048e9247836 */ /* 0x000fe20000000000 */
[----:B-1----:R-:W-:Y:S01]  /*1430*/  LEA R0, R3, UR4, 0x1 ;  /* 0x0000000403007c11 */ /* 0x002fe2000f8e08ff */
[C---:B------:R-:W-:Y:S01]  /*1440*/  VIADD R35, R233.reuse, 0x50 ;  /* 0x00000050e9237836 */ /* 0x040fe20000000000 */
[----:B------:R-:W-:Y:S01]  /*1450*/  SHF.R.S32.HI R3, RZ, 0x1f, R45 ;  /* 0x0000001fff037819 */ /* 0x000fe2000001142d */
[C---:B------:R-:W-:Y:S01]  /*1460*/  VIADD R33, R233.reuse, 0x60 ;  /* 0x00000060e9217836 */ /* 0x040fe20000000000 */
[----:B------:R-:W-:Y:S01]  /*1470*/  SHF.R.S32.HI R3, RZ, 0x1f, R43 ;  /* 0x0000001fff037819 */ /* 0x000fe2000001142b */
[----:B------:R1:W-:Y:S01]  /*1480*/  STL [R1+0xa4], R0 ;  /* 0x0000a40001007387 */ /* 0x0003e20000100800 */
[C---:B--2---:R-:W-:Y:S01]  /*1490*/  VIADD R2, R233.reuse, 0xf0 ;  /* 0x000000f0e9027836 */ /* 0x044fe20000000000 */
[----:B------:R-:W-:Y:S01]  /*14a0*/  SHF.R.S32.HI R3, RZ, 0x1f, R40 ;  /* 0x0000001fff037819 */ /* 0x000fe20000011428 */
[C---:B------:R-:W-:Y:S01]  /*14b0*/  VIADD R32, R233.reuse, 0x68 ;  /* 0x00000068e9207836 */ /* 0x040fe20000000000 */
[----:B0-----:R-:W-:Y:S01]  /*14c0*/  SHF.R.S32.HI R44, RZ, 0x1f, R44 ;  /* 0x0000001fff2c7819 */ /* 0x001fe2000001142c */
[C---:B------:R-:W-:Y:S01]  /*14d0*/  VIADD R30, R233.reuse, 0x78 ;  /* 0x00000078e91e7836 */ /* 0x040fe20000000000 */
[----:B------:R-:W-:Y:S01]  /*14e0*/  SHF.R.S32.HI R2, RZ, 0x1f, R2 ;  /* 0x0000001fff027819 */ /* 0x000fe20000011402 */
[C---:B------:R-:W-:Y:S01]  /*14f0*/  VIADD R29, R233.reuse, 0x80 ;  /* 0x00000080e91d7836 */ /* 0x040fe20000000000 */
[----:B------:R-:W-:Y:S01]  /*1500*/  LEA R2, R10, UR4, 0x1 ;  /* 0x000000040a027c11 */ /* 0x000fe2000f8e08ff */
[----:B------:R0:W-:Y:S01]  /*1510*/  STL [R1+0x9c], R44 ;  /* 0x00009c2c01007387 */ /* 0x0001e20000100800 */
[C---:B-1----:R-:W-:Y:S01]  /*1520*/  VIADD R0, R233.reuse, 0xf8 ;  /* 0x000000f8e9007836 */ /* 0x042fe20000000000 */
[----:B------:R-:W-:Y:S01]  /*1530*/  SHF.R.S32.HI R3, RZ, 0x1f, R37 ;  /* 0x0000001fff037819 */ /* 0x000fe20000011425 */
[C---:B------:R-:W-:Y:S01]  /*1540*/  VIADD R27, R233.reuse, 0x90 ;  /* 0x00000090e91b7836 */ /* 0x040fe20000000000 */
[----:B------:R-:W-:Y:S01]  /*1550*/  SHF.R.S32.HI R3, RZ, 0x1f, R34 ;  /* 0x0000001fff037819 */ /* 0x000fe20000011422 */
[C---:B------:R-:W-:Y:S01]  /*1560*/  VIADD R26, R233.reuse, 0x98 ;  /* 0x00000098e91a7836 */ /* 0x040fe20000000000 */
[----:B------:R-:W-:Y:S01]  /*1570*/  SHF.R.S32.HI R0, RZ, 0x1f, R0 ;  /* 0x0000001fff007819 */ /* 0x000fe20000011400 */
[C---:B------:R-:W-:Y:S01]  /*1580*/  VIADD R24, R233.reuse, 0xa8 ;  /* 0x000000a8e9187836 */ /* 0x040fe20000000000 */
[----:B------:R-:W-:Y:S01]  /*1590*/  LEA R0, R4, UR4, 0x1 ;  /* 0x0000000404007c11 */ /* 0x000fe2000f8e08ff */
[C---:B------:R-:W-:Y:S01]  /*15a0*/  VIADD R21, R233.reuse, 0xb0 ;  /* 0x000000b0e9157836 */ /* 0x040fe20000000000 */
[----:B------:R-:W-:Y:S01]  /*15b0*/  SHF.R.S32.HI R3, RZ, 0x1f, R31 ;  /* 0x0000001fff037819 */ /* 0x000fe2000001141f */
[C---:B------:R-:W-:Y:S01]  /*15c0*/  VIADD R15, R233.reuse, 0xc0 ;  /* 0x000000c0e90f7836 */ /* 0x040fe20000000000 */
[----:B------:R-:W-:Y:S01]  /*15d0*/  SHF.R.S32.HI R3, RZ, 0x1f, R28 ;  /* 0x0000001fff037819 */ /* 0x000fe2000001141c */
[----:B------:R0:W-:Y:S01]  /*15e0*/  STL [R1+0xb0], R0 ;  /* 0x0000b00001007387 */ /* 0x0001e20000100800 */
[C---:B------:R-:W-:Y:S01]  /*15f0*/  VIADD R14, R233.reuse, 0xc8 ;  /* 0x000000c8e90e7836 */ /* 0x040fe20000000000 */
[----:B------:R-:W-:Y:S01]  /*1600*/  SHF.R.S32.HI R3, RZ, 0x1f, R25 ;  /* 0x0000001fff037819 */ /* 0x000fe20000011419 */
[C---:B------:R-:W-:Y:S01]  /*1610*/  VIADD R12, R233.reuse, 0xd8 ;  /* 0x000000d8e90c7836 */ /* 0x040fe20000000000 */
[----:B------:R0:W-:Y:S01]  /*1620*/  STL [R1+0xa8], R2 ;  /* 0x0000a80201007387 */ /* 0x0001e20000100800 */
[C---:B------:R-:W-:Y:S01]  /*1630*/  VIADD R9, R233.reuse, 0xe0 ;  /* 0x000000e0e9097836 */ /* 0x040fe20000000000 */
[----:B------:R-:W-:Y:S01]  /*1640*/  SHF.R.S32.HI R3, RZ, 0x1f, R20 ;  /* 0x0000001fff037819 */ /* 0x000fe20000011414 */
[----:B------:R-:W-:Y:S01]  /*1650*/  VIADD R8, R233, 0xe8 ;  /* 0x000000e8e9087836 */ /* 0x000fe20000000000 */
        /* <DEDUP_REMOVED lines=18> */
[----:B0-----:R-:W-:-:S07]  /*1780*/  SHF.R.S32.HI R3, RZ, 0x1f, R8 ;  /* 0x0000001fff037819 */ /* 0x001fce0000011408 */
.L_x_2885:
[----:B01--4-:R-:W0:Y:S01]  /*1790*/  LDC.64 R2, c[0x0][0xc88] ;  /* 0x00032200ff027b82 */ /* 0x013e220000000a00 */
[----:B------:R-:W-:Y:S01]  /*17a0*/  ULDC.64 UR10, c[0x0][0x208] ;  /* 0x00008200000a7ab9 */ /* 0x000fe20000000a00 */
[----:B------:R-:W-:Y:S01]  /*17b0*/  ULDC.64 UR4, c[0x0][0xa28] ;  /* 0x00028a0000047ab9 */ /* 0x000fe20000000a00 */
[----:B------:R-:W-:Y:S01]  /*17c0*/  ULDC.64 UR6, c[0x0][0xa18] ;  /* 0x0002860000067ab9 */ /* 0x000fe20000000a00 */
[----:B------:R-:W-:Y:S01]  /*17d0*/  ULDC.64 UR8, c[0x0][0xa08] ;  /* 0x0002820000087ab9 */ /* 0x000fe20000000a00 */
[----:B0-----:R-:W-:-:S05]  /*17e0*/  IMAD.WIDE R2, R7, 0x4, R2 ;  /* 0x0000000407027825 */ /* 0x001fca00078e0202 */
[----:B--2---:R-:W2:Y:S01]  /*17f0*/  LDG.E R25, desc[UR10][R2.64] ;  /* 0x0000000a02197981 */ /* 0x004ea2000c1e1900 */
        /* <DEDUP_REMOVED lines=8> */
[C---:B---3--:R-:W-:Y:S02]  /*1880*/  LOP3.LUT R4, R6.reuse, 0xff000000, RZ, 0xc0, !PT ;  /* 0xff00000006047812 */ /* 0x048fe400078ec0ff */
[----:B------:R-:W-:Y:S02]  /*1890*/  LOP3.LUT R236, R6, 0xffff, RZ, 0xc0, !PT ;  /* 0x0000ffff06ec7812 */ /* 0x000fe400078ec0ff */
[----:B--2---:R-:W-:Y:S01]  /*18a0*/  SHF.R.S32.HI R0, RZ, 0x1f, R25 ;  /* 0x0000001fff007819 */ /* 0x004fe20000011419 */
[C---:B------:R-:W-:Y:S01]  /*18b0*/  IMAD.SHL.U32 R28, R25.reuse, 0x4, RZ ;  /* 0x00000004191c7824 */ /* 0x040fe200078e00ff */
[C---:B------:R-:W-:Y:S01]  /*18c0*/  @P2 LEA R2, P3, R25.reuse, UR4, 0x2 ;  /* 0x0000000419022c11 */ /* 0x040fe2000f8610ff */
[----:B------:R-:W-:Y:S01]  /*18d0*/  STL [R1+0x68], R25 ;  /* 0x0000681901007387 */ /* 0x000fe20000100800 */
[C-C-:B-----5:R-:W-:Y:S01]  /*18e0*/  SHF.L.U64.HI R27, R25.reuse, 0x2, R0.reuse ;  /* 0x00000002191b7819 */ /* 0x160fe20000010200 */
[----:B------:R-:W-:Y:S01]  /*18f0*/  ULDC UR4, c[0x0][0x288] ;  /* 0x0000a20000047ab9 */ /* 0x000fe20000000800 */
[----:B------:R-:W-:Y:S01]  /*1900*/  @P2 LEA.HI.X R3, R25, UR5, R0, 0x2, P3 ;  /* 0x0000000519032c11 */ /* 0x000fe200098f1400 */
[----:B------:R0:W-:Y:S01]  /*1910*/  STL [R1+0x88], R0 ;  /* 0x0000880001007387 */ /* 0x0001e20000100800 */
[----:B------:R-:W-:Y:S01]  /*1920*/  IMAD.U32 R228, RZ, RZ, UR4 ;  /* 0x00000004ffe47e24 */ /* 0x000fe2000f8e00ff */
[----:B------:R-:W-:Y:S01]  /*1930*/  ULDC.64 UR4, c[0x0][0x418] ;  /* 0x0001060000047ab9 */ /* 0x000fe20000000a00 */
[----:B------:R-:W-:Y:S01]  /*1940*/  IADD3 R8, P4, R28, UR8, RZ ;  /* 0x000000081c087c10 */ /* 0x000fe2000ff9e0ff */
[----:B------:R1:W-:Y:S01]  /*1950*/  STL [R1+0x6c], R28 ;  /* 0x00006c1c01007387 */ /* 0x0003e20000100800 */
[----:B------:R-:W-:-:S02]  /*1960*/  UISETP.NE.U32.AND UP0, UPT, UR4, URZ, UPT ;  /* 0x0000003f0400728c */ /* 0x000fc4000bf05070 */
[----:B------:R-:W-:Y:S01]  /*1970*/  IADD3.X R9, R27, UR9, RZ, P4, !PT ;  /* 0x000000091b097c10 */ /* 0x000fe2000a7fe4ff */
[----:B------:R1:W-:Y:S04]  /*1980*/  STL [R1+0x70], R27 ;  /* 0x0000701b01007387 */ /* 0x0003e80000100800 */
[----:B------:R2:W5:Y:S01]  /*1990*/  @P2 LDG.E R11, desc[UR10][R2.64] ;  /* 0x0000000a020b2981 */ /* 0x000562000c1e1900 */
[----:B------:R-:W-:Y:S01]  /*19a0*/  UISETP.NE.AND.EX UP0, UPT, UR5, URZ, UPT, UP0 ;  /* 0x0000003f0500728c */ /* 0x000fe2000bf05300 */
[----:B------:R-:W-:Y:S01]  /*19b0*/  ULDC UR4, c[0x0][0x424] ;  /* 0x0001090000047ab9 */ /* 0x000fe20000000800 */
[----:B------:R-:W-:Y:S01]  /*19c0*/  ULDC UR8, c[0x0][0x2f0] ;  /* 0x0000bc0000087ab9 */ /* 0x000fe20000000800 */
[----:B0-----:R-:W-:Y:S01]  /*19d0*/  LOP3.LUT R0, R6, 0xff0000, RZ, 0xc0, !PT ;  /* 0x00ff000006007812 */ /* 0x001fe200078ec0ff */
[----:B------:R-:W5:Y:S01]  /*19e0*/  @P0 LDG.E R113, desc[UR10][R8.64] ;  /* 0x0000000a08710981 */ /* 0x000f62000c1e1900 */
[----:B--2---:R-:W-:Y:S01]  /*19f0*/  @P1 IADD3 R2, P2, R28, UR6, RZ ;  /* 0x000000061c021c10 */ /* 0x004fe2000ff5e0ff */
[----:B------:R-:W-:-:S03]  /*1a00*/  USEL UR4, UR4, 0x1, UP0 ;  /* 0x0000000104047887 */ /* 0x000fc60008000000 */
[----:B------:R-:W-:Y:S01]  /*1a10*/  @P1 IADD3.X R3, R27, UR7, RZ, P2, !PT ;  /* 0x000000071b031c10 */ /* 0x000fe200097fe4ff */
[----:B------:R-:W-:Y:S02]  /*1a20*/  ULDC.64 UR6, c[0x0][0xa20] ;  /* 0x0002880000067ab9 */ /* 0x000fe40000000a00 */
[----:B------:R-:W-:Y:S02]  /*1a30*/  ISETP.NE.U32.AND P2, PT, RZ, UR6, PT ;  /* 0x00000006ff007c0c */ /* 0x000fe4000bf45070 */
[----:B------:R0:W5:Y:S01]  /*1a40*/  @P1 LDG.E R228, desc[UR10][R2.64] ;  /* 0x0000000a02e41981 */ /* 0x000162000c1e1900 */
[----:B------:R-:W-:Y:S01]  /*1a50*/  UIMAD UR8, UR4, UR8, URZ ;  /* 0x00000008040872a4 */ /* 0x000fe2000f8e023f */
        /* <DEDUP_REMOVED lines=15> */
.L_x_2623:
        /* <DEDUP_REMOVED lines=8> */
.L_x_2624:
[----:B------:R-:W-:Y:S05]  /*1bd0*/  @!P0 BRA `(.L_x_2625) ;  /* 0x0000000000108947 */ /* 0x000fea0003800000 */
[----:B------:R-:W-:Y:S02]  /*1be0*/  ULDC.64 UR4, c[0x0][0x208] ;  /* 0x0000820000047ab9 */ /* 0x000fe40000000a00 */
[----:B------:R-:W2:Y:S04]  /*1bf0*/  LDG.E R3, desc[UR4][R8.64] ;  /* 0x0000000408037981 */ /* 0x000ea8000c1e1900 */
[----:B------:R-:W2:Y:S02]  /*1c00*/  LDG.E R26, desc[UR4][R8.64+0x4] ;  /* 0x00000404081a7981 */ /* 0x000ea4000c1e1900 */
[----:B--2---:R-:W-:-:S07]  /*1c10*/  IMAD.IADD R26, R26, 0x1, -R3 ;  /* 0x000000011a1a7824 */ /* 0x004fce00078e0a03 */
.L_x_2625:
[----:B------:R-:W-:Y:S01]  /*1c20*/  ULDC.64 UR4, c[0x0][0xa10] ;  /* 0x0002840000047ab9 */ /* 0x000fe20000000a00 */
[----:B------:R-:W-:Y:S01]  /*1c30*/  ULDC.64 UR6, c[0x0][0x208] ;  /* 0x0000820000067ab9 */ /* 0x000fe20000000a00 */
[----:B------:R-:W-:Y:S01]  /*1c40*/  ISETP.NE.U32.AND P0, PT, RZ, UR4, PT ;  /* 0x00000004ff007c0c */ /* 0x000fe2000bf05070 */
[----:B------:R-:W1:Y:S03]  /*1c50*/  LDC R4, c[0x0][0x448] ;  /* 0x00011200ff047b82 */ /* 0x000e660000000800 */
[----:B------:R-:W-:Y:S01]  /*1c60*/  ISETP.NE.AND.EX P0, PT, RZ, UR5, PT, P0 ;  /* 0x00000005ff007c0c */ /* 0x000fe2000bf05300 */
[----:B------:R-:W-:-:S12]  /*1c70*/  ULDC.64 UR4, c[0x0][0xa30] ;  /* 0x00028c0000047ab9 */ /* 0x000fd80000000a00 */
[----:B0-----:R-:W0:Y:S02]  /*1c80*/  @P0 LDC.64 R6, c[0x0][0xa10] ;  /* 0x00028400ff060b82 */ /* 0x001e240000000a00 */
[----:B0-----:R-:W-:-:S05]  /*1c90*/  @P0 IMAD.WIDE R6, R25, 0x4, R6 ;  /* 0x0000000419060825 */ /* 0x001fca00078e0206 */
[----:B------:R-:W2:Y:S04]  /*1ca0*/  @P0 LDG.E R0, desc[UR6][R6.64] ;  /* 0x0000000606000981 */ /* 0x000ea8000c1e1900 */
[----:B------:R0:W2:Y:S01]  /*1cb0*/  @P0 LDG.E R3, desc[UR6][R6.64+0x4] ;  /* 0x0000040606030981 */ /* 0x0000a2000c1e1900 */
[----:B------:R-:W-:Y:S01]  /*1cc0*/  ISETP.NE.U32.AND P1, PT, RZ, UR4, PT ;  /* 0x00000004ff007c0c */ /* 0x000fe2000bf25070 */
[----:B-----5:R-:W-:-:S03]  /*1cd0*/  IMAD.MOV.U32 R152, RZ, RZ, R26 ;  /* 0x000000ffff987224 */ /* 0x020fc600078e001a */
[----:B------:R-:W-:-:S13]  /*1ce0*/  ISETP.NE.AND.EX P1, PT, RZ, UR5, PT, P1 ;  /* 0x00000005ff007c0c */ /* 0x000fda000bf25310 */
[----:B0-----:R-:W-:-:S04]  /*1cf0*/  @P1 IADD3 R6, P2, R28, UR4, RZ ;  /* 0x000000041c061c10 */ /* 0x001fc8000ff5e0ff */
[----:B------:R-:W-:-:S05]  /*1d00*/  @P1 IADD3.X R7, R27, UR5, RZ, P2, !PT ;  /* 0x000000051b071c10 */ /* 0x000fca00097fe4ff */
[----:B------:R0:W5:Y:S01]  /*1d10*/  @P1 LDG.E R152, desc[UR6][R6.64] ;  /* 0x0000000606981981 */ /* 0x000162000c1e1900 */
[----:B-1----:R-:W-:Y:S01]  /*1d20*/  ISETP.NE.AND P1, PT, R4, 0x1, PT ;  /* 0x000000010400780c */ /* 0x002fe20003f25270 */
[----:B------:R-:W-:Y:S01]  /*1d30*/  IMAD.SHL.U32 R230, R5, 0x80, RZ ;  /* 0x0000008005e67824 */ /* 0x000fe200078e00ff */
[----:B------:R-:W-:Y:S01]  /*1d40*/  LOP3.LUT R14, R10, 0xff, RZ, 0xc0, !PT ;  /* 0x000000ff0a0e7812 */ /* 0x000fe200078ec0ff */
[----:B------:R-:W-:Y:S01]  /*1d50*/  IMAD.IADD R11, R26, 0x1, -R11 ;  /* 0x000000011a0b7824 */ /* 0x000fe200078e0a0b */
[----:B------:R-:W-:Y:S01]  /*1d60*/  SHF.R.U32.HI R8, RZ, 0x10, R10 ;  /* 0x00000010ff087819 */ /* 0x000fe2000001160a */
[----:B------:R-:W-:Y:S01]  /*1d70*/  VIADD R4, R230, 0x7f ;  /* 0x0000007fe6047836 */ /* 0x000fe20000000000 */
[----:B------:R-:W-:Y:S01]  /*1d80*/  BSSY B0, `(.L_x_2626) ;  /* 0x0000033000007945 */ /* 0x000fe20003800000 */
[----:B------:R0:W-:Y:S04]  /*1d90*/  STL [R1+0x84], R14 ;  /* 0x0000840e01007387 */ /* 0x0001e80000100800 */
[----:B------:R0:W-:Y:S02]  /*1da0*/  STL [R1+0x64], R8 ;  /* 0x0000640801007387 */ /* 0x0001e40000100800 */
[----:B------:R-:W1:Y:S08]  /*1db0*/  @P1 LDC R9, c[0x0][0x44c] ;  /* 0x00011300ff091b82 */ /* 0x000e700000000800 */
[----:B------:R-:W3:Y:S01]  /*1dc0*/  @P1 LDC R13, c[0x0][0x450] ;  /* 0x00011400ff0d1b82 */ /* 0x000ee20000000800 */
[----:B--2---:R-:W-:-:S02]  /*1dd0*/  @P0 IMAD.IADD R2, R3, 0x1, -R0 ;  /* 0x0000000103020824 */ /* 0x004fc400078e0a00 */
[----:B-1----:R-:W-:-:S04]  /*1de0*/  @P1 IMAD.HI.U32 R0, R4, R9, RZ ;  /* 0x0000000904001227 */ /* 0x002fc800078e00ff */
[----:B------:R-:W-:Y:S01]  /*1df0*/  IMAD.IADD R232, R11, 0x1, R2 ;  /* 0x000000010be87824 */ /* 0x000fe200078e0202 */
[----:B---3--:R-:W-:-:S03]  /*1e00*/  @P1 SHF.R.U32.HI R4, RZ, R13, R0 ;  /* 0x0000000dff041219 */ /* 0x008fc60000011600 */
[C---:B------:R-:W-:Y:S01]  /*1e10*/  VIADD R0, R232.reuse, 0x4f ;  /* 0x0000004fe8007836 */ /* 0x040fe20000000000 */
[----:B------:R-:W-:-:S03]  /*1e20*/  IADD3 R143, R232, 0x50, -R228 ;  /* 0x00000050e88f7810 */ /* 0x000fc60007ffe8e4 */
[----:B------:R-:W-:-:S04]  /*1e30*/  IMAD.HI R0, R0, 0x66666667, RZ ;  /* 0x6666666700007827 */ /* 0x000fc800078e02ff */
[----:B------:R-:W-:Y:S01]  /*1e40*/  IMAD.IADD R4, R143, 0x1, R4 ;  /* 0x000000018f047824 */ /* 0x000fe200078e0204 */
[----:B------:R-:W-:-:S03]  /*1e50*/  SHF.R.U32.HI R3, RZ, 0x1f, R0 ;  /* 0x0000001fff037819 */ /* 0x000fc60000011600 */
[----:B------:R-:W-:Y:S01]  /*1e60*/  IMAD.HI R4, R4, 0x66666667, RZ ;  /* 0x6666666704047827 */ /* 0x000fe200078e02ff */
[----:B------:R-:W-:-:S03]  /*1e70*/  LEA.HI.SX32 R144, R0, R3, 0x1b ;  /* 0x0000000300907211 */ /* 0x000fc600078fdaff */
[----:B------:R-:W-:Y:S01]  /*1e80*/  IMAD.MOV.U32 R0, RZ, RZ, RZ ;  /* 0x000000ffff007224 */ /* 0x000fe200078e00ff */
[----:B------:R-:W-:-:S04]  /*1e90*/  SHF.R.U32.HI R5, RZ, 0x1f, R4 ;  /* 0x0000001fff057819 */ /* 0x000fc80000011604 */
[----:B------:R-:W-:-:S04]  /*1ea0*/  LEA.HI.SX32 R5, R4, R5, 0x1b ;  /* 0x0000000504057211 */ /* 0x000fc800078fdaff */
[----:B------:R-:W-:-:S04]  /*1eb0*/  VIMNMX R9, R144, R5, PT ;  /* 0x0000000590097248 */ /* 0x000fc80003fe0100 */
[----:B------:R-:W-:-:S13]  /*1ec0*/  ISETP.GE.AND P0, PT, R9, 0x1, PT ;  /* 0x000000010900780c */ /* 0x000fda0003f06270 */
        /* <DEDUP_REMOVED lines=18> */
[----:B------:R-:W-:-:S06]  /*1ff0*/  IMAD.HI.U32 R5, R5, R7, R4 ;  /* 0x0000000705057227 */ /* 0x000fcc00078e0004 */
        /* <DEDUP_REMOVED lines=11> */
.L_x_2627:
[----:B------:R-:W-:Y:S05]  /*20b0*/  BSYNC B0 ;  /* 0x0000000000007941 */ /* 0x000fea0003800000 */
.L_x_2626:
        /* <DEDUP_REMOVED lines=37> */
.L_x_2630:
[----:B------:R-:W-:Y:S05]  /*2310*/  BSYNC B6 ;  /* 0x0000000000067941 */ /* 0x000fea0003800000 */
.L_x_2629:
        /* <DEDUP_REMOVED lines=20> */
.L_x_2632:
[----:B------:R-:W-:Y:S05]  /*2460*/  BSYNC B6 ;  /* 0x0000000000067941 */ /* 0x000fea0003800000 */
.L_x_2631:
[----:B------:R-:W-:Y:S01]  /*2470*/  ULDC.64 UR4, c[0x0][0x9f8] ;  /* 0x00027e0000047ab9 */ /* 0x000fe20000000a00 */
[----:B------:R-:W-:Y:S01]  /*2480*/  IMAD.MOV.U32 R0, RZ, RZ, R25 ;  /* 0x000000ffff007224 */ /* 0x000fe200078e0019 */
[----:B------:R-:W-:Y:S01]  /*2490*/  ISETP.NE.U32.AND P0, PT, RZ, UR4, PT ;  /* 0x00000004ff007c0c */ /* 0x000fe2000bf05070 */
[----:B------:R-:W-:Y:S01]  /*24a0*/  ULDC.64 UR6, c[0x0][0x208] ;  /* 0x0000820000067ab9 */ /* 0x000fe20000000a00 */
[----:B------:R-:W0:Y:S01]  /*24b0*/  LDC.64 R98, c[0x0][0x300] ;  /* 0x0000c000ff627b82 */ /* 0x000e220000000a00 */
[----:B------:R-:W-:Y:S01]  /*24c0*/  IMAD.IADD R113, R113, 0x1, R26 ;  /* 0x0000000171717824 */ /* 0x000fe200078e021a */
[----:B------:R-:W-:Y:S01]  /*24d0*/  ISETP.NE.AND.EX P0, PT, RZ, UR5, PT, P0 ;  /* 0x00000005ff007c0c */ /* 0x000fe2000bf05300 */
[----:B------:R-:W-:-:S05]  /*24e0*/  ULDC UR8, c[0x0][0x2f4] ;  /* 0x0000bd0000087ab9 */ /* 0x000fca0000000800 */
[----:B------:R-:W1:Y:S07]  /*24f0*/  LDC R115, c[0x0][0x3f4] ;  /* 0x0000fd00ff737b82 */ /* 0x000e6e0000000800 */
[----:B------:R-:W-:Y:S01]  /*2500*/  @P0 IADD3 R4, P1, R28, UR4, RZ ;  /* 0x000000041c040c10 */ /* 0x000fe2000ff3e0ff */
[----:B------:R-:W2:Y:S03]  /*2510*/  LDC.64 R104, c[0x0][0x3f8] ;  /* 0x0000fe00ff687b82 */ /* 0x000ea60000000a00 */
[----:B------:R-:W-:Y:S01]  /*2520*/  @P0 IADD3.X R5, R27, UR5, RZ, P1, !PT ;  /* 0x000000051b050c10 */ /* 0x000fe20008ffe4ff */
[----:B------:R-:W-:-:S04]  /*2530*/  ULDC.64 UR4, c[0x0][0x330] ;  /* 0x0000cc0000047ab9 */ /* 0x000fc80000000a00 */
[----:B------:R3:W4:Y:S01]  /*2540*/  @P0 LDG.E R0, desc[UR6][R4.64] ;  /* 0x0000000604000981 */ /* 0x000722000c1e1900 */
[----:B------:R-:W-:Y:S01]  /*2550*/  ISETP.GE.AND P1, PT, R213, UR8, PT ;  /* 0x00000008d5007c0c */ /* 0x000fe2000bf26270 */
[C---:B------:R-:W-:Y:S01]  /*2560*/  IMAD.WIDE.U32 R94, R236.reuse, UR4, R18 ;  /* 0x00000004ec5e7c25 */ /* 0x040fe2000f8e0012 */
[----:B------:R-:W-:Y:S01]  /*2570*/  SHF.R.S32.HI R3, RZ, 0x1f, R113 ;  /* 0x0000001fff037819 */ /* 0x000fe20000011471 */
[----:B------:R-:W-:Y:S01]  /*2580*/  ULDC.64 UR6, c[0x0][0x308] ;  /* 0x0000c20000067ab9 */ /* 0x000fe20000000a00 */
[----:B------:R-:W-:Y:S01]  /*2590*/  SEL R7, RZ, 0xffffffff, P1 ;  /* 0xffffffffff077807 */ /* 0x000fe20000800000 */
[----:B------:R-:W-:Y:S01]  /*25a0*/  IMAD R95, R236, UR5, R95 ;  /* 0x00000005ec5f7c24 */ /* 0x000fe2000f8e025f */
[----:B------:R-:W-:Y:S01]  /*25b0*/  ISETP.GE.AND P0, PT, R18, UR8, PT ;  /* 0x0000000812007c0c */ /* 0x000fe2000bf06270 */
[-C--:B0-----:R-:W-:Y:S01]  /*25c0*/  IMAD R8, R3, R98.reuse, RZ ;  /* 0x0000006203087224 */ /* 0x081fe200078e02ff */
[----:B------:R-:W-:Y:S01]  /*25d0*/  ULDC.64 UR4, c[0x0][0xa08] ;  /* 0x0002820000047ab9 */ /* 0x000fe20000000a00 */
[----:B------:R-:W-:Y:S01]  /*25e0*/  IMAD.SHL.U32 R9, R7, 0x2, RZ ;  /* 0x0000000207097824 */ /* 0x000fe200078e00ff */
[----:B------:R-:W-:Y:S01]  /*25f0*/  SEL R6, RZ, 0x1, P0 ;  /* 0x00000001ff067807 */ /* 0x000fe20000000000 */
[C---:B---3--:R-:W-:Y:S01]  /*2600*/  IMAD.WIDE.U32 R4, R113.reuse, R98, RZ ;  /* 0x0000006271047225 */ /* 0x048fe200078e00ff */
[----:B------:R-:W-:Y:S01]  /*2610*/  ISETP.NE.U32.AND P0, PT, RZ, UR4, PT ;  /* 0x00000004ff007c0c */ /* 0x000fe2000bf05070 */
[----:B------:R-:W0:Y:S01]  /*2620*/  LDC.64 R110, c[0x0][0x408] ;  /* 0x00010200ff6e7b82 */ /* 0x000e220000000a00 */
[----:B------:R-:W-:Y:S01]  /*2630*/  ISETP.GE.AND P1, PT, R220, UR8, PT ;  /* 0x00000008dc007c0c */ /* 0x000fe2000bf26270 */
[----:B------:R-:W-:Y:S01]  /*2640*/  IMAD R7, R113, R99, R8 ;  /* 0x0000006371077224 */ /* 0x000fe200078e0208 */
[----:B------:R-:W-:Y:S01]  /*2650*/  ISETP.NE.AND.EX P0, PT, RZ, UR5, PT, P0 ;  /* 0x00000005ff007c0c */ /* 0x000fe2000bf05300 */
[----:B------:R-:W-:Y:S01]  /*2660*/  ULDC.64 UR4, c[0x0][0x338] ;  /* 0x0000ce0000047ab9 */ /* 0x000fe20000000a00 */
[----:B------:R-:W-:Y:S01]  /*2670*/  LOP3.LUT R6, R9, 0x2, R6, 0xe2, !PT ;  /* 0x0000000209067812 */ /* 0x000fe200078ee206 */
[----:B------:R-:W-:Y:S01]  /*2680*/  IMAD.IADD R5, R5, 0x1, R7 ;  /* 0x0000000105057824 */ /* 0x000fe200078e0207 */
[----:B------:R-:W-:Y:S01]  /*2690*/  SEL R7, RZ, 0x4, P1 ;  /* 0x00000004ff077807 */ /* 0x000fe20000800000 */
[----:B--2---:R-:W-:Y:S01]  /*26a0*/  IMAD.WIDE.U32 R100, R212, R104, R22 ;  /* 0x00000068d4647225 */ /* 0x004fe200078e0016 */
[----:B------:R-:W-:Y:S01]  /*26b0*/  SHF.R.S32.HI R12, RZ, 0x1f, R212 ;  /* 0x0000001fff0c7819 */ /* 0x000fe200000114d4 */
[----:B------:R-:W2:Y:S01]  /*26c0*/  S2R R169, SR_TID.X ;  /* 0x0000000000a97919 */ /* 0x000ea20000002100 */
[----:B------:R-:W-:Y:S01]  /*26d0*/  LOP3.LUT R26, R6, R7, RZ, 0xfc, !PT ;  /* 0x00000007061a7212 */ /* 0x000fe200078efcff */
[----:B------:R-:W-:Y:S01]  /*26e0*/  IMAD.WIDE.U32 R96, R236, UR6, R4 ;  /* 0x00000006ec607c25 */ /* 0x000fe2000f8e0004 */
[----:B------:R-:W-:-:S02]  /*26f0*/  SHF.R.U32.HI R14, RZ, 0x3, R223 ;  /* 0x00000003ff0e7819 */ /* 0x000fc400000116df */
[----:B------:R-:W-:Y:S01]  /*2700*/  SHF.R.U32.HI R10, RZ, 0x3, R222 ;  /* 0x00000003ff0a7819 */ /* 0x000fe200000116de */
[----:B------:R-:W-:Y:S01]  /*2710*/  IMAD R97, R236, UR7, R97 ;  /* 0x00000007ec617c24 */ /* 0x000fe2000f8e0261 */
[----:B------:R-:W-:Y:S01]  /*2720*/  ULDC.64 UR6, c[0x0][0x310] ;  /* 0x0000c40000067ab9 */ /* 0x000fe20000000a00 */
[----:B------:R-:W-:Y:S01]  /*2730*/  IMAD R7, R12, R98, RZ ;  /* 0x000000620c077224 */ /* 0x000fe200078e02ff */
[----:B------:R-:W-:Y:S01]  /*2740*/  IADD3 R112, P3, R212, R113, RZ ;  /* 0x00000071d4707210 */ /* 0x000fe20007f7e0ff */
[-C--:B------:R-:W-:Y:S01]  /*2750*/  IMAD R6, R12, R104.reuse, RZ ;  /* 0x000000680c067224 */ /* 0x080fe200078e02ff */
[----:B------:R-:W-:Y:S01]  /*2760*/  ISETP.GE.AND P2, PT, R221, UR8, PT ;  /* 0x00000008dd007c0c */ /* 0x000fe2000bf46270 */
[----:B------:R-:W-:Y:S01]  /*2770*/  IMAD R35, R212, R99, R7 ;  /* 0x00000063d4237224 */ /* 0x000fe200078e0207 */
[--C-:B------:R-:W-:Y:S01]  /*2780*/  SHF.L.U64.HI R34, R104, 0x5, R105.reuse ;  /* 0x0000000568227819 */ /* 0x100fe20000010269 */
[----:B------:R-:W-:Y:S01]  /*2790*/  IMAD R7, R212, R105, R6 ;  /* 0x00000069d4077224 */ /* 0x000fe200078e0206 */
[----:B------:R-:W-:Y:S01]  /*27a0*/  SHF.L.U64.HI R33, R104, 0x6, R105 ;  /* 0x0000000668217819 */ /* 0x000fe20000010269 */
[----:B------:R-:W-:Y:S01]  /*27b0*/  IMAD.WIDE.U32 R102, R212, R104, R18 ;  /* 0x00000068d4667225 */ /* 0x000fe200078e0012 */
[----:B------:R-:W-:-:S02]  /*27c0*/  SHF.L.U64.HI R123, R98, 0x5, R99 ;  /* 0x00000005627b7819 */ /* 0x000fc40000010263 */
[----:B------:R-:W-:Y:S01]  /*27d0*/  SHF.L.U64.HI R129, R98, 0x6, R99 ;  /* 0x0000000662817819 */ /* 0x000fe20000010263 */
[----:B------:R-:W-:Y:S01]  /*27e0*/  IMAD.IADD R101, R101, 0x1, R7 ;  /* 0x0000000165657824 */ /* 0x000fe200078e0207 */
[C---:B0-----:R-:W-:Y:S01]  /*27f0*/  SHF.L.U64.HI R30, R110.reuse, 0x5, R111 ;  /* 0x000000056e1e7819 */ /* 0x041fe2000001026f */
[----:B------:R-:W-:Y:S01]  /*2800*/  IMAD.IADD R103, R7, 0x1, R103 ;  /* 0x0000000107677824 */ /* 0x000fe200078e0267 */
[----:B------:R-:W-:Y:S01]  /*2810*/  SHF.L.U64.HI R29, R110, 0x6, R111 ;  /* 0x000000066e1d7819 */ /* 0x000fe2000001026f */
[----:B------:R-:W-:-:S04]  /*2820*/  IMAD.WIDE.U32 R106, R212, R110, R22 ;  /* 0x0000006ed46a7225 */ /* 0x000fc800078e0016 */
[----:B------:R-:W-:-:S04]  /*2830*/  IMAD.WIDE.U32 R108, R212, R110, R18 ;  /* 0x0000006ed46c7225 */ /* 0x000fc800078e0012 */
[----:B------:R-:W-:Y:S01]  /*2840*/  IMAD.SHL.U32 R15, R212, 0x40, RZ ;  /* 0x00000040d40f7824 */ /* 0x000fe200078e00ff */
[----:B--2---:R-:W-:Y:S01]  /*2850*/  LEA.HI R169, R169, 0x8, RZ, 0x19 ;  /* 0x00000008a9a97811 */ /* 0x004fe200078fc8ff */
[----:B------:R-:W-:Y:S01]  /*2860*/  IMAD.X R113, R12, 0x1, R3, P3 ;  /* 0x000000010c717824 */ /* 0x000fe200018e0603 */
[----:B------:R-:W-:Y:S01]  /*2870*/  SEL R3, RZ, 0x8, P2 ;  /* 0x00000008ff037807 */ /* 0x000fe20001000000 */
[C---:B------:R-:W-:Y:S02]  /*2880*/  IMAD.SHL.U32 R32, R104.reuse, 0x20, RZ ;  /* 0x0000002068207824 */ /* 0x040fe400078e00ff */
[----:B------:R-:W-:Y:S01]  /*2890*/  IMAD.SHL.U32 R31, R104, 0x40, RZ ;  /* 0x00000040681f7824 */ /* 0x000fe200078e00ff */
[----:B------:R-:W-:Y:S01]  /*28a0*/  LOP3.LUT R3, R26, R3, RZ, 0xfc, !PT ;  /* 0x000000031a037212 */ /* 0x000fe200078efcff */
[----:B-----5:R-:W-:Y:S01]  /*28b0*/  IMAD.WIDE.U32 R100, R152, R104, R100 ;  /* 0x0000006898647225 */ /* 0x020fe200078e0064 */
[----:B------:R-:W-:-:S03]  /*28c0*/  LOP3.LUT R26, R26, 0x1, RZ, 0xc0, !PT ;  /* 0x000000011a1a7812 */ /* 0x000fc600078ec0ff */
[----:B------:R-:W-:-:S04]  /*28d0*/  IMAD.WIDE.U32 R102, R152, R104, R102 ;  /* 0x0000006898667225 */ /* 0x000fc800078e0066 */
[----:B------:R-:W-:Y:S02]  /*28e0*/  IMAD R119, R99, 0x50, RZ ;  /* 0x0000005063777824 */ /* 0x000fe400078e02ff */
[C---:B------:R-:W-:Y:S02]  /*28f0*/  IMAD.SHL.U32 R128, R98.reuse, 0x20, RZ ;  /* 0x0000002062807824 */ /* 0x040fe400078e00ff */
[----:B------:R-:W-:Y:S02]  /*2900*/  IMAD.SHL.U32 R130, R98, 0x40, RZ ;  /* 0x0000004062827824 */ /* 0x000fe400078e00ff */
[----:B------:R-:W-:Y:S02]  /*2910*/  IMAD R121, R111, 0x50, RZ ;  /* 0x000000506f797824 */ /* 0x000fe400078e02ff */
[C---:B------:R-:W-:Y:S02]  /*2920*/  IMAD.SHL.U32 R28, R110.reuse, 0x20, RZ ;  /* 0x000000206e1c7824 */ /* 0x040fe400078e00ff */
[----:B------:R-:W-:Y:S01]  /*2930*/  IMAD.SHL.U32 R27, R110, 0x40, RZ ;  /* 0x000000406e1b7824 */ /* 0x000fe200078e00ff */
[----:B----4-:R-:W-:-:S02]  /*2940*/  SHF.R.S32.HI R4, RZ, 0x1f, R0 ;  /* 0x0000001fff047819 */ /* 0x010fc40000011400 */
[----:B------:R-:W-:Y:S02]  /*2950*/  SEL R5, R0, RZ, !P0 ;  /* 0x000000ff00057207 */ /* 0x000fe40004000000 */
[----:B------:R-:W-:Y:S02]  /*2960*/  SEL R4, R4, RZ, !P0 ;  /* 0x000000ff04047207 */ /* 0x000fe40004000000 */
[----:B-1----:R-:W-:Y:S01]  /*2970*/  ISETP.GE.AND P0, PT, R18, R115, PT ;  /* 0x000000731200720c */ /* 0x002fe20003f06270 */
[----:B------:R-:W-:-:S04]  /*2980*/  IMAD.WIDE.U32 R94, R5, UR4, R94 ;  /* 0x00000004055e7c25 */ /* 0x000fc8000f8e005e */
[C---:B------:R-:W-:Y:S02]  /*2990*/  IMAD R0, R4.reuse, UR4, RZ ;  /* 0x0000000404007c24 */ /* 0x040fe4000f8e02ff */
[----:B------:R-:W-:Y:S02]  /*29a0*/  IMAD R4, R4, UR6, RZ ;  /* 0x0000000604047c24 */ /* 0x000fe4000f8e02ff */
[C---:B------:R-:W-:Y:S02]  /*29b0*/  IMAD R0, R5.reuse, UR5, R0 ;  /* 0x0000000505007c24 */ /* 0x040fe4000f8e0200 */
[C---:B------:R-:W-:Y:S02]  /*29c0*/  IMAD R9, R5.reuse, UR7, R4 ;  /* 0x0000000705097c24 */ /* 0x040fe4000f8e0204 */
[----:B------:R-:W-:-:S04]  /*29d0*/  IMAD.WIDE.U32 R96, R5, UR6, R96 ;  /* 0x0000000605607c25 */ /* 0x000fc8000f8e0060 */
[----:B------:R-:W-:-:S04]  /*29e0*/  IMAD.WIDE.U32 R4, R212, R98, R18 ;  /* 0x00000062d4047225 */ /* 0x000fc800078e0012 */
[----:B------:R-:W-:Y:S01]  /*29f0*/  IMAD.IADD R92, R97, 0x1, R9 ;  /* 0x00000001615c7824 */ /* 0x000fe200078e0209 */
[----:B------:R-:W-:Y:S01]  /*2a00*/  IADD3 R93, P1, R96, R4, RZ ;  /* 0x00000004605d7210 */ /* 0x000fe20007f3e0ff */
[----:B------:R-:W-:Y:S02]  /*2a10*/  IMAD R4, R12, R110, RZ ;  /* 0x0000006e0c047224 */ /* 0x000fe400078e02ff */
[----:B------:R-:W-:Y:S01]  /*2a20*/  IMAD.WIDE.U32 R98, R98, 0x50, RZ ;  /* 0x0000005062627825 */ /* 0x000fe200078e00ff */
[----:B------:R-:W-:Y:S02]  /*2a30*/  IADD3.X R35, R92, R5, R35, P1, !PT ;  /* 0x000000055c237210 */ /* 0x000fe40000ffe423 */
[----:B------:R-:W-:Y:S01]  /*2a40*/  SEL R5, R115, RZ, P0 ;  /* 0x000000ff73057207 */ /* 0x000fe20000000000 */
[----:B------:R-:W-:Y:S01]  /*2a50*/  IMAD R7, R212, R111, R4 ;  /* 0x0000006fd4077224 */ /* 0x000fe200078e0204 */
[----:B------:R-:W-:Y:S01]  /*2a60*/  ISETP.GE.AND P1, PT, R213, R115, PT ;  /* 0x00000073d500720c */ /* 0x000fe20003f26270 */
[----:B------:R-:W-:-:S02]  /*2a70*/  IMAD.IADD R119, R99, 0x1, R119 ;  /* 0x0000000163777824 */ /* 0x000fc400078e0277 */
[----:B------:R-:W-:Y:S01]  /*2a80*/  IMAD.IADD R5, R18, 0x1, R5 ;  /* 0x0000000112057824 */ /* 0x000fe200078e0205 */
[----:B------:R-:W-:Y:S01]  /*2a90*/  SEL R6, R115, RZ, P1 ;  /* 0x000000ff73067207 */ /* 0x000fe20000800000 */
[----:B------:R-:W-:Y:S02]  /*2aa0*/  IMAD.IADD R107, R107, 0x1, R7 ;  /* 0x000000016b6b7824 */ /* 0x000fe400078e0207 */
[----:B------:R-:W-:Y:S01]  /*2ab0*/  IMAD.IADD R109, R7, 0x1, R109 ;  /* 0x00000001076d7824 */ /* 0x000fe200078e026d */
[----:B------:R-:W-:Y:S01]  /*2ac0*/  SHF.R.S32.HI R4, RZ, 0x1f, R5 ;  /* 0x0000001fff047819 */ /* 0x000fe20000011405 */
[----:B------:R-:W-:Y:S02]  /*2ad0*/  IMAD.IADD R6, R213, 0x1, R6 ;  /* 0x00000001d5067824 */ /* 0x000fe400078e0206 */
[-C--:B------:R-:W-:Y:S01]  /*2ae0*/  IMAD.WIDE.U32 R106, R152, R110.reuse, R106 ;  /* 0x0000006e986a7225 */ /* 0x080fe200078e006a */
[CC--:B------:R-:W-:Y:S02]  /*2af0*/  LEA.HI R13, R4.reuse, R5.reuse, RZ, 0x3 ;  /* 0x00000005040d7211 */ /* 0x0c0fe400078f18ff */
[----:B------:R-:W-:Y:S01]  /*2b00*/  LEA.HI R4, R4, R5, RZ, 0x6 ;  /* 0x0000000504047211 */ /* 0x000fe200078f30ff */
[----:B------:R-:W-:Y:S01]  /*2b10*/  IMAD.WIDE.U32 R108, R152, R110, R108 ;  /* 0x0000006e986c7225 */ /* 0x000fe200078e006c */
[----:B------:R-:W-:-:S02]  /*2b20*/  SHF.R.S32.HI R11, RZ, 0x1f, R6 ;  /* 0x0000001fff0b7819 */ /* 0x000fc40000011406 */
[----:B------:R-:W-:Y:S01]  /*2b30*/  SHF.R.S32.HI R5, RZ, 0x6, R4 ;  /* 0x00000006ff057819 */ /* 0x000fe20000011404 */
[----:B------:R-:W-:Y:S01]  /*2b40*/  IMAD.SHL.U32 R115, R115, 0x2, RZ ;  /* 0x0000000273737824 */ /* 0x000fe200078e00ff */
[--C-:B------:R-:W-:Y:S02]  /*2b50*/  LOP3.LUT R4, R223, 0x38, R13.reuse, 0xf8, !PT ;  /* 0x00000038df047812 */ /* 0x100fe400078ef80d */
[----:B------:R-:W-:Y:S01]  /*2b60*/  LOP3.LUT R8, R222, 0x38, R13, 0xf8, !PT ;  /* 0x00000038de087812 */ /* 0x000fe200078ef80d */
[C---:B------:R-:W-:Y:S01]  /*2b70*/  IMAD R136, R5.reuse, 0x1400, R225 ;  /* 0x0000140005887824 */ /* 0x040fe200078e02e1 */
[----:B------:R-:W-:Y:S01]  /*2b80*/  LOP3.LUT R7, R4, R14, RZ, 0x3c, !PT ;  /* 0x0000000e04077212 */ /* 0x000fe200078e3cff */
[----:B------:R-:W-:Y:S01]  /*2b90*/  IMAD R132, R5, 0x1400, R224 ;  /* 0x0000140005847824 */ /* 0x000fe200078e02e0 */
[-C--:B------:R-:W-:Y:S01]  /*2ba0*/  LEA.HI R4, R11, R6.reuse, RZ, 0x6 ;  /* 0x000000060b047211 */ /* 0x080fe200078f30ff */
[----:B------:R-:W-:Y:S01]  /*2bb0*/  IMAD R138, R5, 0x1400, R226 ;  /* 0x00001400058a7824 */ /* 0x000fe200078e02e2 */
[----:B------:R-:W-:Y:S01]  /*2bc0*/  LEA.HI R11, R11, R6, RZ, 0x3 ;  /* 0x000000060b0b7211 */ /* 0x000fe200078f18ff */
[----:B------:R-:W-:Y:S01]  /*2bd0*/  IMAD.IADD R136, R136, 0x1, R7 ;  /* 0x0000000188887824 */ /* 0x000fe200078e0207 */
[----:B------:R-:W-:-:S02]  /*2be0*/  SHF.R.S32.HI R7, RZ, 0x6, R4 ;  /* 0x00000006ff077819 */ /* 0x000fc40000011404 */
[----:B------:R-:W-:Y:S02]  /*2bf0*/  LOP3.LUT R4, R13, 0x38, RZ, 0xc0, !PT ;  /* 0x000000380d047812 */ /* 0x000fe400078ec0ff */
[----:B------:R-:W-:Y:S01]  /*2c00*/  LOP3.LUT R9, R8, R10, RZ, 0x3c, !PT ;  /* 0x0000000a08097212 */ /* 0x000fe200078e3cff */
[C---:B------:R-:W-:Y:S01]  /*2c10*/  IMAD R137, R7.reuse, 0x1400, R226 ;  /* 0x0000140007897824 */ /* 0x040fe200078e02e2 */
[----:B------:R-:W-:Y:S01]  /*2c20*/  LOP3.LUT R4, R4, 0x1c0, R15, 0xf8, !PT ;  /* 0x000001c004047812 */ /* 0x000fe200078ef80f */
[----:B------:R-:W-:Y:S01]  /*2c30*/  IMAD R133, R7, 0x1400, R225 ;  /* 0x0000140007857824 */ /* 0x000fe200078e02e1 */
[----:B------:R-:W-:Y:S01]  /*2c40*/  LOP3.LUT R8, R223, 0x38, R11, 0xf8, !PT ;  /* 0x00000038df087812 */ /* 0x000fe200078ef80b */
[----:B------:R-:W-:Y:S01]  /*2c50*/  IMAD.IADD R132, R132, 0x1, R9 ;  /* 0x0000000184847824 */ /* 0x000fe200078e0209 */
[-C--:B------:R-:W-:Y:S01]  /*2c60*/  LOP3.LUT R5, R4, R227.reuse, RZ, 0x3c, !PT ;  /* 0x000000e304057212 */ /* 0x080fe200078e3cff */
[----:B------:R-:W-:Y:S01]  /*2c70*/  IMAD R131, R7, 0x1400, R224 ;  /* 0x0000140007837824 */ /* 0x000fe200078e02e0 */
[----:B------:R-:W-:Y:S01]  /*2c80*/  LOP3.LUT R6, R11, 0x38, RZ, 0xc0, !PT ;  /* 0x000000380b067812 */ /* 0x000fe200078ec0ff */
[----:B------:R-:W-:Y:S01]  /*2c90*/  IMAD R7, R105, 0x50, RZ ;  /* 0x0000005069077824 */ /* 0x000fe200078e02ff */
[----:B------:R-:W-:Y:S01]  /*2ca0*/  LOP3.LUT R8, R8, R14, RZ, 0x3c, !PT ;  /* 0x0000000e08087212 */ /* 0x000fe200078e3cff */
[----:B------:R-:W-:Y:S01]  /*2cb0*/  IMAD.IADD R138, R138, 0x1, R5 ;  /* 0x000000018a8a7824 */ /* 0x000fe200078e0205 */
[----:B------:R-:W-:Y:S01]  /*2cc0*/  SHF.R.S32.HI R5, RZ, 0x1f, R152 ;  /* 0x0000001fff057819 */ /* 0x000fe20000011498 */
[----:B------:R-:W-:Y:S01]  /*2cd0*/  VIADD R14, R212, 0x40 ;  /* 0x00000040d40e7836 */ /* 0x000fe20000000000 */
[----:B------:R-:W-:Y:S01]  /*2ce0*/  LOP3.LUT R9, R222, 0x38, R11, 0xf8, !PT ;  /* 0x00000038de097812 */ /* 0x000fe200078ef80b */
[----:B------:R-:W-:Y:S01]  /*2cf0*/  IMAD.IADD R133, R133, 0x1, R8 ;  /* 0x0000000185857824 */ /* 0x000fe200078e0208 */
[----:B------:R-:W-:Y:S01]  /*2d00*/  LOP3.LUT R6, R6, 0x1c0, R15, 0xf8, !PT ;  /* 0x000001c006067812 */ /* 0x000fe200078ef80f */
[----:B------:R-:W-:Y:S01]  /*2d10*/  IMAD R4, R5, R104, RZ ;  /* 0x0000006805047224 */ /* 0x000fe200078e02ff */
[----:B------:R-:W-:Y:S01]  /*2d20*/  LOP3.LUT R10, R9, R10, RZ, 0x3c, !PT ;  /* 0x0000000a090a7212 */ /* 0x000fe200078e3cff */
[----:B------:R-:W-:Y:S01]  /*2d30*/  IMAD R5, R5, R110, RZ ;  /* 0x0000006e05057224 */ /* 0x000fe200078e02ff */
[----:B------:R-:W-:Y:S01]  /*2d40*/  LOP3.LUT R6, R6, R227, RZ, 0x3c, !PT ;  /* 0x000000e306067212 */ /* 0x000fe200078e3cff */
[----:B------:R-:W-:Y:S01]  /*2d50*/  VIADD R15, R212, 0x20 ;  /* 0x00000020d40f7836 */ /* 0x000fe20000000000 */
[----:B------:R-:W-:Y:S01]  /*2d60*/  SHF.R.S32.HI R139, RZ, 0x1f, R14 ;  /* 0x0000001fff8b7819 */ /* 0x000fe2000001140e */
[----:B------:R-:W-:Y:S01]  /*2d70*/  IMAD R21, R152, R105, R4 ;  /* 0x0000006998157224 */ /* 0x000fe200078e0204 */
[----:B------:R-:W-:Y:S01]  /*2d80*/  SHF.R.S32.HI R14, RZ, 0x3, R13 ;  /* 0x00000003ff0e7819 */ /* 0x000fe2000001140d */
[----:B------:R-:W-:Y:S01]  /*2d90*/  IMAD.WIDE.U32 R104, R104, 0x50, RZ ;  /* 0x0000005068687825 */ /* 0x000fe200078e00ff */
[----:B------:R-:W-:-:S02]  /*2da0*/  SHF.R.S32.HI R12, RZ, 0x3, R11 ;  /* 0x00000003ff0c7819 */ /* 0x000fc4000001140b */
[----:B------:R-:W-:Y:S01]  /*2db0*/  LOP3.LUT R13, R13, 0xfffffff8, RZ, 0xc0, !PT ;  /* 0xfffffff80d0d7812 */ /* 0x000fe200078ec0ff */
[----:B------:R-:W-:Y:S01]  /*2dc0*/  IMAD R5, R152, R111, R5 ;  /* 0x0000006f98057224 */ /* 0x000fe200078e0205 */
[----:B------:R-:W-:Y:S01]  /*2dd0*/  LOP3.LUT R11, R11, 0xfffffff8, RZ, 0xc0, !PT ;  /* 0xfffffff80b0b7812 */ /* 0x000fe200078ec0ff */
[----:B------:R-:W-:Y:S01]  /*2de0*/  IMAD.WIDE.U32 R110, R110, 0x50, RZ ;  /* 0x000000506e6e7825 */ /* 0x000fe200078e00ff */
[----:B------:R-:W-:Y:S02]  /*2df0*/  SHF.R.S32.HI R141, RZ, 0x1f, R15 ;  /* 0x0000001fff8d7819 */ /* 0x000fe4000001140f */
[----:B------:R-:W-:Y:S01]  /*2e00*/  LOP3.LUT R9, R3, 0x4, RZ, 0xc0, !PT ;  /* 0x0000000403097812 */ /* 0x000fe200078ec0ff */
[----:B------:R-:W-:Y:S01]  /*2e10*/  IMAD.IADD R131, R131, 0x1, R10 ;  /* 0x0000000183837824 */ /* 0x000fe200078e020a */
[----:B------:R-:W-:Y:S01]  /*2e20*/  LOP3.LUT R10, R3, 0x2, RZ, 0xc0, !PT ;  /* 0x00000002030a7812 */ /* 0x000fe200078ec0ff */
[----:B------:R-:W-:Y:S01]  /*2e30*/  IMAD.IADD R137, R137, 0x1, R6 ;  /* 0x0000000189897824 */ /* 0x000fe200078e0206 */
[----:B------:R-:W-:Y:S01]  /*2e40*/  LOP3.LUT R8, R3, 0x8, RZ, 0xc0, !PT ;  /* 0x0000000803087812 */ /* 0x000fe200078ec0ff */
[----:B------:R-:W-:Y:S01]  /*2e50*/  IMAD.IADD R120, R105, 0x1, R7 ;  /* 0x0000000169787824 */ /* 0x000fe200078e0207 */
[----:B------:R-:W-:Y:S01]  /*2e60*/  SHF.R.S32.HI R7, RZ, 0x1f, R13 ;  /* 0x0000001fff077819 */ /* 0x000fe2000001140d */
[----:B------:R-:W-:Y:S01]  /*2e70*/  IMAD.IADD R25, R101, 0x1, R21 ;  /* 0x0000000165197824 */ /* 0x000fe200078e0215 */
[----:B------:R-:W-:Y:S01]  /*2e80*/  SHF.R.S32.HI R6, RZ, 0x1f, R11 ;  /* 0x0000001fff067819 */ /* 0x000fe2000001140b */
[----:B------:R-:W-:-:S02]  /*2e90*/  IMAD.IADD R20, R107, 0x1, R5 ;  /* 0x000000016b147824 */ /* 0x000fc400078e0205 */
[----:B------:R-:W-:Y:S02]  /*2ea0*/  IMAD.IADD R15, R5, 0x1, R109 ;  /* 0x00000001050f7824 */ /* 0x000fe400078e026d */
[----:B------:R-:W-:Y:S02]  /*2eb0*/  IMAD.IADD R121, R111, 0x1, R121 ;  /* 0x000000016f797824 */ /* 0x000fe400078e0279 */
[----:B------:R-:W-:Y:S02]  /*2ec0*/  IMAD.IADD R21, R21, 0x1, R103 ;  /* 0x0000000115157824 */ /* 0x000fe400078e0267 */
[----:B------:R-:W-:-:S07]  /*2ed0*/  IMAD.IADD R5, R95, 0x1, R0 ;  /* 0x000000015f057824 */ /* 0x000fce00078e0200 */
.L_x_2740:
[----:B------:R-:W2:Y:S01]  /*2ee0*/  LDL.LU R40, [R1+0x10] ;  /* 0x0000100001287983 */ /* 0x000ea20000300800 */
[----:B------:R-:W-:Y:S01]  /*2ef0*/  VIADD R24, R24, 0xffffffff ;  /* 0xffffffff18187836 */ /* 0x000fe20000000000 */
[----:B------:R-:W0:Y:S01]  /*2f00*/  LDC.64 R116, c[0x0][0x2e8] ;  /* 0x0000ba00ff747b82 */ /* 0x000e220000000a00 */
[----:B------:R-:W-:Y:S05]  /*2f10*/  YIELD ;  /* 0x0000000000007946 */ /* 0x000fea0003800000 */
[----:B-1----:R-:W-:Y:S01]  /*2f20*/  SHF.R.S32.HI R37, RZ, 0x1f, R24 ;  /* 0x0000001fff257819 */ /* 0x002fe20000011418 */
[-C--:B------:R-:W-:Y:S01]  /*2f30*/  IMAD R0, R119, R24.reuse, RZ ;  /* 0x0000001877007224 */ /* 0x080fe200078e02ff */
[----:B------:R-:W1:Y:S01]  /*2f40*/  LDC R122, c[0x0][0x3f4] ;  /* 0x0000fd00ff7a7b82 */ /* 0x000e620000000800 */
[----:B------:R-:W-:Y:S01]  /*2f50*/  IMAD.WIDE.U32 R124, R98, R24, RZ ;  /* 0x00000018627c7225 */ /* 0x000fe200078e00ff */
[----:B------:R-:W-:Y:S03]  /*2f60*/  BSSY B0, `(.L_x_2633) ;  /* 0x00007fc000007945 */ /* 0x000fe60003800000 */
[----:B------:R-:W-:Y:S01]  /*2f70*/  IMAD R3, R37, R98, R0 ;  /* 0x0000006225037224 */ /* 0x000fe200078e0200 */
[----:B------:R-:W-:-:S02]  /*2f80*/  IADD3 R0, P3, P4, R93, R124, R130 ;  /* 0x0000007c5d007210 */ /* 0x000fc40007c7e082 */
[-C--:B------:R-:W-:Y:S01]  /*2f90*/  IADD3 R38, P2, R93, R124.reuse, RZ ;  /* 0x0000007c5d267210 */ /* 0x080fe20007f5e0ff */
[----:B------:R-:W-:Y:S01]  /*2fa0*/  IMAD.IADD R88, R125, 0x1, R3 ;  /* 0x000000017d587824 */ /* 0x000fe200078e0203 */
[----:B------:R-:W-:-:S03]  /*2fb0*/  IADD3 R4, P5, P6, R93, R124, R128 ;  /* 0x0000007c5d047210 */ /* 0x000fc60007ebe080 */
[----:B------:R-:W-:Y:S01]  /*2fc0*/  IMAD.X R39, R88, 0x1, R35, P2 ;  /* 0x0000000158277824 */ /* 0x000fe200010e0623 */
[C---:B------:R-:W-:Y:S02]  /*2fd0*/  IADD3.X R3, R35.reuse, R88, R129, P3, P4 ;  /* 0x0000005823037210 */ /* 0x040fe40001fe8481 */
[----:B------:R-:W-:Y:S02]  /*2fe0*/  ISETP.GT.AND P3, PT, R24, R118, PT ;  /* 0x000000761800720c */ /* 0x000fe40003f64270 */
[C---:B0-----:R-:W-:Y:S02]  /*2ff0*/  LEA R48, P2, R0.reuse, R116, 0x1 ;  /* 0x0000007400307211 */ /* 0x041fe400078408ff */
[----:B------:R-:W-:Y:S02]  /*3000*/  IADD3.X R36, R35, R88, R123, P5, P6 ;  /* 0x0000005823247210 */ /* 0x000fe40002fec47b */
[----:B------:R-:W-:Y:S01]  /*3010*/  LEA.HI.X R49, R0, R117, R3, 0x1, P2 ;  /* 0x0000007500317211 */ /* 0x000fe200010f0c03 */
[----:B------:R-:W-:Y:S01]  /*3020*/  IMAD R3, R17, 0x5000, R235 ;  /* 0x0000500011037824 */ /* 0x000fe200078e02eb */
[----:B-1----:R-:W-:-:S02]  /*3030*/  ISETP.GE.AND P2, PT, R122, 0x1, PT ;  /* 0x000000017a00780c */ /* 0x002fc40003f46270 */
[-C--:B------:R-:W-:Y:S02]  /*3040*/  LEA R50, P5, R4, R116.reuse, 0x1 ;  /* 0x0000007404327211 */ /* 0x080fe400078a08ff */
[----:B------:R-:W-:Y:S02]  /*3050*/  LEA R60, P6, R38, R116, 0x1 ;  /* 0x00000074263c7211 */ /* 0x000fe400078c08ff */
[-C--:B------:R-:W-:Y:S01]  /*3060*/  LEA.HI.X R51, R4, R117.reuse, R36, 0x1, P5 ;  /* 0x0000007504337211 */ /* 0x080fe200028f0c24 */
[----:B------:R-:W-:Y:S01]  /*3070*/  IMAD R4, R3, 0x2, R16 ;  /* 0x0000000203047824 */ /* 0x000fe200078e0210 */
        /* <DEDUP_REMOVED lines=8> */
[----:B------:R-:W-:Y:S02]  /*3100*/  IMAD R0, R121, R24, RZ ;  /* 0x0000001879007224 */ /* 0x000fe400078e02ff */
[C---:B------:R-:W-:Y:S02]  /*3110*/  IMAD R39, R37.reuse, R104, R39 ;  /* 0x0000006825277224 */ /* 0x040fe400078e0227 */
        /* <DEDUP_REMOVED lines=27> */
[----:B0-----:R-:W-:Y:S01]  /*32d0*/  IMAD.X R40, R114, 0x1, R20, P4 ;  /* 0x0000000172287824 */ /* 0x001fe200020e0614 */
        /* <DEDUP_REMOVED lines=23> */
.L_x_2637:
[----:B------:R-:W-:Y:S05]  /*3450*/  BSYNC B1 ;  /* 0x0000000000017941 */ /* 0x000fea0003800000 */
.L_x_2636:
[----:B-1---5:R-:W-:Y:S01]  /*3460*/  IMAD.MOV.U32 R38, RZ, RZ, R78 ;  /* 0x000000ffff267224 */ /* 0x022fe200078e004e */
[----:B------:R-:W-:Y:S01]  /*3470*/  BSSY B1, `(.L_x_2638) ;  /* 0x0000042000017945 */ /* 0x000fe20003800000 */
[----:B------:R-:W-:Y:S01]  /*3480*/  IMAD.MOV.U32 R37, RZ, RZ, R79 ;  /* 0x000000ffff257224 */ /* 0x000fe200078e004f */
[----:B------:R-:W-:Y:S01]  /*3490*/  CS2R R66, SRZ ;  /* 0x0000000000427805 */ /* 0x000fe2000001ff00 */
[----:B0-----:R-:W-:Y:S01]  /*34a0*/  VIADD R40, R212, 0x20 ;  /* 0x00000020d4287836 */ /* 0x001fe20000000000 */
[----:B------:R-:W-:Y:S01]  /*34b0*/  CS2R R70, SRZ ;  /* 0x0000000000467805 */ /* 0x000fe2000001ff00 */
[----:B------:R-:W-:Y:S01]  /*34c0*/  IMAD.MOV.U32 R36, RZ, RZ, R82 ;  /* 0x000000ffff247224 */ /* 0x000fe200078e0052 */
[----:B------:R-:W-:Y:S01]  /*34d0*/  PRMT R160, R37, 0x5410, R38 ;  /* 0x0000541025a07816 */ /* 0x000fe20000000026 */
[----:B------:R-:W-:Y:S01]  /*34e0*/  IMAD.MOV.U32 R37, RZ, RZ, R83 ;  /* 0x000000ffff257224 */ /* 0x000fe200078e0053 */
[----:B------:R-:W-:Y:S01]  /*34f0*/  ISETP.GE.AND P4, PT, R40, R3, PT ;  /* 0x000000032800720c */ /* 0x000fe20003f86270 */
        /* <DEDUP_REMOVED lines=23> */
[----:B------:R-:W-:-:S02]  /*3670*/  PRMT R165, R165, 0x5410, R39 ;  /* 0x00005410a5a57816 */ /* 0x000fc40000000027 */
[----:B------:R-:W-:Y:S01]  /*3680*/  CS2R R76, SRZ ;  /* 0x00000000004c7805 */ /* 0x000fe2000001ff00 */
        /* <DEDUP_REMOVED lines=10> */
[----:B------:R-:W-:Y:S02]  /*3730*/  LEA R38, P2, R36, UR4, 0x1 ;  /* 0x0000000424267c11 */ /* 0x000fe4000f8408ff */
[----:B------:R-:W-:Y:S02]  /*3740*/  ISETP.GE.AND P5, PT, R22, R122, PT ;  /* 0x0000007a1600720c */ /* 0x000fe40003fa6270 */
[----:B------:R-:W-:Y:S02]  /*3750*/  LEA.HI.X R39, R36, UR5, R39, 0x1, P2 ;  /* 0x0000000524277c11 */ /* 0x000fe400090f0c27 */
[----:B------:R-:W-:-:S04]  /*3760*/  LEA R36, P2, R37, UR6, 0x1 ;  /* 0x0000000625247c11 */ /* 0x000fc8000f8408ff */
[----:B------:R-:W-:Y:S02]  /*3770*/  LEA.HI.X R37, R37, UR7, R42, 0x1, P2 ;  /* 0x0000000725257c11 */ /* 0x000fe400090f0c2a */
[-C--:B------:R-:W-:Y:S02]  /*3780*/  ISETP.GE.AND P2, PT, R215, R122.reuse, PT ;  /* 0x0000007ad700720c */ /* 0x080fe40003f46270 */
[----:B------:R-:W-:Y:S02]  /*3790*/  CS2R R70, SRZ ;  /* 0x0000000000467805 */ /* 0x000fe4000001ff00 */
[----:B------:R-:W-:Y:S01]  /*37a0*/  CS2R R72, SRZ ;  /* 0x0000000000487805 */ /* 0x000fe2000001ff00 */
        /* <DEDUP_REMOVED lines=8> */
[----:B------:R-:W-:-:S02]  /*3830*/  CS2R R68, SRZ ;  /* 0x0000000000447805 */ /* 0x000fc4000001ff00 */
[----:B------:R-:W-:Y:S01]  /*3840*/  CS2R R64, SRZ ;  /* 0x0000000000407805 */ /* 0x000fe2000001ff00 */
[----:B------:R0:W5:Y:S04]  /*3850*/  @!P5 LDG.E.64 R66, desc[UR8][R38.64+0x80] ;  /* 0x000080082642d981 */ /* 0x000168000c1e1b00 */
[----:B------:R0:W5:Y:S04]  /*3860*/  @!P5 LDG.E.64 R68, desc[UR8][R36.64+0x80] ;  /* 0x000080082444d981 */ /* 0x000168000c1e1b00 */
[----:B------:R0:W5:Y:S04]  /*3870*/  @!P2 LDG.E.64 R62, desc[UR8][R38.64+0xc0] ;  /* 0x0000c008263ea981 */ /* 0x000168000c1e1b00 */
[----:B------:R0:W5:Y:S02]  /*3880*/  @!P2 LDG.E.64 R64, desc[UR8][R36.64+0xc0] ;  /* 0x0000c0082440a981 */ /* 0x000164000c1e1b00 */
.L_x_2639:
[----:B------:R-:W-:Y:S05]  /*3890*/  BSYNC B1 ;  /* 0x0000000000017941 */ /* 0x000fea0003800000 */
.L_x_2638:
[----:B0----5:R-:W-:Y:S01]  /*38a0*/  IMAD.MOV.U32 R37, RZ, RZ, R62 ;  /* 0x000000ffff257224 */ /* 0x021fe200078e003e */
[----:B------:R-:W-:Y:S01]  /*38b0*/  BSSY B1, `(.L_x_2640) ;  /* 0x0000046000017945 */ /* 0x000fe20003800000 */
[----:B------:R-:W-:Y:S01]  /*38c0*/  IMAD.MOV.U32 R36, RZ, RZ, R63 ;  /* 0x000000ffff247224 */ /* 0x000fe200078e003f */
[----:B------:R-:W-:Y:S01]  /*38d0*/  PRMT R164, R40, 0x7610, R164 ;  /* 0x0000761028a47816 */ /* 0x000fe200000000a4 */
[----:B------:R-:W-:Y:S01]  /*38e0*/  VIADD R42, R212, 0x40 ;  /* 0x00000040d42a7836 */ /* 0x000fe20000000000 */
[----:B------:R-:W-:Y:S01]  /*38f0*/  PRMT R166, R166, 0x5410, R41 ;  /* 0x00005410a6a67816 */ /* 0x000fe20000000029 */
        /* <DEDUP_REMOVED lines=21> */
[----:B------:R-:W-:Y:S02]  /*3a50*/  CS2R R40, SRZ ;  /* 0x0000000000287805 */ /* 0x000fe4000001ff00 */
[----:B------:R-:W-:Y:S02]  /*3a60*/  CS2R R46, SRZ ;  /* 0x00000000002e7805 */ /* 0x000fe4000001ff00 */
[----:B------:R-:W-:Y:S01]  /*3a70*/  PRMT R149, R37, 0x5410, R36 ;  /* 0x0000541025957816 */ /* 0x000fe20000000024 */
[----:B------:R-:W-:Y:S01]  /*3a80*/  IMAD.MOV.U32 R37, RZ, RZ, R72 ;  /* 0x000000ffff257224 */ /* 0x000fe200078e0048 */
[----:B------:R-:W-:Y:S01]  /*3a90*/  CS2R R52, SRZ ;  /* 0x0000000000347805 */ /* 0x000fe2000001ff00 */
[----:B------:R-:W-:Y:S01]  /*3aa0*/  IMAD.MOV.U32 R36, RZ, RZ, R73 ;  /* 0x000000ffff247224 */ /* 0x000fe200078e0049 */
[----:B------:R-:W-:-:S02]  /*3ab0*/  CS2R R58, SRZ ;  /* 0x00000000003a7805 */ /* 0x000fc4000001ff00 */
[----:B------:R-:W-:Y:S01]  /*3ac0*/  PRMT R154, R154, 0x5410, R37 ;  /* 0x000054109a9a7816 */ /* 0x000fe20000000025 */
[----:B------:R-:W-:Y:S01]  /*3ad0*/  IMAD.MOV.U32 R37, RZ, RZ, R76 ;  /* 0x000000ffff257224 */ /* 0x000fe200078e004c */
        /* <DEDUP_REMOVED lines=35> */
.L_x_2641:
[----:B------:R-:W-:Y:S05]  /*3d10*/  BSYNC B1 ;  /* 0x0000000000017941 */ /* 0x000fea0003800000 */
.L_x_2640:
[----:B------:R-:W2:Y:S01]  /*3d20*/  LDL R0, [R1+0x5c] ;  /* 0x00005c0001007983 */ /* 0x000ea20000100800 */
[----:B0----5:R-:W-:Y:S01]  /*3d30*/  IMAD.MOV.U32 R36, RZ, RZ, R42 ;  /* 0x000000ffff247224 */ /* 0x021fe200078e002a */
        /* <DEDUP_REMOVED lines=31> */
.L_x_2642:
[----:B------:R-:W-:Y:S01]  /*3f30*/  IMAD R0, R17, 0x8, R16 ;  /* 0x0000000811007824 */ /* 0x000fe200078e0210 */
[----:B------:R-:W-:Y:S01]  /*3f40*/  SHF.L.U32 R114, R219, 0x1f, RZ ;  /* 0x0000001fdb727819 */ /* 0x000fe200000006ff */
[----:B------:R-:W-:Y:S03]  /*3f50*/  BSSY B1, `(.L_x_2643) ;  /* 0x0000003000017945 */ /* 0x000fe60003800000 */
[----:B------:R-:W0:Y:S02]  /*3f60*/  SYNCS.PHASECHK.TRANS64.TRYWAIT P6, [R0+URZ+0x38890], R114 ;  /* 0x03889072000075a7 */ /* 0x000e2400080c017f */
[----:B0-----:R-:W-:Y:S05]  /*3f70*/  @!P6 BRA `(.L_x_2644) ;  /* 0x0000030c0014e947 */ /* 0x001fea0003800000 */
.L_x_3067:
[----:B------:R-:W-:Y:S05]  /*3f80*/  BSYNC B1 ;  /* 0x0000000000017941 */ /* 0x000fea0003800000 */
.L_x_2643:
        /* <DEDUP_REMOVED lines=54> */
.L_x_2650:
[----:B------:R-:W-:Y:S05]  /*42f0*/  BSYNC B3 ;  /* 0x0000000000037941 */ /* 0x000fea0003800000 */
.L_x_2649:
[----:B------:R-:W-:Y:S02]  /*4300*/  ULDC.64 UR4, c[0x0][0x208] ;  /* 0x0000820000047ab9 */ /* 0x000fe40000000a00 */
[----:B--2---:R1:W-:Y:S03]  /*4310*/  STG.E.128 desc[UR4][R60.64], R36 ;  /* 0x000000243c007986 */ /* 0x0043e6000c101d04 */
.L_x_2648:
[----:B------:R-:W-:Y:S05]  /*4320*/  BSYNC B2 ;  /* 0x0000000000027941 */ /* 0x000fea0003800000 */
.L_x_2647:
[----:B------:R-:W-:Y:S01]  /*4330*/  ISETP.NE.AND P3, PT, R10, RZ, PT ;  /* 0x000000ff0a00720c */ /* 0x000fe20003f65270 */
[----:B------:R-:W-:-:S12]  /*4340*/  BSSY B2, `(.L_x_2651) ;  /* 0x0000036000027945 */ /* 0x000fd80003800000 */
[----:B------:R-:W-:Y:S05]  /*4350*/  @!P3 BRA `(.L_x_2652) ;  /* 0x0000000000d0b947 */ /* 0x000fea0003800000 */
[----:B-1----:R1:W2:Y:S01]  /*4360*/  LDS.128 R36, [R4+0x26c00] ;  /* 0x026c000004247984 */ /* 0x0022a20000000c00 */
[----:B------:R-:W-:Y:S01]  /*4370*/  ISETP.GE.AND P3, PT, R215, R122, PT ;  /* 0x0000007ad700720c */ /* 0x000fe20003f66270 */
[----:B------:R-:W-:-:S12]  /*4380*/  BSSY B3, `(.L_x_2653) ;  /* 0x000002f000037945 */ /* 0x000fd80003800000 */
[----:B-1----:R-:W-:Y:S05]  /*4390*/  @P3 BRA `(.L_x_2654) ;  /* 0x0000000000b43947 */ /* 0x002fea0003800000 */
[----:B------:R-:W-:Y:S02]  /*43a0*/  SHF.R.U64 R85, R116, 0x10, R117 ;  /* 0x0000001074557819 */ /* 0x000fe40000001275 */
[----:B------:R-:W-:Y:S02]  /*43b0*/  SHF.R.U64 R84, R90, 0x10, R91 ;  /* 0x000000105a547819 */ /* 0x000fe4000000125b */
[C---:B------:R-:W-:Y:S02]  /*43c0*/  PRMT R85, R163.reuse, 0x5410, R85 ;  /* 0x00005410a3557816 */ /* 0x040fe40000000055 */
[----:B------:R-:W-:Y:S02]  /*43d0*/  PRMT R84, R163, 0x5432, R84 ;  /* 0x00005432a3547816 */ /* 0x000fe40000000054 */
[----:B------:R-:W-:Y:S02]  /*43e0*/  SHF.R.U32.HI R90, RZ, 0x10, R117 ;  /* 0x00000010ff5a7819 */ /* 0x000fe40000011675 */
[----:B--2---:R-:W-:-:S02]  /*43f0*/  LOP3.LUT R116, R37, 0xffff0000, RZ, 0xc0, !PT ;  /* 0xffff000025747812 */ /* 0x004fc400078ec0ff */
[----:B------:R-:W-:Y:S02]  /*4400*/  LOP3.LUT R87, R85, 0xffff0000, RZ, 0xc0, !PT ;  /* 0xffff000055577812 */ /* 0x000fe400078ec0ff */
[C---:B------:R-:W-:Y:S01]  /*4410*/  LOP3.LUT R117, R84.reuse, 0xffff0000, RZ, 0xc0, !PT ;  /* 0xffff000054757812 */ /* 0x040fe200078ec0ff */
[----:B------:R-:W-:Y:S01]  /*4420*/  IMAD.U32 R84, R84, 0x10000, RZ ;  /* 0x0001000054547824 */ /* 0x000fe200078e00ff */
[----:B------:R-:W-:Y:S01]  /*4430*/  SHF.R.U32.HI R86, RZ, 0x10, R91 ;  /* 0x00000010ff567819 */ /* 0x000fe2000001165b */
[----:B------:R-:W-:Y:S02]  /*4440*/  IMAD.U32 R91, R37, 0x10000, RZ ;  /* 0x00010000255b7824 */ /* 0x000fe400078e00ff */
[C---:B------:R-:W-:Y:S01]  /*4450*/  FMUL.FTZ R37, R116.reuse, R87 ;  /* 0x0000005774257220 */ /* 0x040fe20000410000 */
        /* <DEDUP_REMOVED lines=31> */
[----:B------:R-:W-:-:S05]  /*4650*/  F2FP.BF16.F32.PACK_AB R85, R85, R116 ;  /* 0x000000745555723e */ /* 0x000fca00000010ff */
[----:B------:R-:W-:-:S07]  /*4660*/  IMAD.MOV.U32 R36, RZ, RZ, R85 ;  /* 0x000000ffff247224 */ /* 0x000fce00078e0055 */
.L_x_2654:
[----:B------:R-:W-:Y:S05]  /*4670*/  BSYNC B3 ;  /* 0x0000000000037941 */ /* 0x000fea0003800000 */
.L_x_2653:
[----:B------:R-:W-:Y:S02]  /*4680*/  ULDC.64 UR4, c[0x0][0x208] ;  /* 0x0000820000047ab9 */ /* 0x000fe40000000a00 */
[----:B--2---:R2:W-:Y:S03]  /*4690*/  STG.E.128 desc[UR4][R60.64+0x80], R36 ;  /* 0x000080243c007986 */ /* 0x0045e6000c101d04 */
.L_x_2652:
[----:B------:R-:W-:Y:S05]  /*46a0*/  BSYNC B2 ;  /* 0x0000000000027941 */ /* 0x000fea0003800000 */
.L_x_2651:
[----:B------:R-:W-:Y:S01]  /*46b0*/  ISETP.NE.AND P3, PT, R9, RZ, PT ;  /* 0x000000ff0900720c */ /* 0x000fe20003f65270 */
[----:B------:R-:W-:-:S12]  /*46c0*/  BSSY B2, `(.L_x_2655) ;  /* 0x0000038000027945 */ /* 0x000fd80003800000 */
[----:B------:R-:W-:Y:S05]  /*46d0*/  @!P3 BRA `(.L_x_2656) ;  /* 0x0000000000d8b947 */ /* 0x000fea0003800000 */
[----:B-12---:R1:W2:Y:S01]  /*46e0*/  LDS.128 R36, [R4+0x29400] ;  /* 0x0294000004247984 */ /* 0x0062a20000000c00 */
[----:B------:R-:W-:Y:S01]  /*46f0*/  ISETP.GE.AND P3, PT, R214, R122, PT ;  /* 0x0000007ad600720c */ /* 0x000fe20003f66270 */
[----:B------:R-:W-:-:S12]  /*4700*/  BSSY B3, `(.L_x_2657) ;  /* 0x0000031000037945 */ /* 0x000fd80003800000 */
[----:B-1----:R-:W-:Y:S05]  /*4710*/  @P3 BRA `(.L_x_2658) ;  /* 0x0000000000bc3947 */ /* 0x002fea0003800000 */
[----:B------:R-:W-:Y:S01]  /*4720*/  SHF.R.U64 R85, R88, 0x10, R89 ;  /* 0x0000001058557819 */ /* 0x000fe20000001259 */
[----:B--2---:R-:W-:Y:S01]  /*4730*/  IMAD.U32 R87, R37, 0x10000, RZ ;  /* 0x0001000025577824 */ /* 0x004fe200078e00ff */
[----:B------:R-:W-:Y:S02]  /*4740*/  SHF.R.U64 R82, R82, 0x10, R83 ;  /* 0x0000001052527819 */ /* 0x000fe40000001253 */
[----:B------:R-:W-:Y:S02]  /*4750*/  PRMT R85, R162, 0x5410, R85 ;  /* 0x00005410a2557816 */ /* 0x000fe40000000055 */
        /* <DEDUP_REMOVED lines=43> */
.L_x_2658:
[----:B------:R-:W-:Y:S05]  /*4a10*/  BSYNC B3 ;  /* 0x0000000000037941 */ /* 0x000fea0003800000 */
.L_x_2657:
[----:B------:R-:W-:Y:S02]  /*4a20*/  ULDC.64 UR4, c[0x0][0x208] ;  /* 0x0000820000047ab9 */ /* 0x000fe40000000a00 */
[----:B--2---:R3:W-:Y:S03]  /*4a30*/  STG.E.128 desc[UR4][R60.64+0x100], R36 ;  /* 0x000100243c007986 */ /* 0x0047e6000c101d04 */
.L_x_2656:
[----:B------:R-:W-:Y:S05]  /*4a40*/  BSYNC B2 ;  /* 0x0000000000027941 */ /* 0x000fea0003800000 */
.L_x_2655:
[----:B------:R-:W-:-:S13]  /*4a50*/  ISETP.NE.AND P3, PT, R8, RZ, PT ;  /* 0x000000ff0800720c */ /* 0x000fda0003f65270 */
[----:B------:R-:W-:Y:S05]  /*4a60*/  @!P3 BRA `(.L_x_2646) ;  /* 0x0000000000d8b947 */ /* 0x000fea0003800000 */
[----:B-123--:R1:W2:Y:S01]  /*4a70*/  LDS.128 R36, [R4+0x2bc00] ;  /* 0x02bc000004247984 */ /* 0x00e2a20000000c00 */
[----:B------:R-:W-:Y:S01]  /*4a80*/  ISETP.GE.AND P3, PT, R217, R122, PT ;  /* 0x0000007ad900720c */ /* 0x000fe20003f66270 */
[----:B------:R-:W-:-:S12]  /*4a90*/  BSSY B2, `(.L_x_2659) ;  /* 0x0000031000027945 */ /* 0x000fd80003800000 */
[----:B-1----:R-:W-:Y:S05]  /*4aa0*/  @P3 BRA `(.L_x_2660) ;  /* 0x0000000000bc3947 */ /* 0x002fea0003800000 */
        /* <DEDUP_REMOVED lines=47> */
.L_x_2660:
[----:B------:R-:W-:Y:S05]  /*4da0*/  BSYNC B2 ;  /* 0x0000000000027941 */ /* 0x000fea0003800000 */
.L_x_2659:
[----:B------:R-:W-:Y:S02]  /*4db0*/  ULDC.64 UR4, c[0x0][0x208] ;  /* 0x0000820000047ab9 */ /* 0x000fe40000000a00 */
[----:B--2---:R4:W-:Y:S03]  /*4dc0*/  STG.E.128 desc[UR4][R60.64+0x180], R36 ;  /* 0x000180243c007986 */ /* 0x0049e6000c101d04 */
.L_x_2646:
[----:B------:R-:W-:Y:S05]  /*4dd0*/  BSYNC B1 ;  /* 0x0000000000017941 */ /* 0x000fea0003800000 */
.L_x_2645:
[----:B------:R-:W-:Y:S04]  /*4de0*/  BSSY B1, `(.L_x_2661) ;  /* 0x00000e8000017945 */ /* 0x000fe80003800000 */
        /* <DEDUP_REMOVED lines=55> */
.L_x_2666:
[----:B------:R-:W-:Y:S05]  /*5160*/  BSYNC B3 ;  /* 0x0000000000037941 */ /* 0x000fea0003800000 */
.L_x_2665:
[----:B------:R-:W-:Y:S02]  /*5170*/  ULDC.64 UR4, c[0x0][0x208] ;  /* 0x0000820000047ab9 */ /* 0x000fe40000000a00 */
[----:B--2---:R1:W-:Y:S03]  /*5180*/  STG.E.128 desc[UR4][R50.64], R36 ;  /* 0x0000002432007986 */ /* 0x0043e6000c101d04 */
.L_x_2664:
[----:B------:R-:W-:Y:S05]  /*5190*/  BSYNC B2 ;  /* 0x0000000000027941 */ /* 0x000fea0003800000 */
.L_x_2663:
[----:B------:R-:W-:Y:S01]  /*51a0*/  ISETP.NE.AND P3, PT, R10, RZ, PT ;  /* 0x000000ff0a00720c */ /* 0x000fe20003f65270 */
[----:B------:R-:W-:-:S12]  /*51b0*/  BSSY B2, `(.L_x_2667) ;  /* 0x0000038000027945 */ /* 0x000fd80003800000 */
[----:B------:R-:W-:Y:S05]  /*51c0*/  @!P3 BRA `(.L_x_2668) ;  /* 0x0000000000d8b947 */ /* 0x000fea0003800000 */
[----:B-1234-:R1:W2:Y:S01]  /*51d0*/  LDS.128 R36, [R4+0x27c00] ;  /* 0x027c000004247984 */ /* 0x01e2a20000000c00 */
[----:B------:R-:W-:Y:S01]  /*51e0*/  ISETP.GE.AND P3, PT, R215, R122, PT ;  /* 0x0000007ad700720c */ /* 0x000fe20003f66270 */
[----:B------:R-:W-:-:S12]  /*51f0*/  BSSY B3, `(.L_x_2669) ;  /* 0x0000031000037945 */ /* 0x000fd80003800000 */
[----:B-1----:R-:W-:Y:S05]  /*5200*/  @P3 BRA `(.L_x_2670) ;  /* 0x0000000000bc3947 */ /* 0x002fea0003800000 */
        /* <DEDUP_REMOVED lines=47> */
.L_x_2670:
[----:B------:R-:W-:Y:S05]  /*5500*/  BSYNC B3 ;  /* 0x0000000000037941 */ /* 0x000fea0003800000 */
.L_x_2669:
[----:B------:R-:W-:Y:S02]  /*5510*/  ULDC.64 UR4, c[0x0][0x208] ;  /* 0x0000820000047ab9 */ /* 0x000fe40000000a00 */
[----:B--2---:R1:W-:Y:S03]  /*5520*/  STG.E.128 desc[UR4][R50.64+0x80], R36 ;  /* 0x0000802432007986 */ /* 0x0043e6000c101d04 */
.L_x_2668:
[----:B------:R-:W-:Y:S05]  /*5530*/  BSYNC B2 ;  /* 0x0000000000027941 */ /* 0x000fea0003800000 */
.L_x_2667:
        /* <DEDUP_REMOVED lines=54> */
.L_x_2674:
[----:B------:R-:W-:Y:S05]  /*58a0*/  BSYNC B3 ;  /* 0x0000000000037941 */ /* 0x000fea0003800000 */
.L_x_2673:
[----:B------:R-:W-:Y:S02]  /*58b0*/  ULDC.64 UR4, c[0x0][0x208] ;  /* 0x0000820000047ab9 */ /* 0x000fe40000000a00 */
[----:B--2---:R1:W-:Y:S03]  /*58c0*/  STG.E.128 desc[UR4][R50.64+0x100], R36 ;  /* 0x0001002432007986 */ /* 0x0043e6000c101d04 */
.L_x_2672:
[----:B------:R-:W-:Y:S05]  /*58d0*/  BSYNC B2 ;  /* 0x0000000000027941 */ /* 0x000fea0003800000 */
.L_x_2671:
[----:B------:R-:W-:-:S13]  /*58e0*/  ISETP.NE.AND P3, PT, R8, RZ, PT ;  /* 0x000000ff0800720c */ /* 0x000fda0003f65270 */
        /* <DEDUP_REMOVED lines=52> */
.L_x_2676:
[----:B------:R-:W-:Y:S05]  /*5c30*/  BSYNC B2 ;  /* 0x0000000000027941 */ /* 0x000fea0003800000 */
.L_x_2675:
[----:B------:R-:W-:Y:S02]  /*5c40*/  ULDC.64 UR4, c[0x0][0x208] ;  /* 0x0000820000047ab9 */ /* 0x000fe40000000a00 */
[----:B--2---:R1:W-:Y:S03]  /*5c50*/  STG.E.128 desc[UR4][R50.64+0x180], R36 ;  /* 0x0001802432007986 */ /* 0x0043e6000c101d04 */
.L_x_2662:
[----:B------:R-:W-:Y:S05]  /*5c60*/  BSYNC B1 ;  /* 0x0000000000017941 */ /* 0x000fea0003800000 */
.L_x_2661:
        /* <DEDUP_REMOVED lines=55> */
.L_x_2681:
[----:B------:R-:W-:Y:S05]  /*5fe0*/  BSYNC B2 ;  /* 0x0000000000027941 */ /* 0x000fea0003800000 */
.L_x_2680:
[----:B------:R-:W-:Y:S02]  /*5ff0*/  ULDC.64 UR4, c[0x0][0x208] ;  /* 0x0000820000047ab9 */ /* 0x000fe40000000a00 */
[----:B--2---:R1:W-:Y:S03]  /*6000*/  STG.E.128 desc[UR4][R48.64], R36 ;  /* 0x0000002430007986 */ /* 0x0043e6000c101d04 */
.L_x_2679:
[----:B------:R-:W-:Y:S05]  /*6010*/  BSYNC B1 ;  /* 0x0000000000017941 */ /* 0x000fea0003800000 */
.L_x_2678:
        /* <DEDUP_REMOVED lines=12> */
[C---:B--2---:R-:W-:Y:S01]  /*60e0*/  LOP3.LUT R56, R37.reuse, 0xffff0000, RZ, 0xc0, !PT ;  /* 0xffff000025387812 */ /* 0x044fe200078ec0ff */
[----:B------:R-:W-:Y:S01]  /*60f0*/  IMAD.U32 R37, R37, 0x10000, RZ ;  /* 0x0001000025257824 */ /* 0x000fe200078e00ff */
[C---:B------:R-:W-:Y:S01]  /*6100*/  LOP3.LUT R51, R153.reuse, 0xffff0000, RZ, 0xc0, !PT ;  /* 0xffff000099337812 */ /* 0x040fe200078ec0ff */
[----:B------:R-:W-:Y:S01]  /*6110*/  IMAD.U32 R153, R153, 0x10000, RZ ;  /* 0x0001000099997824 */ /* 0x000fe200078e00ff */
[C---:B------:R-:W-:Y:S01]  /*6120*/  LOP3.LUT R53, R50.reuse, 0xffff0000, RZ, 0xc0, !PT ;  /* 0xffff000032357812 */ /* 0x040fe200078ec0ff */
[----:B------:R-:W-:Y:S01]  /*6130*/  IMAD.U32 R50, R50, 0x10000, RZ ;  /* 0x0001000032327824 */ /* 0x000fe200078e00ff */
[----:B------:R-:W-:Y:S01]  /*6140*/  SHF.R.U32.HI R54, RZ, 0x10, R55 ;  /* 0x00000010ff367819 */ /* 0x000fe20000011637 */
        /* <DEDUP_REMOVED lines=35> */
.L_x_2685:
[----:B------:R-:W-:Y:S05]  /*6380*/  BSYNC B2 ;  /* 0x0000000000027941 */ /* 0x000fea0003800000 */
.L_x_2684:
[----:B------:R-:W-:Y:S02]  /*6390*/  ULDC.64 UR4, c[0x0][0x208] ;  /* 0x0000820000047ab9 */ /* 0x000fe40000000a00 */
[----:B--2---:R1:W-:Y:S03]  /*63a0*/  STG.E.128 desc[UR4][R48.64+0x80], R36 ;  /* 0x0000802430007986 */ /* 0x0043e6000c101d04 */
.L_x_2683:
[----:B------:R-:W-:Y:S05]  /*63b0*/  BSYNC B1 ;  /* 0x0000000000017941 */ /* 0x000fea0003800000 */
.L_x_2682:
        /* <DEDUP_REMOVED lines=12> */
[C---:B------:R-:W-:Y:S02]  /*6480*/  LOP3.LUT R44, R37.reuse, 0xffff0000, RZ, 0xc0, !PT ;  /* 0xffff0000252c7812 */ /* 0x040fe400078ec0ff */
[C---:B------:R-:W-:Y:S01]  /*6490*/  LOP3.LUT R51, R50.reuse, 0xffff0000, RZ, 0xc0, !PT ;  /* 0xffff000032337812 */ /* 0x040fe200078ec0ff */
[----:B------:R-:W-:Y:S01]  /*64a0*/  IMAD.U32 R50, R50, 0x10000, RZ ;  /* 0x0001000032327824 */ /* 0x000fe200078e00ff */
[C---:B------:R-:W-:Y:S01]  /*64b0*/  LOP3.LUT R52, R46.reuse, 0xffff0000, RZ, 0xc0, !PT ;  /* 0xffff00002e347812 */ /* 0x040fe200078ec0ff */
[----:B------:R-:W-:Y:S01]  /*64c0*/  IMAD.U32 R46, R46, 0x10000, RZ ;  /* 0x000100002e2e7824 */ /* 0x000fe200078e00ff */
[----:B------:R-:W-:Y:S01]  /*64d0*/  SHF.R.U32.HI R53, RZ, 0x10, R47 ;  /* 0x00000010ff357819 */ /* 0x000fe2000001162f */
[----:B------:R-:W-:Y:S01]  /*64e0*/  IMAD.U32 R47, R37, 0x10000, RZ ;  /* 0x00010000252f7824 */ /* 0x000fe200078e00ff */
[----:B------:R-:W-:Y:S01]  /*64f0*/  SHF.R.U32.HI R45, RZ, 0x10, R45 ;  /* 0x00000010ff2d7819 */ /* 0x000fe2000001162d */
[C---:B------:R-:W-:Y:S01]  /*6500*/  FMUL.FTZ R37, R44.reuse, R51 ;  /* 0x000000332c257220 */ /* 0x040fe20000410000 */
[----:B------:R-:W-:Y:S01]  /*6510*/  FMUL.FTZ R44, R44, R52 ;  /* 0x000000342c2c7220 */ /* 0x000fe20000410000 */
[----:B------:R-:W-:-:S02]  /*6520*/  PRMT R53, R145, 0x5432, R53 ;  /* 0x0000543291357816 */ /* 0x000fc40000000035 */
[----:B------:R-:W-:Y:S01]  /*6530*/  PRMT R45, R142, 0x5432, R45 ;  /* 0x000054328e2d7816 */ /* 0x000fe2000000002d */
[C---:B------:R-:W-:Y:S01]  /*6540*/  FFMA.FTZ R37, R47.reuse, R52, -R37 ;  /* 0x000000342f257223 */ /* 0x040fe20000010825 */
[----:B------:R-:W-:Y:S01]  /*6550*/  FFMA.FTZ R47, R47, R51, R44 ;  /* 0x000000332f2f7223 */ /* 0x000fe2000001002c */
[C---:B------:R-:W-:Y:S01]  /*6560*/  LOP3.LUT R44, R38.reuse, 0xffff0000, RZ, 0xc0, !PT ;  /* 0xffff0000262c7812 */ /* 0x040fe200078ec0ff */
[C---:B------:R-:W-:Y:S01]  /*6570*/  IMAD.U32 R52, R53.reuse, 0x10000, RZ ;  /* 0x0001000035347824 */ /* 0x040fe200078e00ff */
[----:B------:R-:W-:Y:S01]  /*6580*/  LOP3.LUT R53, R53, 0xffff0000, RZ, 0xc0, !PT ;  /* 0xffff000035357812 */ /* 0x000fe200078ec0ff */
[C---:B------:R-:W-:Y:S01]  /*6590*/  IMAD.U32 R54, R45.reuse, 0x10000, RZ ;  /* 0x000100002d367824 */ /* 0x040fe200078e00ff */
[----:B------:R-:W-:Y:S01]  /*65a0*/  LOP3.LUT R45, R45, 0xffff0000, RZ, 0xc0, !PT ;  /* 0xffff00002d2d7812 */ /* 0x000fe200078ec0ff */
[----:B------:R-:W-:Y:S02]  /*65b0*/  IMAD.U32 R51, R38, 0x10000, RZ ;  /* 0x0001000026337824 */ /* 0x000fe400078e00ff */
[C---:B------:R-:W-:Y:S01]  /*65c0*/  FMUL.FTZ R55, R44.reuse, R52 ;  /* 0x000000342c377220 */ /* 0x040fe20000410000 */
[----:B------:R-:W-:Y:S01]  /*65d0*/  LOP3.LUT R38, R39, 0xffff0000, RZ, 0xc0, !PT ;  /* 0xffff000027267812 */ /* 0x000fe200078ec0ff */
[-C--:B------:R-:W-:Y:S01]  /*65e0*/  FMUL.FTZ R44, R44, R54.reuse ;  /* 0x000000362c2c7220 */ /* 0x080fe20000410000 */
[----:B------:R-:W-:Y:S01]  /*65f0*/  LOP3.LUT R36, R36, 0xffff0000, RZ, 0xc0, !PT ;  /* 0xffff000024247812 */ /* 0x000fe200078ec0ff */
[----:B------:R-:W-:Y:S01]  /*6600*/  FFMA.FTZ R55, R51, R54, -R55 ;  /* 0x0000003633377223 */ /* 0x000fe20000010837 */
[----:B------:R-:W-:-:S02]  /*6610*/  IMAD.U32 R39, R39, 0x10000, RZ ;  /* 0x0001000027277824 */ /* 0x000fc400078e00ff */
[----:B------:R-:W-:Y:S01]  /*6620*/  FFMA.FTZ R44, R51, R52, R44 ;  /* 0x00000034332c7223 */ /* 0x000fe2000001002c */
[C---:B------:R-:W-:Y:S01]  /*6630*/  FMUL.FTZ R51, R38.reuse, R53 ;  /* 0x0000003526337220 */ /* 0x040fe20000410000 */
[-C--:B------:R-:W-:Y:S01]  /*6640*/  FMUL.FTZ R52, R38, R45.reuse ;  /* 0x0000002d26347220 */ /* 0x080fe20000410000 */
[C---:B------:R-:W-:Y:S01]  /*6650*/  FMUL.FTZ R38, R36.reuse, R50 ;  /* 0x0000003224267220 */ /* 0x040fe20000410000 */
[-C--:B------:R-:W-:Y:S01]  /*6660*/  FMUL.FTZ R36, R36, R46.reuse ;  /* 0x0000002e24247220 */ /* 0x080fe20000410000 */
[C---:B------:R-:W-:Y:S01]  /*6670*/  FFMA.FTZ R51, R39.reuse, R45, -R51 ;  /* 0x0000002d27337223 */ /* 0x040fe20000010833 */
[----:B------:R-:W-:Y:S01]  /*6680*/  FFMA.FTZ R52, R39, R53, R52 ;  /* 0x0000003527347223 */ /* 0x000fe20000010034 */
[C---:B------:R-:W-:Y:S01]  /*6690*/  FFMA.FTZ R38, R56.reuse, R46, -R38 ;  /* 0x0000002e38267223 */ /* 0x040fe20000010826 */
[----:B------:R-:W-:Y:S01]  /*66a0*/  FFMA.FTZ R36, R56, R50, R36 ;  /* 0x0000003238247223 */ /* 0x000fe20000010024 */
[----:B------:R-:W-:Y:S02]  /*66b0*/  F2FP.BF16.F32.PACK_AB R44, R44, R55 ;  /* 0x000000372c2c723e */ /* 0x000fe400000010ff */
[----:B------:R-:W-:-:S02]  /*66c0*/  F2FP.BF16.F32.PACK_AB R51, R52, R51 ;  /* 0x000000333433723e */ /* 0x000fc400000010ff */
[----:B------:R-:W-:Y:S01]  /*66d0*/  F2FP.BF16.F32.PACK_AB R36, R36, R38 ;  /* 0x000000262424723e */ /* 0x000fe200000010ff */
[----:B------:R-:W-:Y:S01]  /*66e0*/  IMAD.MOV.U32 R38, RZ, RZ, R44 ;  /* 0x000000ffff267224 */ /* 0x000fe200078e002c */
[----:B------:R-:W-:Y:S01]  /*66f0*/  F2FP.BF16.F32.PACK_AB R37, R47, R37 ;  /* 0x000000252f25723e */ /* 0x000fe200000010ff */
[----:B------:R-:W-:-:S07]  /*6700*/  IMAD.MOV.U32 R39, RZ, RZ, R51 ;  /* 0x000000ffff277224 */ /* 0x000fce00078e0033 */
.L_x_2689:
[----:B------:R-:W-:Y:S05]  /*6710*/  BSYNC B2 ;  /* 0x0000000000027941 */ /* 0x000fea0003800000 */
.L_x_2688:
[----:B------:R-:W-:Y:S02]  /*6720*/  ULDC.64 UR4, c[0x0][0x208] ;  /* 0x0000820000047ab9 */ /* 0x000fe40000000a00 */
[----:B--2---:R1:W-:Y:S03]  /*6730*/  STG.E.128 desc[UR4][R48.64+0x100], R36 ;  /* 0x0001002430007986 */ /* 0x0043e6000c101d04 */
.L_x_2687:
[----:B------:R-:W-:Y:S05]  /*6740*/  BSYNC B1 ;  /* 0x0000000000017941 */ /* 0x000fea0003800000 */
.L_x_2686:
[----:B------:R-:W-:-:S13]  /*6750*/  ISETP.NE.AND P3, PT, R8, RZ, PT ;  /* 0x000000ff0800720c */ /* 0x000fda0003f65270 */
[----:B------:R-:W-:Y:S05]  /*6760*/  @!P3 BRA `(.L_x_2677) ;  /* 0x0000004400ecb947 */ /* 0x000fea0003800000 */
[----:B-1234-:R1:W2:Y:S01]  /*6770*/  LDS.128 R36, [R4+0x2dc00] ;  /* 0x02dc000004247984 */ /* 0x01e2a20000000c00 */
[----:B------:R-:W-:Y:S01]  /*6780*/  ISETP.GE.AND P3, PT, R217, R122, PT ;  /* 0x0000007ad900720c */ /* 0x000fe20003f66270 */
[----:B------:R-:W-:-:S12]  /*6790*/  BSSY B1, `(.L_x_2690) ;  /* 0x000002f000017945 */ /* 0x000fd80003800000 */
[----:B-1----:R-:W-:Y:S05]  /*67a0*/  @P3 BRA `(.L_x_2691) ;  /* 0x0000000000b43947 */ /* 0x002fea0003800000 */
[--C-:B------:R-:W-:Y:S01]  /*67b0*/  SHF.R.U64 R40, R40, 0x10, R41.reuse ;  /* 0x0000001028287819 */ /* 0x100fe20000001229 */
[----:B--2---:R-:W-:Y:S01]  /*67c0*/  IMAD.U32 R44, R38, 0x10000, RZ ;  /* 0x00010000262c7824 */ /* 0x004fe200078e00ff */
[----:B------:R-:W-:Y:S01]  /*67d0*/  SHF.R.U32.HI R45, RZ, 0x10, R41 ;  /* 0x00000010ff2d7819 */ /* 0x000fe20000011629 */
[----:B------:R-:W-:Y:S01]  /*67e0*/  IMAD.U32 R47, R36, 0x10000, RZ ;  /* 0x00010000242f7824 */ /* 0x000fe200078e00ff */
[--C-:B------:R-:W-:Y:S02]  /*67f0*/  SHF.R.U64 R42, R42, 0x10, R43.reuse ;  /* 0x000000102a2a7819 */ /* 0x100fe4000000122b */
[----:B------:R-:W-:Y:S02]  /*6800*/  SHF.R.U32.HI R43, RZ, 0x10, R43 ;  /* 0x00000010ff2b7819 */ /* 0x000fe4000001162b */
[C---:B------:R-:W-:Y:S02]  /*6810*/  PRMT R40, R140.reuse, 0x5410, R40 ;  /* 0x000054108c287816 */ /* 0x040fe40000000028 */
[----:B------:R-:W-:Y:S01]  /*6820*/  PRMT R140, R140, 0x5432, R45 ;  /* 0x000054328c8c7816 */ /* 0x000fe2000000002d */
[----:B------:R-:W-:Y:S01]  /*6830*/  IMAD.U32 R45, R37, 0x10000, RZ ;  /* 0x00010000252d7824 */ /* 0x000fe200078e00ff */
[----:B------:R-:W-:-:S02]  /*6840*/  PRMT R42, R135, 0x5410, R42 ;  /* 0x00005410872a7816 */ /* 0x000fc4000000002a */
[----:B------:R-:W-:Y:S01]  /*6850*/  LOP3.LUT R53, R37, 0xffff0000, RZ, 0xc0, !PT ;  /* 0xffff000025357812 */ /* 0x000fe200078ec0ff */
[----:B------:R-:W-:Y:S01]  /*6860*/  IMAD.U32 R50, R140, 0x10000, RZ ;  /* 0x000100008c327824 */ /* 0x000fe200078e00ff */
[----:B------:R-:W-:Y:S02]  /*6870*/  PRMT R43, R135, 0x5432, R43 ;  /* 0x00005432872b7816 */ /* 0x000fe4000000002b */
[C---:B------:R-:W-:Y:S01]  /*6880*/  LOP3.LUT R37, R40.reuse, 0xffff0000, RZ, 0xc0, !PT ;  /* 0xffff000028257812 */ /* 0x040fe200078ec0ff */
[----:B------:R-:W-:Y:S01]  /*6890*/  IMAD.U32 R40, R40, 0x10000, RZ ;  /* 0x0001000028287824 */ /* 0x000fe200078e00ff */
[----:B------:R-:W-:Y:S01]  /*68a0*/  LOP3.LUT R38, R38, 0xffff0000, RZ, 0xc0, !PT ;  /* 0xffff000026267812 */ /* 0x000fe200078ec0ff */
[----:B------:R-:W-:Y:S01]  /*68b0*/  IMAD.U32 R51, R43, 0x10000, RZ ;  /* 0x000100002b337824 */ /* 0x000fe200078e00ff */
[----:B------:R-:W-:Y:S01]  /*68c0*/  LOP3.LUT R46, R42, 0xffff0000, RZ, 0xc0, !PT ;  /* 0xffff00002a2e7812 */ /* 0x000fe200078ec0ff */
[----:B------:R-:W-:Y:S01]  /*68d0*/  FMUL.FTZ R52, R53, R37 ;  /* 0x0000002535347220 */ /* 0x000fe20000410000 */
[----:B------:R-:W-:Y:S01]  /*68e0*/  LOP3.LUT R41, R39, 0xffff0000, RZ, 0xc0, !PT ;  /* 0xffff000027297812 */ /* 0x000fe200078ec0ff */
[C---:B------:R-:W-:Y:S01]  /*68f0*/  FMUL.FTZ R54, R38.reuse, R50 ;  /* 0x0000003226367220 */ /* 0x040fe20000410000 */
[----:B------:R-:W-:Y:S01]  /*6900*/  FMUL.FTZ R38, R38, R51 ;  /* 0x0000003326267220 */ /* 0x000fe20000410000 */
[-C--:B------:R-:W-:Y:S01]  /*6910*/  FMUL.FTZ R53, R53, R46.reuse ;  /* 0x0000002e35357220 */ /* 0x080fe20000410000 */
[----:B------:R-:W-:Y:S01]  /*6920*/  FFMA.FTZ R52, R45, R46, -R52 ;  /* 0x0000002e2d347223 */ /* 0x000fe20000010834 */
[----:B------:R-:W-:Y:S01]  /*6930*/  LOP3.LUT R140, R140, 0xffff0000, RZ, 0xc0, !PT ;  /* 0xffff00008c8c7812 */ /* 0x000fe200078ec0ff */
[----:B------:R-:W-:Y:S01]  /*6940*/  IMAD.U32 R42, R42, 0x10000, RZ ;  /* 0x000100002a2a7824 */ /* 0x000fe200078e00ff */
[----:B------:R-:W-:Y:S01]  /*6950*/  LOP3.LUT R46, R43, 0xffff0000, RZ, 0xc0, !PT ;  /* 0xffff00002b2e7812 */ /* 0x000fe200078ec0ff */
[----:B------:R-:W-:Y:S01]  /*6960*/  FFMA.FTZ R53, R45, R37, R53 ;  /* 0x000000252d357223 */ /* 0x000fe20000010035 */
[----:B------:R-:W-:Y:S01]  /*6970*/  LOP3.LUT R36, R36, 0xffff0000, RZ, 0xc0, !PT ;  /* 0xffff000024247812 */ /* 0x000fe200078ec0ff */
[----:B------:R-:W-:Y:S01]  /*6980*/  FFMA.FTZ R37, R44, R50, R38 ;  /* 0x000000322c257223 */ /* 0x000fe20000010026 */
[----:B------:R-:W-:Y:S01]  /*6990*/  FMUL.FTZ R38, R41, R140 ;  /* 0x0000008c29267220 */ /* 0x000fe20000410000 */
[----:B------:R-:W-:-:S02]  /*69a0*/  IMAD.U32 R39, R39, 0x10000, RZ ;  /* 0x0001000027277824 */ /* 0x000fc400078e00ff */
[----:B------:R-:W-:Y:S01]  /*69b0*/  FMUL.FTZ R41, R41, R46 ;  /* 0x0000002e29297220 */ /* 0x000fe20000410000 */
        /* <DEDUP_REMOVED lines=11> */
[----:B------:R-:W-:-:S07]  /*6a70*/  F2FP.BF16.F32.PACK_AB R36, R43, R44 ;  /* 0x0000002c2b24723e */ /* 0x000fce00000010ff */
.L_x_2691:
[----:B------:R-:W-:Y:S05]  /*6a80*/  BSYNC B1 ;  /* 0x0000000000017941 */ /* 0x000fea0003800000 */
.L_x_2690:
[----:B------:R-:W-:Y:S02]  /*6a90*/  ULDC.64 UR4, c[0x0][0x208] ;  /* 0x0000820000047ab9 */ /* 0x000fe40000000a00 */
[----:B--2---:R1:W-:Y:S01]  /*6aa0*/  STG.E.128 desc[UR4][R48.64+0x180], R36 ;  /* 0x0001802430007986 */ /* 0x0043e2000c101d04 */
[----:B------:R-:W-:Y:S05]  /*6ab0*/  BRA `(.L_x_2677) ;  /* 0x0000004400187947 */ /* 0x000fea0003800000 */
.L_x_2635:
[----:B------:R-:W-:Y:S01]  /*6ac0*/  ISETP.GE.AND P4, PT, R212, R3, PT ;  /* 0x00000003d400720c */ /* 0x000fe20003f86270 */
[----:B------:R-:W-:Y:S01]  /*6ad0*/  BSSY B1, `(.L_x_2692) ;  /* 0x0000024000017945 */ /* 0x000fe20003800000 */
[----:B------:R-:W-:Y:S02]  /*6ae0*/  CS2R R54, SRZ ;  /* 0x0000000000367805 */ /* 0x000fe4000001ff00 */
[----:B------:R-:W-:Y:S02]  /*6af0*/  CS2R R38, SRZ ;  /* 0x0000000000267805 */ /* 0x000fe4000001ff00 */
[----:B------:R-:W-:Y:S02]  /*6b00*/  CS2R R36, SRZ ;  /* 0x0000000000247805 */ /* 0x000fe4000001ff00 */
[----:B------:R-:W-:Y:S02]  /*6b10*/  CS2R R42, SRZ ;  /* 0x00000000002a7805 */ /* 0x000fe4000001ff00 */
[----:B0-----:R-:W-:-:S02]  /*6b20*/  CS2R R40, SRZ ;  /* 0x0000000000287805 */ /* 0x001fc4000001ff00 */
[----:B------:R-:W-:Y:S02]  /*6b30*/  CS2R R46, SRZ ;  /* 0x00000000002e7805 */ /* 0x000fe4000001ff00 */
[----:B------:R-:W-:Y:S02]  /*6b40*/  CS2R R44, SRZ ;  /* 0x00000000002c7805 */ /* 0x000fe4000001ff00 */
[----:B------:R-:W-:Y:S02]  /*6b50*/  CS2R R50, SRZ ;  /* 0x0000000000327805 */ /* 0x000fe4000001ff00 */
[----:B------:R-:W-:Y:S01]  /*6b60*/  CS2R R48, SRZ ;  /* 0x0000000000307805 */ /* 0x000fe2000001ff00 */
[----:B------:R-:W-:Y:S06]  /*6b70*/  @P4 BRA `(.L_x_2693) ;  /* 0x0000000000644947 */ /* 0x000fec0003800000 */
[----:B------:R-:W-:Y:S01]  /*6b80*/  IADD3 R36, P2, R102, R86, RZ ;  /* 0x0000005666247210 */ /* 0x000fe20007f5e0ff */
[----:B------:R-:W-:Y:S01]  /*6b90*/  ULDC.64 UR4, c[0x0][0x3e8] ;  /* 0x0000fa0000047ab9 */ /* 0x000fe20000000a00 */
[-C--:B------:R-:W-:Y:S02]  /*6ba0*/  ISETP.GE.AND P3, PT, R18, R122.reuse, PT ;  /* 0x0000007a1200720c */ /* 0x080fe40003f66270 */
[----:B------:R-:W-:Y:S02]  /*6bb0*/  CS2R R42, SRZ ;  /* 0x00000000002a7805 */ /* 0x000fe4000001ff00 */
[----:B------:R-:W-:Y:S01]  /*6bc0*/  LEA R44, P5, R36, UR4, 0x1 ;  /* 0x00000004242c7c11 */ /* 0x000fe2000f8a08ff */
[----:B------:R-:W-:Y:S01]  /*6bd0*/  IMAD.X R37, R0, 0x1, R21, P2 ;  /* 0x0000000100257824 */ /* 0x000fe200010e0615 */
[----:B------:R-:W-:Y:S02]  /*6be0*/  ISETP.GE.AND P2, PT, R213, R122, PT ;  /* 0x0000007ad500720c */ /* 0x000fe40003f46270 */
[----:B------:R-:W-:-:S02]  /*6bf0*/  CS2R R40, SRZ ;  /* 0x0000000000287805 */ /* 0x000fc4000001ff00 */
[----:B------:R-:W-:Y:S01]  /*6c00*/  CS2R R38, SRZ ;  /* 0x0000000000267805 */ /* 0x000fe2000001ff00 */
[----:B------:R-:W-:Y:S01]  /*6c10*/  ULDC.64 UR6, c[0x0][0x208] ;  /* 0x0000820000067ab9 */ /* 0x000fe20000000a00 */
[----:B------:R-:W-:Y:S01]  /*6c20*/  LEA.HI.X R45, R36, UR5, R37, 0x1, P5 ;  /* 0x00000005242d7c11 */ /* 0x000fe2000a8f0c25 */
[----:B------:R-:W-:Y:S01]  /*6c30*/  ULDC.64 UR4, c[0x0][0x400] ;  /* 0x0001000000047ab9 */ /* 0x000fe20000000a00 */
[----:B------:R-:W-:Y:S02]  /*6c40*/  IADD3 R46, P5, R108, R84, RZ ;  /* 0x000000546c2e7210 */ /* 0x000fe40007fbe0ff */
[----:B------:R-:W-:Y:S02]  /*6c50*/  CS2R R36, SRZ ;  /* 0x0000000000247805 */ /* 0x000fe4000001ff00 */
[----:B------:R-:W-:Y:S01]  /*6c60*/  CS2R R50, SRZ ;  /* 0x0000000000327805 */ /* 0x000fe2000001ff00 */
[----:B------:R-:W5:Y:S01]  /*6c70*/  @!P3 LDG.E.128 R40, desc[UR6][R44.64] ;  /* 0x000000062c28b981 */ /* 0x000f62000c1e1d00 */
[----:B------:R-:W-:Y:S01]  /*6c80*/  IMAD.X R47, R114, 0x1, R15, P5 ;  /* 0x00000001722f7824 */ /* 0x000fe200028e060f */
[----:B------:R-:W-:-:S02]  /*6c90*/  LEA R52, P5, R46, UR4, 0x1 ;  /* 0x000000042e347c11 */ /* 0x000fc4000f8a08ff */
[----:B------:R0:W5:Y:S01]  /*6ca0*/  @!P2 LDG.E.128 R36, desc[UR6][R44.64+0x80] ;  /* 0x000080062c24a981 */ /* 0x000162000c1e1d00 */
[----:B------:R-:W-:Y:S02]  /*6cb0*/  CS2R R48, SRZ ;  /* 0x0000000000307805 */ /* 0x000fe4000001ff00 */
[----:B------:R-:W-:Y:S02]  /*6cc0*/  LEA.HI.X R53, R46, UR5, R47, 0x1, P5 ;  /* 0x000000052e357c11 */ /* 0x000fe4000a8f0c2f */
[----:B------:R-:W-:-:S03]  /*6cd0*/  CS2R R46, SRZ ;  /* 0x00000000002e7805 */ /* 0x000fc6000001ff00 */
[----:B------:R1:W5:Y:S01]  /*6ce0*/  @!P3 LDG.E.128 R48, desc[UR6][R52.64] ;  /* 0x000000063430b981 */ /* 0x000362000c1e1d00 */
[----:B0-----:R-:W-:-:S06]  /*6cf0*/  CS2R R44, SRZ ;  /* 0x00000000002c7805 */ /* 0x001fcc000001ff00 */
[----:B------:R1:W5:Y:S02]  /*6d00*/  @!P2 LDG.E.128 R44, desc[UR6][R52.64+0x80] ;  /* 0x00008006342ca981 */ /* 0x000364000c1e1d00 */
.L_x_2693:
[----:B------:R-:W-:Y:S05]  /*6d10*/  BSYNC B1 ;  /* 0x0000000000017941 */ /* 0x000fea0003800000 */
.L_x_2692:
[----:B------:R-:W2:Y:S01]  /*6d20*/  LDL.LU R60, [R1+0x10] ;  /* 0x00001000013c7983 */ /* 0x000ea20000300800 */
[----:B-1---5:R-:W-:Y:S01]  /*6d30*/  IMAD.MOV.U32 R53, RZ, RZ, R38 ;  /* 0x000000ffff357224 */ /* 0x022fe200078e0026 */
[----:B------:R-:W-:Y:S01]  /*6d40*/  BSSY B1, `(.L_x_2694) ;  /* 0x0000040000017945 */ /* 0x000fe20003800000 */
[----:B------:R-:W-:Y:S01]  /*6d50*/  IMAD.MOV.U32 R52, RZ, RZ, R39 ;  /* 0x000000ffff347224 */ /* 0x000fe200078e0027 */
[----:B------:R-:W-:Y:S01]  /*6d60*/  CS2R R62, SRZ ;  /* 0x00000000003e7805 */ /* 0x000fe2000001ff00 */
[----:B------:R-:W-:Y:S01]  /*6d70*/  VIADD R58, R212, 0x20 ;  /* 0x00000020d43a7836 */ /* 0x000fe20000000000 */
        /* <DEDUP_REMOVED lines=25> */
[----:B------:R-:W-:Y:S02]  /*6f10*/  PRMT R171, R56, 0x5410, R57 ;  /* 0x0000541038ab7816 */ /* 0x000fe40000000039 */
[----:B------:R-:W-:Y:S02]  /*6f20*/  CS2R R56, SRZ ;  /* 0x0000000000387805 */ /* 0x000fe4000001ff00 */
[----:B------:R-:W-:Y:S02]  /*6f30*/  PRMT R151, R52, 0x7610, R151 ;  /* 0x0000761034977816 */ /* 0x000fe40000000097 */
[----:B------:R-:W-:Y:S01]  /*6f40*/  CS2R R52, SRZ ;  /* 0x0000000000347805 */ /* 0x000fe2000001ff00 */
[----:B------:R-:W-:Y:S01]  /*6f50*/  IMAD.MOV.U32 R71, RZ, RZ, R49 ;  /* 0x000000ffff477224 */ /* 0x000fe200078e0031 */
        /* <DEDUP_REMOVED lines=11> */
[----:B------:R-:W-:Y:S01]  /*7010*/  LEA R60, P2, R52, UR4, 0x1 ;  /* 0x00000004343c7c11 */ /* 0x000fe2000f8408ff */
[----:B------:R-:W-:-:S03]  /*7020*/  ULDC.64 UR6, c[0x0][0x208] ;  /* 0x0000820000067ab9 */ /* 0x000fc60000000a00 */
[----:B------:R-:W-:Y:S01]  /*7030*/  LEA.HI.X R61, R52, UR5, R53, 0x1, P2 ;  /* 0x00000005343d7c11 */ /* 0x000fe200090f0c35 */
[----:B------:R-:W-:Y:S01]  /*7040*/  ULDC.64 UR4, c[0x0][0x400] ;  /* 0x0001000000047ab9 */ /* 0x000fe20000000a00 */
[----:B------:R-:W-:-:S04]  /*7050*/  IADD3 R52, P2, P3, R108, R84, R28 ;  /* 0x000000546c347210 */ /* 0x000fc80007b5e01c */
[----:B------:R-:W-:Y:S02]  /*7060*/  IADD3.X R53, R15, R114, R30, P2, P3 ;  /* 0x000000720f357210 */ /* 0x000fe400017e641e */
[C---:B------:R-:W-:Y:S02]  /*7070*/  LEA R68, P2, R52.reuse, UR4, 0x1 ;  /* 0x0000000434447c11 */ /* 0x040fe4000f8408ff */
[-C--:B------:R-:W-:Y:S02]  /*7080*/  ISETP.GE.AND P3, PT, R213, R122.reuse, PT ;  /* 0x0000007ad500720c */ /* 0x080fe40003f66270 */
[----:B------:R-:W-:Y:S02]  /*7090*/  LEA.HI.X R69, R52, UR5, R53, 0x1, P2 ;  /* 0x0000000534457c11 */ /* 0x000fe400090f0c35 */
[----:B------:R-:W-:Y:S02]  /*70a0*/  CS2R R52, SRZ ;  /* 0x0000000000347805 */ /* 0x000fe4000001ff00 */
[----:B------:R-:W-:-:S02]  /*70b0*/  ISETP.GE.AND P2, PT, R18, R122, PT ;  /* 0x0000007a1200720c */ /* 0x000fc40003f46270 */
[----:B------:R-:W-:Y:S02]  /*70c0*/  CS2R R66, SRZ ;  /* 0x0000000000427805 */ /* 0x000fe4000001ff00 */
[----:B------:R-:W-:Y:S02]  /*70d0*/  CS2R R64, SRZ ;  /* 0x0000000000407805 */ /* 0x000fe4000001ff00 */
[----:B------:R-:W-:Y:S01]  /*70e0*/  CS2R R62, SRZ ;  /* 0x00000000003e7805 */ /* 0x000fe2000001ff00 */
[----:B------:R-:W5:Y:S06]  /*70f0*/  @!P3 LDG.E.128 R52, desc[UR6][R60.64+0x80] ;  /* 0x000080063c34b981 */ /* 0x000f6c000c1e1d00 */
[----:B------:R0:W5:Y:S04]  /*7100*/  @!P2 LDG.E.128 R56, desc[UR6][R60.64] ;  /* 0x000000063c38a981 */ /* 0x000168000c1e1d00 */
[----:B------:R1:W5:Y:S01]  /*7110*/  @!P2 LDG.E.128 R64, desc[UR6][R68.64] ;  /* 0x000000064440a981 */ /* 0x000362000c1e1d00 */
[----:B0-----:R-:W-:-:S06]  /*7120*/  CS2R R60, SRZ ;  /* 0x00000000003c7805 */ /* 0x001fcc000001ff00 */
[----:B------:R1:W5:Y:S02]  /*7130*/  @!P3 LDG.E.128 R60, desc[UR6][R68.64+0x80] ;  /* 0x00008006443cb981 */ /* 0x000364000c1e1d00 */
.L_x_2695:
[----:B------:R-:W-:Y:S05]  /*7140*/  BSYNC B1 ;  /* 0x0000000000017941 */ /* 0x000fea0003800000 */
.L_x_2694:
[----:B-1---5:R-:W-:Y:S01]  /*7150*/  IMAD.MOV.U32 R69, RZ, RZ, R54 ;  /* 0x000000ffff457224 */ /* 0x022fe200078e0036 */
[----:B------:R-:W-:Y:S01]  /*7160*/  PRMT R150, R150, 0x5410, R70 ;  /* 0x0000541096967816 */ /* 0x000fe20000000046 */
[----:B------:R-:W-:Y:S01]  /*7170*/  IMAD.MOV.U32 R68, RZ, RZ, R55 ;  /* 0x000000ffff447224 */ /* 0x000fe200078e0037 */
[----:B------:R-:W-:Y:S01]  /*7180*/  PRMT R151, R151, 0x5410, R71 ;  /* 0x0000541097977816 */ /* 0x000fe20000000047 */
[----:B------:R-:W-:Y:S01]  /*7190*/  VIADD R72, R212, 0x40 ;  /* 0x00000040d4487836 */ /* 0x000fe20000000000 */
[----:B------:R-:W-:Y:S01]  /*71a0*/  BSSY B1, `(.L_x_2696) ;  /* 0x0000036000017945 */ /* 0x000fe20003800000 */
[----:B------:R-:W-:Y:S01]  /*71b0*/  IMAD.MOV.U32 R71, RZ, RZ, R52 ;  /* 0x000000ffff477224 */ /* 0x000fe200078e0034 */
[----:B------:R-:W-:Y:S01]  /*71c0*/  PRMT R161, R69, 0x5410, R68 ;  /* 0x0000541045a17816 */ /* 0x000fe20000000044 */
[----:B------:R-:W-:Y:S01]  /*71d0*/  IMAD.MOV.U32 R69, RZ, RZ, R58 ;  /* 0x000000ffff457224 */ /* 0x000fe200078e003a */
[----:B------:R-:W-:Y:S01]  /*71e0*/  ISETP.GE.AND P3, PT, R72, R3, PT ;  /* 0x000000034800720c */ /* 0x000fe20003f66270 */
[----:B------:R-:W-:Y:S01]  /*71f0*/  IMAD.MOV.U32 R68, RZ, RZ, R59 ;  /* 0x000000ffff447224 */ /* 0x000fe200078e003b */
[----:B------:R-:W-:Y:S01]  /*7200*/  CS2R R74, SRZ ;  /* 0x00000000004a7805 */ /* 0x000fe2000001ff00 */
[----:B------:R-:W-:Y:S01]  /*7210*/  IMAD.MOV.U32 R70, RZ, RZ, R53 ;  /* 0x000000ffff467224 */ /* 0x000fe200078e0035 */
[----:B------:R-:W-:-:S02]  /*7220*/  CS2R R72, SRZ ;  /* 0x0000000000487805 */ /* 0x000fc4000001ff00 */
[----:B------:R-:W-:Y:S02]  /*7230*/  CS2R R78, SRZ ;  /* 0x00000000004e7805 */ /* 0x000fe4000001ff00 */
[----:B------:R-:W-:Y:S01]  /*7240*/  PRMT R165, R69, 0x5410, R68 ;  /* 0x0000541045a57816 */ /* 0x000fe20000000044 */
[----:B------:R-:W-:Y:S01]  /*7250*/  IMAD.MOV.U32 R69, RZ, RZ, R62 ;  /* 0x000000ffff457224 */ /* 0x000fe200078e003e */
[----:B------:R-:W-:Y:S01]  /*7260*/  PRMT R162, R71, 0x5410, R70 ;  /* 0x0000541047a27816 */ /* 0x000fe20000000046 */
[----:B------:R-:W-:Y:S01]  /*7270*/  IMAD.MOV.U32 R68, RZ, RZ, R63 ;  /* 0x000000ffff447224 */ /* 0x000fe200078e003f */
[----:B------:R-:W-:Y:S01]  /*7280*/  CS2R R76, SRZ ;  /* 0x00000000004c7805 */ /* 0x000fe2000001ff00 */
        /* <DEDUP_REMOVED lines=39> */
.L_x_2697:
[----:B------:R-:W-:Y:S05]  /*7500*/  BSYNC B1 ;  /* 0x0000000000017941 */ /* 0x000fea0003800000 */
.L_x_2696:
        /* <DEDUP_REMOVED lines=33> */
.L_x_2698:
[----:B------:R-:W-:Y:S01]  /*7720*/  IMAD R0, R17, 0x8, R16 ;  /* 0x0000000811007824 */ /* 0x000fe200078e0210 */
[----:B------:R-:W-:Y:S01]  /*7730*/  SHF.L.U32 R114, R219, 0x1f, RZ ;  /* 0x0000001fdb727819 */ /* 0x000fe200000006ff */
[----:B------:R-:W0:Y:S01]  /*7740*/  LDC R140, c[0x0][0x2f4] ;  /* 0x0000bd00ff8c7b82 */ /* 0x000e220000000800 */
[----:B------:R-:W-:Y:S01]  /*7750*/  BSSY B1, `(.L_x_2699) ;  /* 0x0000004000017945 */ /* 0x000fe20003800000 */
[----:B------:R-:W-:Y:S01]  /*7760*/  IMAD.MOV.U32 R125, RZ, RZ, R88 ;  /* 0x000000ffff7d7224 */ /* 0x000fe200078e0058 */
[----:B------:R-:W1:Y:S02]  /*7770*/  SYNCS.PHASECHK.TRANS64.TRYWAIT P5, [R0+URZ+0x38890], R114 ;  /* 0x03889072000075a7 */ /* 0x000e6400080a017f */
[----:B-1----:R-:W-:Y:S05]  /*7780*/  @!P5 BRA `(.L_x_2700) ;  /* 0x000002d40024d947 */ /* 0x002fea0003800000 */
.L_x_3068:
[----:B------:R-:W-:Y:S05]  /*7790*/  BSYNC B1 ;  /* 0x0000000000017941 */ /* 0x000fea0003800000 */
.L_x_2699:
        /* <DEDUP_REMOVED lines=37> */
[----:B------:R-:W-:Y:S02]  /*79f0*/  SHF.R.U64 R41, R42, 0x10, R43 ;  /* 0x000000102a297819 */ /* 0x000fe4000000122b */
[--C-:B------:R-:W-:Y:S02]  /*7a00*/  SHF.R.U64 R42, R48, 0x10, R49.reuse ;  /* 0x00000010302a7819 */ /* 0x100fe40000001231 */
[----:B------:R-:W-:Y:S02]  /*7a10*/  SHF.R.U32.HI R48, RZ, 0x10, R49 ;  /* 0x00000010ff307819 */ /* 0x000fe40000011631 */
[----:B------:R-:W-:-:S02]  /*7a20*/  PRMT R40, R147, 0x5432, R40 ;  /* 0x0000543293287816 */ /* 0x000fc40000000028 */
[----:B------:R-:W-:Y:S02]  /*7a30*/  SHF.R.U32.HI R147, RZ, 0x10, R43 ;  /* 0x00000010ff937819 */ /* 0x000fe4000001162b */
[--C-:B------:R-:W-:Y:S02]  /*7a40*/  SHF.R.U64 R43, R50, 0x10, R51.reuse ;  /* 0x00000010322b7819 */ /* 0x100fe40000001233 */
[----:B------:R-:W-:Y:S02]  /*7a50*/  SHF.R.U32.HI R49, RZ, 0x10, R51 ;  /* 0x00000010ff317819 */ /* 0x000fe40000011633 */
[----:B------:R-:W-:Y:S02]  /*7a60*/  PRMT R51, R151, 0x5432, R48 ;  /* 0x0000543297337816 */ /* 0x000fe40000000030 */
[----:B------:R-:W-:Y:S02]  /*7a70*/  PRMT R148, R149, 0x5432, R148 ;  /* 0x0000543295947816 */ /* 0x000fe40000000094 */
[C---:B------:R-:W-:Y:S01]  /*7a80*/  PRMT R50, R150.reuse, 0x5410, R147 ;  /* 0x0000541096327816 */ /* 0x040fe20000000093 */
[----:B------:R-:W-:Y:S01]  /*7a90*/  IMAD.U32 R48, R51, 0x10000, RZ ;  /* 0x0001000033307824 */ /* 0x000fe200078e00ff */
[----:B------:R-:W-:Y:S01]  /*7aa0*/  PRMT R42, R150, 0x5432, R42 ;  /* 0x00005432962a7816 */ /* 0x000fe2000000002a */
[----:B0-----:R-:W-:Y:S01]  /*7ab0*/  IMAD.U32 R150, R89, 0x10000, RZ ;  /* 0x0001000059967824 */ /* 0x001fe200078e00ff */
[----:B------:R-:W-:Y:S01]  /*7ac0*/  PRMT R43, R151, 0x5410, R43 ;  /* 0x00005410972b7816 */ /* 0x000fe2000000002b */
[----:B------:R-:W-:Y:S01]  /*7ad0*/  IMAD.U32 R151, R148, 0x10000, RZ ;  /* 0x0001000094977824 */ /* 0x000fe200078e00ff */
[----:B------:R-:W-:Y:S01]  /*7ae0*/  PRMT R147, R174, 0x5410, R49 ;  /* 0x00005410ae937816 */ /* 0x000fe20000000031 */
[----:B------:R-:W-:Y:S01]  /*7af0*/  FMUL.FTZ R49, R150, R48 ;  /* 0x0000003096317220 */ /* 0x000fe20000410000 */
[----:B------:R-:W-:Y:S01]  /*7b00*/  PRMT R41, R149, 0x5410, R41 ;  /* 0x0000541095297816 */ /* 0x000fe20000000029 */
[----:B--2---:R-:W-:-:S02]  /*7b10*/  IMAD.U32 R149, R85, 0x10000, RZ ;  /* 0x0001000055957824 */ /* 0x004fc400078e00ff */
[-C--:B------:R-:W-:Y:S01]  /*7b20*/  FMUL.FTZ R150, R150, R151.reuse ;  /* 0x0000009796967220 */ /* 0x080fe20000410000 */
[----:B------:R-:W-:Y:S01]  /*7b30*/  LOP3.LUT R89, R89, 0xffff0000, RZ, 0xc0, !PT ;  /* 0xffff000059597812 */ /* 0x000fe200078ec0ff */
[C---:B------:R-:W-:Y:S02]  /*7b40*/  FFMA.FTZ R49, R149.reuse, R151, -R49 ;  /* 0x0000009795317223 */ /* 0x040fe40000010831 */
[----:B------:R-:W-:Y:S01]  /*7b50*/  FFMA.FTZ R48, R149, R48, R150 ;  /* 0x0000003095307223 */ /* 0x000fe20000010096 */
[----:B------:R-:W-:Y:S01]  /*7b60*/  LOP3.LUT R149, R51, 0xffff0000, RZ, 0xc0, !PT ;  /* 0xffff000033957812 */ /* 0x000fe200078ec0ff */
[----:B------:R-:W-:Y:S01]  /*7b70*/  IMAD.U32 R150, R91, 0x10000, RZ ;  /* 0x000100005b967824 */ /* 0x000fe200078e00ff */
[----:B------:R-:W-:Y:S01]  /*7b80*/  LOP3.LUT R148, R148, 0xffff0000, RZ, 0xc0, !PT ;  /* 0xffff000094947812 */ /* 0x000fe200078ec0ff */
[----:B------:R-:W-:Y:S01]  /*7b90*/  IMAD.U32 R151, R50, 0x10000, RZ ;  /* 0x0001000032977824 */ /* 0x000fe200078e00ff */
[----:B------:R-:W-:Y:S01]  /*7ba0*/  LOP3.LUT R85, R85, 0xffff0000, RZ, 0xc0, !PT ;  /* 0xffff000055557812 */ /* 0x000fe200078ec0ff */
[----:B------:R-:W-:Y:S01]  /*7bb0*/  FMUL.FTZ R51, R89, R149 ;  /* 0x0000009559337220 */ /* 0x000fe20000410000 */
[----:B------:R-:W-:Y:S01]  /*7bc0*/  LOP3.LUT R91, R91, 0xffff0000, RZ, 0xc0, !PT ;  /* 0xffff00005b5b7812 */ /* 0x000fe200078ec0ff */
[----:B------:R-:W-:-:S02]  /*7bd0*/  FMUL.FTZ R89, R89, R148 ;  /* 0x0000009459597220 */ /* 0x000fc40000410000 */
[----:B------:R-:W-:Y:S01]  /*7be0*/  FFMA.FTZ R51, R85, R148, -R51 ;  /* 0x0000009455337223 */ /* 0x000fe20000010833 */
[----:B------:R-:W-:Y:S02]  /*7bf0*/  IMAD.U32 R148, R147, 0x10000, RZ ;  /* 0x0001000093947824 */ /* 0x000fe400078e00ff */
[----:B------:R-:W-:Y:S01]  /*7c00*/  FFMA.FTZ R85, R85, R149, R89 ;  /* 0x0000009555557223 */ /* 0x000fe20000010059 */
[----:B------:R-:W-:Y:S01]  /*7c10*/  IMAD.U32 R149, R87, 0x10000, RZ ;  /* 0x0001000057957824 */ /* 0x000fe200078e00ff */
[----:B------:R-:W-:Y:S01]  /*7c20*/  LOP3.LUT R147, R147, 0xffff0000, RZ, 0xc0, !PT ;  /* 0xffff000093937812 */ /* 0x000fe200078ec0ff */
[CC--:B------:R-:W-:Y:S01]  /*7c30*/  FMUL.FTZ R89, R150.reuse, R148.reuse ;  /* 0x0000009496597220 */ /* 0x0c0fe20000410000 */
[-C--:B------:R-:W-:Y:S01]  /*7c40*/  FMUL.FTZ R150, R150, R151.reuse ;  /* 0x0000009796967220 */ /* 0x080fe20000410000 */
[----:B------:R-:W-:Y:S02]  /*7c50*/  LOP3.LUT R87, R87, 0xffff0000, RZ, 0xc0, !PT ;  /* 0xffff000057577812 */ /* 0x000fe400078ec0ff */
[C---:B------:R-:W-:Y:S01]  /*7c60*/  FFMA.FTZ R89, R149.reuse, R151, -R89 ;  /* 0x0000009795597223 */ /* 0x040fe20000010859 */
[----:B------:R-:W-:Y:S01]  /*7c70*/  FFMA.FTZ R148, R149, R148, R150 ;  /* 0x0000009495947223 */ /* 0x000fe20000010096 */
[----:B------:R-:W-:Y:S01]  /*7c80*/  LOP3.LUT R149, R50, 0xffff0000, RZ, 0xc0, !PT ;  /* 0xffff000032957812 */ /* 0x000fe200078ec0ff */
[----:B------:R-:W-:Y:S01]  /*7c90*/  FMUL.FTZ R50, R91, R147 ;  /* 0x000000935b327220 */ /* 0x000fe20000410000 */
[----:B------:R-:W-:Y:S01]  /*7ca0*/  F2FP.BF16.F32.PACK_AB R48, R85, R48 ;  /* 0x000000305530723e */ /* 0x000fe200000010ff */
[C---:B------:R-:W-:Y:S01]  /*7cb0*/  IMAD.U32 R85, R42.reuse, 0x10000, RZ ;  /* 0x000100002a557824 */ /* 0x040fe200078e00ff */
[----:B------:R-:W-:Y:S01]  /*7cc0*/  F2FP.BF16.F32.PACK_AB R49, R51, R49 ;  /* 0x000000313331723e */ /* 0x000fe200000010ff */
[-C--:B------:R-:W-:Y:S01]  /*7cd0*/  FFMA.FTZ R50, R87, R149.reuse, -R50 ;  /* 0x0000009557327223 */ /* 0x080fe20000010832 */
[----:B------:R-:W-:Y:S01]  /*7ce0*/  FMUL.FTZ R91, R91, R149 ;  /* 0x000000955b5b7220 */ /* 0x000fe20000410000 */
[----:B------:R-:W-:-:S03]  /*7cf0*/  LOP3.LUT R42, R42, 0xffff0000, RZ, 0xc0, !PT ;  /* 0xffff00002a2a7812 */ /* 0x000fc600078ec0ff */
[----:B------:R-:W-:Y:S01]  /*7d00*/  FFMA.FTZ R87, R87, R147, R91 ;  /* 0x0000009357577223 */ /* 0x000fe2000001005b */
[----:B------:R-:W-:Y:S01]  /*7d10*/  F2FP.BF16.F32.PACK_AB R50, R50, R89 ;  /* 0x000000593232723e */ /* 0x000fe200000010ff */
[----:B------:R-:W-:Y:S02]  /*7d20*/  IMAD.U32 R89, R88, 0x10000, RZ ;  /* 0x0001000058597824 */ /* 0x000fe400078e00ff */
[----:B------:R-:W-:Y:S01]  /*7d30*/  IMAD.U32 R91, R40, 0x10000, RZ ;  /* 0x00010000285b7824 */ /* 0x000fe200078e00ff */
[----:B------:R-:W-:Y:S01]  /*7d40*/  F2FP.BF16.F32.PACK_AB R148, R87, R148 ;  /* 0x000000945794723e */ /* 0x000fe200000010ff */
        /* <DEDUP_REMOVED lines=18> */
[C---:B------:R-:W-:Y:S02]  /*7e70*/  IMAD.U32 R88, R86.reuse, 0x10000, RZ ;  /* 0x0001000056587824 */ /* 0x040fe400078e00ff */
[-C--:B------:R-:W-:Y:S01]  /*7e80*/  FMUL.FTZ R91, R91, R87.reuse ;  /* 0x000000575b5b7220 */ /* 0x080fe20000410000 */
[----:B------:R-:W-:Y:S01]  /*7e90*/  LOP3.LUT R86, R86, 0xffff0000, RZ, 0xc0, !PT ;  /* 0xffff000056567812 */ /* 0x000fe200078ec0ff */
[----:B------:R-:W-:-:S02]  /*7ea0*/  FFMA.FTZ R89, R88, R87, -R89 ;  /* 0x0000005758597223 */ /* 0x000fc40000010859 */
[----:B------:R-:W-:Y:S01]  /*7eb0*/  FFMA.FTZ R91, R88, R84, R91 ;  /* 0x00000054585b7223 */ /* 0x000fe2000001005b */
[----:B------:R-:W-:Y:S02]  /*7ec0*/  LOP3.LUT R84, R90, 0xffff0000, RZ, 0xc0, !PT ;  /* 0xffff00005a547812 */ /* 0x000fe400078ec0ff */
[----:B------:R-:W-:Y:S02]  /*7ed0*/  F2FP.BF16.F32.PACK_AB R40, R40, R51 ;  /* 0x000000332828723e */ /* 0x000fe400000010ff */
[----:B------:R-:W-:Y:S01]  /*7ee0*/  F2FP.BF16.F32.PACK_AB R42, R42, R85 ;  /* 0x000000552a2a723e */ /* 0x000fe200000010ff */
[C---:B------:R-:W-:Y:S01]  /*7ef0*/  FMUL.FTZ R87, R84.reuse, R43 ;  /* 0x0000002b54577220 */ /* 0x040fe20000410000 */
[-C--:B------:R-:W-:Y:S01]  /*7f00*/  FMUL.FTZ R84, R84, R41.reuse ;  /* 0x0000002954547220 */ /* 0x080fe20000410000 */
[----:B------:R-:W-:Y:S02]  /*7f10*/  IMAD.MOV.U32 R85, RZ, RZ, R49 ;  /* 0x000000ffff557224 */ /* 0x000fe400078e0031 */
[C---:B------:R-:W-:Y:S01]  /*7f20*/  FFMA.FTZ R87, R86.reuse, R41, -R87 ;  /* 0x0000002956577223 */ /* 0x040fe20000010857 */
[----:B------:R-:W-:Y:S01]  /*7f30*/  FFMA.FTZ R84, R86, R43, R84 ;  /* 0x0000002b56547223 */ /* 0x000fe20000010054 */
[----:B------:R-:W-:-:S03]  /*7f40*/  IMAD.MOV.U32 R88, RZ, RZ, R42 ;  /* 0x000000ffff587224 */ /* 0x000fc600078e002a */
[----:B------:R-:W-:Y:S01]  /*7f50*/  F2FP.BF16.F32.PACK_AB R87, R87, R89 ;  /* 0x000000595757723e */ /* 0x000fe200000010ff */
[----:B------:R-:W-:Y:S01]  /*7f60*/  IMAD.MOV.U32 R89, RZ, RZ, R48 ;  /* 0x000000ffff597224 */ /* 0x000fe200078e0030 */
[----:B------:R-:W-:Y:S01]  /*7f70*/  F2FP.BF16.F32.PACK_AB R91, R84, R91 ;  /* 0x0000005b545b723e */ /* 0x000fe200000010ff */
[----:B------:R-:W-:Y:S02]  /*7f80*/  IMAD.MOV.U32 R84, RZ, RZ, R40 ;  /* 0x000000ffff547224 */ /* 0x000fe400078e0028 */
[----:B------:R-:W-:Y:S02]  /*7f90*/  IMAD.MOV.U32 R86, RZ, RZ, R87 ;  /* 0x000000ffff567224 */ /* 0x000fe400078e0057 */
[----:B------:R-:W-:Y:S02]  /*7fa0*/  IMAD.MOV.U32 R90, RZ, RZ, R91 ;  /* 0x000000ffff5a7224 */ /* 0x000fe400078e005b */
[----:B------:R-:W-:Y:S02]  /*7fb0*/  IMAD.MOV.U32 R87, RZ, RZ, R50 ;  /* 0x000000ffff577224 */ /* 0x000fe400078e0032 */
[----:B------:R-:W-:-:S07]  /*7fc0*/  IMAD.MOV.U32 R91, RZ, RZ, R148 ;  /* 0x000000ffff5b7224 */ /* 0x000fce00078e0094 */
.L_x_2706:
[----:B------:R-:W-:Y:S05]  /*7fd0*/  BSYNC B3 ;  /* 0x0000000000037941 */ /* 0x000fea0003800000 */
.L_x_2705:
        /* <DEDUP_REMOVED lines=10> */
[----:B--2---:R2:W-:Y:S01]  /*8080*/  STG.E.128 desc[UR4][R40.64], R84 ;  /* 0x0000005428007986 */ /* 0x0045e2000c101d04 */
[----:B------:R-:W-:-:S05]  /*8090*/  @!P4 LEA.HI.X R43, R146, R117, R43, 0x1, P5 ;  /* 0x00000075922bc211 */ /* 0x000fca00028f0c2b */
[----:B0-----:R2:W-:Y:S04]  /*80a0*/  @!P4 STG.E.128 desc[UR4][R42.64], R88 ;  /* 0x000000582a00c986 */ /* 0x0015e8000c101d04 */
.L_x_2704:
[----:B------:R-:W-:Y:S05]  /*80b0*/  BSYNC B2 ;  /* 0x0000000000027941 */ /* 0x000fea0003800000 */
.L_x_2703:
[----:B------:R-:W-:-:S13]  /*80c0*/  ISETP.NE.AND P4, PT, R10, RZ, PT ;  /* 0x000000ff0a00720c */ /* 0x000fda0003f85270 */
[----:B------:R-:W-:Y:S05]  /*80d0*/  @!P4 BRA `(.L_x_2702) ;  /* 0x000000080004c947 */ /* 0x000fea0003800000 */
[----:B--2---:R-:W-:Y:S01]  /*80e0*/  SEL R40, R115, R142, !P1 ;  /* 0x0000008e73287207 */ /* 0x004fe20004800000 */
        /* <DEDUP_REMOVED lines=114> */
.L_x_2708:
[----:B------:R-:W-:Y:S05]  /*8810*/  BSYNC B2 ;  /* 0x0000000000027941 */ /* 0x000fea0003800000 */
.L_x_2707:
        /* <DEDUP_REMOVED lines=13> */
.L_x_2702:
[----:B------:R-:W-:Y:S05]  /*88f0*/  BSYNC B1 ;  /* 0x0000000000017941 */ /* 0x000fea0003800000 */
.L_x_2701:
[----:B---3--:R-:W3:Y:S01]  /*8900*/  LDL R36, [R1+0x10] ;  /* 0x0000100001247983 */ /* 0x008ee20000100800 */
[----:B------:R-:W-:Y:S01]  /*8910*/  BSSY B1, `(.L_x_2709) ;  /* 0x000010e000017945 */ /* 0x000fe20003800000 */
[----:B---3--:R-:W-:-:S13]  /*8920*/  LOP3.LUT P4, RZ, R36, 0x1, RZ, 0xc0, !PT ;  /* 0x0000000124ff7812 */ /* 0x008fda000788c0ff */
[----:B------:R-:W-:Y:S05]  /*8930*/  @P4 BRA `(.L_x_2710) ;  /* 0x00000010002c4947 */ /* 0x000fea0003800000 */
[----:B------:R-:W-:Y:S01]  /*8940*/  ISETP.NE.AND P4, PT, R26, RZ, PT ;  /* 0x000000ff1a00720c */ /* 0x000fe20003f85270 */
[----:B------:R-:W-:Y:S01]  /*8950*/  VIADD R36, R212, 0x20 ;  /* 0x00000020d4247836 */ /* 0x000fe20000000000 */
[----:B------:R-:W-:Y:S01]  /*8960*/  BSSY B2, `(.L_x_2711) ;  /* 0x0000086000027945 */ /* 0x000fe20003800000 */
[-C--:B--2---:R-:W-:Y:S02]  /*8970*/  IMAD R48, R141, R126.reuse, RZ ;  /* 0x0000007e8d307224 */ /* 0x084fe400078e02ff */
        /* <DEDUP_REMOVED lines=26> */
[--C-:B------:R-:W-:Y:S01]  /*8b20*/  SHF.R.U64 R50, R64, 0x10, R65.reuse ;  /* 0x0000001040327819 */ /* 0x100fe20000001241 */
[----:B0-----:R-:W-:Y:S01]  /*8b30*/  IMAD.U32 R84, R41, 0x10000, RZ ;  /* 0x0001000029547824 */ /* 0x001fe200078e00ff */
[----:B------:R-:W-:Y:S01]  /*8b40*/  SHF.R.U32.HI R64, RZ, 0x10, R65 ;  /* 0x00000010ff407819 */ /* 0x000fe20000011641 */
[----:B--2---:R-:W-:Y:S01]  /*8b50*/  IMAD.U32 R65, R37, 0x10000, RZ ;  /* 0x0001000025417824 */ /* 0x004fe200078e00ff */
        /* <DEDUP_REMOVED lines=68> */
[CC--:B------:R-:W-:Y:S01]  /*8fa0*/  FMUL.FTZ R57, R59.reuse, R47.reuse ;  /* 0x0000002f3b397220 */ /* 0x0c0fe20000410000 */
        /* <DEDUP_REMOVED lines=8> */
[C---:B------:R-:W-:Y:S01]  /*9030*/  FMUL.FTZ R42, R40.reuse, R51 ;  /* 0x00000033282a7220 */ /* 0x040fe20000410000 */
[-C--:B------:R-:W-:Y:S01]  /*9040*/  FMUL.FTZ R40, R40, R49.reuse ;  /* 0x0000003128287220 */ /* 0x080fe20000410000 */
        /* <DEDUP_REMOVED lines=9> */
.L_x_2714:
[----:B------:R-:W-:Y:S05]  /*90e0*/  BSYNC B3 ;  /* 0x0000000000037941 */ /* 0x000fea0003800000 */
.L_x_2713:
        /* <DEDUP_REMOVED lines=13> */
.L_x_2712:
[----:B------:R-:W-:Y:S05]  /*91c0*/  BSYNC B2 ;  /* 0x0000000000027941 */ /* 0x000fea0003800000 */
.L_x_2711:
[----:B------:R-:W-:-:S13]  /*91d0*/  ISETP.NE.AND P4, PT, R10, RZ, PT ;  /* 0x000000ff0a00720c */ /* 0x000fda0003f85270 */
[----:B------:R-:W-:Y:S05]  /*91e0*/  @!P4 BRA `(.L_x_2710) ;  /* 0x000000080000c947 */ /* 0x000fea0003800000 */
[----:B0-----:R-:W-:Y:S01]  /*91f0*/  SEL R36, R115, R142, !P1 ;  /* 0x0000008e73247207 */ /* 0x001fe20004800000 */
        /* <DEDUP_REMOVED lines=70> */
[C---:B------:R-:W-:Y:S01]  /*9660*/  IMAD.U32 R53, R50.reuse, 0x10000, RZ ;  /* 0x0001000032357824 */ /* 0x040fe200078e00ff */
        /* <DEDUP_REMOVED lines=42> */
.L_x_2716:
[----:B------:R-:W-:Y:S05]  /*9910*/  BSYNC B2 ;  /* 0x0000000000027941 */ /* 0x000fea0003800000 */
.L_x_2715:
        /* <DEDUP_REMOVED lines=13> */
.L_x_2710:
[----:B------:R-:W-:Y:S05]  /*99f0*/  BSYNC B1 ;  /* 0x0000000000017941 */ /* 0x000fea0003800000 */
.L_x_2709:
[----:B0--3--:R-:W-:Y:S02]  /*9a00*/  VIADD R37, R212, 0x40 ;  /* 0x00000040d4257836 */ /* 0x009fe40000000000 */
        /* <DEDUP_REMOVED lines=36> */
[----:B------:R-:W-:Y:S02]  /*9c50*/  SHF.R.U32.HI R72, RZ, 0x10, R73 ;  /* 0x00000010ff487819 */ /* 0x000fe40000011649 */
[----:B------:R-:W-:Y:S02]  /*9c60*/  PRMT R80, R160, 0x5432, R80 ;  /* 0x00005432a0507816 */ /* 0x000fe40000000050 */
[----:B------:R-:W-:-:S02]  /*9c70*/  PRMT R72, R158, 0x5432, R72 ;  /* 0x000054329e487816 */ /* 0x000fc40000000048 */
[--C-:B------:R-:W-:Y:S01]  /*9c80*/  SHF.R.U64 R49, R82, 0x10, R83.reuse ;  /* 0x0000001052317819 */ /* 0x100fe20000001253 */
[----:B------:R-:W-:Y:S01]  /*9c90*/  IMAD.U32 R53, R80, 0x10000, RZ ;  /* 0x0001000050357824 */ /* 0x000fe200078e00ff */
[----:B------:R-:W-:Y:S01]  /*9ca0*/  SHF.R.U32.HI R82, RZ, 0x10, R83 ;  /* 0x00000010ff527819 */ /* 0x000fe20000011653 */
[----:B------:R-:W-:Y:S01]  /*9cb0*/  IMAD.U32 R50, R72, 0x10000, RZ ;  /* 0x0001000048327824 */ /* 0x000fe200078e00ff */
[----:B------:R-:W-:Y:S01]  /*9cc0*/  LOP3.LUT R80, R80, 0xffff0000, RZ, 0xc0, !PT ;  /* 0xffff000050507812 */ /* 0x000fe200078ec0ff */
[----:B------:R-:W-:Y:S01]  /*9cd0*/  FMUL.FTZ R51, R54, R53 ;  /* 0x0000003536337220 */ /* 0x000fe20000410000 */
[----:B------:R-:W-:Y:S02]  /*9ce0*/  LOP3.LUT R41, R41, 0xffff0000, RZ, 0xc0, !PT ;  /* 0xffff000029297812 */ /* 0x000fe400078ec0ff */
[----:B------:R-:W-:Y:S01]  /*9cf0*/  SHF.R.U64 R45, R74, 0x10, R75 ;  /* 0x000000104a2d7819 */ /* 0x000fe2000000124b */
[-C--:B------:R-:W-:Y:S01]  /*9d00*/  FFMA.FTZ R51, R52, R50.reuse, -R51 ;  /* 0x0000003234337223 */ /* 0x080fe20000010833 */
[----:B------:R-:W-:Y:S01]  /*9d10*/  FMUL.FTZ R50, R54, R50 ;  /* 0x0000003236327220 */ /* 0x000fe20000410000 */
[----:B------:R-:W-:-:S02]  /*9d20*/  LOP3.LUT R72, R72, 0xffff0000, RZ, 0xc0, !PT ;  /* 0xffff000048487812 */ /* 0x000fc400078ec0ff */
[----:B------:R-:W-:Y:S01]  /*9d30*/  SHF.R.U32.HI R74, RZ, 0x10, R75 ;  /* 0x00000010ff4a7819 */ /* 0x000fe2000001164b */
[----:B------:R-:W-:Y:S01]  /*9d40*/  FFMA.FTZ R50, R52, R53, R50 ;  /* 0x0000003534327223 */ /* 0x000fe20000010032 */
[----:B------:R-:W-:Y:S01]  /*9d50*/  PRMT R82, R159, 0x5432, R82 ;  /* 0x000054329f527816 */ /* 0x000fe20000000052 */
[----:B------:R-:W-:Y:S01]  /*9d60*/  IMAD.U32 R53, R39, 0x10000, RZ ;  /* 0x0001000027357824 */ /* 0x000fe200078e00ff */
        /* <DEDUP_REMOVED lines=8> */
[----:B------:R-:W-:-:S02]  /*9df0*/  IMAD.U32 R52, R74, 0x10000, RZ ;  /* 0x000100004a347824 */ /* 0x000fc400078e00ff */
[----:B------:R-:W-:Y:S01]  /*9e00*/  FMUL.FTZ R56, R55, R54 ;  /* 0x0000003637387220 */ /* 0x000fe20000410000 */
[----:B------:R-:W-:Y:S02]  /*9e10*/  LOP3.LUT R43, R43, 0xffff0000, RZ, 0xc0, !PT ;  /* 0xffff00002b2b7812 */ /* 0x000fe400078ec0ff */
[----:B------:R-:W-:Y:S01]  /*9e20*/  LOP3.LUT R74, R74, 0xffff0000, RZ, 0xc0, !PT ;  /* 0xffff00004a4a7812 */ /* 0x000fe200078ec0ff */
[-C--:B------:R-:W-:Y:S01]  /*9e30*/  FFMA.FTZ R56, R53, R52.reuse, -R56 ;  /* 0x0000003435387223 */ /* 0x080fe20000010838 */
[----:B------:R-:W-:Y:S01]  /*9e40*/  FMUL.FTZ R52, R55, R52 ;  /* 0x0000003437347220 */ /* 0x000fe20000410000 */
[----:B------:R-:W-:Y:S02]  /*9e50*/  LOP3.LUT R39, R39, 0xffff0000, RZ, 0xc0, !PT ;  /* 0xffff000027277812 */ /* 0x000fe400078ec0ff */
[----:B------:R-:W-:Y:S01]  /*9e60*/  PRMT R48, R160, 0x5410, R48 ;  /* 0x00005410a0307816 */ /* 0x000fe20000000030 */
[----:B------:R-:W-:Y:S01]  /*9e70*/  FFMA.FTZ R53, R53, R54, R52 ;  /* 0x0000003635357223 */ /* 0x000fe20000010034 */
[C---:B------:R-:W-:Y:S01]  /*9e80*/  FMUL.FTZ R52, R43.reuse, R82 ;  /* 0x000000522b347220 */ /* 0x040fe20000410000 */
[----:B------:R-:W-:Y:S01]  /*9e90*/  FMUL.FTZ R43, R43, R74 ;  /* 0x0000004a2b2b7220 */ /* 0x000fe20000410000 */
[----:B------:R-:W-:-:S02]  /*9ea0*/  PRMT R44, R158, 0x5410, R44 ;  /* 0x000054109e2c7816 */ /* 0x000fc4000000002c */
[----:B------:R-:W-:Y:S01]  /*9eb0*/  F2FP.BF16.F32.PACK_AB R37, R37, R51 ;  /* 0x000000332525723e */ /* 0x000fe200000010ff */
[----:B------:R-:W-:Y:S01]  /*9ec0*/  FFMA.FTZ R43, R39, R82, R43 ;  /* 0x00000052272b7223 */ /* 0x000fe2000001002b */
[----:B------:R-:W-:Y:S01]  /*9ed0*/  F2FP.BF16.F32.PACK_AB R41, R41, R50 ;  /* 0x000000322929723e */ /* 0x000fe200000010ff */
[----:B------:R-:W-:Y:S02]  /*9ee0*/  IMAD.U32 R51, R40, 0x10000, RZ ;  /* 0x0001000028337824 */ /* 0x000fe400078e00ff */
[----:B------:R-:W-:Y:S01]  /*9ef0*/  FFMA.FTZ R52, R39, R74, -R52 ;  /* 0x0000004a27347223 */ /* 0x000fe20000010834 */
        /* <DEDUP_REMOVED lines=43> */
.L_x_2720:
[----:B------:R-:W-:Y:S05]  /*a1b0*/  BSYNC B2 ;  /* 0x0000000000027941 */ /* 0x000fea0003800000 */
.L_x_2719:
[----:B------:R-:W-:Y:S01]  /*a1c0*/  IADD3 R45, P3, P4, R96, R124, R13 ;  /* 0x0000007c602d7210 */ /* 0x000fe20007c7e00d */
[----:B------:R-:W-:-:S03]  /*a1d0*/  ULDC.64 UR4, c[0x0][0x208] ;  /* 0x0000820000047ab9 */ /* 0x000fc60000000a00 */
[----:B------:R-:W-:Y:S02]  /*a1e0*/  IADD3.X R48, R92, R46, R7, P3, P4 ;  /* 0x0000002e5c307210 */ /* 0x000fe40001fe8407 */
[----:B------:R-:W-:-:S04]  /*a1f0*/  LEA R44, P3, R45, R116, 0x1 ;  /* 0x000000742d2c7211 */ /* 0x000fc800078608ff */
[----:B------:R-:W-:Y:S02]  /*a200*/  LEA.HI.X R45, R45, R117, R48, 0x1, P3 ;  /* 0x000000752d2d7211 */ /* 0x000fe400018f0c30 */
[----:B------:R-:W-:-:S03]  /*a210*/  ISETP.GE.AND P3, PT, R47, R140, PT ;  /* 0x0000008c2f00720c */ /* 0x000fc60003f66270 */
[----:B--2---:R2:W-:Y:S10]  /*a220*/  STG.E.128 desc[UR4][R44.64], R36 ;  /* 0x000000242c007986 */ /* 0x0045f4000c101d04 */
[----:B--2---:R-:W-:-:S02]  /*a230*/  @!P3 SHF.R.S32.HI R37, RZ, 0x1f, R47 ;  /* 0x0000001fff25b819 */ /* 0x004fc4000001142f */
[----:B------:R-:W-:-:S04]  /*a240*/  @!P3 IADD3 R47, P4, P5, R96, R124, R47 ;  /* 0x0000007c602fb210 */ /* 0x000fc80007d9e02f */
[----:B------:R-:W-:Y:S02]  /*a250*/  @!P3 IADD3.X R37, R92, R46, R37, P4, P5 ;  /* 0x0000002e5c25b210 */ /* 0x000fe400027ea425 */
[----:B------:R-:W-:-:S04]  /*a260*/  @!P3 LEA R36, P4, R47, R116, 0x1 ;  /* 0x000000742f24b211 */ /* 0x000fc800078808ff */
[----:B------:R-:W-:-:S05]  /*a270*/  @!P3 LEA.HI.X R37, R47, R117, R37, 0x1, P4 ;  /* 0x000000752f25b211 */ /* 0x000fca00020f0c25 */
[----:B0-----:R0:W-:Y:S04]  /*a280*/  @!P3 STG.E.128 desc[UR4][R36.64], R40 ;  /* 0x000000282400b986 */ /* 0x0011e8000c101d04 */
.L_x_2718:
[----:B------:R-:W-:Y:S05]  /*a290*/  BSYNC B1 ;  /* 0x0000000000017941 */ /* 0x000fea0003800000 */
.L_x_2717:
[----:B------:R-:W-:-:S13]  /*a2a0*/  ISETP.NE.AND P3, PT, R10, RZ, PT ;  /* 0x000000ff0a00720c */ /* 0x000fda0003f65270 */
[----:B------:R-:W-:Y:S05]  /*a2b0*/  @!P3 BRA `(.L_x_2677) ;  /* 0x0000000c0018b947 */ /* 0x000fea0003800000 */
[----:B------:R-:W-:Y:S01]  /*a2c0*/  SEL R142, R115, R142, !P1 ;  /* 0x0000008e738e7207 */ /* 0x000fe20004800000 */
[----:B------:R-:W-:Y:S01]  /*a2d0*/  BSSY B1, `(.L_x_2721) ;  /* 0x0000073000017945 */ /* 0x000fe20003800000 */
[----:B------:R-:W-:Y:S02]  /*a2e0*/  SHF.R.U32.HI R38, RZ, 0x3, R222 ;  /* 0x00000003ff267819 */ /* 0x000fe400000116de */
[----:B0-----:R-:W-:Y:S02]  /*a2f0*/  SHF.R.S32.HI R36, RZ, 0x1f, R142 ;  /* 0x0000001fff247819 */ /* 0x001fe4000001148e */
        /* <DEDUP_REMOVED lines=10> */
[----:B------:R-:W-:Y:S02]  /*a3a0*/  IMAD.IADD R37, R37, 0x1, R36 ;  /* 0x0000000125257824 */ /* 0x000fe400078e0224 */
[C---:B------:R-:W-:Y:S02]  /*a3b0*/  IMAD R36, R17.reuse, 0x5000, R131 ;  /* 0x0000500011247824 */ /* 0x040fe400078e0283 */
        /* <DEDUP_REMOVED lines=19> */
[C---:B------:R-:W-:Y:S01]  /*a4f0*/  FMUL.FTZ R52, R51.reuse, R49 ;  /* 0x0000003133347220 */ /* 0x040fe20000410000 */
[----:B------:R-:W-:Y:S01]  /*a500*/  SHF.R.U64 R76, R76, 0x10, R77 ;  /* 0x000000104c4c7819 */ /* 0x000fe2000000124d */
[-C--:B------:R-:W-:Y:S01]  /*a510*/  FMUL.FTZ R51, R51, R45.reuse ;  /* 0x0000002d33337220 */ /* 0x080fe20000410000 */
[----:B------:R-:W-:Y:S01]  /*a520*/  SHF.R.U64 R68, R68, 0x10, R69 ;  /* 0x0000001044447819 */ /* 0x000fe20000001245 */
[----:B------:R-:W-:Y:S01]  /*a530*/  FFMA.FTZ R45, R44, R45, -R52 ;  /* 0x0000002d2c2d7223 */ /* 0x000fe20000010834 */
[----:B------:R-:W-:Y:S01]  /*a540*/  PRMT R76, R156, 0x5410, R76 ;  /* 0x000054109c4c7816 */ /* 0x000fe2000000004c */
[----:B------:R-:W-:Y:S01]  /*a550*/  FFMA.FTZ R44, R44, R49, R51 ;  /* 0x000000312c2c7223 */ /* 0x000fe20000010033 */
[----:B------:R-:W-:-:S02]  /*a560*/  LOP3.LUT R49, R41, 0xffff0000, RZ, 0xc0, !PT ;  /* 0xffff000029317812 */ /* 0x000fc400078ec0ff */
[----:B------:R-:W-:Y:S02]  /*a570*/  PRMT R68, R154, 0x5410, R68 ;  /* 0x000054109a447816 */ /* 0x000fe40000000044 */
[----:B------:R-:W-:Y:S01]  /*a580*/  SHF.R.U64 R78, R78, 0x10, R79 ;  /* 0x000000104e4e7819 */ /* 0x000fe2000000124f */
[C---:B------:R-:W-:Y:S01]  /*a590*/  FMUL.FTZ R41, R49.reuse, R48 ;  /* 0x0000003031297220 */ /* 0x040fe20000410000 */
[-C--:B------:R-:W-:Y:S01]  /*a5a0*/  FMUL.FTZ R49, R49, R50.reuse ;  /* 0x0000003231317220 */ /* 0x080fe20000410000 */
[----:B------:R-:W-:Y:S02]  /*a5b0*/  SHF.R.U64 R70, R70, 0x10, R71 ;  /* 0x0000001046467819 */ /* 0x000fe40000001247 */
[C---:B------:R-:W-:Y:S01]  /*a5c0*/  FFMA.FTZ R41, R37.reuse, R50, -R41 ;  /* 0x0000003225297223 */ /* 0x040fe20000010829 */
[----:B------:R-:W-:Y:S01]  /*a5d0*/  FFMA.FTZ R37, R37, R48, R49 ;  /* 0x0000003025257223 */ /* 0x000fe20000010031 */
[----:B------:R-:W-:Y:S01]  /*a5e0*/  SHF.R.U32.HI R49, RZ, 0x10, R79 ;  /* 0x00000010ff317819 */ /* 0x000fe2000001164f */
[----:B------:R-:W-:Y:S01]  /*a5f0*/  IMAD.U32 R50, R39, 0x10000, RZ ;  /* 0x0001000027327824 */ /* 0x000fe200078e00ff */
[----:B------:R-:W-:-:S02]  /*a600*/  SHF.R.U32.HI R48, RZ, 0x10, R71 ;  /* 0x00000010ff307819 */ /* 0x000fc40000011647 */
[----:B------:R-:W-:Y:S02]  /*a610*/  PRMT R49, R155, 0x5432, R49 ;  /* 0x000054329b317816 */ /* 0x000fe40000000031 */
[----:B------:R-:W-:Y:S02]  /*a620*/  PRMT R48, R153, 0x5432, R48 ;  /* 0x0000543299307816 */ /* 0x000fe40000000030 */
[----:B------:R-:W-:Y:S01]  /*a630*/  LOP3.LUT R39, R39, 0xffff0000, RZ, 0xc0, !PT ;  /* 0xffff000027277812 */ /* 0x000fe200078ec0ff */
[C---:B------:R-:W-:Y:S01]  /*a640*/  IMAD.U32 R51, R49.reuse, 0x10000, RZ ;  /* 0x0001000031337824 */ /* 0x040fe200078e00ff */
[----:B------:R-:W-:Y:S01]  /*a650*/  LOP3.LUT R49, R49, 0xffff0000, RZ, 0xc0, !PT ;  /* 0xffff000031317812 */ /* 0x000fe200078ec0ff */
[C---:B------:R-:W-:Y:S01]  /*a660*/  IMAD.U32 R52, R48.reuse, 0x10000, RZ ;  /* 0x0001000030347824 */ /* 0x040fe200078e00ff */
[----:B------:R-:W-:Y:S01]  /*a670*/  LOP3.LUT R48, R48, 0xffff0000, RZ, 0xc0, !PT ;  /* 0xffff000030307812 */ /* 0x000fe200078ec0ff */
[C---:B------:R-:W-:Y:S01]  /*a680*/  FMUL.FTZ R53, R54.reuse, R51 ;  /* 0x0000003336357220 */ /* 0x040fe20000410000 */
[----:B------:R-:W-:Y:S01]  /*a690*/  PRMT R78, R155, 0x5410, R78 ;  /* 0x000054109b4e7816 */ /* 0x000fe2000000004e */
[-C--:B------:R-:W-:Y:S01]  /*a6a0*/  FMUL.FTZ R54, R54, R52.reuse ;  /* 0x0000003436367220 */ /* 0x080fe20000410000 */
[----:B------:R-:W-:Y:S01]  /*a6b0*/  PRMT R70, R153, 0x5410, R70 ;  /* 0x0000541099467816 */ /* 0x000fe20000000046 */
[----:B------:R-:W-:Y:S01]  /*a6c0*/  FFMA.FTZ R53, R50, R52, -R53 ;  /* 0x0000003432357223 */ /* 0x000fe20000010835 */
[----:B------:R-:W-:-:S02]  /*a6d0*/  IMAD.U32 R52, R40, 0x10000, RZ ;  /* 0x0001000028347824 */ /* 0x000fc400078e00ff */
[----:B------:R-:W-:Y:S01]  /*a6e0*/  FFMA.FTZ R54, R50, R51, R54 ;  /* 0x0000003332367223 */ /* 0x000fe20000010036 */
[----:B------:R-:W-:Y:S02]  /*a6f0*/  LOP3.LUT R50, R43, 0xffff0000, RZ, 0xc0, !PT ;  /* 0xffff00002b327812 */ /* 0x000fe400078ec0ff */
[----:B------:R-:W-:Y:S02]  /*a700*/  LOP3.LUT R40, R40, 0xffff0000, RZ, 0xc0, !PT ;  /* 0xffff000028287812 */ /* 0x000fe400078ec0ff */
[----:B------:R-:W-:Y:S01]  /*a710*/  LOP3.LUT R42, R42, 0xffff0000, RZ, 0xc0, !PT ;  /* 0xffff00002a2a7812 */ /* 0x000fe200078ec0ff */
[C---:B------:R-:W-:Y:S01]  /*a720*/  FMUL.FTZ R43, R50.reuse, R49 ;  /* 0x00000031322b7220 */ /* 0x040fe20000410000 */
[-C--:B------:R-:W-:Y:S01]  /*a730*/  FMUL.FTZ R50, R50, R48.reuse ;  /* 0x0000003032327220 */ /* 0x080fe20000410000 */
[----:B------:R-:W-:Y:S02]  /*a740*/  F2FP.BF16.F32.PACK_AB R41, R41, R45 ;  /* 0x0000002d2929723e */ /* 0x000fe400000010ff */
[C---:B------:R-:W-:Y:S01]  /*a750*/  FFMA.FTZ R43, R39.reuse, R48, -R43 ;  /* 0x00000030272b7223 */ /* 0x040fe2000001082b */
[----:B------:R-:W-:Y:S01]  /*a760*/  FFMA.FTZ R50, R39, R49, R50 ;  /* 0x0000003127327223 */ /* 0x000fe20000010032 */
[C---:B------:R-:W-:Y:S01]  /*a770*/  IMAD.U32 R48, R76.reuse, 0x10000, RZ ;  /* 0x000100004c307824 */ /* 0x040fe200078e00ff */
[----:B------:R-:W-:Y:S01]  /*a780*/  LOP3.LUT R76, R76, 0xffff0000, RZ, 0xc0, !PT ;  /* 0xffff00004c4c7812 */ /* 0x000fe200078ec0ff */
[C---:B------:R-:W-:Y:S01]  /*a790*/  IMAD.U32 R49, R68.reuse, 0x10000, RZ ;  /* 0x0001000044317824 */ /* 0x040fe200078e00ff */
[----:B------:R-:W-:Y:S01]  /*a7a0*/  LOP3.LUT R68, R68, 0xffff0000, RZ, 0xc0, !PT ;  /* 0xffff000044447812 */ /* 0x000fe200078ec0ff */
[----:B------:R-:W-:Y:S01]  /*a7b0*/  FMUL.FTZ R51, R52, R48 ;  /* 0x0000003034337220 */ /* 0x000fe20000410000 */
[----:B------:R-:W-:-:S02]  /*a7c0*/  IMAD.U32 R39, R36, 0x10000, RZ ;  /* 0x0001000024277824 */ /* 0x000fc400078e00ff */
[-C--:B------:R-:W-:Y:S01]  /*a7d0*/  FMUL.FTZ R52, R52, R49.reuse ;  /* 0x0000003134347220 */ /* 0x080fe20000410000 */
[----:B------:R-:W-:Y:S01]  /*a7e0*/  LOP3.LUT R36, R36, 0xffff0000, RZ, 0xc0, !PT ;  /* 0xffff000024247812 */ /* 0x000fe200078ec0ff */
[C---:B------:R-:W-:Y:S02]  /*a7f0*/  FFMA.FTZ R51, R39.reuse, R49, -R51 ;  /* 0x0000003127337223 */ /* 0x040fe40000010833 */
        /* <DEDUP_REMOVED lines=16> */
[-C--:B------:R-:W-:Y:S01]  /*a900*/  FMUL.FTZ R42, R42, R70.reuse ;  /* 0x000000462a2a7220 */ /* 0x080fe20000410000 */
[----:B------:R-:W-:Y:S02]  /*a910*/  F2FP.BF16.F32.PACK_AB R39, R39, R51 ;  /* 0x000000332727723e */ /* 0x000fe400000010ff */
[C---:B------:R-:W-:Y:S01]  /*a920*/  FFMA.FTZ R36, R38.reuse, R70, -R36 ;  /* 0x0000004626247223 */ /* 0x040fe20000010824 */
[----:B------:R-:W-:Y:S01]  /*a930*/  F2FP.BF16.F32.PACK_AB R43, R43, R53 ;  /* 0x000000352b2b723e */ /* 0x000fe200000010ff */
[----:B------:R-:W-:Y:S01]  /*a940*/  FFMA.FTZ R42, R38, R78, R42 ;  /* 0x0000004e262a7223 */ /* 0x000fe2000001002a */
[----:B------:R-:W-:Y:S01]  /*a950*/  F2FP.BF16.F32.PACK_AB R44, R37, R44 ;  /* 0x0000002c252c723e */ /* 0x000fe200000010ff */
[----:B------:R-:W-:Y:S01]  /*a960*/  IMAD.MOV.U32 R37, RZ, RZ, R41 ;  /* 0x000000ffff257224 */ /* 0x000fe200078e0029 */
[----:B------:R-:W-:-:S02]  /*a970*/  F2FP.BF16.F32.PACK_AB R50, R50, R54 ;  /* 0x000000363232723e */ /* 0x000fc400000010ff */
[----:B------:R-:W-:Y:S01]  /*a980*/  F2FP.BF16.F32.PACK_AB R55, R36, R55 ;  /* 0x000000372437723e */ /* 0x000fe200000010ff */
[----:B------:R-:W-:Y:S01]  /*a990*/  IMAD.MOV.U32 R36, RZ, RZ, R39 ;  /* 0x000000ffff247224 */ /* 0x000fe200078e0027 */
[----:B------:R-:W-:Y:S01]  /*a9a0*/  F2FP.BF16.F32.PACK_AB R40, R40, R52 ;  /* 0x000000342828723e */ /* 0x000fe200000010ff */
[----:B------:R-:W-:Y:S01]  /*a9b0*/  IMAD.MOV.U32 R39, RZ, RZ, R43 ;  /* 0x000000ffff277224 */ /* 0x000fe200078e002b */
[----:B------:R-:W-:Y:S01]  /*a9c0*/  F2FP.BF16.F32.PACK_AB R42, R42, R56 ;  /* 0x000000382a2a723e */ /* 0x000fe200000010ff */
[----:B------:R-:W-:Y:S02]  /*a9d0*/  IMAD.MOV.U32 R41, RZ, RZ, R44 ;  /* 0x000000ffff297224 */ /* 0x000fe400078e002c */
[----:B------:R-:W-:Y:S02]  /*a9e0*/  IMAD.MOV.U32 R38, RZ, RZ, R55 ;  /* 0x000000ffff267224 */ /* 0x000fe400078e0037 */
[----:B------:R-:W-:-:S07]  /*a9f0*/  IMAD.MOV.U32 R43, RZ, RZ, R50 ;  /* 0x000000ffff2b7224 */ /* 0x000fce00078e0032 */
.L_x_2722:
[----:B------:R-:W-:Y:S05]  /*aa00*/  BSYNC B1 ;  /* 0x0000000000017941 */ /* 0x000fea0003800000 */
.L_x_2721:
[----:B------:R-:W-:Y:S01]  /*aa10*/  IADD3 R45, P3, P4, R96, R124, R11 ;  /* 0x0000007c602d7210 */ /* 0x000fe20007c7e00b */
[----:B------:R-:W-:-:S03]  /*aa20*/  ULDC.64 UR4, c[0x0][0x208] ;  /* 0x0000820000047ab9 */ /* 0x000fc60000000a00 */
[----:B------:R-:W-:Y:S02]  /*aa30*/  IADD3.X R48, R92, R46, R6, P3, P4 ;  /* 0x0000002e5c307210 */ /* 0x000fe40001fe8406 */
[----:B------:R-:W-:-:S04]  /*aa40*/  LEA R44, P3, R45, R116, 0x1 ;  /* 0x000000742d2c7211 */ /* 0x000fc800078608ff */
[----:B------:R-:W-:Y:S02]  /*aa50*/  LEA.HI.X R45, R45, R117, R48, 0x1, P3 ;  /* 0x000000752d2d7211 */ /* 0x000fe400018f0c30 */
[----:B------:R-:W-:-:S03]  /*aa60*/  ISETP.GE.AND P3, PT, R47, R140, PT ;  /* 0x0000008c2f00720c */ /* 0x000fc60003f66270 */
        /* <DEDUP_REMOVED lines=10> */
.L_x_2634:
[----:B------:R-:W2:Y:S02]  /*ab10*/  LDL R36, [R1+0x5c] ;  /* 0x00005c0001247983 */ /* 0x000ea40000100800 */
[----:B--2---:R-:W-:-:S13]  /*ab20*/  R2UR UR4, R36 ;  /* 0x00000000240472ca */ /* 0x004fda00000e0000 */
[----:B------:R-:W-:-:S06]  /*ab30*/  UISETP.NE.AND UP0, UPT, UR4, 0x3, UPT ;  /* 0x000000030400788c */ /* 0x000fcc000bf05270 */
[----:B------:R-:W-:-:S13]  /*ab40*/  PLOP3.LUT P2, PT, PT, PT, UP0, 0x80, 0x0 ;  /* 0x000000000000781c */ /* 0x000fda0003f4f008 */
[----:B------:R-:W-:Y:S05]  /*ab50*/  @!P2 BRA `(.L_x_2723) ;  /* 0x000000000004a947 */ /* 0x000fea0003800000 */
[----:B------:R-:W-:Y:S01]  /*ab60*/  BPT.TRAP 0x1 ;  /* 0x000000040000795c */ /* 0x000fe20000300000 */
.L_x_2723:
        /* <DEDUP_REMOVED lines=8> */
.L_x_3069:
[----:B------:R-:W-:Y:S05]  /*abf0*/  BSYNC B1 ;  /* 0x0000000000017941 */ /* 0x000fea0003800000 */
.L_x_2724:
[----:B------:R-:W-:Y:S04]  /*ac00*/  BSSY B1, `(.L_x_2726) ;  /* 0x000000f000017945 */ /* 0x000fe80003800000 */
[----:B------:R-:W-:Y:S05]  /*ac10*/  @P4 BRA `(.L_x_2727) ;  /* 0x0000000000344947 */ /* 0x000fea0003800000 */
[----:B------:R-:W-:Y:S01]  /*ac20*/  ISETP.NE.AND P5, PT, R26, RZ, PT ;  /* 0x000000ff1a00720c */ /* 0x000fe20003fa5270 */
[----:B------:R-:W-:Y:S01]  /*ac30*/  ULDC.64 UR4, c[0x0][0x208] ;  /* 0x0000820000047ab9 */ /* 0x000fe20000000a00 */
[----:B------:R-:W-:Y:S02]  /*ac40*/  ISETP.NE.AND P4, PT, R10, RZ, PT ;  /* 0x000000ff0a00720c */ /* 0x000fe40003f85270 */
[----:B------:R-:W-:-:S09]  /*ac50*/  ISETP.NE.AND P3, PT, R9, RZ, PT ;  /* 0x000000ff0900720c */ /* 0x000fd20003f65270 */
[----:B------:R-:W2:Y:S04]  /*ac60*/  @P5 LDS.128 R36, [R4+0x24400] ;  /* 0x0244000004245984 */ /* 0x000ea80000000c00 */
[----:B0-----:R-:W0:Y:S04]  /*ac70*/  @P3 LDS.128 R40, [R4+0x29400] ;  /* 0x0294000004283984 */ /* 0x001e280000000c00 */
[----:B--2---:R-:W-:Y:S01]  /*ac80*/  @P5 STG.E.128 desc[UR4][R60.64], R36 ;  /* 0x000000243c005986 */ /* 0x004fe2000c101d04 */
[----:B------:R-:W-:-:S03]  /*ac90*/  ISETP.NE.AND P5, PT, R8, RZ, PT ;  /* 0x000000ff0800720c */ /* 0x000fc60003fa5270 */
[----:B------:R-:W2:Y:S04]  /*aca0*/  @P4 LDS.128 R36, [R4+0x26c00] ;  /* 0x026c000004244984 */ /* 0x000ea80000000c00 */
[----:B0-----:R-:W-:Y:S06]  /*acb0*/  @P3 STG.E.128 desc[UR4][R60.64+0x100], R40 ;  /* 0x000100283c003986 */ /* 0x001fec000c101d04 */
[----:B------:R-:W0:Y:S04]  /*acc0*/  @P5 LDS.128 R44, [R4+0x2bc00] ;  /* 0x02bc0000042c5984 */ /* 0x000e280000000c00 */
[----:B--2---:R2:W-:Y:S04]  /*acd0*/  @P4 STG.E.128 desc[UR4][R60.64+0x80], R36 ;  /* 0x000080243c004986 */ /* 0x0045e8000c101d04 */
[----:B0-----:R2:W-:Y:S02]  /*ace0*/  @P5 STG.E.128 desc[UR4][R60.64+0x180], R44 ;  /* 0x0001802c3c005986 */ /* 0x0015e4000c101d04 */
.L_x_2727:
[----:B------:R-:W-:Y:S05]  /*acf0*/  BSYNC B1 ;  /* 0x0000000000017941 */ /* 0x000fea0003800000 */
.L_x_2726:
[----:B--2---:R-:W-:Y:S01]  /*ad00*/  VIADD R36, R212, 0x20 ;  /* 0x00000020d4247836 */ /* 0x004fe20000000000 */
[----:B------:R-:W-:Y:S04]  /*ad10*/  BSSY B1, `(.L_x_2728) ;  /* 0x0000010000017945 */ /* 0x000fe80003800000 */
[----:B------:R-:W-:-:S13]  /*ad20*/  ISETP.GE.AND P3, PT, R36, R3, PT ;  /* 0x000000032400720c */ /* 0x000fda0003f66270 */
        /* <DEDUP_REMOVED lines=14> */
.L_x_2729:
[----:B------:R-:W-:Y:S05]  /*ae10*/  BSYNC B1 ;  /* 0x0000000000017941 */ /* 0x000fea0003800000 */
.L_x_2728:
[----:B--2---:R-:W-:-:S05]  /*ae20*/  VIADD R36, R212, 0x40 ;  /* 0x00000040d4247836 */ /* 0x004fca0000000000 */
        /* <DEDUP_REMOVED lines=15> */
.L_x_2677:
[----:B------:R-:W-:Y:S05]  /*af20*/  BSYNC B0 ;  /* 0x0000000000007941 */ /* 0x000fea0003800000 */
.L_x_2633:
[----:B01234-:R-:W0:Y:S01]  /*af30*/  S2R R36, SR_TID.X ;  /* 0x0000000000247919 */ /* 0x01fe220000002100 */
[----:B------:R-:W-:Y:S01]  /*af40*/  @!PT LDS RZ, [RZ] ;  /* 0x00000000fffff984 */ /* 0x000fe20000000800 */
[----:B------:R-:W-:Y:S01]  /*af50*/  @!PT LDS RZ, [RZ] ;  /* 0x00000000fffff984 */ /* 0x000fe20000000800 */
[----:B------:R-:W-:Y:S01]  /*af60*/  @!PT LDS RZ, [RZ] ;  /* 0x00000000fffff984 */ /* 0x000fe20000000800 */
[----:B------:R-:W-:Y:S01]  /*af70*/  @!PT LDS RZ, [RZ] ;  /* 0x00000000fffff984 */ /* 0x000fe20000000800 */
[----:B------:R1:W-:Y:S06]  /*af80*/  MEMBAR.ALL.CTA ;  /* 0x0000000000007992 */ /* 0x0003ec0000008000 */
[----:B-1----:R-:W1:Y:S01]  /*af90*/  FENCE.VIEW.ASYNC.S ;  /* 0x00000000000073c6 */ /* 0x002e620000000000 */
[----:B------:R-:W-:Y:S05]  /*afa0*/  WARPSYNC.ALL ;  /* 0x0000000000007948 */ /* 0x000fea0003800000 */
[----:B------:R-:W-:Y:S01]  /*afb0*/  BSSY B0, `(.L_x_2730) ;  /* 0x0000009000007945 */ /* 0x000fe20003800000 */
[----:B0-----:R-:W-:Y:S01]  /*afc0*/  LOP3.LUT R36, R36, 0x7f, RZ, 0xc0, !PT ;  /* 0x0000007f24247812 */ /* 0x001fe200078ec0ff */
[----:B-1----:R0:W-:Y:S03]  /*afd0*/  BAR.SYNC.DEFER_BLOCKING R169, 0x80 ;  /* 0x000200a90000751d */ /* 0x0021e60000010000 */
[----:B------:R-:W-:-:S13]  /*afe0*/  ISETP.NE.AND P3, PT, R36, RZ, PT ;  /* 0x000000ff2400720c */ /* 0x000fda0003f65270 */
[----:B------:R-:W-:-:S05]  /*aff0*/  @!P3 VIADD R36, R0, 0x388a0 ;  /* 0x000388a00024b836 */ /* 0x000fca0000000000 */
[----:B------:R-:W-:-:S04]  /*b000*/  @!P3 PRMT R36, RZ, 0x654, R36 ;  /* 0x00000654ff24b816 */ /* 0x000fc80000000024 */
[----:B------:R0:W-:Y:S01]  /*b010*/  @!P3 SYNCS.ARRIVE.TRANS64.RED.A1T0 RZ, [R36+URZ], RZ ;  /* 0x000000ff24ffb9a7 */ /* 0x0001e2000810043f */
[----:B------:R-:W-:Y:S05]  /*b020*/  @!P2 BRA `(.L_x_2731) ;  /* 0x000000000004a947 */ /* 0x000fea0003800000 */
[----:B------:R-:W-:Y:S01]  /*b030*/  BPT.TRAP 0x1 ;  /* 0x000000040000795c */ /* 0x000fe20000300000 */
.L_x_2731:
[----:B------:R-:W-:Y:S05]  /*b040*/  BSYNC B0 ;  /* 0x0000000000007941 */ /* 0x000fea0003800000 */
.L_x_2730:
[----:B------:R-:W1:Y:S01]  /*b050*/  SYNCS.PHASECHK.TRANS64.TRYWAIT P2, [R0+URZ+0x388b0], R114 ;  /* 0x0388b072000075a7 */ /* 0x000e62000804017f */
[----:B------:R-:W-:Y:S01]  /*b060*/  ULDC.64 UR4, c[0x0][0x318] ;  /* 0x0000c60000047ab9 */ /* 0x000fe20000000a00 */
[----:B------:R-:W-:Y:S01]  /*b070*/  ULDC.64 UR60, c[0x0][0x328] ;  /* 0x0000ca00003c7ab9 */ /* 0x000fe20000000a00 */
[----:B0-----:R-:W-:Y:S01]  /*b080*/  IMAD.U32 R36, RZ, RZ, UR5 ;  /* 0x00000005ff247e24 */ /* 0x001fe2000f8e00ff */
[----:B------:R-:W-:Y:S01]  /*b090*/  BSSY B0, `(.L_x_2732) ;  /* 0x0000007000007945 */ /* 0x000fe20003800000 */
[----:B------:R-:W-:Y:S01]  /*b0a0*/  IMAD.U32 R37, RZ, RZ, UR4 ;  /* 0x00000004ff257e24 */ /* 0x000fe2000f8e00ff */
[----:B------:R-:W-:Y:S01]  /*b0b0*/  ISETP.GE.AND P4, PT, R212, R3, PT ;  /* 0x00000003d400720c */ /* 0x000fe20003f86270 */
[----:B------:R-:W-:Y:S01]  /*b0c0*/  IMAD.WIDE R48, R24, 0x50, R112 ;  /* 0x0000005018307825 */ /* 0x000fe200078e0270 */
[----:B------:R0:W-:Y:S04]  /*b0d0*/  STL [R1+0x14], R36 ;  /* 0x0000142401007387 */ /* 0x0001e80000100800 */
[----:B------:R0:W-:Y:S02]  /*b0e0*/  STL [R1+0x58], R37 ;  /* 0x0000582501007387 */ /* 0x0001e40000100800 */
[----:B01----:R-:W-:Y:S05]  /*b0f0*/  @!P2 BRA `(.L_x_2733) ;  /* 0x0000029800f0a947 */ /* 0x003fea0003800000 */
.L_x_3070:
[----:B------:R-:W-:Y:S05]  /*b100*/  BSYNC B0 ;  /* 0x0000000000007941 */ /* 0x000fea0003800000 */
.L_x_2732:
[----:B------:R-:W-:Y:S04]  /*b110*/  BSSY B0, `(.L_x_2734) ;  /* 0x000001c000007945 */ /* 0x000fe80003800000 */
[----:B------:R-:W-:Y:S05]  /*b120*/  @P4 BRA `(.L_x_2735) ;  /* 0x0000000000684947 */ /* 0x000fea0003800000 */
[----:B------:R-:W2:Y:S01]  /*b130*/  LDL R37, [R1+0x58] ;  /* 0x0000580001257983 */ /* 0x000ea20000100800 */
[----:B------:R-:W-:-:S03]  /*b140*/  ULDC UR6, c[0x0][0x2f4] ;  /* 0x0000bd0000067ab9 */ /* 0x000fc60000000800 */
[----:B------:R-:W3:Y:S01]  /*b150*/  LDL R36, [R1+0x14] ;  /* 0x0000140001247983 */ /* 0x000ee20000100800 */
[----:B------:R-:W-:Y:S01]  /*b160*/  ISETP.GE.AND P5, PT, R18, UR6, PT ;  /* 0x0000000612007c0c */ /* 0x000fe2000bfa6270 */
[----:B------:R-:W-:Y:S01]  /*b170*/  IMAD R43, R49, UR60, RZ ;  /* 0x0000003c312b7c24 */ /* 0x000fe2000f8e02ff */
[----:B------:R-:W-:Y:S01]  /*b180*/  ISETP.GE.AND P4, PT, R213, UR6, PT ;  /* 0x00000006d5007c0c */ /* 0x000fe2000bf86270 */
[----:B------:R-:W-:Y:S02]  /*b190*/  IMAD.MOV.U32 R40, RZ, RZ, R94 ;  /* 0x000000ffff287224 */ /* 0x000fe400078e005e */
[----:B------:R-:W-:Y:S02]  /*b1a0*/  IMAD.MOV.U32 R41, RZ, RZ, R5 ;  /* 0x000000ffff297224 */ /* 0x000fe400078e0005 */
[C---:B------:R-:W-:Y:S02]  /*b1b0*/  IMAD R43, R48.reuse, UR61, R43 ;  /* 0x0000003d302b7c24 */ /* 0x040fe4000f8e022b */
[----:B------:R-:W-:-:S04]  /*b1c0*/  IMAD.WIDE.U32 R40, R48, UR60, R40 ;  /* 0x0000003c30287c25 */ /* 0x000fc8000f8e0028 */
[----:B------:R-:W-:Y:S01]  /*b1d0*/  IMAD.IADD R41, R41, 0x1, R43 ;  /* 0x0000000129297824 */ /* 0x000fe200078e022b */
[----:B--2---:R-:W-:Y:S02]  /*b1e0*/  R2UR UR4, R37 ;  /* 0x00000000250472ca */ /* 0x004fe400000e0000 */
[----:B---3--:R-:W-:Y:S02]  /*b1f0*/  R2UR UR7, R36 ;  /* 0x00000000240772ca */ /* 0x008fe400000e0000 */
[----:B------:R-:W1:Y:S09]  /*b200*/  @!P5 LDS.128 R36, [R4+0x400] ;  /* 0x000400000424d984 */ /* 0x000e720000000c00 */
[----:B------:R-:W-:Y:S01]  /*b210*/  LEA R50, P2, R40, UR4, 0x1 ;  /* 0x0000000428327c11 */ /* 0x000fe2000f8408ff */
[----:B------:R-:W-:-:S03]  /*b220*/  ULDC.64 UR4, c[0x0][0x208] ;  /* 0x0000820000047ab9 */ /* 0x000fc60000000a00 */
[----:B------:R-:W-:Y:S02]  /*b230*/  LEA.HI.X R51, R40, UR7, R41, 0x1, P2 ;  /* 0x0000000728337c11 */ /* 0x000fe400090f0c29 */
[----:B------:R-:W-:-:S13]  /*b240*/  ISETP.GE.AND P2, PT, R220, UR6, PT ;  /* 0x00000006dc007c0c */ /* 0x000fda000bf46270 */
[----:B------:R-:W2:Y:S04]  /*b250*/  @!P2 LDS.128 R40, [R4+0x5400] ;  /* 0x005400000428a984 */ /* 0x000ea80000000c00 */
[----:B-1----:R-:W-:Y:S01]  /*b260*/  @!P5 STG.E.128 desc[UR4][R50.64], R36 ;  /* 0x000000243200d986 */ /* 0x002fe2000c101d04 */
[----:B------:R-:W-:-:S03]  /*b270*/  ISETP.GE.AND P5, PT, R221, UR6, PT ;  /* 0x00000006dd007c0c */ /* 0x000fc6000bfa6270 */
[----:B------:R-:W1:Y:S10]  /*b280*/  @!P4 LDS.128 R36, [R4+0x2c00] ;  /* 0x002c00000424c984 */ /* 0x000e740000000c00 */
[----:B------:R-:W3:Y:S04]  /*b290*/  @!P5 LDS.128 R44, [R4+0x7c00] ;  /* 0x007c0000042cd984 */ /* 0x000ee80000000c00 */
[----:B--2---:R2:W-:Y:S04]  /*b2a0*/  @!P2 STG.E.128 desc[UR4][R50.64+0x100], R40 ;  /* 0x000100283200a986 */ /* 0x0045e8000c101d04 */
[----:B-1----:R2:W-:Y:S04]  /*b2b0*/  @!P4 STG.E.128 desc[UR4][R50.64+0x80], R36 ;  /* 0x000080243200c986 */ /* 0x0025e8000c101d04 */
[----:B---3--:R2:W-:Y:S02]  /*b2c0*/  @!P5 STG.E.128 desc[UR4][R50.64+0x180], R44 ;  /* 0x0001802c3200d986 */ /* 0x0085e4000c101d04 */
.L_x_2735:
[----:B------:R-:W-:Y:S05]  /*b2d0*/  BSYNC B0 ;  /* 0x0000000000007941 */ /* 0x000fea0003800000 */
.L_x_2734:
[----:B--2---:R-:W2:Y:S04]  /*b2e0*/  LDL R38, [R1+0x58] ;  /* 0x0000580001267983 */ /* 0x004ea80000100800 */
[----:B------:R-:W3:Y:S01]  /*b2f0*/  LDL R37, [R1+0x14] ;  /* 0x0000140001257983 */ /* 0x000ee20000100800 */
[----:B------:R-:W-:Y:S01]  /*b300*/  VIADD R36, R212, 0x20 ;  /* 0x00000020d4247836 */ /* 0x000fe20000000000 */
[----:B------:R-:W-:Y:S04]  /*b310*/  BSSY B0, `(.L_x_2736) ;  /* 0x000001f000007945 */ /* 0x000fe80003800000 */
[----:B------:R-:W-:Y:S01]  /*b320*/  ISETP.GE.AND P2, PT, R36, R3, PT ;  /* 0x000000032400720c */ /* 0x000fe20003f46270 */
[----:B--2---:R-:W-:-:S02]  /*b330*/  IMAD.MOV.U32 R53, RZ, RZ, R38 ;  /* 0x000000ffff357224 */ /* 0x004fc400078e0026 */
[----:B---3--:R-:W-:-:S10]  /*b340*/  IMAD.MOV.U32 R52, RZ, RZ, R37 ;  /* 0x000000ffff347224 */ /* 0x008fd400078e0025 */
[----:B------:R-:W-:Y:S05]  /*b350*/  @P2 BRA `(.L_x_2737) ;  /* 0x0000000000682947 */ /* 0x000fea0003800000 */
[----:B------:R-:W-:Y:S01]  /*b360*/  ULDC UR6, c[0x0][0x2f4] ;  /* 0x0000bd0000067ab9 */ /* 0x000fe20000000800 */
[----:B------:R-:W-:Y:S01]  /*b370*/  IADD3 R43, P4, R48, 0x20, RZ ;  /* 0x00000020302b7810 */ /* 0x000fe20007f9e0ff */
[----:B------:R-:W-:Y:S01]  /*b380*/  IMAD.MOV.U32 R41, RZ, RZ, R5 ;  /* 0x000000ffff297224 */ /* 0x000fe200078e0005 */
[----:B------:R-:W-:Y:S02]  /*b390*/  ISETP.GE.AND P2, PT, R18, UR6, PT ;  /* 0x0000000612007c0c */ /* 0x000fe4000bf46270 */
[----:B------:R-:W-:Y:S01]  /*b3a0*/  R2UR UR4, R53 ;  /* 0x00000000350472ca */ /* 0x000fe200000e0000 */
[----:B------:R-:W-:Y:S01]  /*b3b0*/  IMAD.X R40, RZ, RZ, R49, P4 ;  /* 0x000000ffff287224 */ /* 0x000fe200020e0631 */
[----:B------:R-:W-:Y:S02]  /*b3c0*/  R2UR UR7, R52 ;  /* 0x00000000340772ca */ /* 0x000fe400000e0000 */
[----:B------:R-:W-:Y:S01]  /*b3d0*/  ISETP.GE.AND P5, PT, R213, UR6, PT ;  /* 0x00000006d5007c0c */ /* 0x000fe2000bfa6270 */
[----:B------:R-:W-:-:S02]  /*b3e0*/  IMAD R42, R40, UR60, RZ ;  /* 0x0000003c282a7c24 */ /* 0x000fc4000f8e02ff */
[----:B------:R-:W-:-:S04]  /*b3f0*/  IMAD.MOV.U32 R40, RZ, RZ, R94 ;  /* 0x000000ffff287224 */ /* 0x000fc800078e005e */
[----:B------:R-:W1:Y:S01]  /*b400*/  @!P2 LDS.128 R36, [R4+0x1400] ;  /* 0x001400000424a984 */ /* 0x000e620000000c00 */
[----:B------:R-:W-:-:S04]  /*b410*/  IMAD.WIDE.U32 R40, R43, UR60, R40 ;  /* 0x0000003c2b287c25 */ /* 0x000fc8000f8e0028 */
[----:B------:R-:W-:Y:S01]  /*b420*/  IMAD R43, R43, UR61, R42 ;  /* 0x0000003d2b2b7c24 */ /* 0x000fe2000f8e022a */
[----:B------:R-:W-:Y:S01]  /*b430*/  LEA R50, P4, R40, UR4, 0x1 ;  /* 0x0000000428327c11 */ /* 0x000fe2000f8808ff */
[----:B------:R-:W-:Y:S02]  /*b440*/  ULDC.64 UR4, c[0x0][0x208] ;  /* 0x0000820000047ab9 */ /* 0x000fe40000000a00 */
[----:B------:R-:W-:-:S05]  /*b450*/  IMAD.IADD R41, R41, 0x1, R43 ;  /* 0x0000000129297824 */ /* 0x000fca00078e022b */
        /* <DEDUP_REMOVED lines=10> */
.L_x_2737:
[----:B------:R-:W-:Y:S05]  /*b500*/  BSYNC B0 ;  /* 0x0000000000007941 */ /* 0x000fea0003800000 */
.L_x_2736:
[----:B--2---:R-:W-:Y:S01]  /*b510*/  VIADD R36, R212, 0x40 ;  /* 0x00000040d4247836 */ /* 0x004fe20000000000 */
[----:B------:R-:W-:Y:S04]  /*b520*/  BSSY B0, `(.L_x_2738) ;  /* 0x000001d000007945 */ /* 0x000fe80003800000 */
[----:B------:R-:W-:-:S13]  /*b530*/  ISETP.GE.AND P2, PT, R36, R3, PT ;  /* 0x000000032400720c */ /* 0x000fda0003f46270 */
[----:B------:R-:W-:Y:S05]  /*b540*/  @P2 BRA `(.L_x_2739) ;  /* 0x0000000000682947 */ /* 0x000fea0003800000 */
[----:B------:R-:W-:Y:S01]  /*b550*/  ULDC UR6, c[0x0][0x2f4] ;  /* 0x0000bd0000067ab9 */ /* 0x000fe20000000800 */
[----:B------:R-:W-:Y:S01]  /*b560*/  IADD3 R3, P4, R48, 0x40, RZ ;  /* 0x0000004030037810 */ /* 0x000fe20007f9e0ff */
[----:B------:R-:W-:Y:S01]  /*b570*/  IMAD.MOV.U32 R40, RZ, RZ, R94 ;  /* 0x000000ffff287224 */ /* 0x000fe200078e005e */
[----:B------:R-:W-:Y:S01]  /*b580*/  ISETP.GE.AND P2, PT, R18, UR6, PT ;  /* 0x0000000612007c0c */ /* 0x000fe2000bf46270 */
[----:B------:R-:W-:Y:S01]  /*b590*/  IMAD.MOV.U32 R41, RZ, RZ, R5 ;  /* 0x000000ffff297224 */ /* 0x000fe200078e0005 */
[----:B------:R-:W-:Y:S01]  /*b5a0*/  R2UR UR4, R53 ;  /* 0x00000000350472ca */ /* 0x000fe200000e0000 */
[----:B------:R-:W-:Y:S01]  /*b5b0*/  IMAD.X R48, RZ, RZ, R49, P4 ;  /* 0x000000ffff307224 */ /* 0x000fe200020e0631 */
[----:B------:R-:W-:Y:S01]  /*b5c0*/  R2UR UR7, R52 ;  /* 0x00000000340772ca */ /* 0x000fe200000e0000 */
[----:B------:R-:W-:Y:S01]  /*b5d0*/  IMAD.WIDE.U32 R40, R3, UR60, R40 ;  /* 0x0000003c03287c25 */ /* 0x000fe2000f8e0028 */
[----:B------:R-:W-:-:S03]  /*b5e0*/  ISETP.GE.AND P5, PT, R213, UR6, PT ;  /* 0x00000006d5007c0c */ /* 0x000fc6000bfa6270 */
[----:B------:R-:W-:-:S04]  /*b5f0*/  IMAD R48, R48, UR60, RZ ;  /* 0x0000003c30307c24 */ /* 0x000fc8000f8e02ff */
[----:B------:R-:W1:Y:S01]  /*b600*/  @!P2 LDS.128 R36, [R4+0x2400] ;  /* 0x002400000424a984 */ /* 0x000e620000000c00 */
[----:B------:R-:W-:Y:S01]  /*b610*/  IMAD R3, R3, UR61, R48 ;  /* 0x0000003d03037c24 */ /* 0x000fe2000f8e0230 */
[----:B------:R-:W-:Y:S01]  /*b620*/  LEA R48, P4, R40, UR4, 0x1 ;  /* 0x0000000428307c11 */ /* 0x000fe2000f8808ff */
[----:B------:R-:W-:Y:S02]  /*b630*/  ULDC.64 UR4, c[0x0][0x208] ;  /* 0x0000820000047ab9 */ /* 0x000fe40000000a00 */
[----:B------:R-:W-:-:S05]  /*b640*/  IMAD.IADD R3, R41, 0x1, R3 ;  /* 0x0000000129037824 */ /* 0x000fca00078e0203 */
[----:B------:R-:W-:Y:S02]  /*b650*/  LEA.HI.X R49, R40, UR7, R3, 0x1, P4 ;  /* 0x0000000728317c11 */ /* 0x000fe4000a0f0c03 */
[----:B------:R-:W-:Y:S01]  /*b660*/  ISETP.GE.AND P4, PT, R220, UR6, PT ;  /* 0x00000006dc007c0c */ /* 0x000fe2000bf86270 */
[----:B------:R-:W2:Y:S04]  /*b670*/  @!P5 LDS.128 R40, [R4+0x4c00] ;  /* 0x004c00000428d984 */ /* 0x000ea80000000c00 */
[----:B-1----:R-:W-:Y:S01]  /*b680*/  @!P2 STG.E.128 desc[UR4][R48.64], R36 ;  /* 0x000000243000a986 */ /* 0x002fe2000c101d04 */
[----:B------:R-:W-:-:S07]  /*b690*/  ISETP.GE.AND P2, PT, R221, UR6, PT ;  /* 0x00000006dd007c0c */ /* 0x000fce000bf46270 */
[----:B------:R-:W1:Y:S04]  /*b6a0*/  @!P4 LDS.128 R36, [R4+0x7400] ;  /* 0x007400000424c984 */ /* 0x000e680000000c00 */
[----:B--2---:R-:W-:Y:S04]  /*b6b0*/  @!P5 STG.E.128 desc[UR4][R48.64+0x80], R40 ;  /* 0x000080283000d986 */ /* 0x004fe8000c101d04 */
[----:B------:R-:W2:Y:S04]  /*b6c0*/  @!P2 LDS.128 R44, [R4+0x9c00] ;  /* 0x009c0000042ca984 */ /* 0x000ea80000000c00 */
[----:B-1----:R1:W-:Y:S04]  /*b6d0*/  @!P4 STG.E.128 desc[UR4][R48.64+0x100], R36 ;  /* 0x000100243000c986 */ /* 0x0023e8000c101d04 */
[----:B--2---:R1:W-:Y:S02]  /*b6e0*/  @!P2 STG.E.128 desc[UR4][R48.64+0x180], R44 ;  /* 0x0001802c3000a986 */ /* 0x0043e4000c101d04 */
.L_x_2739:
[----:B------:R-:W-:Y:S05]  /*b6f0*/  BSYNC B0 ;  /* 0x0000000000007941 */ /* 0x000fea0003800000 */
.L_x_2738:
[----:B------:R-:W2:Y:S01]  /*b700*/  LDL R3, [R1+0x10] ;  /* 0x0000100001037983 */ /* 0x000ea20000100800 */
[----:B0-----:R-:W-:Y:S01]  /*b710*/  @!P3 VIADD R0, R0, 0x388c0 ;  /* 0x000388c00000b836 */ /* 0x001fe20000000000 */
[----:B------:R-:W-:Y:S01]  /*b720*/  PLOP3.LUT P2, PT, PT, PT, PT, 0x8, 0x0 ;  /* 0x000000000000781c */ /* 0x000fe20003f4e170 */
[----:B------:R-:W-:Y:S01]  /*b730*/  VIADD R17, R17, 0x1 ;  /* 0x0000000111117836 */ /* 0x000fe20000000000 */
[----:B------:R-:W-:Y:S01]  /*b740*/  @!PT LDS RZ, [RZ] ;  /* 0x00000000fffff984 */ /* 0x000fe20000000800 */
[----:B------:R-:W-:Y:S01]  /*b750*/  @!PT LDS RZ, [RZ] ;  /* 0x00000000fffff984 */ /* 0x000fe20000000800 */
[----:B------:R-:W-:Y:S01]  /*b760*/  @!PT LDS RZ, [RZ] ;  /* 0x00000000fffff984 */ /* 0x000fe20000000800 */
[----:B------:R-:W-:Y:S01]  /*b770*/  @!PT LDS RZ, [RZ] ;  /* 0x00000000fffff984 */ /* 0x000fe20000000800 */
[----:B------:R0:W-:Y:S06]  /*b780*/  MEMBAR.ALL.CTA ;  /* 0x0000000000007992 */ /* 0x0001ec0000008000 */
[----:B0-----:R-:W0:Y:S01]  /*b790*/  FENCE.VIEW.ASYNC.S ;  /* 0x00000000000073c6 */ /* 0x001e220000000000 */
[----:B------:R-:W-:Y:S01]  /*b7a0*/  @!P3 PRMT R0, RZ, 0x654, R0 ;  /* 0x00000654ff00b816 */ /* 0x000fe20000000000 */
[----:B0-----:R0:W-:Y:S06]  /*b7b0*/  BAR.SYNC.DEFER_BLOCKING R169, 0x80 ;  /* 0x000200a90000751d */ /* 0x0011ec0000010000 */
[----:B------:R3:W-:Y:S01]  /*b7c0*/  @!P3 SYNCS.ARRIVE.TRANS64.RED.A1T0 RZ, [R0+URZ], RZ ;  /* 0x000000ff00ffb9a7 */ /* 0x0007e2000810043f */
[----:B------:R-:W-:-:S04]  /*b7d0*/  ISETP.NE.AND P3, PT, R17, 0x2, PT ;  /* 0x000000021100780c */ /* 0x000fc80003f65270 */
[----:B------:R-:W-:Y:S02]  /*b7e0*/  SEL R17, R17, RZ, P3 ;  /* 0x000000ff11117207 */ /* 0x000fe40001800000 */
[----:B---3--:R-:W-:-:S04]  /*b7f0*/  SEL R0, RZ, 0x1, P3 ;  /* 0x00000001ff007807 */ /* 0x008fc80001800000 */
[----:B------:R-:W-:Y:S02]  /*b800*/  LOP3.LUT R219, R219, R0, RZ, 0x3c, !PT ;  /* 0x00000000dbdb7212 */ /* 0x000fe400078e3cff */
[----:B--2---:R-:W-:-:S13]  /*b810*/  LOP3.LUT P4, RZ, R3, 0x2, RZ, 0xc0, !PT ;  /* 0x0000000203ff7812 */ /* 0x004fda000788c0ff */
[----:B0-----:R-:W-:Y:S05]  /*b820*/  @P4 BRA `(.L_x_2740) ;  /* 0xffffff7400ac4947 */ /* 0x001fea000383ffff */
.L_x_2628:
[----:B------:R-:W0:Y:S01]  /*b830*/  LDC R0, c[0x0][0x448] ;  /* 0x00011200ff007b82 */ /* 0x000e220000000800 */
[----:B------:R-:W-:Y:S01]  /*b840*/  BSSY B0, `(.L_x_2741) ;  /* 0x0000011000007945 */ /* 0x000fe20003800000 */
[----:B0-----:R-:W-:Y:S01]  /*b850*/  ISETP.NE.AND P0, PT, R0, 0x1, PT ;  /* 0x000000010000780c */ /* 0x001fe20003f05270 */
[----:B------:R-:W-:-:S12]  /*b860*/  VIADD R0, R230, 0x7f ;  /* 0x0000007fe6007836 */ /* 0x000fd80000000000 */
[----:B------:R-:W0:Y:S08]  /*b870*/  @P0 LDC R3, c[0x0][0x44c] ;  /* 0x00011300ff030b82 */ /* 0x000e300000000800 */
[----:B------:R-:W2:Y:S01]  /*b880*/  @P0 LDC R2, c[0x0][0x450] ;  /* 0x00011400ff020b82 */ /* 0x000ea20000000800 */
[----:B0-----:R-:W-:-:S05]  /*b890*/  @P0 IMAD.HI.U32 R3, R0, R3, RZ ;  /* 0x0000000300030227 */ /* 0x001fca00078e00ff */
[----:B--2---:R-:W-:Y:S01]  /*b8a0*/  @P0 SHF.R.U32.HI R0, RZ, R2, R3 ;  /* 0x00000002ff000219 */ /* 0x004fe20000011603 */
[----:B------:R-:W-:-:S04]  /*b8b0*/  IMAD.MOV.U32 R2, RZ, RZ, RZ ;  /* 0x000000ffff027224 */ /* 0x000fc800078e00ff */
[----:B------:R-:W-:-:S04]  /*b8c0*/  IMAD.IADD R0, R143, 0x1, R0 ;  /* 0x000000018f007824 */ /* 0x000fc800078e0200 */
[----:B------:R-:W-:-:S05]  /*b8d0*/  IMAD.HI R0, R0, 0x66666667, RZ ;  /* 0x6666666700007827 */ /* 0x000fca00078e02ff */
[----:B------:R-:W-:-:S04]  /*b8e0*/  SHF.R.U32.HI R3, RZ, 0x1f, R0 ;  /* 0x0000001fff037819 */ /* 0x000fc80000011600 */
[----:B------:R-:W-:-:S04]  /*b8f0*/  LEA.HI.SX32 R3, R0, R3, 0x1b ;  /* 0x0000000300037211 */ /* 0x000fc800078fdaff */
[----:B------:R-:W-:-:S04]  /*b900*/  VIMNMX R144, R144, R3, PT ;  /* 0x0000000390907248 */ /* 0x000fc80003fe0100 */
[----:B------:R-:W-:Y:S01]  /*b910*/  ISETP.GE.AND P0, PT, R144, 0x1, PT ;  /* 0x000000019000780c */ /* 0x000fe20003f06270 */
[----:B------:R-:W-:-:S12]  /*b920*/  @P2 BRA `(.L_x_2742) ;  /* 0x0000000000082947 */ /* 0x000fd80003800000 */
[----:B------:R-:W0:Y:S02]  /*b930*/  FENCE.VIEW.ASYNC.G ;  /* 0x00000000000073c6 */ /* 0x000e240000000100 */
[----:B0-----:R-:W-:Y:S06]  /*b940*/  BAR.ARV 0xc, 0x180 ;  /* 0x0306000000007b1d */ /* 0x001fec0000002000 */
.L_x_2742:
[----:B------:R-:W-:Y:S05]  /*b950*/  BSYNC B0 ;  /* 0x0000000000007941 */ /* 0x000fea0003800000 */
.L_x_2741:
[----:B------:R-:W-:Y:S04]  /*b960*/  BSSY B0, `(.L_x_2743) ;  /* 0x0000021000007945 */ /* 0x000fe80003800000 */
        /* <DEDUP_REMOVED lines=14> */
[----:B------:R0:W2:Y:S01]  /*ba50*/  F2I.FTZ.U32.TRUNC.NTZ R3, R2 ;  /* 0x0000000200037305 */ /* 0x0000a2000021f000 */
[----:B------:R-:W-:Y:S01]  /*ba60*/  ISETP.GE.AND P2, PT, R0, RZ, PT ;  /* 0x000000ff0000720c */ /* 0x000fe20003f46270 */
[----:B0-----:R-:W-:Y:S02]  /*ba70*/  IMAD.MOV.U32 R2, RZ, RZ, RZ ;  /* 0x000000ffff027224 */ /* 0x001fe400078e00ff */
        /* <DEDUP_REMOVED lines=15> */
.L_x_2744:
[----:B------:R-:W-:Y:S05]  /*bb70*/  BSYNC B0 ;  /* 0x0000000000007941 */ /* 0x000fea0003800000 */
.L_x_2743:
[----:B------:R-:W2:Y:S01]  /*bb80*/  LDL R0, [R1+0x84] ;  /* 0x0000840001007983 */ /* 0x000ea20000100800 */
[----:B------:R-:W-:Y:S01]  /*bb90*/  PLOP3.LUT P0, PT, PT, PT, PT, 0x80, 0x0 ;  /* 0x000000000000781c */ /* 0x000fe20003f0f070 */
[----:B------:R-:W-:Y:S01]  /*bba0*/  IMAD.MOV.U32 R153, RZ, RZ, RZ ;  /* 0x000000ffff997224 */ /* 0x000fe200078e00ff */
[----:B------:R-:W-:Y:S01]  /*bbb0*/  CS2R R150, SRZ ;  /* 0x0000000000967805 */ /* 0x000fe2000001ff00 */
        /* <DEDUP_REMOVED lines=50> */
[----:B-1----:R-:W-:Y:S02]  /*bee0*/  CS2R R48, SRZ ;  /* 0x0000000000307805 */ /* 0x002fe4000001ff00 */
        /* <DEDUP_REMOVED lines=12> */
[----:B--2---:R-:W-:-:S05]  /*bfb0*/  IMAD R231, R0, R2, RZ ;  /* 0x0000000200e77224 */ /* 0x004fca00078e02ff */
[----:B------:R-:W-:Y:S02]  /*bfc0*/  VIADDMNMX R2, R231, R2, R144, PT ;  /* 0x00000002e7027246 */ /* 0x000fe40003800190 */
[----:B------:R-:W-:Y:S02]  /*bfd0*/  CS2R R144, SRZ ;  /* 0x0000000000907805 */ /* 0x000fe4000001ff00 */
[----:B------:R-:W-:-:S13]  /*bfe0*/  ISETP.GT.AND P1, PT, R2, R231, PT ;  /* 0x000000e70200720c */ /* 0x000fda0003f24270 */
[----:B------:R-:W-:Y:S05]  /*bff0*/  @!P1 BRA `(.L_x_2745) ;  /* 0x000001a4006c9947 */ /* 0x000fea0003800000 */
[----:B------:R-:W2:Y:S02]  /*c000*/  LDL R0, [R1+0x8c] ;  /* 0x00008c0001007983 */ /* 0x000ea40000100800 */
[----:B--2---:R-:W-:Y:S02]  /*c010*/  R2UR UR4, R0 ;  /* 0x00000000000472ca */ /* 0x004fe400000e0000 */
[----:B------:R-:W0:Y:S11]  /*c020*/  S2R R0, SR_TID.X ;  /* 0x0000000000007919 */ /* 0x000e360000002100 */
[----:B------:R-:W-:-:S06]  /*c030*/  ULOP3.LUT UP0, URZ, UR4, 0x9f, URZ, 0xc0, !UPT ;  /* 0x0000009f043f7892 */ /* 0x000fcc000f80c03f */
[----:B------:R-:W-:Y:S01]  /*c040*/  PLOP3.LUT P0, PT, PT, PT, UP0, 0x80, 0x0 ;  /* 0x000000000000781c */ /* 0x000fe20003f0f008 */
[----:B0-----:R-:W-:-:S05]  /*c050*/  VIADD R0, R0, 0xffffff80 ;  /* 0xffffff8000007836 */ /* 0x001fca0000000000 */
[----:B------:R-:W-:-:S04]  /*c060*/  SHF.R.S32.HI R3, RZ, 0x1f, R0 ;  /* 0x0000001fff037819 */ /* 0x000fc80000011400 */
[----:B------:R-:W-:-:S04]  /*c070*/  LEA.HI R3, R3, R0, RZ, 0x7 ;  /* 0x0000000003037211 */ /* 0x000fc800078f38ff */
[----:B------:R-:W-:-:S06]  /*c080*/  SHF.R.S32.HI R0, RZ, 0x7, R3 ;  /* 0x00000007ff007819 */ /* 0x000fcc0000011403 */
[----:B------:R-:W0:Y:S02]  /*c090*/  SHFL.IDX PT, R0, R0, RZ, 0x1f ;  /* 0x00001fff00007589 */ /* 0x000e2400000e0000 */
        /* <DEDUP_REMOVED lines=23> */
.L_x_2746:
        /* <DEDUP_REMOVED lines=13> */
.L_x_2750:
[----:B-1----:R1:W2:Y:S02]  /*c2e0*/  SYNCS.PHASECHK.TRANS64.TRYWAIT P0, [R16+URZ+0x38800], R3 ;  /* 0x03880003100075a7 */ /* 0x0022a4000800017f */
[----:B--2---:R-:W-:Y:S05]  /*c2f0*/  @!P0 NANOSLEEP.SYNCS 0x989680 ;  /* 0x009896800000895d */ /* 0x004fea0003900000 */
[----:B------:R-:W2:Y:S02]  /*c300*/  @!P0 SYNCS.PHASECHK.TRANS64 P0, [R16+URZ+0x38800], R3 ;  /* 0x03880003100085a7 */ /* 0x000ea4000800007f */
[----:B--2---:R-:W-:Y:S05]  /*c310*/  @!P0 BRA `(.L_x_2750) ;  /* 0xfffffffc00f08947 */ /* 0x004fea000383ffff */
.L_x_2749:
[----:B------:R-:W-:Y:S05]  /*c320*/  BSYNC B0 ;  /* 0x0000000000007941 */ /* 0x000fea0003800000 */
.L_x_2748:
[----:B------:R-:W-:Y:S05]  /*c330*/  BRA `(.L_x_2751) ;  /* 0x0000009c00547947 */ /* 0x000fea0003800000 */
.L_x_2747:
[----:B------:R-:W2:Y:S01]  /*c340*/  LDL R0, [R1+0x8c] ;  /* 0x00008c0001007983 */ /* 0x000ea20000100800 */
[----:B------:R-:W-:Y:S01]  /*c350*/  ULDC.64 UR6, c[0x0][0x408] ;  /* 0x0001020000067ab9 */ /* 0x000fe20000000a00 */
[----:B--2---:R-:W-:Y:S02]  /*c360*/  R2UR UR4, R0 ;  /* 0x00000000000472ca */ /* 0x004fe400000e0000 */
[----:B-----5:R-:W-:-:S05]  /*c370*/  SHF.R.S32.HI R0, RZ, 0x1f, R152 ;  /* 0x0000001fff007819 */ /* 0x020fca0000011498 */
[----:B------:R-:W-:-:S04]  /*c380*/  IMAD R5, R0, UR6, RZ ;  /* 0x0000000600057c24 */ /* 0x000fc8000f8e02ff */
[----:B------:R-:W-:Y:S02]  /*c390*/  IMAD R5, R152, UR7, R5 ;  /* 0x0000000798057c24 */ /* 0x000fe4000f8e0205 */
[----:B------:R-:W-:-:S03]  /*c3a0*/  ULOP3.LUT UP0, URZ, UR4, 0x3ff, URZ, 0xc0, !UPT ;  /* 0x000003ff043f7892 */ /* 0x000fc6000f80c03f */
[----:B------:R-:W-:Y:S02]  /*c3b0*/  ULDC.64 UR4, c[0x0][0x3f8] ;  /* 0x0000fe0000047ab9 */ /* 0x000fe40000000a00 */
[----:B------:R-:W-:Y:S01]  /*c3c0*/  IMAD R3, R0, UR4, RZ ;  /* 0x0000000400037c24 */ /* 0x000fe2000f8e02ff */
[----:B------:R-:W-:Y:S01]  /*c3d0*/  PLOP3.LUT P0, PT, PT, PT, UP0, 0x80, 0x0 ;  /* 0x000000000000781c */ /* 0x000fe20003f0f008 */
[----:B------:R-:W-:-:S04]  /*c3e0*/  IMAD.WIDE.U32 R24, R152, UR4, RZ ;  /* 0x0000000498187c25 */ /* 0x000fc8000f8e00ff */
        /* <DEDUP_REMOVED lines=21> */
.L_x_2752:
[----:B------:R-:W-:Y:S01]  /*c540*/  ULDC.U8 UR4, c[0x0][0x410] ;  /* 0x0001040000047ab9 */ /* 0x000fe20000000000 */
[----:B------:R-:W-:Y:S01]  /*c550*/  IMAD.IADD R0, R212, 0x1, R230 ;  /* 0x00000001d4007824 */ /* 0x000fe200078e02e6 */
[----:B------:R-:W-:Y:S01]  /*c560*/  ISETP.NE.AND P0, PT, RZ, UR4, PT ;  /* 0x00000004ff007c0c */ /* 0x000fe2000bf05270 */
[----:B------:R-:W-:Y:S02]  /*c570*/  BSSY B0, `(.L_x_2753) ;  /* 0x00009a9000007945 */ /* 0x000fe40003800000 */
[----:B------:R-:W-:-:S10]  /*c580*/  IMAD R3, R237, 0x20, R0 ;  /* 0x00000020ed037824 */ /* 0x000fd400078e0200 */
[----:B------:R-:W-:Y:S05]  /*c590*/  @!P0 BRA `(.L_x_2754) ;  /* 0x0000004c001c8947 */ /* 0x000fea0003800000 */
        /* <DEDUP_REMOVED lines=33> */
.L_x_3076:
        /* <DEDUP_REMOVED lines=23> */
[C---:B------:R-:W-:Y:S01]  /*c920*/  @!P3 IMAD.SHL.U32 R21, R22.reuse, 0x2, RZ ;  /* 0x000000021615b824 */ /* 0x040fe200078e00ff */
[----:B------:R-:W-:-:S03]  /*c930*/  @!P3 SHF.L.U64.HI R4, R22, 0x1, R23 ;  /* 0x000000011604b819 */ /* 0x000fc60000010217 */
[----:B------:R-:W-:Y:S01]  /*c940*/  @!P2 IMAD.SHL.U32 R13, R215, 0x2, RZ ;  /* 0x00000002d70da824 */ /* 0x000fe200078e00ff */
[-C--:B--2---:R-:W-:Y:S02]  /*c950*/  @!P3 IADD3 R24, P5, R6, R21.reuse, RZ ;  /* 0x000000150618b210 */ /* 0x084fe40007fbe0ff */
[----:B----4-:R-:W-:Y:S02]  /*c960*/  @!P3 IADD3 R20, P4, R8, R21, RZ ;  /* 0x000000150814b210 */ /* 0x010fe40007f9e0ff */
[-C--:B------:R-:W-:Y:S01]  /*c970*/  @!P2 IADD3 R14, P6, R6, R13.reuse, RZ ;  /* 0x0000000d060ea210 */ /* 0x080fe20007fde0ff */
[--C-:B-1----:R-:W-:Y:S01]  /*c980*/  @!P3 IMAD.X R25, R7, 0x1, R4.reuse, P5 ;  /* 0x000000010719b824 */ /* 0x102fe200028e0604 */
[----:B------:R-:W-:Y:S01]  /*c990*/  @!P2 IADD3 R12, P5, R8, R13, RZ ;  /* 0x0000000d080ca210 */ /* 0x000fe20007fbe0ff */
[----:B---3--:R-:W-:Y:S01]  /*c9a0*/  @!P3 IMAD.X R21, R9, 0x1, R4, P4 ;  /* 0x000000010915b824 */ /* 0x008fe200020e0604 */
[----:B------:R-:W-:Y:S02]  /*c9b0*/  CS2R R70, SRZ ;  /* 0x0000000000467805 */ /* 0x000fe4000001ff00 */
[----:B------:R-:W-:-:S02]  /*c9c0*/  CS2R R72, SRZ ;  /* 0x0000000000487805 */ /* 0x000fc4000001ff00 */
[----:B------:R-:W-:Y:S02]  /*c9d0*/  CS2R R66, SRZ ;  /* 0x0000000000427805 */ /* 0x000fe4000001ff00 */
[----:B------:R-:W-:Y:S02]  /*c9e0*/  CS2R R68, SRZ ;  /* 0x0000000000447805 */ /* 0x000fe4000001ff00 */
[----:B------:R-:W-:Y:S02]  /*c9f0*/  CS2R R62, SRZ ;  /* 0x00000000003e7805 */ /* 0x000fe4000001ff00 */
[----:B------:R-:W-:Y:S01]  /*ca00*/  CS2R R64, SRZ ;  /* 0x0000000000407805 */ /* 0x000fe2000001ff00 */
[----:B------:R1:W5:Y:S04]  /*ca10*/  @!P3 LD.E.64 R74, desc[UR6][R24.64] ;  /* 0x00000006184ab980 */ /* 0x000368000c101b00 */
[----:B------:R1:W5:Y:S01]  /*ca20*/  @!P3 LD.E.64 R76, desc[UR6][R20.64] ;  /* 0x00000006144cb980 */ /* 0x000362000c101b00 */
[----:B------:R-:W-:Y:S01]  /*ca30*/  @!P2 SHF.L.U64.HI R34, R215, 0x1, R11 ;  /* 0x00000001d722a819 */ /* 0x000fe2000001020b */
[C---:B------:R-:W-:Y:S01]  /*ca40*/  @!P1 IMAD.SHL.U32 R11, R214.reuse, 0x2, RZ ;  /* 0x00000002d60b9824 */ /* 0x040fe200078e00ff */
[----:B------:R-:W-:-:S03]  /*ca50*/  @!P1 SHF.L.U64.HI R28, R214, 0x1, R10 ;  /* 0x00000001d61c9819 */ /* 0x000fc6000001020a */
[--C-:B------:R-:W-:Y:S01]  /*ca60*/  @!P2 IMAD.X R15, R7, 0x1, R34.reuse, P6 ;  /* 0x00000001070fa824 */ /* 0x100fe200030e0622 */
[-C--:B------:R-:W-:Y:S01]  /*ca70*/  @!P1 IADD3 R10, P4, R6, R11.reuse, RZ ;  /* 0x0000000b060a9210 */ /* 0x080fe20007f9e0ff */
[----:B------:R-:W-:Y:S01]  /*ca80*/  @!P2 IMAD.X R13, R9, 0x1, R34, P5 ;  /* 0x00000001090da824 */ /* 0x000fe200028e0622 */
[C---:B------:R-:W-:Y:S01]  /*ca90*/  @!P0 SHF.L.U64.HI R26, R217.reuse, 0x1, R5 ;  /* 0x00000001d91a8819 */ /* 0x040fe20000010205 */
[----:B------:R-:W-:Y:S01]  /*caa0*/  @!P0 IMAD.SHL.U32 R5, R217, 0x2, RZ ;  /* 0x00000002d9058824 */ /* 0x000fe200078e00ff */
[----:B------:R-:W-:Y:S01]  /*cab0*/  @!P1 IADD3 R4, P6, R8, R11, RZ ;  /* 0x0000000b08049210 */ /* 0x000fe20007fde0ff */
[--C-:B------:R-:W-:Y:S01]  /*cac0*/  @!P1 IMAD.X R11, R7, 0x1, R28.reuse, P4 ;  /* 0x00000001070b9824 */ /* 0x100fe200020e061c */
[----:B------:R1:W5:Y:S02]  /*cad0*/  @!P2 LD.E.64 R70, desc[UR6][R14.64] ;  /* 0x000000060e46a980 */ /* 0x000364000c101b00 */
[-C--:B------:R-:W-:Y:S02]  /*cae0*/  @!P0 IADD3 R6, P5, R6, R5.reuse, RZ ;  /* 0x0000000506068210 */ /* 0x080fe40007fbe0ff */
[----:B------:R-:W-:Y:S01]  /*caf0*/  @!P0 IADD3 R8, P4, R8, R5, RZ ;  /* 0x0000000508088210 */ /* 0x000fe20007f9e0ff */
[----:B------:R-:W-:Y:S01]  /*cb00*/  @!P1 IMAD.X R5, R9, 0x1, R28, P6 ;  /* 0x0000000109059824 */ /* 0x000fe200030e061c */
[----:B------:R1:W5:Y:S01]  /*cb10*/  @!P2 LD.E.64 R72, desc[UR6][R12.64] ;  /* 0x000000060c48a980 */ /* 0x000362000c101b00 */
[----:B------:R-:W-:-:S02]  /*cb20*/  @!P0 IMAD.X R7, R7, 0x1, R26, P5 ;  /* 0x0000000107078824 */ /* 0x000fc400028e061a */
[----:B------:R-:W-:Y:S01]  /*cb30*/  @!P0 IMAD.X R9, R9, 0x1, R26, P4 ;  /* 0x0000000109098824 */ /* 0x000fe200020e061a */
[----:B------:R1:W5:Y:S04]  /*cb40*/  @!P1 LD.E.64 R66, desc[UR6][R10.64] ;  /* 0x000000060a429980 */ /* 0x000368000c101b00 */
[----:B------:R1:W5:Y:S04]  /*cb50*/  @!P1 LD.E.64 R68, desc[UR6][R4.64] ;  /* 0x0000000604449980 */ /* 0x000368000c101b00 */
[----:B------:R1:W5:Y:S04]  /*cb60*/  @!P0 LD.E.64 R62, desc[UR6][R6.64] ;  /* 0x00000006063e8980 */ /* 0x000368000c101b00 */
[----:B------:R1:W5:Y:S02]  /*cb70*/  @!P0 LD.E.64 R64, desc[UR6][R8.64] ;  /* 0x0000000608408980 */ /* 0x000364000c101b00 */
.L_x_2757:
[----:B------:R-:W-:Y:S05]  /*cb80*/  BSYNC B1 ;  /* 0x0000000000017941 */ /* 0x000fea0003800000 */
.L_x_2756:
[----:B-1---5:R-:W-:Y:S01]  /*cb90*/  IMAD.MOV.U32 R4, RZ, RZ, R62 ;  /* 0x000000ffff047224 */ /* 0x022fe200078e003e */
[----:B------:R-:W-:Y:S01]  /*cba0*/  UMOV UR4, 0xffffffff ;  /* 0xffffffff00047882 */ /* 0x000fe20000000000 */
[----:B------:R-:W-:Y:S01]  /*cbb0*/  IMAD.MOV.U32 R5, RZ, RZ, R63 ;  /* 0x000000ffff057224 */ /* 0x000fe200078e003f */
[----:B------:R-:W-:Y:S01]  /*cbc0*/  CS2R R46, SRZ ;  /* 0x00000000002e7805 */ /* 0x000fe2000001ff00 */
[----:B--2---:R-:W-:Y:S02]  /*cbd0*/  IMAD.MOV.U32 R6, RZ, RZ, R66 ;  /* 0x000000ffff067224 */ /* 0x004fe400078e0042 */
        /* <DEDUP_REMOVED lines=22> */
[----:B------:R-:W-:Y:S02]  /*cd40*/  PRMT R113, R113, 0x5410, R5 ;  /* 0x0000541071717816 */ /* 0x000fe40000000005 */
[----:B------:R-:W-:-:S02]  /*cd50*/  PRMT R114, R114, 0x5410, R6 ;  /* 0x0000541072727816 */ /* 0x000fc40000000006 */
[----:B------:R-:W-:Y:S01]  /*cd60*/  PRMT R95, R7, 0x7610, R95 ;  /* 0x00007610075f7816 */ /* 0x000fe2000000005f */
[----:B------:R-:W-:Y:S06]  /*cd70*/  BRA.DIV UR4, `(.L_x_2758) ;  /* 0x0000028204587947 */ /* 0x000fec000b800000 */
[----:B------:R1:W2:Y:S04]  /*cd80*/  SHFL.IDX PT, R7, R33, 0x1, 0x181f ;  /* 0x00381f0021077f89 */ /* 0x0002a800000e0000 */
[----:B------:R1:W0:Y:S04]  /*cd90*/  SHFL.IDX PT, R6, R32, 0x1, 0x181f ;  /* 0x00381f0020067f89 */ /* 0x00022800000e0000 */
[----:B---3--:R1:W3:Y:S04]  /*cda0*/  SHFL.IDX PT, R9, R31, 0x1, 0x181f ;  /* 0x00381f001f097f89 */ /* 0x0082e800000e0000 */
[----:B----4-:R1:W4:Y:S02]  /*cdb0*/  SHFL.IDX PT, R8, R30, 0x1, 0x181f ;  /* 0x00381f001e087f89 */ /* 0x01032400000e0000 */
.L_x_3082:
        /* <DEDUP_REMOVED lines=19> */
[C---:B------:R-:W-:Y:S01]  /*cef0*/  @!P3 IMAD.SHL.U32 R21, R22.reuse, 0x2, RZ ;  /* 0x000000021615b824 */ /* 0x040fe200078e00ff */
[----:B------:R-:W-:Y:S01]  /*cf00*/  @!P3 SHF.L.U64.HI R4, R22, 0x1, R23 ;  /* 0x000000011604b819 */ /* 0x000fe20000010217 */
[----:B------:R-:W-:-:S03]  /*cf10*/  @!P2 IMAD.SHL.U32 R13, R215, 0x2, RZ ;  /* 0x00000002d70da824 */ /* 0x000fc600078e00ff */
[-C--:B0-----:R-:W-:Y:S02]  /*cf20*/  @!P3 IADD3 R24, P5, R6, R21.reuse, RZ ;  /* 0x000000150618b210 */ /* 0x081fe40007fbe0ff */
[----:B----4-:R-:W-:Y:S02]  /*cf30*/  @!P3 IADD3 R20, P4, R8, R21, RZ ;  /* 0x000000150814b210 */ /* 0x010fe40007f9e0ff */
[-C--:B------:R-:W-:Y:S01]  /*cf40*/  @!P2 IADD3 R14, P6, R6, R13.reuse, RZ ;  /* 0x0000000d060ea210 */ /* 0x080fe20007fde0ff */
[--C-:B--2---:R-:W-:Y:S01]  /*cf50*/  @!P3 IMAD.X R25, R7, 0x1, R4.reuse, P5 ;  /* 0x000000010719b824 */ /* 0x104fe200028e0604 */
[----:B------:R-:W-:Y:S01]  /*cf60*/  @!P2 IADD3 R12, P5, R8, R13, RZ ;  /* 0x0000000d080ca210 */ /* 0x000fe20007fbe0ff */
[----:B---3--:R-:W-:Y:S02]  /*cf70*/  @!P3 IMAD.X R21, R9, 0x1, R4, P4 ;  /* 0x000000010915b824 */ /* 0x008fe400020e0604 */
[----:B------:R-:W-:Y:S01]  /*cf80*/  @!P0 IMAD.SHL.U32 R27, R217, 0x2, RZ ;  /* 0x00000002d91b8824 */ /* 0x000fe200078e00ff */
        /* <DEDUP_REMOVED lines=8> */
[----:B------:R-:W-:Y:S02]  /*d010*/  ULDC.64 UR6, c[0x0][0x208] ;  /* 0x0000820000067ab9 */ /* 0x000fe40000000a00 */
[----:B------:R0:W5:Y:S04]  /*d020*/  @!P3 LD.E.64 R58, desc[UR6][R24.64] ;  /* 0x00000006183ab980 */ /* 0x000168000c101b00 */
[----:B------:R0:W5:Y:S01]  /*d030*/  @!P3 LD.E.64 R60, desc[UR6][R20.64] ;  /* 0x00000006143cb980 */ /* 0x000162000c101b00 */
[C---:B------:R-:W-:Y:S01]  /*d040*/  @!P1 SHF.L.U64.HI R28, R214.reuse, 0x1, R5 ;  /* 0x00000001d61c9819 */ /* 0x040fe20000010205 */
[----:B------:R-:W-:Y:S01]  /*d050*/  @!P1 IMAD.SHL.U32 R5, R214, 0x2, RZ ;  /* 0x00000002d6059824 */ /* 0x000fe200078e00ff */
[----:B------:R-:W-:-:S02]  /*d060*/  @!P2 SHF.L.U64.HI R26, R215, 0x1, R11 ;  /* 0x00000001d71aa819 */ /* 0x000fc4000001020b */
[----:B------:R-:W-:Y:S02]  /*d070*/  @!P0 SHF.L.U64.HI R34, R217, 0x1, R10 ;  /* 0x00000001d9228819 */ /* 0x000fe4000001020a */
[-C--:B------:R-:W-:Y:S01]  /*d080*/  @!P1 IADD3 R10, P4, R6, R5.reuse, RZ ;  /* 0x00000005060a9210 */ /* 0x080fe20007f9e0ff */
[--C-:B------:R-:W-:Y:S01]  /*d090*/  @!P2 IMAD.X R15, R7, 0x1, R26.reuse, P6 ;  /* 0x00000001070fa824 */ /* 0x100fe200030e061a */
[----:B------:R-:W-:Y:S01]  /*d0a0*/  @!P1 IADD3 R4, P6, R8, R5, RZ ;  /* 0x0000000508049210 */ /* 0x000fe20007fde0ff */
[----:B------:R-:W-:Y:S01]  /*d0b0*/  @!P2 IMAD.X R13, R9, 0x1, R26, P5 ;  /* 0x00000001090da824 */ /* 0x000fe200028e061a */
[-C--:B------:R-:W-:Y:S01]  /*d0c0*/  @!P0 IADD3 R6, P5, R6, R27.reuse, RZ ;  /* 0x0000001b06068210 */ /* 0x080fe20007fbe0ff */
[--C-:B------:R-:W-:Y:S01]  /*d0d0*/  @!P1 IMAD.X R11, R7, 0x1, R28.reuse, P4 ;  /* 0x00000001070b9824 */ /* 0x100fe200020e061c */
        /* <DEDUP_REMOVED lines=8> */
[----:B------:R0:W5:Y:S04]  /*d160*/  @!P0 LD.E.64 R46, desc[UR6][R6.64] ;  /* 0x00000006062e8980 */ /* 0x000168000c101b00 */
[----:B------:R0:W5:Y:S02]  /*d170*/  @!P0 LD.E.64 R48, desc[UR6][R8.64] ;  /* 0x0000000608308980 */ /* 0x000164000c101b00 */
.L_x_2760:
[----:B------:R-:W-:Y:S05]  /*d180*/  BSYNC B1 ;  /* 0x0000000000017941 */ /* 0x000fea0003800000 */
.L_x_2759:
[----:B0----5:R-:W-:Y:S01]  /*d190*/  IMAD.MOV.U32 R4, RZ, RZ, R46 ;  /* 0x000000ffff047224 */ /* 0x021fe200078e002e */
[----:B------:R-:W-:Y:S01]  /*d1a0*/  UMOV UR4, 0xffffffff ;  /* 0xffffffff00047882 */ /* 0x000fe20000000000 */
[----:B------:R-:W-:Y:S02]  /*d1b0*/  IMAD.MOV.U32 R5, RZ, RZ, R47 ;  /* 0x000000ffff057224 */ /* 0x000fe400078e002f */
[----:B------:R-:W-:Y:S02]  /*d1c0*/  IMAD.MOV.U32 R6, RZ, RZ, R50 ;  /* 0x000000ffff067224 */ /* 0x000fe400078e0032 */
[----:B--2---:R-:W-:Y:S01]  /*d1d0*/  IMAD.MOV.U32 R7, RZ, RZ, R51 ;  /* 0x000000ffff077224 */ /* 0x004fe200078e0033 */
        /* <DEDUP_REMOVED lines=22> */
[----:B------:R0:W0:Y:S04]  /*d340*/  SHFL.IDX PT, R6, R32, 0x2, 0x181f ;  /* 0x00581f0020067f89 */ /* 0x00002800000e0000 */
[----:B---3--:R3:W0:Y:S04]  /*d350*/  SHFL.IDX PT, R9, R31, 0x2, 0x181f ;  /* 0x00581f001f097f89 */ /* 0x00862800000e0000 */
[----:B----4-:R3:W4:Y:S02]  /*d360*/  SHFL.IDX PT, R8, R30, 0x2, 0x181f ;  /* 0x00581f001e087f89 */ /* 0x01072400000e0000 */
.L_x_3088:
        /* <DEDUP_REMOVED lines=26> */
[-C--:B0-----:R-:W-:Y:S02]  /*d510*/  @!P3 IADD3 R24, P5, R6, R21.reuse, RZ ;  /* 0x000000150618b210 */ /* 0x081fe40007fbe0ff */
[----:B----4-:R-:W-:Y:S02]  /*d520*/  @!P3 IADD3 R20, P4, R8, R21, RZ ;  /* 0x000000150814b210 */ /* 0x010fe40007f9e0ff */
[-C--:B------:R-:W-:Y:S01]  /*d530*/  @!P2 IADD3 R14, P6, R6, R13.reuse, RZ ;  /* 0x0000000d060ea210 */ /* 0x080fe20007fde0ff */
[--C-:B--2---:R-:W-:Y:S01]  /*d540*/  @!P3 IMAD.X R25, R7, 0x1, R4.reuse, P5 ;  /* 0x000000010719b824 */ /* 0x104fe200028e0604 */
[----:B------:R-:W-:Y:S01]  /*d550*/  @!P2 IADD3 R12, P5, R8, R13, RZ ;  /* 0x0000000d080ca210 */ /* 0x000fe20007fbe0ff */
[----:B------:R-:W-:Y:S01]  /*d560*/  @!P3 IMAD.X R21, R9, 0x1, R4, P4 ;  /* 0x000000010915b824 */ /* 0x000fe200020e0604 */
[----:B------:R-:W-:Y:S02]  /*d570*/  CS2R R38, SRZ ;  /* 0x0000000000267805 */ /* 0x000fe4000001ff00 */
[----:B------:R-:W-:-:S02]  /*d580*/  CS2R R40, SRZ ;  /* 0x0000000000287805 */ /* 0x000fc4000001ff00 */
[----:B------:R-:W-:Y:S01]  /*d590*/  CS2R R36, SRZ ;  /* 0x0000000000247805 */ /* 0x000fe2000001ff00 */
[----:B------:R0:W5:Y:S04]  /*d5a0*/  @!P3 LD.E.64 R42, desc[UR6][R24.64] ;  /* 0x00000006182ab980 */ /* 0x000168000c101b00 */
[----:B------:R0:W5:Y:S01]  /*d5b0*/  @!P3 LD.E.64 R44, desc[UR6][R20.64] ;  /* 0x00000006142cb980 */ /* 0x000162000c101b00 */
[----:B---3--:R-:W-:Y:S01]  /*d5c0*/  @!P2 SHF.L.U64.HI R34, R215, 0x1, R11 ;  /* 0x00000001d722a819 */ /* 0x008fe2000001020b */
        /* <DEDUP_REMOVED lines=9> */
[----:B------:R-:W-:Y:S01]  /*d660*/  CS2R R34, SRZ ;  /* 0x0000000000227805 */ /* 0x000fe2000001ff00 */
[----:B------:R0:W5:Y:S01]  /*d670*/  @!P2 LD.E.64 R38, desc[UR6][R14.64] ;  /* 0x000000060e26a980 */ /* 0x000162000c101b00 */
[-C--:B------:R-:W-:Y:S02]  /*d680*/  @!P0 IADD3 R6, P5, R6, R5.reuse, RZ ;  /* 0x0000000506068210 */ /* 0x080fe40007fbe0ff */
[----:B------:R-:W-:Y:S01]  /*d690*/  @!P0 IADD3 R8, P4, R8, R5, RZ ;  /* 0x0000000508088210 */ /* 0x000fe20007f9e0ff */
[----:B------:R-:W-:Y:S01]  /*d6a0*/  @!P1 IMAD.X R5, R9, 0x1, R26, P6 ;  /* 0x0000000109059824 */ /* 0x000fe200030e061a */
[----:B------:R-:W-:Y:S01]  /*d6b0*/  CS2R R26, SRZ ;  /* 0x00000000001a7805 */ /* 0x000fe2000001ff00 */
[--C-:B------:R-:W-:Y:S01]  /*d6c0*/  @!P0 IMAD.X R7, R7, 0x1, R28.reuse, P5 ;  /* 0x0000000107078824 */ /* 0x100fe200028e061c */
[----:B------:R0:W5:Y:S01]  /*d6d0*/  @!P2 LD.E.64 R40, desc[UR6][R12.64] ;  /* 0x000000060c28a980 */ /* 0x000162000c101b00 */
[----:B------:R-:W-:Y:S01]  /*d6e0*/  @!P0 IMAD.X R9, R9, 0x1, R28, P4 ;  /* 0x0000000109098824 */ /* 0x000fe200020e061c */
[----:B------:R-:W-:-:S02]  /*d6f0*/  CS2R R28, SRZ ;  /* 0x00000000001c7805 */ /* 0x000fc4000001ff00 */
[----:B------:R0:W5:Y:S04]  /*d700*/  @!P1 LD.E.64 R34, desc[UR6][R10.64] ;  /* 0x000000060a229980 */ /* 0x000168000c101b00 */
[----:B------:R0:W5:Y:S04]  /*d710*/  @!P1 LD.E.64 R36, desc[UR6][R4.64] ;  /* 0x0000000604249980 */ /* 0x000168000c101b00 */
[----:B------:R0:W5:Y:S04]  /*d720*/  @!P0 LD.E.64 R28, desc[UR6][R6.64] ;  /* 0x00000006061c8980 */ /* 0x000168000c101b00 */
[----:B------:R0:W5:Y:S02]  /*d730*/  @!P0 LD.E.64 R26, desc[UR6][R8.64] ;  /* 0x00000006081a8980 */ /* 0x000164000c101b00 */
.L_x_2763:
[----:B------:R-:W-:Y:S05]  /*d740*/  BSYNC B1 ;  /* 0x0000000000017941 */ /* 0x000fea0003800000 */
.L_x_2762:
[----:B0----5:R-:W-:Y:S01]  /*d750*/  IMAD.MOV.U32 R5, RZ, RZ, R34 ;  /* 0x000000ffff057224 */ /* 0x021fe200078e0022 */
[----:B------:R-:W-:Y:S01]  /*d760*/  UMOV UR4, 0xffffffff ;  /* 0xffffffff00047882 */ /* 0x000fe20000000000 */
[----:B------:R-:W-:Y:S02]  /*d770*/  IMAD.MOV.U32 R4, RZ, RZ, R35 ;  /* 0x000000ffff047224 */ /* 0x000fe400078e0023 */
[----:B--2---:R-:W-:Y:S02]  /*d780*/  IMAD.MOV.U32 R7, RZ, RZ, R28 ;  /* 0x000000ffff077224 */ /* 0x004fe400078e001c */
        /* <DEDUP_REMOVED lines=24> */
[----:B----4-:R0:W4:Y:S04]  /*d910*/  SHFL.IDX PT, R8, R32, 0x3, 0x181f ;  /* 0x00781f0020087f89 */ /* 0x01012800000e0000 */
[----:B------:R0:W0:Y:S04]  /*d920*/  SHFL.IDX PT, R78, R31, 0x3, 0x181f ;  /* 0x00781f001f4e7f89 */ /* 0x00002800000e0000 */
[----:B------:R0:W0:Y:S02]  /*d930*/  SHFL.IDX PT, R10, R30, 0x3, 0x181f ;  /* 0x00781f001e0a7f89 */ /* 0x00002400000e0000 */
.L_x_3094:
[----:B------:R-:W5:Y:S01]  /*d940*/  LDL R11, [R1+0x74] ;  /* 0x00007400010b7983 */ /* 0x000f620000100800 */
[----:B------:R-:W-:Y:S01]  /*d950*/  VIADD R7, R0, 0x60 ;  /* 0x0000006000077836 */ /* 0x000fe20000000000 */
[----:B------:R-:W-:Y:S01]  /*d960*/  BSSY B1, `(.L_x_2765) ;  /* 0x000003f000017945 */ /* 0x000fe20003800000 */
[----:B------:R-:W-:Y:S02]  /*d970*/  CS2R R12, SRZ ;  /* 0x00000000000c7805 */ /* 0x000fe4000001ff00 */
[----:B------:R-:W-:Y:S02]  /*d980*/  CS2R R20, SRZ ;  /* 0x0000000000147805 */ /* 0x000fe4000001ff00 */
[----:B01-3--:R-:W-:Y:S02]  /*d990*/  CS2R R30, SRZ ;  /* 0x00000000001e7805 */ /* 0x00bfe4000001ff00 */
[----:B------:R-:W-:Y:S02]  /*d9a0*/  ISETP.GE.AND P0, PT, R7, R3, PT ;  /* 0x000000030700720c */ /* 0x000fe40003f06270 */
[----:B------:R-:W-:-:S02]  /*d9b0*/  CS2R R14, SRZ ;  /* 0x00000000000e7805 */ /* 0x000fc4000001ff00 */
[----:B------:R-:W-:Y:S02]  /*d9c0*/  CS2R R24, SRZ ;  /* 0x0000000000187805 */ /* 0x000fe4000001ff00 */
[----:B------:R-:W-:Y:S02]  /*d9d0*/  CS2R R32, SRZ ;  /* 0x0000000000207805 */ /* 0x000fe4000001ff00 */
[----:B-----5:R-:W-:-:S04]  /*d9e0*/  LEA.HI R6, R11, R11, RZ, 0x1 ;  /* 0x0000000b0b067211 */ /* 0x020fc800078f08ff */
[----:B------:R-:W-:Y:S02]  /*d9f0*/  LOP3.LUT R0, R6, 0xfffffffe, RZ, 0xc0, !PT ;  /* 0xfffffffe06007812 */ /* 0x000fe400078ec0ff */
[----:B------:R-:W-:-:S03]  /*da00*/  CS2R R6, SRZ ;  /* 0x0000000000067805 */ /* 0x000fc6000001ff00 */
[----:B------:R-:W-:-:S05]  /*da10*/  IMAD.IADD R0, R11, 0x1, -R0 ;  /* 0x000000010b007824 */ /* 0x000fca00078e0a00 */
[----:B------:R-:W-:Y:S01]  /*da20*/  SHF.L.U32 R0, R0, 0x1f, RZ ;  /* 0x0000001f00007819 */ /* 0x000fe200000006ff */
[----:B------:R-:W-:Y:S06]  /*da30*/  @P0 BRA `(.L_x_2766) ;  /* 0x0000000000c40947 */ /* 0x000fec0003800000 */
[----:B------:R-:W3:Y:S01]  /*da40*/  LDL R82, [R1+0x98] ;  /* 0x0000980001527983 */ /* 0x000ee20000100800 */
[----:B------:R-:W-:-:S03]  /*da50*/  ULDC UR4, c[0x0][0x3f4] ;  /* 0x0000fd0000047ab9 */ /* 0x000fc60000000800 */
[----:B------:R-:W3:Y:S04]  /*da60*/  LDL R79, [R1+0x94] ;  /* 0x00009400014f7983 */ /* 0x000ee80000100800 */
[----:B------:R-:W3:Y:S01]  /*da70*/  LDL R11, [R1+0x90] ;  /* 0x00009000010b7983 */ /* 0x000ee20000100800 */
[----:B------:R-:W-:Y:S02]  /*da80*/  ISETP.GE.AND P3, PT, R22, UR4, PT ;  /* 0x0000000416007c0c */ /* 0x000fe4000bf66270 */
[----:B------:R-:W-:Y:S02]  /*da90*/  CS2R R32, SRZ ;  /* 0x0000000000207805 */ /* 0x000fe4000001ff00 */
[----:B------:R-:W-:Y:S01]  /*daa0*/  ISETP.GE.AND P2, PT, R215, UR4, PT ;  /* 0x00000004d7007c0c */ /* 0x000fe2000bf46270 */
[----:B------:R-:W-:Y:S01]  /*dab0*/  ULDC.64 UR6, c[0x0][0x208] ;  /* 0x0000820000067ab9 */ /* 0x000fe20000000a00 */
[----:B------:R-:W-:-:S02]  /*dac0*/  ISETP.GE.AND P1, PT, R214, UR4, PT ;  /* 0x00000004d6007c0c */ /* 0x000fc4000bf26270 */
[----:B------:R-:W-:-:S05]  /*dad0*/  ISETP.GE.AND P0, PT, R217, UR4, PT ;  /* 0x00000004d9007c0c */ /* 0x000fca000bf06270 */
[C---:B------:R-:W-:Y:S01]  /*dae0*/  @!P3 IMAD.SHL.U32 R24, R22.reuse, 0x2, RZ ;  /* 0x000000021618b824 */ /* 0x040fe200078e00ff */
[----:B------:R-:W-:-:S03]  /*daf0*/  @!P3 SHF.L.U64.HI R4, R22, 0x1, R23 ;  /* 0x000000011604b819 */ /* 0x000fc60000010217 */
[----:B------:R-:W-:Y:S02]  /*db00*/  @!P2 IMAD.SHL.U32 R14, R215, 0x2, RZ ;  /* 0x00000002d70ea824 */ /* 0x000fe400078e00ff */
[----:B------:R-:W-:Y:S01]  /*db10*/  @!P1 IMAD.SHL.U32 R6, R214, 0x2, RZ ;  /* 0x00000002d6069824 */ /* 0x000fe200078e00ff */
[-C--:B----4-:R-:W-:Y:S01]  /*db20*/  @!P3 IADD3 R20, P5, R8, R24.reuse, RZ ;  /* 0x000000180814b210 */ /* 0x090fe20007fbe0ff */
[----:B------:R-:W-:Y:S01]  /*db30*/  @!P0 IMAD.SHL.U32 R30, R217, 0x2, RZ ;  /* 0x00000002d91e8824 */ /* 0x000fe200078e00ff */
[----:B------:R-:W-:Y:S02]  /*db40*/  @!P3 IADD3 R24, P4, R10, R24, RZ ;  /* 0x000000180a18b210 */ /* 0x000fe40007f9e0ff */
[-C--:B------:R-:W-:Y:S01]  /*db50*/  @!P2 IADD3 R12, P6, R8, R14.reuse, RZ ;  /* 0x0000000e080ca210 */ /* 0x080fe20007fde0ff */
[--C-:B--2---:R-:W-:Y:S01]  /*db60*/  @!P3 IMAD.X R21, R9, 0x1, R4.reuse, P5 ;  /* 0x000000010915b824 */ /* 0x104fe200028e0604 */
[----:B------:R-:W-:Y:S01]  /*db70*/  @!P2 IADD3 R14, P5, R10, R14, RZ ;  /* 0x0000000e0a0ea210 */ /* 0x000fe20007fbe0ff */
[----:B------:R-:W-:Y:S01]  /*db80*/  @!P3 IMAD.X R25, R78, 0x1, R4, P4 ;  /* 0x000000014e19b824 */ /* 0x000fe200020e0604 */
[----:B------:R-:W-:-:S04]  /*db90*/  @!P1 IADD3 R4, P4, R8, R6, RZ ;  /* 0x0000000608049210 */ /* 0x000fc80007f9e0ff */
[----:B------:R0:W5:Y:S02]  /*dba0*/  @!P3 LD.E.64 R32, desc[UR6][R24.64] ;  /* 0x000000061820b980 */ /* 0x000164000c101b00 */
[----:B0-----:R-:W-:Y:S02]  /*dbb0*/  CS2R R24, SRZ ;  /* 0x0000000000187805 */ /* 0x001fe4000001ff00 */
[----:B---3--:R-:W-:Y:S02]  /*dbc0*/  @!P2 SHF.L.U64.HI R5, R215, 0x1, R82 ;  /* 0x00000001d705a819 */ /* 0x008fe40000010252 */
[----:B------:R-:W-:-:S03]  /*dbd0*/  @!P1 SHF.L.U64.HI R7, R214, 0x1, R79 ;  /* 0x00000001d6079819 */ /* 0x000fc6000001024f */
[C-C-:B------:R-:W-:Y:S01]  /*dbe0*/  @!P2 IMAD.X R13, R9.reuse, 0x1, R5.reuse, P6 ;  /* 0x00000001090da824 */ /* 0x140fe200030e0605 */
[----:B------:R-:W-:Y:S01]  /*dbf0*/  @!P1 IADD3 R6, P6, R10, R6, RZ ;  /* 0x000000060a069210 */ /* 0x000fe20007fde0ff */
[----:B------:R-:W-:Y:S01]  /*dc00*/  @!P2 IMAD.X R15, R78, 0x1, R5, P5 ;  /* 0x000000014e0fa824 */ /* 0x000fe200028e0605 */
[-C--:B------:R-:W-:Y:S01]  /*dc10*/  @!P0 IADD3 R8, P5, R8, R30.reuse, RZ ;  /* 0x0000001e08088210 */ /* 0x080fe20007fbe0ff */
[--C-:B------:R-:W-:Y:S01]  /*dc20*/  @!P1 IMAD.X R5, R9, 0x1, R7.reuse, P4 ;  /* 0x0000000109059824 */ /* 0x100fe200020e0607 */
[----:B------:R-:W-:Y:S02]  /*dc30*/  @!P0 IADD3 R10, P4, R10, R30, RZ ;  /* 0x0000001e0a0a8210 */ /* 0x000fe40007f9e0ff */
[----:B------:R-:W-:Y:S01]  /*dc40*/  CS2R R30, SRZ ;  /* 0x00000000001e7805 */ /* 0x000fe2000001ff00 */
[----:B------:R-:W5:Y:S01]  /*dc50*/  @!P2 LD.E.64 R24, desc[UR6][R14.64] ;  /* 0x000000060e18a980 */ /* 0x000f62000c101b00 */
[----:B------:R-:W-:Y:S01]  /*dc60*/  @!P1 IMAD.X R7, R78, 0x1, R7, P6 ;  /* 0x000000014e079824 */ /* 0x000fe200030e0607 */
[----:B------:R-:W-:-:S03]  /*dc70*/  @!P0 SHF.L.U64.HI R11, R217, 0x1, R11 ;  /* 0x00000001d90b8819 */ /* 0x000fc6000001020b */
[----:B------:R0:W5:Y:S02]  /*dc80*/  @!P3 LD.E.64 R30, desc[UR6][R20.64] ;  /* 0x00000006141eb980 */ /* 0x000164000c101b00 */
[--C-:B------:R-:W-:Y:S02]  /*dc90*/  @!P0 IMAD.X R9, R9, 0x1, R11.reuse, P5 ;  /* 0x0000000109098824 */ /* 0x100fe400028e060b */
[----:B------:R-:W-:Y:S01]  /*dca0*/  @!P0 IMAD.X R11, R78, 0x1, R11, P4 ;  /* 0x000000014e0b8824 */ /* 0x000fe200020e060b */
[----:B0-----:R-:W-:Y:S02]  /*dcb0*/  CS2R R20, SRZ ;  /* 0x0000000000147805 */ /* 0x001fe4000001ff00 */
[----:B------:R-:W-:-:S04]  /*dcc0*/  CS2R R14, SRZ ;  /* 0x00000000000e7805 */ /* 0x000fc8000001ff00 */
[----:B------:R0:W5:Y:S04]  /*dcd0*/  @!P2 LD.E.64 R20, desc[UR6][R12.64] ;  /* 0x000000060c14a980 */ /* 0x000168000c101b00 */
[----:B------:R1:W5:Y:S01]  /*dce0*/  @!P1 LD.E.64 R14, desc[UR6][R6.64] ;  /* 0x00000006060e9980 */ /* 0x000362000c101b00 */
[----:B0-----:R-:W-:Y:S02]  /*dcf0*/  CS2R R12, SRZ ;  /* 0x00000000000c7805 */ /* 0x001fe4000001ff00 */
[----:B-1----:R-:W-:-:S04]  /*dd00*/  CS2R R6, SRZ ;  /* 0x0000000000067805 */ /* 0x002fc8000001ff00 */
[----:B------:R0:W5:Y:S04]  /*dd10*/  @!P1 LD.E.64 R12, desc[UR6][R4.64] ;  /* 0x00000006040c9980 */ /* 0x000168000c101b00 */
[----:B------:R1:W5:Y:S01]  /*dd20*/  @!P0 LD.E.64 R6, desc[UR6][R10.64] ;  /* 0x000000060a068980 */ /* 0x000362000c101b00 */
[----:B0-----:R-:W-:-:S06]  /*dd30*/  CS2R R4, SRZ ;  /* 0x0000000000047805 */ /* 0x001fcc000001ff00 */
[----:B------:R1:W5:Y:S02]  /*dd40*/  @!P0 LD.E.64 R4, desc[UR6][R8.64] ;  /* 0x0000000608048980 */ /* 0x000364000c101b00 */
.L_x_2766:
[----:B------:R-:W-:Y:S05]  /*dd50*/  BSYNC B1 ;  /* 0x0000000000017941 */ /* 0x000fea0003800000 */
.L_x_2765:
[----:B------:R-:W0:Y:S01]  /*dd60*/  SYNCS.PHASECHK.TRANS64.TRYWAIT P0, [R16+URZ+0x38800], R0 ;  /* 0x03880000100075a7 */ /* 0x000e22000800017f */
[----:B-12--5:R-:W-:Y:S01]  /*dd70*/  IMAD.MOV.U32 R9, RZ, RZ, R4 ;  /* 0x000000ffff097224 */ /* 0x026fe200078e0004 */
[----:B------:R-:W-:Y:S01]  /*dd80*/  BSSY B1, `(.L_x_2767) ;  /* 0x000000d000017945 */ /* 0x000fe20003800000 */
[----:B----4-:R-:W-:Y:S02]  /*dd90*/  IMAD.MOV.U32 R8, RZ, RZ, R5 ;  /* 0x000000ffff087224 */ /* 0x010fe400078e0005 */
[----:B------:R-:W-:Y:S02]  /*dda0*/  IMAD.MOV.U32 R11, RZ, RZ, R12 ;  /* 0x000000ffff0b7224 */ /* 0x000fe400078e000c */
[----:B------:R-:W-:Y:S01]  /*ddb0*/  IMAD.MOV.U32 R10, RZ, RZ, R13 ;  /* 0x000000ffff0a7224 */ /* 0x000fe200078e000d */
[----:B------:R-:W-:Y:S01]  /*ddc0*/  PRMT R78, R9, 0x5410, R8 ;  /* 0x00005410094e7816 */ /* 0x000fe20000000008 */
[----:B------:R-:W-:Y:S02]  /*ddd0*/  IMAD.MOV.U32 R9, RZ, RZ, R20 ;  /* 0x000000ffff097224 */ /* 0x000fe400078e0014 */
[----:B------:R-:W-:Y:S01]  /*dde0*/  IMAD.MOV.U32 R8, RZ, RZ, R21 ;  /* 0x000000ffff087224 */ /* 0x000fe200078e0015 */
[----:B------:R-:W-:-:S04]  /*ddf0*/  PRMT R82, R11, 0x5410, R10 ;  /* 0x000054100b527816 */ /* 0x000fc8000000000a */
[----:B------:R-:W-:Y:S01]  /*de00*/  PRMT R87, R9, 0x5410, R8 ;  /* 0x0000541009577816 */ /* 0x000fe20000000008 */
[----:B------:R-:W-:Y:S02]  /*de10*/  IMAD.MOV.U32 R9, RZ, RZ, R30 ;  /* 0x000000ffff097224 */ /* 0x000fe400078e001e */
[----:B------:R-:W-:-:S05]  /*de20*/  IMAD.MOV.U32 R8, RZ, RZ, R31 ;  /* 0x000000ffff087224 */ /* 0x000fca00078e001f */
[----:B------:R-:W-:Y:S01]  /*de30*/  PRMT R98, R8, 0x5410, R9 ;  /* 0x0000541008627816 */ /* 0x000fe20000000009 */
[----:B0-----:R-:W-:Y:S06]  /*de40*/  @!P0 BRA `(.L_x_2768) ;  /* 0x0000027400808947 */ /* 0x001fec0003800000 */
.L_x_3095:
[----:B------:R-:W-:Y:S05]  /*de50*/  BSYNC B1 ;  /* 0x0000000000017941 */ /* 0x000fea0003800000 */
.L_x_2767:
[----:B------:R-:W-:Y:S01]  /*de60*/  IMAD.MOV.U32 R8, RZ, RZ, R6 ;  /* 0x000000ffff087224 */ /* 0x000fe200078e0006 */
[----:B------:R-:W-:Y:S01]  /*de70*/  BSSY B1, `(.L_x_2769) ;  /* 0x00000d6000017945 */ /* 0x000fe20003800000 */
[----:B0-----:R-:W-:-:S05]  /*de80*/  IMAD.MOV.U32 R0, RZ, RZ, R7 ;  /* 0x000000ffff007224 */ /* 0x001fca00078e0007 */
[----:B------:R-:W-:Y:S01]  /*de90*/  PRMT R79, R8, 0x5410, R0 ;  /* 0x00005410084f7816 */ /* 0x000fe20000000000 */
[----:B------:R-:W-:Y:S02]  /*dea0*/  IMAD.MOV.U32 R8, RZ, RZ, R14 ;  /* 0x000000ffff087224 */ /* 0x000fe400078e000e */
[----:B------:R-:W-:-:S05]  /*deb0*/  IMAD.MOV.U32 R0, RZ, RZ, R15 ;  /* 0x000000ffff007224 */ /* 0x000fca00078e000f */
[----:B------:R-:W-:Y:S01]  /*dec0*/  PRMT R83, R8, 0x5410, R0 ;  /* 0x0000541008537816 */ /* 0x000fe20000000000 */
[----:B------:R-:W-:Y:S01]  /*ded0*/  IMAD.MOV.U32 R8, RZ, RZ, R24 ;  /* 0x000000ffff087224 */ /* 0x000fe200078e0018 */
[----:B------:R-:W-:Y:S01]  /*dee0*/  VIADDMNMX R0, R3, -R230, 0x80, PT ;  /* 0x0000008003007446 */ /* 0x000fe200038009e6 */
[----:B------:R-:W-:-:S03]  /*def0*/  IMAD.MOV.U32 R3, RZ, RZ, R25 ;  /* 0x000000ffff037224 */ /* 0x000fc600078e0019 */
[----:B------:R-:W-:Y:S02]  /*df00*/  ISETP.GE.AND P0, PT, R212, R0, PT ;  /* 0x00000000d400720c */ /* 0x000fe40003f06270 */
[----:B------:R-:W-:Y:S01]  /*df10*/  PRMT R94, R8, 0x5410, R3 ;  /* 0x00005410085e7816 */ /* 0x000fe20000000003 */
[----:B------:R-:W-:Y:S02]  /*df20*/  IMAD.MOV.U32 R8, RZ, RZ, R32 ;  /* 0x000000ffff087224 */ /* 0x000fe400078e0020 */
[----:B------:R-:W-:-:S05]  /*df30*/  IMAD.MOV.U32 R3, RZ, RZ, R33 ;  /* 0x000000ffff037224 */ /* 0x000fca00078e0021 */
[----:B------:R-:W-:-:S03]  /*df40*/  PRMT R103, R8, 0x5410, R3 ;  /* 0x0000541008677816 */ /* 0x000fc60000000003 */
[----:B------:R-:W-:Y:S05]  /*df50*/  @P0 BRA `(.L_x_2770) ;  /* 0x0000000c001c0947 */ /* 0x000fea0003800000 */
[----:B------:R-:W0:Y:S01]  /*df60*/  LDC R3, c[0x0][0x3f4] ;  /* 0x0000fd00ff037b82 */ /* 0x000e220000000800 */
[----:B------:R-:W-:Y:S01]  /*df70*/  BSSY B2, `(.L_x_2771) ;  /* 0x0000034000027945 */ /* 0x000fe20003800000 */
[-C--:B0-----:R-:W-:Y:S02]  /*df80*/  ISETP.GE.AND P0, PT, R22, R3.reuse, PT ;  /* 0x000000031600720c */ /* 0x081fe40003f06270 */
[-C--:B------:R-:W-:Y:S02]  /*df90*/  ISETP.GE.AND P1, PT, R215, R3.reuse, PT ;  /* 0x00000003d700720c */ /* 0x080fe40003f26270 */
[-C--:B------:R-:W-:Y:S02]  /*dfa0*/  ISETP.GE.AND P2, PT, R214, R3.reuse, PT ;  /* 0x00000003d600720c */ /* 0x080fe40003f46270 */
[----:B------:R-:W-:-:S07]  /*dfb0*/  ISETP.GE.AND P3, PT, R217, R3, PT ;  /* 0x00000003d900720c */ /* 0x000fce0003f66270 */
[----:B------:R-:W-:Y:S06]  /*dfc0*/  @P0 BRA `(.L_x_2772) ;  /* 0x0000000000b80947 */ /* 0x000fec0003800000 */
[----:B------:R-:W0:Y:S01]  /*dfd0*/  LDS.128 R8, [R229] ;  /* 0x00000000e5087984 */ /* 0x000e220000000c00 */
[----:B------:R-:W-:Y:S02]  /*dfe0*/  SHF.R.U32.HI R88, RZ, 0x10, R75 ;  /* 0x00000010ff587819 */ /* 0x000fe4000001164b */
[----:B------:R-:W-:Y:S02]  /*dff0*/  SHF.R.U32.HI R89, RZ, 0x10, R77 ;  /* 0x00000010ff597819 */ /* 0x000fe4000001164d */
[C---:B------:R-:W-:Y:S02]  /*e000*/  PRMT R88, R95.reuse, 0x5432, R88 ;  /* 0x000054325f587816 */ /* 0x040fe40000000058 */
[----:B------:R-:W-:Y:S02]  /*e010*/  PRMT R89, R95, 0x5410, R89 ;  /* 0x000054105f597816 */ /* 0x000fe40000000059 */
[----:B------:R-:W-:Y:S01]  /*e020*/  SHF.R.U64 R75, R74, 0x10, R75 ;  /* 0x000000104a4b7819 */ /* 0x000fe2000000124b */
[----:B------:R-:W-:Y:S01]  /*e030*/  IMAD.U32 R96, R88, 0x10000, RZ ;  /* 0x0001000058607824 */ /* 0x000fe200078e00ff */
[----:B------:R-:W-:Y:S01]  /*e040*/  SHF.R.U64 R76, R76, 0x10, R77 ;  /* 0x000000104c4c7819 */ /* 0x000fe2000000124d */
[C---:B------:R-:W-:Y:S01]  /*e050*/  IMAD.U32 R3, R89.reuse, 0x10000, RZ ;  /* 0x0001000059037824 */ /* 0x040fe200078e00ff */
[----:B------:R-:W-:-:S02]  /*e060*/  LOP3.LUT R74, R89, 0xffff0000, RZ, 0xc0, !PT ;  /* 0xffff0000594a7812 */ /* 0x000fc400078ec0ff */
[----:B------:R-:W-:Y:S02]  /*e070*/  LOP3.LUT R88, R88, 0xffff0000, RZ, 0xc0, !PT ;  /* 0xffff000058587812 */ /* 0x000fe400078ec0ff */
[C---:B------:R-:W-:Y:S02]  /*e080*/  PRMT R76, R114.reuse, 0x5432, R76 ;  /* 0x00005432724c7816 */ /* 0x040fe4000000004c */
[----:B------:R-:W-:Y:S02]  /*e090*/  PRMT R75, R114, 0x5410, R75 ;  /* 0x00005410724b7816 */ /* 0x000fe4000000004b */
[C---:B0-----:R-:W-:Y:S01]  /*e0a0*/  LOP3.LUT R97, R10.reuse, 0xffff0000, RZ, 0xc0, !PT ;  /* 0xffff00000a617812 */ /* 0x041fe200078ec0ff */
[----:B------:R-:W-:Y:S01]  /*e0b0*/  IMAD.U32 R95, R10, 0x10000, RZ ;  /* 0x000100000a5f7824 */ /* 0x000fe200078e00ff */
[C---:B------:R-:W-:Y:S01]  /*e0c0*/  LOP3.LUT R77, R11.reuse, 0xffff0000, RZ, 0xc0, !PT ;  /* 0xffff00000b4d7812 */ /* 0x040fe200078ec0ff */
[----:B------:R-:W-:Y:S02]  /*e0d0*/  IMAD.U32 R89, R11, 0x10000, RZ ;  /* 0x000100000b597824 */ /* 0x000fe400078e00ff */
[CC--:B------:R-:W-:Y:S01]  /*e0e0*/  FMUL.FTZ R10, R97.reuse, R3.reuse ;  /* 0x00000003610a7220 */ /* 0x0c0fe20000410000 */
[----:B------:R-:W-:Y:S01]  /*e0f0*/  FMUL.FTZ R97, R97, R96 ;  /* 0x0000006061617220 */ /* 0x000fe20000410000 */
[C---:B------:R-:W-:Y:S01]  /*e100*/  FMUL.FTZ R11, R77.reuse, R74 ;  /* 0x0000004a4d0b7220 */ /* 0x040fe20000410000 */
[----:B------:R-:W-:Y:S01]  /*e110*/  FMUL.FTZ R77, R77, R88 ;  /* 0x000000584d4d7220 */ /* 0x000fe20000410000 */
[C---:B------:R-:W-:Y:S01]  /*e120*/  FFMA.FTZ R10, R95.reuse, R96, -R10 ;  /* 0x000000605f0a7223 */ /* 0x040fe2000001080a */
[----:B------:R-:W-:Y:S01]  /*e130*/  FFMA.FTZ R3, R95, R3, R97 ;  /* 0x000000035f037223 */ /* 0x000fe20000010061 */
[----:B------:R-:W-:Y:S01]  /*e140*/  LOP3.LUT R95, R8, 0xffff0000, RZ, 0xc0, !PT ;  /* 0xffff0000085f7812 */ /* 0x000fe200078ec0ff */
[C---:B------:R-:W-:Y:S01]  /*e150*/  FFMA.FTZ R74, R89.reuse, R74, R77 ;  /* 0x0000004a594a7223 */ /* 0x040fe2000001004d */
[----:B------:R-:W-:Y:S01]  /*e160*/  FFMA.FTZ R11, R89, R88, -R11 ;  /* 0x00000058590b7223 */ /* 0x000fe2000001080b */
[C---:B------:R-:W-:Y:S01]  /*e170*/  IMAD.U32 R77, R76.reuse, 0x10000, RZ ;  /* 0x000100004c4d7824 */ /* 0x040fe200078e00ff */
[----:B------:R-:W-:Y:S01]  /*e180*/  LOP3.LUT R76, R76, 0xffff0000, RZ, 0xc0, !PT ;  /* 0xffff00004c4c7812 */ /* 0x000fe200078ec0ff */
[C---:B------:R-:W-:Y:S01]  /*e190*/  IMAD.U32 R88, R75.reuse, 0x10000, RZ ;  /* 0x000100004b587824 */ /* 0x040fe200078e00ff */
[----:B------:R-:W-:Y:S01]  /*e1a0*/  LOP3.LUT R75, R75, 0xffff0000, RZ, 0xc0, !PT ;  /* 0xffff00004b4b7812 */ /* 0x000fe200078ec0ff */
[----:B------:R-:W-:-:S02]  /*e1b0*/  IMAD.U32 R8, R8, 0x10000, RZ ;  /* 0x0001000008087824 */ /* 0x000fc400078e00ff */
[CC--:B------:R-:W-:Y:S01]  /*e1c0*/  FMUL.FTZ R89, R95.reuse, R77.reuse ;  /* 0x0000004d5f597220 */ /* 0x0c0fe20000410000 */
        /* <DEDUP_REMOVED lines=14> */
.L_x_2772:
[----:B------:R-:W-:Y:S05]  /*e2b0*/  BSYNC B2 ;  /* 0x0000000000027941 */ /* 0x000fea0003800000 */
.L_x_2771:
[----:B------:R-:W-:Y:S04]  /*e2c0*/  BSSY B2, `(.L_x_2773) ;  /* 0x0000030000027945 */ /* 0x000fe80003800000 */
[----:B------:R-:W-:Y:S05]  /*e2d0*/  @P1 BRA `(.L_x_2774) ;  /* 0x0000000000b81947 */ /* 0x000fea0003800000 */
[----:B0-----:R-:W0:Y:S01]  /*e2e0*/  LDS.128 R8, [R229+0x4000] ;  /* 0x00400000e5087984 */ /* 0x001e220000000c00 */
[----:B------:R-:W-:Y:S02]  /*e2f0*/  SHF.R.U32.HI R3, RZ, 0x10, R71 ;  /* 0x00000010ff037819 */ /* 0x000fe40000011647 */
[----:B------:R-:W-:Y:S02]  /*e300*/  SHF.R.U32.HI R74, RZ, 0x10, R73 ;  /* 0x00000010ff4a7819 */ /* 0x000fe40000011649 */
[C---:B------:R-:W-:Y:S02]  /*e310*/  PRMT R3, R113.reuse, 0x5410, R3 ;  /* 0x0000541071037816 */ /* 0x040fe40000000003 */
[----:B------:R-:W-:Y:S02]  /*e320*/  PRMT R74, R113, 0x5432, R74 ;  /* 0x00005432714a7816 */ /* 0x000fe4000000004a */
[----:B------:R-:W-:Y:S01]  /*e330*/  SHF.R.U64 R70, R70, 0x10, R71 ;  /* 0x0000001046467819 */ /* 0x000fe20000001247 */
[C---:B------:R-:W-:Y:S01]  /*e340*/  IMAD.U32 R76, R3.reuse, 0x10000, RZ ;  /* 0x00010000034c7824 */ /* 0x040fe200078e00ff */
[----:B------:R-:W-:Y:S01]  /*e350*/  SHF.R.U64 R71, R72, 0x10, R73 ;  /* 0x0000001048477819 */ /* 0x000fe20000001249 */
[----:B------:R-:W-:Y:S01]  /*e360*/  IMAD.U32 R75, R74, 0x10000, RZ ;  /* 0x000100004a4b7824 */ /* 0x000fe200078e00ff */
        /* <DEDUP_REMOVED lines=36> */
[----:B------:R1:W-:Y:S02]  /*e5b0*/  STS.128 [R229+0x4000], R8 ;  /* 0x00400008e5007388 */ /* 0x0003e40000000c00 */
.L_x_2774:
[----:B------:R-:W-:Y:S05]  /*e5c0*/  BSYNC B2 ;  /* 0x0000000000027941 */ /* 0x000fea0003800000 */
.L_x_2773:
[----:B------:R-:W-:Y:S04]  /*e5d0*/  BSSY B2, `(.L_x_2775) ;  /* 0x0000030000027945 */ /* 0x000fe80003800000 */
[----:B------:R-:W-:Y:S05]  /*e5e0*/  @P2 BRA `(.L_x_2776) ;  /* 0x0000000000b82947 */ /* 0x000fea0003800000 */
[----:B01----:R-:W0:Y:S01]  /*e5f0*/  LDS.128 R8, [R229+0x8000] ;  /* 0x00800000e5087984 */ /* 0x003e220000000c00 */
[----:B------:R-:W-:Y:S02]  /*e600*/  SHF.R.U64 R3, R66, 0x10, R67 ;  /* 0x0000001042037819 */ /* 0x000fe40000001243 */
[----:B------:R-:W-:Y:S02]  /*e610*/  SHF.R.U32.HI R66, RZ, 0x10, R69 ;  /* 0x00000010ff427819 */ /* 0x000fe40000011645 */
[----:B------:R-:W-:Y:S02]  /*e620*/  SHF.R.U32.HI R70, RZ, 0x10, R67 ;  /* 0x00000010ff467819 */ /* 0x000fe40000011643 */
[----:B------:R-:W-:Y:S02]  /*e630*/  PRMT R66, R110, 0x5410, R66 ;  /* 0x000054106e427816 */ /* 0x000fe40000000042 */
[----:B------:R-:W-:Y:S02]  /*e640*/  SHF.R.U64 R67, R68, 0x10, R69 ;  /* 0x0000001044437819 */ /* 0x000fe40000001245 */
[C---:B------:R-:W-:Y:S01]  /*e650*/  PRMT R70, R111.reuse, 0x5410, R70 ;  /* 0x000054106f467816 */ /* 0x040fe20000000046 */
[----:B------:R-:W-:Y:S01]  /*e660*/  IMAD.U32 R71, R66, 0x10000, RZ ;  /* 0x0001000042477824 */ /* 0x000fe200078e00ff */
[----:B------:R-:W-:-:S02]  /*e670*/  PRMT R69, R111, 0x5432, R3 ;  /* 0x000054326f457816 */ /* 0x000fc40000000003 */
[----:B------:R-:W-:Y:S01]  /*e680*/  LOP3.LUT R66, R66, 0xffff0000, RZ, 0xc0, !PT ;  /* 0xffff000042427812 */ /* 0x000fe200078ec0ff */
[----:B------:R-:W-:Y:S01]  /*e690*/  IMAD.U32 R74, R70, 0x10000, RZ ;  /* 0x00010000464a7824 */ /* 0x000fe200078e00ff */
[----:B------:R-:W-:Y:S02]  /*e6a0*/  PRMT R67, R110, 0x5432, R67 ;  /* 0x000054326e437816 */ /* 0x000fe40000000043 */
[----:B------:R-:W-:Y:S02]  /*e6b0*/  LOP3.LUT R70, R70, 0xffff0000, RZ, 0xc0, !PT ;  /* 0xffff000046467812 */ /* 0x000fe400078ec0ff */
[C---:B0-----:R-:W-:Y:S01]  /*e6c0*/  LOP3.LUT R68, R10.reuse, 0xffff0000, RZ, 0xc0, !PT ;  /* 0xffff00000a447812 */ /* 0x041fe200078ec0ff */
[----:B------:R-:W-:Y:S02]  /*e6d0*/  IMAD.U32 R3, R10, 0x10000, RZ ;  /* 0x000100000a037824 */ /* 0x000fe400078e00ff */
[C---:B------:R-:W-:Y:S01]  /*e6e0*/  IMAD.U32 R10, R11.reuse, 0x10000, RZ ;  /* 0x000100000b0a7824 */ /* 0x040fe200078e00ff */
[----:B------:R-:W-:Y:S01]  /*e6f0*/  LOP3.LUT R11, R11, 0xffff0000, RZ, 0xc0, !PT ;  /* 0xffff00000b0b7812 */ /* 0x000fe200078ec0ff */
[CC--:B------:R-:W-:Y:S01]  /*e700*/  FMUL.FTZ R75, R68.reuse, R71.reuse ;  /* 0x00000047444b7220 */ /* 0x0c0fe20000410000 */
[-C--:B------:R-:W-:Y:S01]  /*e710*/  FMUL.FTZ R68, R68, R74.reuse ;  /* 0x0000004a44447220 */ /* 0x080fe20000410000 */
[C---:B------:R-:W-:Y:S01]  /*e720*/  IMAD.U32 R73, R8.reuse, 0x10000, RZ ;  /* 0x0001000008497824 */ /* 0x040fe200078e00ff */
[----:B------:R-:W-:Y:S01]  /*e730*/  LOP3.LUT R8, R8, 0xffff0000, RZ, 0xc0, !PT ;  /* 0xffff000008087812 */ /* 0x000fe200078ec0ff */
[----:B------:R-:W-:Y:S01]  /*e740*/  FFMA.FTZ R75, R3, R74, -R75 ;  /* 0x0000004a034b7223 */ /* 0x000fe2000001084b */
[----:B------:R-:W-:Y:S01]  /*e750*/  FMUL.FTZ R74, R11, R66 ;  /* 0x000000420b4a7220 */ /* 0x000fe20000410000 */
[----:B------:R-:W-:Y:S01]  /*e760*/  FFMA.FTZ R68, R3, R71, R68 ;  /* 0x0000004703447223 */ /* 0x000fe20000010044 */
[----:B------:R-:W-:-:S02]  /*e770*/  IMAD.U32 R72, R9, 0x10000, RZ ;  /* 0x0001000009487824 */ /* 0x000fc400078e00ff */
[-C--:B------:R-:W-:Y:S01]  /*e780*/  FMUL.FTZ R11, R11, R70.reuse ;  /* 0x000000460b0b7220 */ /* 0x080fe20000410000 */
[C---:B------:R-:W-:Y:S01]  /*e790*/  FFMA.FTZ R74, R10.reuse, R70, -R74 ;  /* 0x000000460a4a7223 */ /* 0x040fe2000001084a */
        /* <DEDUP_REMOVED lines=8> */
[----:B------:R-:W-:Y:S01]  /*e820*/  FMUL.FTZ R8, R9, R67 ;  /* 0x0000004309087220 */ /* 0x000fe20000410000 */
[----:B------:R-:W-:Y:S01]  /*e830*/  F2FP.BF16.F32.PACK_AB R11, R11, R74 ;  /* 0x0000004a0b0b723e */ /* 0x000fe200000010ff */
[----:B------:R-:W-:Y:S01]  /*e840*/  FMUL.FTZ R9, R9, R69 ;  /* 0x0000004509097220 */ /* 0x000fe20000410000 */
[C---:B------:R-:W-:Y:S01]  /*e850*/  FFMA.FTZ R70, R73.reuse, R70, -R10 ;  /* 0x0000004649467223 */ /* 0x040fe2000001080a */
[----:B------:R-:W-:Y:S01]  /*e860*/  FFMA.FTZ R66, R73, R3, R66 ;  /* 0x0000000349427223 */ /* 0x000fe20000010042 */
[C---:B------:R-:W-:Y:S01]  /*e870*/  FFMA.FTZ R69, R72.reuse, R69, -R8 ;  /* 0x0000004548457223 */ /* 0x040fe20000010808 */
[----:B------:R-:W-:Y:S01]  /*e880*/  FFMA.FTZ R9, R72, R67, R9 ;  /* 0x0000004348097223 */ /* 0x000fe20000010009 */
[----:B------:R-:W-:-:S02]  /*e890*/  F2FP.BF16.F32.PACK_AB R10, R68, R75 ;  /* 0x0000004b440a723e */ /* 0x000fc400000010ff */
[----:B------:R-:W-:Y:S02]  /*e8a0*/  F2FP.BF16.F32.PACK_AB R8, R66, R70 ;  /* 0x000000464208723e */ /* 0x000fe400000010ff */
[----:B------:R-:W-:-:S05]  /*e8b0*/  F2FP.BF16.F32.PACK_AB R9, R9, R69 ;  /* 0x000000450909723e */ /* 0x000fca00000010ff */
[----:B------:R2:W-:Y:S02]  /*e8c0*/  STS.128 [R229+0x8000], R8 ;  /* 0x00800008e5007388 */ /* 0x0005e40000000c00 */
.L_x_2776:
[----:B------:R-:W-:Y:S05]  /*e8d0*/  BSYNC B2 ;  /* 0x0000000000027941 */ /* 0x000fea0003800000 */
.L_x_2775:
[----:B------:R-:W-:Y:S05]  /*e8e0*/  @P3 BRA `(.L_x_2770) ;  /* 0x0000000000b83947 */ /* 0x000fea0003800000 */
[----:B012---:R-:W0:Y:S01]  /*e8f0*/  LDS.128 R8, [R229+0xc000] ;  /* 0x00c00000e5087984 */ /* 0x007e220000000c00 */
        /* <DEDUP_REMOVED lines=11> */
[----:B0-----:R-:W-:Y:S01]  /*e9b0*/  LOP3.LUT R66, R10, 0xffff0000, RZ, 0xc0, !PT ;  /* 0xffff00000a427812 */ /* 0x001fe200078ec0ff */
        /* <DEDUP_REMOVED lines=33> */
.L_x_2770:
[----:B------:R-:W-:Y:S05]  /*ebd0*/  BSYNC B1 ;  /* 0x0000000000017941 */ /* 0x000fea0003800000 */
.L_x_2769:
[----:B------:R-:W-:Y:S01]  /*ebe0*/  VIADD R3, R212, 0x20 ;  /* 0x00000020d4037836 */ /* 0x000fe20000000000 */
[----:B------:R-:W-:Y:S04]  /*ebf0*/  BSSY B1, `(.L_x_2777) ;  /* 0x00000ca000017945 */ /* 0x000fe80003800000 */
[----:B------:R-:W-:-:S13]  /*ec00*/  ISETP.GE.AND P0, PT, R3, R0, PT ;  /* 0x000000000300720c */ /* 0x000fda0003f06270 */
[----:B------:R-:W-:Y:S05]  /*ec10*/  @P0 BRA `(.L_x_2778) ;  /* 0x0000000c001c0947 */ /* 0x000fea0003800000 */
[----:B------:R-:W4:Y:S01]  /*ec20*/  LDC R3, c[0x0][0x3f4] ;  /* 0x0000fd00ff037b82 */ /* 0x000f220000000800 */
[----:B------:R-:W-:Y:S01]  /*ec30*/  BSSY B2, `(.L_x_2779) ;  /* 0x0000034000027945 */ /* 0x000fe20003800000 */
[-C--:B----4-:R-:W-:Y:S02]  /*ec40*/  ISETP.GE.AND P0, PT, R22, R3.reuse, PT ;  /* 0x000000031600720c */ /* 0x090fe40003f06270 */
[-C--:B------:R-:W-:Y:S02]  /*ec50*/  ISETP.GE.AND P1, PT, R215, R3.reuse, PT ;  /* 0x00000003d700720c */ /* 0x080fe40003f26270 */
[-C--:B------:R-:W-:Y:S02]  /*ec60*/  ISETP.GE.AND P2, PT, R214, R3.reuse, PT ;  /* 0x00000003d600720c */ /* 0x080fe40003f46270 */
[----:B------:R-:W-:-:S07]  /*ec70*/  ISETP.GE.AND P3, PT, R217, R3, PT ;  /* 0x00000003d900720c */ /* 0x000fce0003f66270 */
[----:B------:R-:W-:Y:S06]  /*ec80*/  @P0 BRA `(.L_x_2780) ;  /* 0x0000000000b80947 */ /* 0x000fec0003800000 */
[----:B0123--:R-:W0:Y:S01]  /*ec90*/  LDS.128 R8, [R229+0x1000] ;  /* 0x00100000e5087984 */ /* 0x00fe220000000c00 */
        /* <DEDUP_REMOVED lines=9> */
[----:B------:R-:W-:Y:S02]  /*ed30*/  LOP3.LUT R107, R107, 0xffff0000, RZ, 0xc0, !PT ;  /* 0xffff00006b6b7812 */ /* 0x000fe400078ec0ff */
[----:B0-----:R-:W-:Y:S01]  /*ed40*/  LOP3.LUT R60, R10, 0xffff0000, RZ, 0xc0, !PT ;  /* 0xffff00000a3c7812 */ /* 0x001fe200078ec0ff */
[C---:B------:R-:W-:Y:S01]  /*ed50*/  IMAD.U32 R63, R8.reuse, 0x10000, RZ ;  /* 0x00010000083f7824 */ /* 0x040fe200078e00ff */
[----:B------:R-:W-:Y:S01]  /*ed60*/  LOP3.LUT R61, R8, 0xffff0000, RZ, 0xc0, !PT ;  /* 0xffff0000083d7812 */ /* 0x000fe200078ec0ff */
[----:B------:R-:W-:Y:S02]  /*ed70*/  IMAD.U32 R59, R10, 0x10000, RZ ;  /* 0x000100000a3b7824 */ /* 0x000fe400078e00ff */
[C---:B------:R-:W-:Y:S01]  /*ed80*/  IMAD.U32 R8, R106.reuse, 0x10000, RZ ;  /* 0x000100006a087824 */ /* 0x040fe200078e00ff */
[----:B------:R-:W-:Y:S01]  /*ed90*/  LOP3.LUT R106, R106, 0xffff0000, RZ, 0xc0, !PT ;  /* 0xffff00006a6a7812 */ /* 0x000fe200078ec0ff */
[C---:B------:R-:W-:Y:S01]  /*eda0*/  IMAD.U32 R10, R11.reuse, 0x10000, RZ ;  /* 0x000100000b0a7824 */ /* 0x040fe200078e00ff */
[----:B------:R-:W-:Y:S01]  /*edb0*/  LOP3.LUT R11, R11, 0xffff0000, RZ, 0xc0, !PT ;  /* 0xffff00000b0b7812 */ /* 0x000fe200078ec0ff */
[C---:B------:R-:W-:Y:S01]  /*edc0*/  FMUL.FTZ R65, R60.reuse, R64 ;  /* 0x000000403c417220 */ /* 0x040fe20000410000 */
[-C--:B------:R-:W-:Y:S01]  /*edd0*/  FMUL.FTZ R60, R60, R8.reuse ;  /* 0x000000083c3c7220 */ /* 0x080fe20000410000 */
[C---:B------:R-:W-:Y:S01]  /*ede0*/  IMAD.U32 R62, R9.reuse, 0x10000, RZ ;  /* 0x00010000093e7824 */ /* 0x040fe200078e00ff */
[----:B------:R-:W-:Y:S01]  /*edf0*/  LOP3.LUT R9, R9, 0xffff0000, RZ, 0xc0, !PT ;  /* 0xffff000009097812 */ /* 0x000fe200078ec0ff */
[-C--:B------:R-:W-:Y:S01]  /*ee00*/  FMUL.FTZ R66, R11, R107.reuse ;  /* 0x0000006b0b427220 */ /* 0x080fe20000410000 */
[C---:B------:R-:W-:Y:S01]  /*ee10*/  FFMA.FTZ R65, R59.reuse, R8, -R65 ;  /* 0x000000083b417223 */ /* 0x040fe20000010841 */
[----:B------:R-:W-:Y:S01]  /*ee20*/  FFMA.FTZ R60, R59, R64, R60 ;  /* 0x000000403b3c7223 */ /* 0x000fe2000001003c */
[-C--:B------:R-:W-:Y:S01]  /*ee30*/  FMUL.FTZ R11, R11, R106.reuse ;  /* 0x0000006a0b0b7220 */ /* 0x080fe20000410000 */
[C---:B------:R-:W-:Y:S01]  /*ee40*/  IMAD.U32 R8, R58.reuse, 0x10000, RZ ;  /* 0x000100003a087824 */ /* 0x040fe200078e00ff */
[----:B------:R-:W-:Y:S01]  /*ee50*/  LOP3.LUT R58, R58, 0xffff0000, RZ, 0xc0, !PT ;  /* 0xffff00003a3a7812 */ /* 0x000fe200078ec0ff */
[C---:B------:R-:W-:Y:S01]  /*ee60*/  IMAD.U32 R59, R3.reuse, 0x10000, RZ ;  /* 0x00010000033b7824 */ /* 0x040fe200078e00ff */
[----:B------:R-:W-:Y:S01]  /*ee70*/  LOP3.LUT R3, R3, 0xffff0000, RZ, 0xc0, !PT ;  /* 0xffff000003037812 */ /* 0x000fe200078ec0ff */
[C---:B------:R-:W-:Y:S01]  /*ee80*/  FFMA.FTZ R66, R10.reuse, R106, -R66 ;  /* 0x0000006a0a427223 */ /* 0x040fe20000010842 */
        /* <DEDUP_REMOVED lines=14> */
.L_x_2780:
[----:B------:R-:W-:Y:S05]  /*ef70*/  BSYNC B2 ;  /* 0x0000000000027941 */ /* 0x000fea0003800000 */
.L_x_2779:
[----:B------:R-:W-:Y:S04]  /*ef80*/  BSSY B2, `(.L_x_2781) ;  /* 0x0000030000027945 */ /* 0x000fe80003800000 */
[----:B------:R-:W-:Y:S05]  /*ef90*/  @P1 BRA `(.L_x_2782) ;  /* 0x0000000000b81947 */ /* 0x000fea0003800000 */
[----:B01234-:R-:W0:Y:S01]  /*efa0*/  LDS.128 R8, [R229+0x5000] ;  /* 0x00500000e5087984 */ /* 0x01fe220000000c00 */
        /* <DEDUP_REMOVED lines=45> */
.L_x_2782:
[----:B------:R-:W-:Y:S05]  /*f280*/  BSYNC B2 ;  /* 0x0000000000027941 */ /* 0x000fea0003800000 */
.L_x_2781:
        /* <DEDUP_REMOVED lines=22> */
[----:B------:R-:W-:Y:S01]  /*f3f0*/  FMUL.FTZ R52, R52, R8 ;  /* 0x0000000834347220 */ /* 0x000fe20000410000 */
[C---:B------:R-:W-:Y:S01]  /*f400*/  IMAD.U32 R54, R9.reuse, 0x10000, RZ ;  /* 0x0001000009367824 */ /* 0x040fe200078e00ff */
[----:B------:R-:W-:Y:S01]  /*f410*/  LOP3.LUT R9, R9, 0xffff0000, RZ, 0xc0, !PT ;  /* 0xffff000009097812 */ /* 0x000fe200078ec0ff */
        /* <DEDUP_REMOVED lines=23> */
.L_x_2784:
[----:B------:R-:W-:Y:S05]  /*f590*/  BSYNC B2 ;  /* 0x0000000000027941 */ /* 0x000fea0003800000 */
.L_x_2783:
[----:B------:R-:W-:Y:S05]  /*f5a0*/  @P3 BRA `(.L_x_2778) ;  /* 0x0000000000b83947 */ /* 0x000fea0003800000 */
[----:B01234-:R-:W0:Y:S01]  /*f5b0*/  LDS.128 R8, [R229+0xd000] ;  /* 0x00d00000e5087984 */ /* 0x01fe220000000c00 */
        /* <DEDUP_REMOVED lines=17> */
[-C--:B------:R-:W-:Y:S01]  /*f6d0*/  FMUL.FTZ R55, R55, R48.reuse ;  /* 0x0000003037377220 */ /* 0x080fe20000410000 */
[----:B------:R-:W-:Y:S01]  /*f6e0*/  FMUL.FTZ R57, R50, R49 ;  /* 0x0000003132397220 */ /* 0x000fe20000410000 */
[----:B------:R-:W-:Y:S02]  /*f6f0*/  IMAD.U32 R47, R8, 0x10000, RZ ;  /* 0x00010000082f7824 */ /* 0x000fe400078e00ff */
[C---:B------:R-:W-:Y:S01]  /*f700*/  FFMA.FTZ R48, R51.reuse, R48, -R54 ;  /* 0x0000003033307223 */ /* 0x040fe20000010836 */
[----:B------:R-:W-:Y:S01]  /*f710*/  FFMA.FTZ R51, R51, R52, R55 ;  /* 0x0000003433337223 */ /* 0x000fe20000010037 */
[C---:B------:R-:W-:Y:S02]  /*f720*/  IMAD.U32 R11, R9.reuse, 0x10000, RZ ;  /* 0x00010000090b7824 */ /* 0x040fe400078e00ff */
[-C--:B------:R-:W-:Y:S01]  /*f730*/  FMUL.FTZ R55, R50, R53.reuse ;  /* 0x0000003532377220 */ /* 0x080fe20000410000 */
        /* <DEDUP_REMOVED lines=21> */
.L_x_2778:
[----:B------:R-:W-:Y:S05]  /*f890*/  BSYNC B1 ;  /* 0x0000000000017941 */ /* 0x000fea0003800000 */
.L_x_2777:
[----:B------:R-:W-:Y:S01]  /*f8a0*/  VIADD R3, R212, 0x40 ;  /* 0x00000040d4037836 */ /* 0x000fe20000000000 */
[----:B------:R-:W-:Y:S04]  /*f8b0*/  BSSY B1, `(.L_x_2785) ;  /* 0x00000ca000017945 */ /* 0x000fe80003800000 */
[----:B------:R-:W-:-:S13]  /*f8c0*/  ISETP.GE.AND P0, PT, R3, R0, PT ;  /* 0x000000000300720c */ /* 0x000fda0003f06270 */
[----:B------:R-:W-:Y:S05]  /*f8d0*/  @P0 BRA `(.L_x_2786) ;  /* 0x0000000c001c0947 */ /* 0x000fea0003800000 */
[----:B------:R-:W5:Y:S01]  /*f8e0*/  LDC R3, c[0x0][0x3f4] ;  /* 0x0000fd00ff037b82 */ /* 0x000f620000000800 */
[----:B------:R-:W-:Y:S01]  /*f8f0*/  BSSY B2, `(.L_x_2787) ;  /* 0x0000034000027945 */ /* 0x000fe20003800000 */
[-C--:B-----5:R-:W-:Y:S02]  /*f900*/  ISETP.GE.AND P0, PT, R22, R3.reuse, PT ;  /* 0x000000031600720c */ /* 0x0a0fe40003f06270 */
[-C--:B------:R-:W-:Y:S02]  /*f910*/  ISETP.GE.AND P1, PT, R215, R3.reuse, PT ;  /* 0x00000003d700720c */ /* 0x080fe40003f26270 */
[-C--:B------:R-:W-:Y:S02]  /*f920*/  ISETP.GE.AND P2, PT, R214, R3.reuse, PT ;  /* 0x00000003d600720c */ /* 0x080fe40003f46270 */
[----:B------:R-:W-:-:S07]  /*f930*/  ISETP.GE.AND P3, PT, R217, R3, PT ;  /* 0x00000003d900720c */ /* 0x000fce0003f66270 */
[----:B------:R-:W-:Y:S06]  /*f940*/  @P0 BRA `(.L_x_2788) ;  /* 0x0000000000b80947 */ /* 0x000fec0003800000 */
[----:B01234-:R-:W0:Y:S01]  /*f950*/  LDS.128 R8, [R229+0x2000] ;  /* 0x00200000e5087984 */ /* 0x01fe220000000c00 */
        /* <DEDUP_REMOVED lines=45> */
.L_x_2788:
[----:B------:R-:W-:Y:S05]  /*fc30*/  BSYNC B2 ;  /* 0x0000000000027941 */ /* 0x000fea0003800000 */
.L_x_2787:
        /* <DEDUP_REMOVED lines=48> */
.L_x_2790:
[----:B------:R-:W-:Y:S05]  /*ff40*/  BSYNC B2 ;  /* 0x0000000000027941 */ /* 0x000fea0003800000 */
.L_x_2789:
[----:B------:R-:W-:Y:S04]  /*ff50*/  BSSY B2, `(.L_x_2791) ;  /* 0x0000030000027945 */ /* 0x000fe80003800000 */
[----:B------:R-:W-:Y:S05]  /*ff60*/  @P2 BRA `(.L_x_2792) ;  /* 0x0000000000b82947 */ /* 0x000fea0003800000 */
        /* <DEDUP_REMOVED lines=46> */
.L_x_2792:
[----:B------:R-:W-:Y:S05]  /*10250*/  BSYNC B2 ;  /* 0x0000000000027941 */ /* 0x000fea0003800000 */
.L_x_2791:
        /* <DEDUP_REMOVED lines=47> */
.L_x_2786:
[----:B------:R-:W-:Y:S05]  /*10550*/  BSYNC B1 ;  /* 0x0000000000017941 */ /* 0x000fea0003800000 */
.L_x_2785:
[----:B------:R-:W-:-:S05]  /*10560*/  VIADD R3, R212, 0x60 ;  /* 0x00000060d4037836 */ /* 0x000fca0000000000 */
        /* <DEDUP_REMOVED lines=55> */
.L_x_2795:
[----:B------:R-:W-:Y:S05]  /*108e0*/  BSYNC B1 ;  /* 0x0000000000017941 */ /* 0x000fea0003800000 */
.L_x_2794:
        /* <DEDUP_REMOVED lines=48> */
.L_x_2797:
[----:B------:R-:W-:Y:S05]  /*10bf0*/  BSYNC B1 ;  /* 0x0000000000017941 */ /* 0x000fea0003800000 */
.L_x_2796:
        /* <DEDUP_REMOVED lines=48> */
.L_x_2799:
[----:B------:R-:W-:Y:S05]  /*10f00*/  BSYNC B1 ;  /* 0x0000000000017941 */ /* 0x000fea0003800000 */
.L_x_2798:
        /* <DEDUP_REMOVED lines=48> */
.L_x_2754:
        /* <DEDUP_REMOVED lines=32> */
.L_x_3101:
        /* <DEDUP_REMOVED lines=12> */
[----:B------:R-:W2:Y:S01]  /*114d0*/  LDL R4, [R1+0x60] ;  /* 0x0000600001047983 */ /* 0x000ea20000100800 */
        /* <DEDUP_REMOVED lines=9> */
[----:B----4-:R-:W-:Y:S02]  /*11570*/  @!P2 IADD3 R6, P1, R14, R11, RZ ;  /* 0x0000000b0e06a210 */ /* 0x010fe40007f3e0ff */
[----:B------:R-:W-:Y:S02]  /*11580*/  CS2R R64, SRZ ;  /* 0x0000000000407805 */ /* 0x000fe4000001ff00 */
[----:B------:R-:W-:Y:S02]  /*11590*/  CS2R R66, SRZ ;  /* 0x0000000000427805 */ /* 0x000fe4000001ff00 */
[----:B------:R-:W-:Y:S02]  /*115a0*/  CS2R R60, SRZ ;  /* 0x00000000003c7805 */ /* 0x000fe4000001ff00 */
[----:B------:R-:W-:Y:S02]  /*115b0*/  CS2R R62, SRZ ;  /* 0x00000000003e7805 */ /* 0x000fe4000001ff00 */
[----:B------:R-:W-:-:S02]  /*115c0*/  CS2R R68, SRZ ;  /* 0x0000000000447805 */ /* 0x000fc4000001ff00 */
[----:B------:R-:W-:Y:S01]  /*115d0*/  CS2R R70, SRZ ;  /* 0x0000000000467805 */ /* 0x000fe2000001ff00 */
[----:B--2---:R-:W-:Y:S01]  /*115e0*/  @!P3 IMAD.SHL.U32 R13, R4, 0x8, RZ ;  /* 0x00000008040db824 */ /* 0x004fe200078e00ff */
[----:B------:R-:W-:-:S03]  /*115f0*/  @!P2 IADD3 R4, P0, R8, R11, RZ ;  /* 0x0000000b0804a210 */ /* 0x000fc60007f1e0ff */
[----:B------:R-:W-:-:S04]  /*11600*/  @!P3 IMAD.WIDE R10, R13, 0x2, R8 ;  /* 0x000000020d0ab825 */ /* 0x000fc800078e0208 */
[----:B------:R-:W-:Y:S01]  /*11610*/  IMAD.MOV.U32 R8, RZ, RZ, R14 ;  /* 0x000000ffff087224 */ /* 0x000fe200078e000e */
[----:B------:R1:W5:Y:S01]  /*11620*/  @!P3 LD.E.128 R56, desc[UR6][R10.64] ;  /* 0x000000060a38b980 */ /* 0x000362000c101d00 */
[----:B---3--:R-:W-:Y:S02]  /*11630*/  IMAD.MOV.U32 R9, RZ, RZ, R7 ;  /* 0x000000ffff097224 */ /* 0x008fe400078e0007 */
[----:B------:R-:W-:Y:S02]  /*11640*/  @!P2 IMAD.X R5, R5, 0x1, R12, P0 ;  /* 0x000000010505a824 */ /* 0x000fe400000e060c */
[----:B------:R-:W-:-:S03]  /*11650*/  @!P3 IMAD.WIDE R8, R13, 0x2, R8 ;  /* 0x000000020d08b825 */ /* 0x000fc600078e0208 */
[----:B------:R1:W5:Y:S01]  /*11660*/  @!P2 LD.E.128 R60, desc[UR6][R4.64] ;  /* 0x00000006043ca980 */ /* 0x000362000c101d00 */
[----:B------:R-:W-:-:S03]  /*11670*/  @!P2 IMAD.X R7, R7, 0x1, R12, P1 ;  /* 0x000000010707a824 */ /* 0x000fc600008e060c */
[----:B------:R1:W5:Y:S04]  /*11680*/  @!P3 LD.E.128 R64, desc[UR6][R8.64] ;  /* 0x000000060840b980 */ /* 0x000368000c101d00 */
[----:B------:R1:W5:Y:S02]  /*11690*/  @!P2 LD.E.128 R68, desc[UR6][R6.64] ;  /* 0x000000060644a980 */ /* 0x000364000c101d00 */
.L_x_2802:
[----:B------:R-:W-:Y:S05]  /*116a0*/  BSYNC B1 ;  /* 0x0000000000017941 */ /* 0x000fea0003800000 */
.L_x_2801:
[----:B-1---5:R-:W-:Y:S01]  /*116b0*/  IMAD.MOV.U32 R4, RZ, RZ, R68 ;  /* 0x000000ffff047224 */ /* 0x022fe200078e0044 */
[----:B------:R-:W-:Y:S01]  /*116c0*/  UMOV UR4, 0xffffffff ;  /* 0xffffffff00047882 */ /* 0x000fe20000000000 */
[----:B------:R-:W-:Y:S01]  /*116d0*/  IMAD.MOV.U32 R5, RZ, RZ, R69 ;  /* 0x000000ffff057224 */ /* 0x000fe200078e0045 */
[----:B------:R-:W-:Y:S01]  /*116e0*/  CS2R R52, SRZ ;  /* 0x0000000000347805 */ /* 0x000fe2000001ff00 */
[----:B------:R-:W-:Y:S02]  /*116f0*/  IMAD.MOV.U32 R6, RZ, RZ, R70 ;  /* 0x000000ffff067224 */ /* 0x000fe400078e0046 */
[----:B---3--:R-:W-:Y:S01]  /*11700*/  IMAD.MOV.U32 R7, RZ, RZ, R71 ;  /* 0x000000ffff077224 */ /* 0x008fe200078e0047 */
        /* <DEDUP_REMOVED lines=32> */
.L_x_3107:
        /* <DEDUP_REMOVED lines=11> */
[----:B------:R-:W2:Y:S01]  /*119c0*/  LDL R4, [R1+0x60] ;  /* 0x0000600001047983 */ /* 0x000ea20000100800 */
        /* <DEDUP_REMOVED lines=21> */
[----:B0-----:R-:W-:Y:S02]  /*11b20*/  IMAD.MOV.U32 R9, RZ, RZ, R7 ;  /* 0x000000ffff097224 */ /* 0x001fe400078e0007 */
[----:B------:R-:W-:Y:S02]  /*11b30*/  @!P2 IMAD.X R5, R5, 0x1, R12, P0 ;  /* 0x000000010505a824 */ /* 0x000fe400000e060c */
[----:B------:R-:W-:-:S03]  /*11b40*/  @!P3 IMAD.WIDE R8, R13, 0x2, R8 ;  /* 0x000000020d08b825 */ /* 0x000fc600078e0208 */
[----:B------:R2:W5:Y:S01]  /*11b50*/  @!P2 LD.E.128 R44, desc[UR6][R4.64] ;  /* 0x00000006042ca980 */ /* 0x000562000c101d00 */
[----:B------:R-:W-:-:S03]  /*11b60*/  @!P2 IMAD.X R7, R7, 0x1, R12, P1 ;  /* 0x000000010707a824 */ /* 0x000fc600008e060c */
[----:B------:R2:W5:Y:S04]  /*11b70*/  @!P3 LD.E.128 R48, desc[UR6][R8.64] ;  /* 0x000000060830b980 */ /* 0x000568000c101d00 */
[----:B------:R2:W5:Y:S02]  /*11b80*/  @!P2 LD.E.128 R52, desc[UR6][R6.64] ;  /* 0x000000060634a980 */ /* 0x000564000c101d00 */
.L_x_2805:
[----:B------:R-:W-:Y:S05]  /*11b90*/  BSYNC B1 ;  /* 0x0000000000017941 */ /* 0x000fea0003800000 */
.L_x_2804:
        /* <DEDUP_REMOVED lines=29> */
[----:B------:R0:W0:Y:S02]  /*11d70*/  SHFL.IDX PT, R12, R20, 0x2, 0x181f ;  /* 0x00581f00140c7f89 */ /* 0x00002400000e0000 */
.L_x_3113:
        /* <DEDUP_REMOVED lines=14> */
[----:B---3--:R-:W-:Y:S01]  /*11e60*/  IMAD.MOV.U32 R8, RZ, RZ, R4 ;  /* 0x000000ffff087224 */ /* 0x008fe200078e0004 */
[----:B------:R-:W-:Y:S01]  /*11e70*/  ISETP.GE.AND P2, PT, R18, UR4, PT ;  /* 0x0000000412007c0c */ /* 0x000fe2000bf46270 */
[----:B--2---:R-:W-:Y:S01]  /*11e80*/  IMAD.MOV.U32 R9, RZ, RZ, R5 ;  /* 0x000000ffff097224 */ /* 0x004fe200078e0005 */
[----:B------:R-:W-:Y:S02]  /*11e90*/  ISETP.GE.AND P3, PT, R213, UR4, PT ;  /* 0x00000004d5007c0c */ /* 0x000fe4000bf66270 */
[----:B------:R-:W-:Y:S02]  /*11ea0*/  CS2R R24, SRZ ;  /* 0x0000000000187805 */ /* 0x000fe4000001ff00 */
[----:B------:R-:W-:Y:S01]  /*11eb0*/  CS2R R26, SRZ ;  /* 0x00000000001a7805 */ /* 0x000fe2000001ff00 */
[----:B------:R-:W-:-:S06]  /*11ec0*/  ULDC.64 UR6, c[0x0][0x208] ;  /* 0x0000820000067ab9 */ /* 0x000fcc0000000a00 */
[C---:B------:R-:W-:Y:S01]  /*11ed0*/  @!P2 IMAD.SHL.U32 R11, R18.reuse, 0x2, RZ ;  /* 0x00000002120ba824 */ /* 0x040fe200078e00ff */
[----:B----4-:R-:W-:-:S04]  /*11ee0*/  @!P2 SHF.L.U64.HI R14, R18, 0x1, R19 ;  /* 0x00000001120ea819 */ /* 0x010fc80000010213 */
[----:B------:R-:W-:Y:S02]  /*11ef0*/  @!P2 IADD3 R4, P0, R4, R11, RZ ;  /* 0x0000000b0404a210 */ /* 0x000fe40007f1e0ff */
        /* <DEDUP_REMOVED lines=8> */
[----:B------:R-:W-:Y:S01]  /*11f80*/  @!P3 IMAD.SHL.U32 R13, R6, 0x8, RZ ;  /* 0x00000008060db824 */ /* 0x000fe200078e00ff */
        /* <DEDUP_REMOVED lines=9> */
.L_x_2808:
[----:B------:R-:W-:Y:S05]  /*12020*/  BSYNC B1 ;  /* 0x0000000000017941 */ /* 0x000fea0003800000 */
.L_x_2807:
[----:B--2--5:R-:W-:Y:S01]  /*12030*/  IMAD.MOV.U32 R5, RZ, RZ, R38 ;  /* 0x000000ffff057224 */ /* 0x024fe200078e0026 */
[----:B------:R-:W-:Y:S01]  /*12040*/  UMOV UR4, 0xffffffff ;  /* 0xffffffff00047882 */ /* 0x000fe20000000000 */
[----:B---3--:R-:W-:Y:S02]  /*12050*/  IMAD.MOV.U32 R4, RZ, RZ, R39 ;  /* 0x000000ffff047224 */ /* 0x008fe400078e0027 */
[----:B0-----:R-:W-:Y:S02]  /*12060*/  IMAD.MOV.U32 R7, RZ, RZ, R36 ;  /* 0x000000ffff077224 */ /* 0x001fe400078e0024 */
        /* <DEDUP_REMOVED lines=25> */
[----:B------:R-:W3:Y:S04]  /*12200*/  SHFL.IDX PT, R3, R3, 0x3, 0x181f ;  /* 0x00781f0003037f89 */ /* 0x000ee800000e0000 */
[----:B------:R0:W0:Y:S02]  /*12210*/  SHFL.IDX PT, R79, R20, 0x3, 0x181f ;  /* 0x00781f00144f7f89 */ /* 0x00002400000e0000 */
.L_x_3119:
[----:B------:R-:W5:Y:S01]  /*12220*/  LDL R12, [R1+0x74] ;  /* 0x00007400010c7983 */ /* 0x000f620000100800 */
[----:B------:R-:W-:Y:S01]  /*12230*/  VIADD R9, R0, 0x60 ;  /* 0x0000006000097836 */ /* 0x000fe20000000000 */
[----:B------:R-:W-:Y:S01]  /*12240*/  BSSY B1, `(.L_x_2810) ;  /* 0x000002c000017945 */ /* 0x000fe20003800000 */
[----:B------:R-:W-:Y:S02]  /*12250*/  CS2R R6, SRZ ;  /* 0x0000000000067805 */ /* 0x000fe4000001ff00 */
[----:B------:R-:W-:Y:S02]  /*12260*/  CS2R R10, SRZ ;  /* 0x00000000000a7805 */ /* 0x000fe4000001ff00 */
[----:B----4-:R-:W-:Y:S02]  /*12270*/  CS2R R14, SRZ ;  /* 0x00000000000e7805 */ /* 0x010fe4000001ff00 */
[----:B------:R-:W-:Y:S02]  /*12280*/  ISETP.GE.AND P0, PT, R9, R78, PT ;  /* 0x0000004e0900720c */ /* 0x000fe40003f06270 */
[----:B0-----:R-:W-:-:S02]  /*12290*/  CS2R R72, SRZ ;  /* 0x0000000000487805 */ /* 0x001fc4000001ff00 */
[----:B------:R-:W-:Y:S02]  /*122a0*/  CS2R R74, SRZ ;  /* 0x00000000004a7805 */ /* 0x000fe4000001ff00 */
[----:B-----5:R-:W-:-:S04]  /*122b0*/  LEA.HI R8, R12, R12, RZ, 0x1 ;  /* 0x0000000c0c087211 */ /* 0x020fc800078f08ff */
[----:B------:R-:W-:Y:S02]  /*122c0*/  LOP3.LUT R0, R8, 0xfffffffe, RZ, 0xc0, !PT ;  /* 0xfffffffe08007812 */ /* 0x000fe400078ec0ff */
[----:B------:R-:W-:-:S03]  /*122d0*/  CS2R R8, SRZ ;  /* 0x0000000000087805 */ /* 0x000fc6000001ff00 */
[----:B------:R-:W-:Y:S01]  /*122e0*/  IMAD.IADD R0, R12, 0x1, -R0 ;  /* 0x000000010c007824 */ /* 0x000fe200078e0a00 */
[----:B------:R-:W-:-:S04]  /*122f0*/  CS2R R12, SRZ ;  /* 0x00000000000c7805 */ /* 0x000fc8000001ff00 */
[----:B------:R-:W-:Y:S01]  /*12300*/  SHF.L.U32 R0, R0, 0x1f, RZ ;  /* 0x0000001f00007819 */ /* 0x000fe200000006ff */
[----:B------:R-:W-:Y:S06]  /*12310*/  @P0 BRA `(.L_x_2811) ;  /* 0x0000000000780947 */ /* 0x000fec0003800000 */
[----:B------:R-:W4:Y:S01]  /*12320*/  LDL R20, [R1+0x60] ;  /* 0x0000600001147983 */ /* 0x000f220000100800 */
[----:B------:R-:W-:Y:S01]  /*12330*/  ULDC UR4, c[0x0][0x3f4] ;  /* 0x0000fd0000047ab9 */ /* 0x000fe20000000800 */
[----:B-1----:R-:W-:Y:S01]  /*12340*/  IMAD.MOV.U32 R4, RZ, RZ, R21 ;  /* 0x000000ffff047224 */ /* 0x002fe200078e0015 */
[----:B------:R-:W-:Y:S01]  /*12350*/  ISETP.GE.AND P2, PT, R18, UR4, PT ;  /* 0x0000000412007c0c */ /* 0x000fe2000bf46270 */
[----:B--2---:R-:W-:Y:S01]  /*12360*/  IMAD.MOV.U32 R5, RZ, RZ, R77 ;  /* 0x000000ffff057224 */ /* 0x004fe200078e004d */
[----:B------:R-:W-:Y:S01]  /*12370*/  ISETP.GE.AND P3, PT, R213, UR4, PT ;  /* 0x00000004d5007c0c */ /* 0x000fe2000bf66270 */
[----:B------:R-:W-:Y:S01]  /*12380*/  IMAD.MOV.U32 R6, RZ, RZ, R79 ;  /* 0x000000ffff067224 */ /* 0x000fe200078e004f */
[----:B------:R-:W-:Y:S01]  /*12390*/  CS2R R72, SRZ ;  /* 0x0000000000487805 */ /* 0x000fe2000001ff00 */
[----:B---3--:R-:W-:Y:S01]  /*123a0*/  IMAD.MOV.U32 R7, RZ, RZ, R3 ;  /* 0x000000ffff077224 */ /* 0x008fe200078e0003 */
[----:B------:R-:W-:Y:S02]  /*123b0*/  CS2R R74, SRZ ;  /* 0x00000000004a7805 */ /* 0x000fe4000001ff00 */
[----:B------:R-:W-:Y:S01]  /*123c0*/  CS2R R10, SRZ ;  /* 0x00000000000a7805 */ /* 0x000fe2000001ff00 */
[----:B------:R-:W-:-:S04]  /*123d0*/  ULDC.64 UR6, c[0x0][0x208] ;  /* 0x0000820000067ab9 */ /* 0x000fc80000000a00 */
[C---:B------:R-:W-:Y:S01]  /*123e0*/  @!P2 IMAD.SHL.U32 R76, R18.reuse, 0x2, RZ ;  /* 0x00000002124ca824 */ /* 0x040fe200078e00ff */
[----:B------:R-:W-:Y:S02]  /*123f0*/  @!P2 SHF.L.U64.HI R12, R18, 0x1, R19 ;  /* 0x00000001120ca819 */ /* 0x000fe40000010213 */
[----:B------:R-:W-:Y:S01]  /*12400*/  CS2R R14, SRZ ;  /* 0x00000000000e7805 */ /* 0x000fe2000001ff00 */
[----:B----4-:R-:W-:Y:S01]  /*12410*/  @!P3 IMAD.SHL.U32 R8, R20, 0x8, RZ ;  /* 0x000000081408b824 */ /* 0x010fe200078e00ff */
[-C--:B------:R-:W-:Y:S02]  /*12420*/  @!P2 IADD3 R20, P0, R21, R76.reuse, RZ ;  /* 0x0000004c1514a210 */ /* 0x080fe40007f1e0ff */
[----:B------:R-:W-:Y:S01]  /*12430*/  @!P2 IADD3 R76, P1, R79, R76, RZ ;  /* 0x0000004c4f4ca210 */ /* 0x000fe20007f3e0ff */
[----:B------:R-:W-:-:S04]  /*12440*/  @!P3 IMAD.WIDE R4, R8, 0x2, R4 ;  /* 0x000000020804b825 */ /* 0x000fc800078e0204 */
[----:B------:R-:W-:Y:S01]  /*12450*/  @!P3 IMAD.WIDE R6, R8, 0x2, R6 ;  /* 0x000000020806b825 */ /* 0x000fe200078e0206 */
[----:B------:R-:W-:Y:S01]  /*12460*/  CS2R R8, SRZ ;  /* 0x0000000000087805 */ /* 0x000fe2000001ff00 */
[----:B------:R0:W5:Y:S02]  /*12470*/  @!P3 LD.E.128 R72, desc[UR6][R4.64] ;  /* 0x000000060448b980 */ /* 0x000164000c101d00 */
[--C-:B------:R-:W-:Y:S02]  /*12480*/  @!P2 IMAD.X R21, R77, 0x1, R12.reuse, P0 ;  /* 0x000000014d15a824 */ /* 0x100fe400000e060c */
[----:B------:R-:W-:Y:S01]  /*12490*/  @!P2 IMAD.X R77, R3, 0x1, R12, P1 ;  /* 0x00000001034da824 */ /* 0x000fe200008e060c */
[----:B------:R1:W5:Y:S01]  /*124a0*/  @!P3 LD.E.128 R8, desc[UR6][R6.64] ;  /* 0x000000060608b980 */ /* 0x000362000c101d00 */
[----:B------:R-:W-:Y:S02]  /*124b0*/  CS2R R12, SRZ ;  /* 0x00000000000c7805 */ /* 0x000fe4000001ff00 */
[----:B0-----:R-:W-:-:S04]  /*124c0*/  CS2R R4, SRZ ;  /* 0x0000000000047805 */ /* 0x001fc8000001ff00 */
[----:B------:R0:W5:Y:S01]  /*124d0*/  @!P2 LD.E.128 R12, desc[UR6][R20.64] ;  /* 0x00000006140ca980 */ /* 0x000162000c101d00 */
[----:B-1----:R-:W-:-:S06]  /*124e0*/  CS2R R6, SRZ ;  /* 0x0000000000067805 */ /* 0x002fcc000001ff00 */
[----:B------:R0:W5:Y:S02]  /*124f0*/  @!P2 LD.E.128 R4, desc[UR6][R76.64] ;  /* 0x000000064c04a980 */ /* 0x000164000c101d00 */
.L_x_2811:
[----:B------:R-:W-:Y:S05]  /*12500*/  BSYNC B1 ;  /* 0x0000000000017941 */ /* 0x000fea0003800000 */
.L_x_2810:
[----:B------:R-:W4:Y:S01]  /*12510*/  SYNCS.PHASECHK.TRANS64.TRYWAIT P0, [R16+URZ+0x38800], R0 ;  /* 0x03880000100075a7 */ /* 0x000f22000800017f */
[----:B0----5:R-:W-:Y:S01]  /*12520*/  IMAD.MOV.U32 R20, RZ, RZ, R4 ;  /* 0x000000ffff147224 */ /* 0x021fe200078e0004 */
[----:B------:R-:W-:Y:S01]  /*12530*/  BSSY B1, `(.L_x_2812) ;  /* 0x000000d000017945 */ /* 0x000fe20003800000 */
[----:B---3--:R-:W-:Y:S02]  /*12540*/  IMAD.MOV.U32 R3, RZ, RZ, R5 ;  /* 0x000000ffff037224 */ /* 0x008fe400078e0005 */
[----:B------:R-:W-:Y:S02]  /*12550*/  IMAD.MOV.U32 R76, RZ, RZ, R6 ;  /* 0x000000ffff4c7224 */ /* 0x000fe400078e0006 */
[----:B-1----:R-:W-:Y:S01]  /*12560*/  IMAD.MOV.U32 R21, RZ, RZ, R7 ;  /* 0x000000ffff157224 */ /* 0x002fe200078e0007 */
        /* <DEDUP_REMOVED lines=8> */
[----:B----4-:R-:W-:Y:S06]  /*125f0*/  @!P0 BRA `(.L_x_2813) ;  /* 0x0000023400708947 */ /* 0x010fec0003800000 */
.L_x_3120:
[----:B------:R-:W-:Y:S05]  /*12600*/  BSYNC B1 ;  /* 0x0000000000017941 */ /* 0x000fea0003800000 */
.L_x_2812:
[----:B------:R-:W-:Y:S01]  /*12610*/  IMAD.MOV.U32 R3, RZ, RZ, R12 ;  /* 0x000000ffff037224 */ /* 0x000fe200078e000c */
[----:B------:R-:W-:Y:S01]  /*12620*/  BSSY B1, `(.L_x_2814) ;  /* 0x00000e7000017945 */ /* 0x000fe20003800000 */
[----:B0-----:R-:W-:Y:S02]  /*12630*/  IMAD.MOV.U32 R0, RZ, RZ, R13 ;  /* 0x000000ffff007224 */ /* 0x001fe400078e000d */
[----:B------:R-:W-:-:S03]  /*12640*/  IMAD.MOV.U32 R20, RZ, RZ, R72 ;  /* 0x000000ffff147224 */ /* 0x000fc600078e0048 */
[----:B------:R-:W-:Y:S01]  /*12650*/  PRMT R99, R3, 0x5410, R0 ;  /* 0x0000541003637816 */ /* 0x000fe20000000000 */
[----:B------:R-:W-:Y:S02]  /*12660*/  IMAD.MOV.U32 R3, RZ, RZ, R14 ;  /* 0x000000ffff037224 */ /* 0x000fe400078e000e */
[----:B------:R-:W-:-:S05]  /*12670*/  IMAD.MOV.U32 R0, RZ, RZ, R15 ;  /* 0x000000ffff007224 */ /* 0x000fca00078e000f */
[----:B------:R-:W-:Y:S01]  /*12680*/  PRMT R100, R3, 0x5410, R0 ;  /* 0x0000541003647816 */ /* 0x000fe20000000000 */
[----:B------:R-:W-:Y:S01]  /*12690*/  IMAD.MOV.U32 R3, RZ, RZ, R73 ;  /* 0x000000ffff037224 */ /* 0x000fe200078e0049 */
[----:B------:R-:W-:-:S04]  /*126a0*/  VIADDMNMX R0, R78, -R230, 0x80, PT ;  /* 0x000000804e007446 */ /* 0x000fc800038009e6 */
        /* <DEDUP_REMOVED lines=8> */
[----:B------:R-:W-:Y:S01]  /*12730*/  IMAD.SHL.U32 R123, R212, 0x40, RZ ;  /* 0x00000040d47b7824 */ /* 0x000fe200078e00ff */
[----:B0-----:R-:W-:-:S13]  /*12740*/  ISETP.GE.AND P0, PT, R18, R3, PT ;  /* 0x000000031200720c */ /* 0x001fda0003f06270 */
[----:B------:R-:W-:Y:S05]  /*12750*/  @P0 BRA `(.L_x_2817) ;  /* 0x00000004009c0947 */ /* 0x000fea0003800000 */
[----:B------:R-:W-:Y:S01]  /*12760*/  LEA.HI R20, R3, R237, RZ, 0x1d ;  /* 0x000000ed03147211 */ /* 0x000fe200078fe8ff */
[----:B------:R-:W0:Y:S01]  /*12770*/  LDS.128 R80, [R229] ;  /* 0x00000000e5507984 */ /* 0x000e220000000c00 */
[----:B------:R-:W-:Y:S02]  /*12780*/  SHF.R.U64 R101, R68, 0x10, R69 ;  /* 0x0000001044657819 */ /* 0x000fe40000001245 */
[----:B------:R-:W-:Y:S01]  /*12790*/  SHF.R.S32.HI R76, RZ, 0x1f, R20 ;  /* 0x0000001fff4c7819 */ /* 0x000fe20000011414 */
[----:B--2---:R-:W-:Y:S01]  /*127a0*/  IMAD.SHL.U32 R77, R20, 0x8, RZ ;  /* 0x00000008144d7824 */ /* 0x004fe200078e00ff */
[----:B------:R-:W-:Y:S02]  /*127b0*/  SHF.R.U64 R96, R60, 0x10, R61 ;  /* 0x000000103c607819 */ /* 0x000fe4000000123d */
[----:B------:R-:W-:Y:S02]  /*127c0*/  LEA.HI R76, R76, R20, RZ, 0x3 ;  /* 0x000000144c4c7211 */ /* 0x000fe400078f18ff */
[----:B------:R-:W-:-:S02]  /*127d0*/  LOP3.LUT R20, R77, 0x38, RZ, 0xc0, !PT ;  /* 0x000000384d147812 */ /* 0x000fc400078ec0ff */
[----:B------:R-:W-:Y:S01]  /*127e0*/  PRMT R101, R89, 0x5410, R101 ;  /* 0x0000541059657816 */ /* 0x000fe20000000065 */
[----:B------:R-:W-:Y:S01]  /*127f0*/  IMAD.SHL.U32 R76, R76, 0x400, RZ ;  /* 0x000004004c4c7824 */ /* 0x000fe200078e00ff */
[----:B------:R-:W-:Y:S02]  /*12800*/  LOP3.LUT R20, R20, 0x1c0, R123, 0xf8, !PT ;  /* 0x000001c014147812 */ /* 0x000fe400078ef87b */
[----:B------:R-:W-:Y:S02]  /*12810*/  SHF.R.U32.HI R94, RZ, 0x10, R69 ;  /* 0x00000010ff5e7819 */ /* 0x000fe40000011645 */
[----:B------:R-:W-:Y:S02]  /*12820*/  LOP3.LUT R20, R20, R227, RZ, 0x3c, !PT ;  /* 0x000000e314147212 */ /* 0x000fe400078e3cff */
[----:B------:R-:W-:Y:S02]  /*12830*/  LOP3.LUT R76, R76, 0x7fffe000, RZ, 0xc0, !PT ;  /* 0x7fffe0004c4c7812 */ /* 0x000fe400078ec0ff */
[----:B------:R-:W-:-:S02]  /*12840*/  PRMT R96, R104, 0x5432, R96 ;  /* 0x0000543268607816 */ /* 0x000fc40000000060 */
[----:B------:R-:W-:Y:S02]  /*12850*/  IADD3 R20, R20, R76, R226 ;  /* 0x0000004c14147210 */ /* 0x000fe40007ffe0e2 */
[----:B------:R-:W-:Y:S01]  /*12860*/  SHF.R.U32.HI R95, RZ, 0x10, R61 ;  /* 0x00000010ff5f7819 */ /* 0x000fe2000001163d */
[----:B------:R-:W-:Y:S01]  /*12870*/  IMAD.U32 R61, R101, 0x10000, RZ ;  /* 0x00010000653d7824 */ /* 0x000fe200078e00ff */
[--C-:B------:R-:W-:Y:S01]  /*12880*/  SHF.R.U64 R60, R62, 0x10, R63.reuse ;  /* 0x000000103e3c7819 */ /* 0x100fe2000000123f */
[----:B------:R-:W-:Y:S01]  /*12890*/  IMAD R20, R20, 0x2, R16 ;  /* 0x0000000214147824 */ /* 0x000fe200078e0210 */
[----:B------:R-:W-:Y:S02]  /*128a0*/  SHF.R.U32.HI R88, RZ, 0x10, R63 ;  /* 0x00000010ff587819 */ /* 0x000fe4000001163f */
[----:B------:R-:W-:Y:S01]  /*128b0*/  PRMT R94, R89, 0x5432, R94 ;  /* 0x00005432595e7816 */ /* 0x000fe2000000005e */
[----:B------:R-:W-:Y:S01]  /*128c0*/  IMAD.U32 R89, R96, 0x10000, RZ ;  /* 0x0001000060597824 */ /* 0x000fe200078e00ff */
[----:B------:R-:W1:Y:S01]  /*128d0*/  LDS.128 R76, [R20+0x14400] ;  /* 0x01440000144c7984 */ /* 0x000e620000000c00 */
[----:B------:R-:W-:-:S02]  /*128e0*/  SHF.R.U64 R70, R70, 0x10, R71 ;  /* 0x0000001046467819 */ /* 0x000fc40000001247 */
[----:B------:R-:W-:Y:S01]  /*128f0*/  SHF.R.U32.HI R62, RZ, 0x10, R71 ;  /* 0x00000010ff3e7819 */ /* 0x000fe20000011647 */
[----:B------:R-:W-:Y:S01]  /*12900*/  IMAD.U32 R71, R94, 0x10000, RZ ;  /* 0x000100005e477824 */ /* 0x000fe200078e00ff */
[----:B------:R-:W-:Y:S01]  /*12910*/  PRMT R95, R102, 0x5410, R95 ;  /* 0x00005410665f7816 */ /* 0x000fe2000000005f */
[----:B0-----:R-:W-:Y:S01]  /*12920*/  IMAD.U32 R68, R80, 0x10000, RZ ;  /* 0x0001000050447824 */ /* 0x001fe200078e00ff */
[----:B------:R-:W-:Y:S02]  /*12930*/  PRMT R70, R102, 0x5432, R70 ;  /* 0x0000543266467816 */ /* 0x000fe40000000046 */
[----:B------:R-:W-:Y:S02]  /*12940*/  PRMT R62, R103, 0x5432, R62 ;  /* 0x00005432673e7816 */ /* 0x000fe4000000003e */
[----:B------:R-:W-:Y:S02]  /*12950*/  PRMT R88, R122, 0x5432, R88 ;  /* 0x000054327a587816 */ /* 0x000fe40000000058 */
[----:B------:R-:W-:-:S02]  /*12960*/  LOP3.LUT R101, R101, 0xffff0000, RZ, 0xc0, !PT ;  /* 0xffff000065657812 */ /* 0x000fc400078ec0ff */
[----:B------:R-:W-:Y:S01]  /*12970*/  LOP3.LUT R80, R80, 0xffff0000, RZ, 0xc0, !PT ;  /* 0xffff000050507812 */ /* 0x000fe200078ec0ff */
[----:B------:R-:W-:Y:S01]  /*12980*/  IMAD.U32 R104, R88, 0x10000, RZ ;  /* 0x0001000058687824 */ /* 0x000fe200078e00ff */
[----:B------:R-:W-:Y:S02]  /*12990*/  LOP3.LUT R96, R96, 0xffff0000, RZ, 0xc0, !PT ;  /* 0xffff000060607812 */ /* 0x000fe400078ec0ff */
[----:B------:R-:W-:Y:S01]  /*129a0*/  PRMT R60, R121, 0x5432, R60 ;  /* 0x00005432793c7816 */ /* 0x000fe2000000003c */
[----:B-1----:R-:W-:Y:S02]  /*129b0*/  IMAD.U32 R63, R76, 0x10000, RZ ;  /* 0x000100004c3f7824 */ /* 0x002fe400078e00ff */
        /* <DEDUP_REMOVED lines=10> */
[----:B------:R-:W-:Y:S01]  /*12a60*/  IMAD.U32 R63, R95, 0x10000, RZ ;  /* 0x000100005f3f7824 */ /* 0x000fe200078e00ff */
[----:B------:R-:W-:-:S03]  /*12a70*/  LOP3.LUT R81, R81, 0xffff0000, RZ, 0xc0, !PT ;  /* 0xffff000051517812 */ /* 0x000fc600078ec0ff */
[-C--:B------:R-:W-:Y:S01]  /*12a80*/  FFMA.FTZ R61, R69, R63.reuse, -R61 ;  /* 0x0000003f453d7223 */ /* 0x080fe2000001083d */
[----:B------:R-:W-:Y:S01]  /*12a90*/  FMUL.FTZ R63, R102, R63 ;  /* 0x0000003f663f7220 */ /* 0x000fe20000410000 */
[C---:B------:R-:W-:Y:S01]  /*12aa0*/  IMAD.U32 R102, R83.reuse, 0x10000, RZ ;  /* 0x0001000053667824 */ /* 0x040fe200078e00ff */
[----:B------:R-:W-:Y:S02]  /*12ab0*/  LOP3.LUT R83, R83, 0xffff0000, RZ, 0xc0, !PT ;  /* 0xffff000053537812 */ /* 0x000fe400078ec0ff */
[----:B------:R-:W-:Y:S01]  /*12ac0*/  FFMA.FTZ R69, R69, R71, R63 ;  /* 0x0000004745457223 */ /* 0x000fe2000001003f */
[C---:B------:R-:W-:Y:S01]  /*12ad0*/  IMAD.U32 R71, R62.reuse, 0x10000, RZ ;  /* 0x000100003e477824 */ /* 0x040fe200078e00ff */
[----:B------:R-:W-:-:S03]  /*12ae0*/  LOP3.LUT R62, R62, 0xffff0000, RZ, 0xc0, !PT ;  /* 0xffff00003e3e7812 */ /* 0x000fc600078ec0ff */
[C---:B------:R-:W-:Y:S01]  /*12af0*/  FMUL.FTZ R63, R103.reuse, R71 ;  /* 0x00000047673f7220 */ /* 0x040fe20000410000 */
[----:B------:R-:W-:-:S03]  /*12b00*/  FMUL.FTZ R103, R103, R104 ;  /* 0x0000006867677220 */ /* 0x000fc60000410000 */
[C---:B------:R-:W-:Y:S01]  /*12b10*/  FFMA.FTZ R63, R102.reuse, R104, -R63 ;  /* 0x00000068663f7223 */ /* 0x040fe2000001083f */
[----:B------:R-:W-:Y:S01]  /*12b20*/  FFMA.FTZ R71, R102, R71, R103 ;  /* 0x0000004766477223 */ /* 0x000fe20000010067 */
[----:B------:R-:W-:-:S05]  /*12b30*/  LOP3.LUT R102, R76, 0xffff0000, RZ, 0xc0, !PT ;  /* 0xffff00004c667812 */ /* 0x000fca00078ec0ff */
[----:B------:R-:W-:-:S04]  /*12b40*/  FMUL.FTZ R76, R102, R101 ;  /* 0x00000065664c7220 */ /* 0x000fc80000410000 */
[-C--:B------:R-:W-:Y:S01]  /*12b50*/  FFMA.FTZ R76, R80, R96.reuse, -R76 ;  /* 0x00000060504c7223 */ /* 0x080fe2000001084c */
[----:B------:R-:W-:Y:S01]  /*12b60*/  FMUL.FTZ R96, R102, R96 ;  /* 0x0000006066607220 */ /* 0x000fe20000410000 */
[----:B------:R-:W-:-:S03]  /*12b70*/  IMAD.U32 R102, R78, 0x10000, RZ ;  /* 0x000100004e667824 */ /* 0x000fc600078e00ff */
[----:B------:R-:W-:Y:S01]  /*12b80*/  FFMA.FTZ R80, R80, R101, R96 ;  /* 0x0000006550507223 */ /* 0x000fe20000010060 */
[----:B------:R-:W-:Y:S01]  /*12b90*/  LOP3.LUT R96, R94, 0xffff0000, RZ, 0xc0, !PT ;  /* 0xffff00005e607812 */ /* 0x000fe200078ec0ff */
[C---:B------:R-:W-:Y:S01]  /*12ba0*/  IMAD.U32 R101, R70.reuse, 0x10000, RZ ;  /* 0x0001000046657824 */ /* 0x040fe200078e00ff */
[----:B------:R-:W-:Y:S02]  /*12bb0*/  LOP3.LUT R94, R95, 0xffff0000, RZ, 0xc0, !PT ;  /* 0xffff00005f5e7812 */ /* 0x000fe400078ec0ff */
[----:B------:R-:W-:Y:S01]  /*12bc0*/  LOP3.LUT R70, R70, 0xffff0000, RZ, 0xc0, !PT ;  /* 0xffff000046467812 */ /* 0x000fe200078ec0ff */
[C---:B------:R-:W-:Y:S01]  /*12bd0*/  FMUL.FTZ R95, R77.reuse, R96 ;  /* 0x000000604d5f7220 */ /* 0x040fe20000410000 */
[----:B------:R-:W-:Y:S01]  /*12be0*/  F2FP.BF16.F32.PACK_AB R68, R80, R68 ;  /* 0x000000445044723e */ /* 0x000fe200000010ff */
[-C--:B------:R-:W-:Y:S02]  /*12bf0*/  FMUL.FTZ R77, R77, R94.reuse ;  /* 0x0000005e4d4d7220 */ /* 0x080fe40000410000 */
[----:B------:R-:W-:-:S02]  /*12c00*/  FFMA.FTZ R94, R81, R94, -R95 ;  /* 0x0000005e515e7223 */ /* 0x000fc4000001085f */
[----:B------:R-:W-:Y:S01]  /*12c10*/  FFMA.FTZ R95, R81, R96, R77 ;  /* 0x00000060515f7223 */ /* 0x000fe2000001004d */
[----:B------:R-:W-:Y:S02]  /*12c20*/  IMAD.U32 R96, R82, 0x10000, RZ ;  /* 0x0001000052607824 */ /* 0x000fe400078e00ff */
[----:B------:R-:W-:Y:S01]  /*12c30*/  FMUL.FTZ R81, R102, R101 ;  /* 0x0000006566517220 */ /* 0x000fe20000410000 */
[C---:B------:R-:W-:Y:S01]  /*12c40*/  IMAD.U32 R77, R60.reuse, 0x10000, RZ ;  /* 0x000100003c4d7824 */ /* 0x040fe200078e00ff */
[----:B------:R-:W-:Y:S02]  /*12c50*/  LOP3.LUT R60, R60, 0xffff0000, RZ, 0xc0, !PT ;  /* 0xffff00003c3c7812 */ /* 0x000fe400078ec0ff */
[----:B------:R-:W-:Y:S01]  /*12c60*/  LOP3.LUT R82, R82, 0xffff0000, RZ, 0xc0, !PT ;  /* 0xffff000052527812 */ /* 0x000fe200078ec0ff */
[-C--:B------:R-:W-:Y:S01]  /*12c70*/  FFMA.FTZ R81, R96, R77.reuse, -R81 ;  /* 0x0000004d60517223 */ /* 0x080fe20000010851 */
[----:B------:R-:W-:Y:S01]  /*12c80*/  FMUL.FTZ R77, R102, R77 ;  /* 0x0000004d664d7220 */ /* 0x000fe20000410000 */
[----:B------:R-:W-:-:S02]  /*12c90*/  F2FP.BF16.F32.PACK_AB R61, R94, R61 ;  /* 0x0000003d5e3d723e */ /* 0x000fc400000010ff */
[----:B------:R-:W-:Y:S01]  /*12ca0*/  F2FP.BF16.F32.PACK_AB R69, R95, R69 ;  /* 0x000000455f45723e */ /* 0x000fe200000010ff */
[----:B------:R-:W-:Y:S01]  /*12cb0*/  FFMA.FTZ R77, R96, R101, R77 ;  /* 0x00000065604d7223 */ /* 0x000fe2000001004d */
[----:B------:R-:W-:-:S05]  /*12cc0*/  LOP3.LUT R96, R78, 0xffff0000, RZ, 0xc0, !PT ;  /* 0xffff00004e607812 */ /* 0x000fca00078ec0ff */
[----:B------:R-:W-:-:S04]  /*12cd0*/  FMUL.FTZ R78, R96, R70 ;  /* 0x00000046604e7220 */ /* 0x000fc80000410000 */
[-C--:B------:R-:W-:Y:S01]  /*12ce0*/  FFMA.FTZ R78, R82, R60.reuse, -R78 ;  /* 0x0000003c524e7223 */ /* 0x080fe2000001084e */
[----:B------:R-:W-:-:S04]  /*12cf0*/  FMUL.FTZ R60, R96, R60 ;  /* 0x0000003c603c7220 */ /* 0x000fc80000410000 */
[----:B------:R-:W-:Y:S01]  /*12d00*/  FFMA.FTZ R70, R82, R70, R60 ;  /* 0x0000004652467223 */ /* 0x000fe2000001003c */
[----:B------:R-:W-:Y:S01]  /*12d10*/  LOP3.LUT R82, R88, 0xffff0000, RZ, 0xc0, !PT ;  /* 0xffff000058527812 */ /* 0x000fe200078ec0ff */
[----:B------:R-:W-:-:S03]  /*12d20*/  FMUL.FTZ R60, R79, R62 ;  /* 0x0000003e4f3c7220 */ /* 0x000fc60000410000 */
[----:B------:R-:W-:Y:S01]  /*12d30*/  F2FP.BF16.F32.PACK_AB R70, R70, R77 ;  /* 0x0000004d4646723e */ /* 0x000fe200000010ff */
[-C--:B------:R-:W-:Y:S01]  /*12d40*/  FMUL.FTZ R79, R79, R82.reuse ;  /* 0x000000524f4f7220 */ /* 0x080fe20000410000 */
[C---:B------:R-:W-:Y:S01]  /*12d50*/  FFMA.FTZ R82, R83.reuse, R82, -R60 ;  /* 0x0000005253527223 */ /* 0x040fe2000001083c */
[----:B------:R-:W-:Y:S02]  /*12d60*/  F2FP.BF16.F32.PACK_AB R60, R76, R89 ;  /* 0x000000594c3c723e */ /* 0x000fe400000010ff */
[----:B------:R-:W-:Y:S01]  /*12d70*/  FFMA.FTZ R79, R83, R62, R79 ;  /* 0x0000003e534f7223 */ /* 0x000fe2000001004f */
[----:B------:R-:W-:Y:S02]  /*12d80*/  F2FP.BF16.F32.PACK_AB R62, R78, R81 ;  /* 0x000000514e3e723e */ /* 0x000fe400000010ff */
[----:B------:R-:W-:Y:S02]  /*12d90*/  F2FP.BF16.F32.PACK_AB R63, R82, R63 ;  /* 0x0000003f523f723e */ /* 0x000fe400000010ff */
[----:B------:R-:W-:-:S03]  /*12da0*/  F2FP.BF16.F32.PACK_AB R71, R79, R71 ;  /* 0x000000474f47723e */ /* 0x000fc600000010ff */
[----:B------:R0:W-:Y:S04]  /*12db0*/  STS.128 [R229], R60 ;  /* 0x0000003ce5007388 */ /* 0x0001e80000000c00 */
[----:B------:R0:W-:Y:S02]  /*12dc0*/  STS.128 [R20+0x14400], R68 ;  /* 0x0144004414007388 */ /* 0x0001e40000000c00 */
.L_x_2817:
[----:B------:R-:W-:Y:S05]  /*12dd0*/  BSYNC B2 ;  /* 0x0000000000027941 */ /* 0x000fea0003800000 */
.L_x_2816:
[----:B------:R-:W-:-:S13]  /*12de0*/  ISETP.GE.AND P0, PT, R213, R3, PT ;  /* 0x00000003d500720c */ /* 0x000fda0003f06270 */
[----:B------:R-:W-:Y:S05]  /*12df0*/  @P0 BRA `(.L_x_2815) ;  /* 0x0000000400a40947 */ /* 0x000fea0003800000 */
[----:B0-----:R-:W3:Y:S04]  /*12e00*/  LDL R20, [R1+0x60] ;  /* 0x0000600001147983 */ /* 0x001ee80000100800 */
[----:B------:R-:W4:Y:S01]  /*12e10*/  LDL R94, [R1+0xb0] ;  /* 0x0000b000015e7983 */ /* 0x000f220000100800 */
[----:B------:R-:W-:Y:S02]  /*12e20*/  SHF.R.U64 R78, R64, 0x10, R65 ;  /* 0x00000010404e7819 */ /* 0x000fe40000001241 */
[----:B------:R-:W-:Y:S02]  /*12e30*/  SHF.R.U64 R79, R56, 0x10, R57 ;  /* 0x00000010384f7819 */ /* 0x000fe40000001239 */
[C---:B------:R-:W-:Y:S02]  /*12e40*/  PRMT R78, R120.reuse, 0x5410, R78 ;  /* 0x00005410784e7816 */ /* 0x040fe4000000004e */
[----:B------:R-:W-:-:S02]  /*12e50*/  PRMT R79, R120, 0x5432, R79 ;  /* 0x00005432784f7816 */ /* 0x000fc4000000004f */
[----:B------:R-:W-:Y:S02]  /*12e60*/  SHF.R.U32.HI R82, RZ, 0x10, R57 ;  /* 0x00000010ff527819 */ /* 0x000fe40000011639 */
[----:B------:R-:W-:Y:S01]  /*12e70*/  SHF.R.U32.HI R56, RZ, 0x10, R65 ;  /* 0x00000010ff387819 */ /* 0x000fe20000011641 */
[----:B------:R-:W-:Y:S01]  /*12e80*/  IMAD.U32 R81, R79, 0x10000, RZ ;  /* 0x000100004f517824 */ /* 0x000fe200078e00ff */
[C---:B------:R-:W-:Y:S02]  /*12e90*/  PRMT R82, R119.reuse, 0x5432, R82 ;  /* 0x0000543277527816 */ /* 0x040fe40000000052 */
[----:B------:R-:W-:Y:S02]  /*12ea0*/  PRMT R56, R119, 0x5410, R56 ;  /* 0x0000541077387816 */ /* 0x000fe40000000038 */
[--C-:B------:R-:W-:Y:S02]  /*12eb0*/  SHF.R.U32.HI R80, RZ, 0x10, R67.reuse ;  /* 0x00000010ff507819 */ /* 0x100fe40000011643 */
[----:B------:R-:W-:-:S02]  /*12ec0*/  SHF.R.U64 R66, R66, 0x10, R67 ;  /* 0x0000001042427819 */ /* 0x000fc40000001243 */
[----:B------:R-:W-:Y:S02]  /*12ed0*/  LOP3.LUT R79, R79, 0xffff0000, RZ, 0xc0, !PT ;  /* 0xffff00004f4f7812 */ /* 0x000fe400078ec0ff */
[----:B------:R-:W-:Y:S02]  /*12ee0*/  SHF.R.U64 R58, R58, 0x10, R59 ;  /* 0x000000103a3a7819 */ /* 0x000fe4000000123b */
[C---:B------:R-:W-:Y:S02]  /*12ef0*/  PRMT R66, R117.reuse, 0x5410, R66 ;  /* 0x0000541075427816 */ /* 0x040fe40000000042 */
[----:B------:R-:W-:Y:S02]  /*12f00*/  PRMT R58, R117, 0x5432, R58 ;  /* 0x00005432753a7816 */ /* 0x000fe4000000003a */
[----:B------:R-:W-:-:S05]  /*12f10*/  PRMT R80, R118, 0x5410, R80 ;  /* 0x0000541076507816 */ /* 0x000fca0000000050 */
[C---:B------:R-:W-:Y:S01]  /*12f20*/  IMAD.U32 R83, R80.reuse, 0x10000, RZ ;  /* 0x0001000050537824 */ /* 0x040fe200078e00ff */
[----:B------:R-:W-:Y:S02]  /*12f30*/  LOP3.LUT R80, R80, 0xffff0000, RZ, 0xc0, !PT ;  /* 0xffff000050507812 */ /* 0x000fe400078ec0ff */
[----:B---3--:R-:W-:-:S04]  /*12f40*/  LEA.HI R20, R3, R20, RZ, 0x1d ;  /* 0x0000001403147211 */ /* 0x008fc800078fe8ff */
[----:B------:R-:W-:Y:S01]  /*12f50*/  SHF.R.S32.HI R3, RZ, 0x1f, R20 ;  /* 0x0000001fff037819 */ /* 0x000fe20000011414 */
[----:B------:R-:W-:Y:S01]  /*12f60*/  IMAD.SHL.U32 R60, R20, 0x8, RZ ;  /* 0x00000008143c7824 */ /* 0x000fe200078e00ff */
[----:B----4-:R-:W0:Y:S02]  /*12f70*/  LDS.128 R68, [R94] ;  /* 0x000000005e447984 */ /* 0x010e240000000c00 */
[----:B------:R-:W-:Y:S01]  /*12f80*/  LEA.HI R3, R3, R20, RZ, 0x3 ;  /* 0x0000001403037211 */ /* 0x000fe200078f18ff */
[----:B------:R-:W-:Y:S01]  /*12f90*/  IMAD.U32 R20, R78, 0x10000, RZ ;  /* 0x000100004e147824 */ /* 0x000fe200078e00ff */
[----:B------:R-:W-:Y:S02]  /*12fa0*/  LOP3.LUT R60, R60, 0x38, RZ, 0xc0, !PT ;  /* 0x000000383c3c7812 */ /* 0x000fe400078ec0ff */
[----:B------:R-:W-:Y:S01]  /*12fb0*/  LOP3.LUT R78, R78, 0xffff0000, RZ, 0xc0, !PT ;  /* 0xffff00004e4e7812 */ /* 0x000fe200078ec0ff */
[----:B------:R-:W-:Y:S01]  /*12fc0*/  IMAD.SHL.U32 R3, R3, 0x400, RZ ;  /* 0x0000040003037824 */ /* 0x000fe200078e00ff */
[----:B------:R-:W-:-:S04]  /*12fd0*/  LOP3.LUT R60, R60, 0x1c0, R123, 0xf8, !PT ;  /* 0x000001c03c3c7812 */ /* 0x000fc800078ef87b */
[----:B------:R-:W-:Y:S02]  /*12fe0*/  LOP3.LUT R60, R60, R227, RZ, 0x3c, !PT ;  /* 0x000000e33c3c7212 */ /* 0x000fe400078e3cff */
[----:B------:R-:W-:-:S04]  /*12ff0*/  LOP3.LUT R3, R3, 0x7fffe000, RZ, 0xc0, !PT ;  /* 0x7fffe00003037812 */ /* 0x000fc800078ec0ff */
[----:B------:R-:W-:-:S05]  /*13000*/  IADD3 R3, R60, R3, R226 ;  /* 0x000000033c037210 */ /* 0x000fca0007ffe0e2 */
[----:B------:R-:W-:-:S05]  /*13010*/  IMAD R3, R3, 0x2, R16 ;  /* 0x0000000203037824 */ /* 0x000fca00078e0210 */
[----:B------:R-:W1:Y:S01]  /*13020*/  LDS.128 R60, [R3+0x14400] ;  /* 0x01440000033c7984 */ /* 0x000e620000000c00 */
[----:B0-----:R-:W-:Y:S02]  /*13030*/  IMAD.U32 R76, R68, 0x10000, RZ ;  /* 0x00010000444c7824 */ /* 0x001fe400078e00ff */
[----:B------:R-:W-:Y:S02]  /*13040*/  IMAD.U32 R65, R69, 0x10000, RZ ;  /* 0x0001000045417824 */ /* 0x000fe400078e00ff */
[C---:B-1----:R-:W-:Y:S01]  /*13050*/  IMAD.U32 R57, R60.reuse, 0x10000, RZ ;  /* 0x000100003c397824 */ /* 0x042fe200078e00ff */
[----:B------:R-:W-:Y:S01]  /*13060*/  LOP3.LUT R67, R60, 0xffff0000, RZ, 0xc0, !PT ;  /* 0xffff00003c437812 */ /* 0x000fe200078ec0ff */
[C---:B------:R-:W-:Y:S01]  /*13070*/  IMAD.U32 R88, R63.reuse, 0x10000, RZ ;  /* 0x000100003f587824 */ /* 0x040fe200078e00ff */
[----:B------:R-:W-:Y:S01]  /*13080*/  LOP3.LUT R63, R63, 0xffff0000, RZ, 0xc0, !PT ;  /* 0xffff00003f3f7812 */ /* 0x000fe200078ec0ff */
[C---:B------:R-:W-:Y:S01]  /*13090*/  FMUL.FTZ R64, R57.reuse, R20 ;  /* 0x0000001439407220 */ /* 0x040fe20000410000 */
[----:B------:R-:W-:Y:S01]  /*130a0*/  FMUL.FTZ R57, R57, R81 ;  /* 0x0000005139397220 */ /* 0x000fe20000410000 */
[C---:B------:R-:W-:Y:S01]  /*130b0*/  FMUL.FTZ R60, R67.reuse, R78 ;  /* 0x0000004e433c7220 */ /* 0x040fe20000410000 */
[----:B------:R-:W-:Y:S01]  /*130c0*/  FMUL.FTZ R67, R67, R79 ;  /* 0x0000004f43437220 */ /* 0x000fe20000410000 */
        /* <DEDUP_REMOVED lines=8> */
[----:B--2---:R-:W-:Y:S01]  /*13150*/  FMUL.FTZ R77, R64, R20 ;  /* 0x00000014404d7220 */ /* 0x004fe20000410000 */
[----:B------:R-:W-:Y:S01]  /*13160*/  FMUL.FTZ R89, R88, R83 ;  /* 0x0000005358597220 */ /* 0x000fe20000410000 */
[----:B------:R-:W-:-:S02]  /*13170*/  FMUL.FTZ R64, R64, R57 ;  /* 0x0000003940407220 */ /* 0x000fc40000410000 */
[C---:B------:R-:W-:Y:S01]  /*13180*/  FFMA.FTZ R57, R65.reuse, R57, -R77 ;  /* 0x0000003941397223 */ /* 0x040fe2000001084d */
[----:B------:R-:W-:Y:S01]  /*13190*/  SHF.R.U32.HI R77, RZ, 0x10, R59 ;  /* 0x00000010ff4d7819 */ /* 0x000fe2000001163b */
[----:B------:R-:W-:Y:S01]  /*131a0*/  FFMA.FTZ R65, R65, R20, R64 ;  /* 0x0000001441417223 */ /* 0x000fe20000010040 */
[----:B------:R-:W-:Y:S01]  /*131b0*/  LOP3.LUT R59, R68, 0xffff0000, RZ, 0xc0, !PT ;  /* 0xffff0000443b7812 */ /* 0x000fe200078ec0ff */
[----:B------:R-:W-:Y:S01]  /*131c0*/  IMAD.U32 R20, R71, 0x10000, RZ ;  /* 0x0001000047147824 */ /* 0x000fe200078e00ff */
[----:B------:R-:W-:Y:S01]  /*131d0*/  LOP3.LUT R68, R69, 0xffff0000, RZ, 0xc0, !PT ;  /* 0xffff000045447812 */ /* 0x000fe200078ec0ff */
[C---:B------:R-:W-:Y:S01]  /*131e0*/  FMUL.FTZ R69, R61.reuse, R56 ;  /* 0x000000383d457220 */ /* 0x040fe20000410000 */
[----:B------:R-:W-:Y:S01]  /*131f0*/  FMUL.FTZ R61, R61, R82 ;  /* 0x000000523d3d7220 */ /* 0x000fe20000410000 */
[----:B------:R-:W-:Y:S01]  /*13200*/  FFMA.FTZ R67, R59, R78, R67 ;  /* 0x0000004e3b437223 */ /* 0x000fe20000010043 */
[----:B------:R-:W-:Y:S02]  /*13210*/  IMAD.U32 R78, R62, 0x10000, RZ ;  /* 0x000100003e4e7824 */ /* 0x000fe400078e00ff */
[C---:B------:R-:W-:Y:S01]  /*13220*/  FFMA.FTZ R69, R68.reuse, R82, -R69 ;  /* 0x0000005244457223 */ /* 0x040fe20000010845 */
[----:B------:R-:W-:Y:S01]  /*13230*/  FFMA.FTZ R61, R68, R56, R61 ;  /* 0x00000038443d7223 */ /* 0x000fe2000001003d */
[----:B------:R-:W-:-:S02]  /*13240*/  IMAD.U32 R56, R66, 0x10000, RZ ;  /* 0x0001000042387824 */ /* 0x000fc400078e00ff */
[----:B------:R-:W-:Y:S01]  /*13250*/  FFMA.FTZ R60, R59, R79, -R60 ;  /* 0x0000004f3b3c7223 */ /* 0x000fe2000001083c */
[----:B------:R-:W-:Y:S01]  /*13260*/  IMAD.U32 R68, R58, 0x10000, RZ ;  /* 0x000100003a447824 */ /* 0x000fe200078e00ff */
[----:B------:R-:W-:Y:S01]  /*13270*/  PRMT R77, R118, 0x5432, R77 ;  /* 0x00005432764d7816 */ /* 0x000fe2000000004d */
[----:B------:R-:W-:Y:S02]  /*13280*/  IMAD.U32 R59, R70, 0x10000, RZ ;  /* 0x00010000463b7824 */ /* 0x000fe400078e00ff */
[C---:B------:R-:W-:Y:S01]  /*13290*/  FMUL.FTZ R79, R78.reuse, R56 ;  /* 0x000000384e4f7220 */ /* 0x040fe20000410000 */
[-C--:B------:R-:W-:Y:S01]  /*132a0*/  FMUL.FTZ R78, R78, R68.reuse ;  /* 0x000000444e4e7220 */ /* 0x080fe20000410000 */
[----:B------:R-:W-:Y:S01]  /*132b0*/  LOP3.LUT R66, R66, 0xffff0000, RZ, 0xc0, !PT ;  /* 0xffff000042427812 */ /* 0x000fe200078ec0ff */
[----:B------:R-:W-:Y:S01]  /*132c0*/  IMAD.U32 R64, R77, 0x10000, RZ ;  /* 0x000100004d407824 */ /* 0x000fe200078e00ff */
[----:B------:R-:W-:Y:S01]  /*132d0*/  LOP3.LUT R62, R62, 0xffff0000, RZ, 0xc0, !PT ;  /* 0xffff00003e3e7812 */ /* 0x000fe200078ec0ff */
[C---:B------:R-:W-:Y:S01]  /*132e0*/  FFMA.FTZ R68, R59.reuse, R68, -R79 ;  /* 0x000000443b447223 */ /* 0x040fe2000001084f */
[----:B------:R-:W-:Y:S01]  /*132f0*/  FFMA.FTZ R59, R59, R56, R78 ;  /* 0x000000383b3b7223 */ /* 0x000fe2000001004e */
[----:B------:R-:W-:Y:S01]  /*13300*/  LOP3.LUT R56, R70, 0xffff0000, RZ, 0xc0, !PT ;  /* 0xffff000046387812 */ /* 0x000fe200078ec0ff */
[-C--:B------:R-:W-:Y:S01]  /*13310*/  FMUL.FTZ R88, R88, R64.reuse ;  /* 0x0000004058587220 */ /* 0x080fe20000410000 */
[----:B------:R-:W-:Y:S01]  /*13320*/  LOP3.LUT R58, R58, 0xffff0000, RZ, 0xc0, !PT ;  /* 0xffff00003a3a7812 */ /* 0x000fe200078ec0ff */
[----:B------:R-:W-:Y:S01]  /*13330*/  FFMA.FTZ R64, R20, R64, -R89 ;  /* 0x0000004014407223 */ /* 0x000fe20000010859 */
[----:B------:R-:W-:Y:S01]  /*13340*/  LOP3.LUT R70, R71, 0xffff0000, RZ, 0xc0, !PT ;  /* 0xffff000047467812 */ /* 0x000fe200078ec0ff */
[C---:B------:R-:W-:Y:S01]  /*13350*/  FMUL.FTZ R71, R62.reuse, R66 ;  /* 0x000000423e477220 */ /* 0x040fe20000410000 */
[----:B------:R-:W-:Y:S01]  /*13360*/  LOP3.LUT R77, R77, 0xffff0000, RZ, 0xc0, !PT ;  /* 0xffff00004d4d7812 */ /* 0x000fe200078ec0ff */
[-C--:B------:R-:W-:Y:S01]  /*13370*/  FMUL.FTZ R62, R62, R58.reuse ;  /* 0x0000003a3e3e7220 */ /* 0x080fe20000410000 */
[----:B------:R-:W-:Y:S01]  /*13380*/  FFMA.FTZ R20, R20, R83, R88 ;  /* 0x0000005314147223 */ /* 0x000fe20000010058 */
[C---:B------:R-:W-:Y:S01]  /*13390*/  FFMA.FTZ R58, R56.reuse, R58, -R71 ;  /* 0x0000003a383a7223 */ /* 0x040fe20000010847 */
[C---:B------:R-:W-:Y:S01]  /*133a0*/  FMUL.FTZ R71, R63.reuse, R80 ;  /* 0x000000503f477220 */ /* 0x040fe20000410000 */
[----:B------:R-:W-:Y:S01]  /*133b0*/  FMUL.FTZ R63, R63, R77 ;  /* 0x0000004d3f3f7220 */ /* 0x000fe20000410000 */
[----:B------:R-:W-:Y:S01]  /*133c0*/  FFMA.FTZ R62, R56, R66, R62 ;  /* 0x00000042383e7223 */ /* 0x000fe2000001003e */
[----:B------:R-:W-:Y:S01]  /*133d0*/  F2FP.BF16.F32.PACK_AB R56, R60, R81 ;  /* 0x000000513c38723e */ /* 0x000fe200000010ff */
[C---:B------:R-:W-:Y:S01]  /*133e0*/  FFMA.FTZ R77, R70.reuse, R77, -R71 ;  /* 0x0000004d464d7223 */ /* 0x040fe20000010847 */
        /* <DEDUP_REMOVED lines=10> */
.L_x_2815:
[----:B------:R-:W-:Y:S05]  /*13490*/  BSYNC B1 ;  /* 0x0000000000017941 */ /* 0x000fea0003800000 */
.L_x_2814:
[----:B-1----:R-:W-:Y:S01]  /*134a0*/  VIADD R3, R212, 0x20 ;  /* 0x00000020d4037836 */ /* 0x002fe20000000000 */
[----:B------:R-:W-:Y:S04]  /*134b0*/  BSSY B1, `(.L_x_2818) ;  /* 0x00000da000017945 */ /* 0x000fe80003800000 */
[----:B------:R-:W-:-:S13]  /*134c0*/  ISETP.GE.AND P0, PT, R3, R0, PT ;  /* 0x000000000300720c */ /* 0x000fda0003f06270 */
[----:B------:R-:W-:Y:S05]  /*134d0*/  @P0 BRA `(.L_x_2819) ;  /* 0x0000000c005c0947 */ /* 0x000fea0003800000 */
[----:B------:R-:W1:Y:S01]  /*134e0*/  LDC R3, c[0x0][0x3f4] ;  /* 0x0000fd00ff037b82 */ /* 0x000e620000000800 */
[----:B------:R-:W-:Y:S01]  /*134f0*/  BSSY B2, `(.L_x_2820) ;  /* 0x000006c000027945 */ /* 0x000fe20003800000 */
[----:B------:R-:W-:Y:S02]  /*13500*/  SHF.R.U32.HI R82, RZ, 0x3, R223 ;  /* 0x00000003ff527819 */ /* 0x000fe400000116df */
[-C--:B-1----:R-:W-:Y:S02]  /*13510*/  ISETP.GE.AND P0, PT, R18, R3.reuse, PT ;  /* 0x000000031200720c */ /* 0x082fe40003f06270 */
[----:B------:R-:W-:-:S11]  /*13520*/  ISETP.GE.AND P1, PT, R213, R3, PT ;  /* 0x00000003d500720c */ /* 0x000fd60003f26270 */
[----:B------:R-:W-:Y:S05]  /*13530*/  @P0 BRA `(.L_x_2821) ;  /* 0x00000004009c0947 */ /* 0x000fea0003800000 */
[----:B------:R-:W3:Y:S01]  /*13540*/  LDL R83, [R1+0xac] ;  /* 0x0000ac0001537983 */ /* 0x000ee20000100800 */
[----:B0-----:R-:W-:Y:S02]  /*13550*/  LEA.HI R20, R3, R237, RZ, 0x1d ;  /* 0x000000ed03147211 */ /* 0x001fe400078fe8ff */
[--C-:B------:R-:W-:Y:S02]  /*13560*/  SHF.R.U64 R44, R44, 0x10, R45.reuse ;  /* 0x000000102c2c7819 */ /* 0x100fe4000000122d */
[----:B------:R-:W-:Y:S01]  /*13570*/  SHF.R.S32.HI R56, RZ, 0x1f, R20 ;  /* 0x0000001fff387819 */ /* 0x000fe20000011414 */
[----:B------:R-:W-:Y:S01]  /*13580*/  IMAD.SHL.U32 R57, R20, 0x8, RZ ;  /* 0x0000000814397824 */ /* 0x000fe200078e00ff */
[----:B------:R-:W-:Y:S02]  /*13590*/  SHF.R.U32.HI R64, RZ, 0x10, R45 ;  /* 0x00000010ff407819 */ /* 0x000fe4000001162d */
[----:B------:R-:W-:Y:S02]  /*135a0*/  LEA.HI R56, R56, R20, RZ, 0x3 ;  /* 0x0000001438387211 */ /* 0x000fe400078f18ff */
[----:B------:R-:W-:-:S02]  /*135b0*/  LOP3.LUT R57, R223, 0x38, R57, 0xf8, !PT ;  /* 0x00000038df397812 */ /* 0x000fc400078ef839 */
[----:B------:R-:W-:Y:S01]  /*135c0*/  SHF.R.U64 R45, R46, 0x10, R47 ;  /* 0x000000102e2d7819 */ /* 0x000fe2000000122f */
[----:B------:R-:W-:Y:S01]  /*135d0*/  IMAD.SHL.U32 R56, R56, 0x400, RZ ;  /* 0x0000040038387824 */ /* 0x000fe200078e00ff */
[----:B------:R-:W-:Y:S02]  /*135e0*/  LOP3.LUT R20, R57, R82, RZ, 0x3c, !PT ;  /* 0x0000005239147212 */ /* 0x000fe400078e3cff */
[----:B------:R-:W-:Y:S02]  /*135f0*/  SHF.R.U64 R46, R52, 0x10, R53 ;  /* 0x00000010342e7819 */ /* 0x000fe40000001235 */
[----:B------:R-:W-:Y:S02]  /*13600*/  LOP3.LUT R56, R56, 0x7fffe000, RZ, 0xc0, !PT ;  /* 0x7fffe00038387812 */ /* 0x000fe400078ec0ff */
[----:B------:R-:W-:Y:S02]  /*13610*/  PRMT R46, R113, 0x5410, R46 ;  /* 0x00005410712e7816 */ /* 0x000fe4000000002e */
[----:B------:R-:W-:-:S02]  /*13620*/  IADD3 R20, R20, R56, R225 ;  /* 0x0000003814147210 */ /* 0x000fc40007ffe0e1 */
[----:B------:R-:W-:Y:S01]  /*13630*/  PRMT R44, R115, 0x5410, R44 ;  /* 0x00005410732c7816 */ /* 0x000fe2000000002c */
[----:B--2---:R-:W-:Y:S01]  /*13640*/  IMAD.U32 R77, R46, 0x10000, RZ ;  /* 0x000100002e4d7824 */ /* 0x004fe200078e00ff */
[----:B------:R-:W-:Y:S01]  /*13650*/  SHF.R.U32.HI R53, RZ, 0x10, R53 ;  /* 0x00000010ff357819 */ /* 0x000fe20000011635 */
[----:B------:R-:W-:Y:S01]  /*13660*/  IMAD R20, R20, 0x2, R16 ;  /* 0x0000000214147824 */ /* 0x000fe200078e0210 */
[--C-:B------:R-:W-:Y:S01]  /*13670*/  SHF.R.U64 R52, R54, 0x10, R55.reuse ;  /* 0x0000001036347819 */ /* 0x100fe20000001237 */
[----:B------:R-:W-:Y:S01]  /*13680*/  IMAD.U32 R78, R44, 0x10000, RZ ;  /* 0x000100002c4e7824 */ /* 0x000fe200078e00ff */
[----:B------:R-:W-:Y:S02]  /*13690*/  SHF.R.U32.HI R54, RZ, 0x10, R55 ;  /* 0x00000010ff367819 */ /* 0x000fe40000011637 */
[----:B------:R-:W0:Y:S01]  /*136a0*/  LDS.128 R60, [R20+0x14400] ;  /* 0x01440000143c7984 */ /* 0x000e220000000c00 */
[----:B------:R-:W-:Y:S02]  /*136b0*/  SHF.R.U32.HI R47, RZ, 0x10, R47 ;  /* 0x00000010ff2f7819 */ /* 0x000fe4000001162f */
[----:B------:R-:W-:-:S02]  /*136c0*/  PRMT R53, R113, 0x5432, R53 ;  /* 0x0000543271357816 */ /* 0x000fc40000000035 */
[----:B------:R-:W-:Y:S02]  /*136d0*/  PRMT R64, R115, 0x5432, R64 ;  /* 0x0000543273407816 */ /* 0x000fe40000000040 */
[----:B------:R-:W-:Y:S01]  /*136e0*/  PRMT R54, R114, 0x5432, R54 ;  /* 0x0000543272367816 */ /* 0x000fe20000000036 */
[----:B------:R-:W-:Y:S01]  /*136f0*/  IMAD.U32 R79, R53, 0x10000, RZ ;  /* 0x00010000354f7824 */ /* 0x000fe200078e00ff */
[----:B------:R-:W-:Y:S01]  /*13700*/  PRMT R47, R116, 0x5432, R47 ;  /* 0x00005432742f7816 */ /* 0x000fe2000000002f */
[----:B------:R-:W-:Y:S01]  /*13710*/  IMAD.U32 R81, R64, 0x10000, RZ ;  /* 0x0001000040517824 */ /* 0x000fe200078e00ff */
[----:B------:R-:W-:Y:S01]  /*13720*/  LOP3.LUT R46, R46, 0xffff0000, RZ, 0xc0, !PT ;  /* 0xffff00002e2e7812 */ /* 0x000fe200078ec0ff */
[----:B------:R-:W-:Y:S01]  /*13730*/  IMAD.U32 R80, R54, 0x10000, RZ ;  /* 0x0001000036507824 */ /* 0x000fe200078e00ff */
[----:B------:R-:W-:Y:S02]  /*13740*/  LOP3.LUT R44, R44, 0xffff0000, RZ, 0xc0, !PT ;  /* 0xffff00002c2c7812 */ /* 0x000fe400078ec0ff */
[----:B------:R-:W-:-:S02]  /*13750*/  PRMT R52, R114, 0x5410, R52 ;  /* 0x0000541072347816 */ /* 0x000fc40000000034 */
[----:B------:R-:W-:Y:S02]  /*13760*/  PRMT R45, R116, 0x5410, R45 ;  /* 0x00005410742d7816 */ /* 0x000fe4000000002d */
[----:B------:R-:W-:Y:S02]  /*13770*/  LOP3.LUT R53, R53, 0xffff0000, RZ, 0xc0, !PT ;  /* 0xffff000035357812 */ /* 0x000fe400078ec0ff */
[----:B------:R-:W-:Y:S01]  /*13780*/  LOP3.LUT R64, R64, 0xffff0000, RZ, 0xc0, !PT ;  /* 0xffff000040407812 */ /* 0x000fe200078ec0ff */
[----:B0-----:R-:W-:Y:S01]  /*13790*/  IMAD.U32 R70, R60, 0x10000, RZ ;  /* 0x000100003c467824 */ /* 0x001fe200078e00ff */
[C---:B------:R-:W-:Y:S01]  /*137a0*/  LOP3.LUT R71, R61.reuse, 0xffff0000, RZ, 0xc0, !PT ;  /* 0xffff00003d477812 */ /* 0x040fe200078ec0ff */
[----:B------:R-:W-:Y:S02]  /*137b0*/  IMAD.U32 R69, R61, 0x10000, RZ ;  /* 0x000100003d457824 */ /* 0x000fe400078e00ff */
[----:B------:R-:W-:Y:S02]  /*137c0*/  IMAD.U32 R61, R62, 0x10000, RZ ;  /* 0x000100003e3d7824 */ /* 0x000fe400078e00ff */
[C---:B------:R-:W-:Y:S01]  /*137d0*/  IMAD.U32 R76, R63.reuse, 0x10000, RZ ;  /* 0x000100003f4c7824 */ /* 0x040fe200078e00ff */
[----:B------:R-:W-:Y:S01]  /*137e0*/  LOP3.LUT R63, R63, 0xffff0000, RZ, 0xc0, !PT ;  /* 0xffff00003f3f7812 */ /* 0x000fe200078ec0ff */
[----:B---3--:R-:W0:Y:S02]  /*137f0*/  LDS.128 R56, [R83] ;  /* 0x0000000053387984 */ /* 0x008e240000000c00 */
[C---:B0-----:R-:W-:Y:S01]  /*13800*/  IMAD.U32 R65, R57.reuse, 0x10000, RZ ;  /* 0x0001000039417824 */ /* 0x041fe200078e00ff */
[----:B------:R-:W-:Y:S01]  /*13810*/  LOP3.LUT R67, R57, 0xffff0000, RZ, 0xc0, !PT ;  /* 0xffff000039437812 */ /* 0x000fe200078ec0ff */
[C---:B------:R-:W-:Y:S01]  /*13820*/  IMAD.U32 R66, R58.reuse, 0x10000, RZ ;  /* 0x000100003a427824 */ /* 0x040fe200078e00ff */
[----:B------:R-:W-:Y:S01]  /*13830*/  LOP3.LUT R57, R58, 0xffff0000, RZ, 0xc0, !PT ;  /* 0xffff00003a397812 */ /* 0x000fe200078ec0ff */
[----:B------:R-:W-:Y:S01]  /*13840*/  IMAD.U32 R55, R56, 0x10000, RZ ;  /* 0x0001000038377824 */ /* 0x000fe200078e00ff */
[----:B------:R-:W-:Y:S01]  /*13850*/  LOP3.LUT R58, R60, 0xffff0000, RZ, 0xc0, !PT ;  /* 0xffff00003c3a7812 */ /* 0x000fe200078ec0ff */
[----:B------:R-:W-:Y:S01]  /*13860*/  IMAD.U32 R68, R59, 0x10000, RZ ;  /* 0x000100003b447824 */ /* 0x000fe200078e00ff */
[----:B------:R-:W-:Y:S01]  /*13870*/  LOP3.LUT R60, R62, 0xffff0000, RZ, 0xc0, !PT ;  /* 0xffff00003e3c7812 */ /* 0x000fe200078ec0ff */
[C---:B------:R-:W-:Y:S01]  /*13880*/  FMUL.FTZ R62, R70.reuse, R77 ;  /* 0x0000004d463e7220 */ /* 0x040fe20000410000 */
[----:B------:R-:W-:Y:S01]  /*13890*/  FMUL.FTZ R70, R70, R78 ;  /* 0x0000004e46467220 */ /* 0x000fe20000410000 */
[----:B------:R-:W-:-:S02]  /*138a0*/  LOP3.LUT R56, R56, 0xffff0000, RZ, 0xc0, !PT ;  /* 0xffff000038387812 */ /* 0x000fc400078ec0ff */
[C---:B------:R-:W-:Y:S01]  /*138b0*/  FFMA.FTZ R78, R55.reuse, R78, -R62 ;  /* 0x0000004e374e7223 */ /* 0x040fe2000001083e */
[----:B------:R-:W-:Y:S01]  /*138c0*/  FFMA.FTZ R70, R55, R77, R70 ;  /* 0x0000004d37467223 */ /* 0x000fe20000010046 */
        /* <DEDUP_REMOVED lines=14> */
[----:B------:R-:W-:Y:S01]  /*139b0*/  FFMA.FTZ R58, R56, R46, R58 ;  /* 0x0000002e383a7223 */ /* 0x000fe2000001003a */
[----:B------:R-:W-:Y:S01]  /*139c0*/  FMUL.FTZ R46, R61, R68 ;  /* 0x000000443d2e7220 */ /* 0x000fe20000410000 */
[----:B------:R-:W-:Y:S01]  /*139d0*/  FMUL.FTZ R65, R71, R53 ;  /* 0x0000003547417220 */ /* 0x000fe20000410000 */
[----:B------:R-:W-:Y:S01]  /*139e0*/  FMUL.FTZ R61, R61, R76 ;  /* 0x0000004c3d3d7220 */ /* 0x000fe20000410000 */
[----:B------:R-:W-:Y:S01]  /*139f0*/  LOP3.LUT R52, R52, 0xffff0000, RZ, 0xc0, !PT ;  /* 0xffff000034347812 */ /* 0x000fe200078ec0ff */
[-C--:B------:R-:W-:Y:S01]  /*13a00*/  FMUL.FTZ R71, R71, R64.reuse ;  /* 0x0000004047477220 */ /* 0x080fe20000410000 */
[----:B------:R-:W-:Y:S01]  /*13a10*/  LOP3.LUT R56, R54, 0xffff0000, RZ, 0xc0, !PT ;  /* 0xffff000036387812 */ /* 0x000fe200078ec0ff */
[----:B------:R-:W-:Y:S01]  /*13a20*/  FFMA.FTZ R65, R67, R64, -R65 ;  /* 0x0000004043417223 */ /* 0x000fe20000010841 */
[----:B------:R-:W-:Y:S01]  /*13a30*/  LOP3.LUT R45, R45, 0xffff0000, RZ, 0xc0, !PT ;  /* 0xffff00002d2d7812 */ /* 0x000fe200078ec0ff */
[C---:B------:R-:W-:Y:S01]  /*13a40*/  FFMA.FTZ R54, R66.reuse, R68, R61 ;  /* 0x0000004442367223 */ /* 0x040fe2000001003d */
[----:B------:R-:W-:Y:S01]  /*13a50*/  LOP3.LUT R47, R47, 0xffff0000, RZ, 0xc0, !PT ;  /* 0xffff00002f2f7812 */ /* 0x000fe200078ec0ff */
[----:B------:R-:W-:Y:S01]  /*13a60*/  FFMA.FTZ R46, R66, R76, -R46 ;  /* 0x0000004c422e7223 */ /* 0x000fe2000001082e */
[----:B------:R-:W-:Y:S01]  /*13a70*/  LOP3.LUT R59, R59, 0xffff0000, RZ, 0xc0, !PT ;  /* 0xffff00003b3b7812 */ /* 0x000fe200078ec0ff */
[C---:B------:R-:W-:Y:S01]  /*13a80*/  FMUL.FTZ R64, R60.reuse, R52 ;  /* 0x000000343c407220 */ /* 0x040fe20000410000 */
[C---:B------:R-:W-:Y:S01]  /*13a90*/  FMUL.FTZ R61, R63.reuse, R56 ;  /* 0x000000383f3d7220 */ /* 0x040fe20000410000 */
[----:B------:R-:W-:Y:S01]  /*13aa0*/  FMUL.FTZ R66, R60, R45 ;  /* 0x0000002d3c427220 */ /* 0x000fe20000410000 */
[----:B------:R-:W-:Y:S01]  /*13ab0*/  FMUL.FTZ R63, R63, R47 ;  /* 0x0000002f3f3f7220 */ /* 0x000fe20000410000 */
[----:B------:R-:W-:Y:S01]  /*13ac0*/  FFMA.FTZ R60, R57, R45, -R64 ;  /* 0x0000002d393c7223 */ /* 0x000fe20000010840 */
        /* <DEDUP_REMOVED lines=14> */
.L_x_2821:
[----:B------:R-:W-:Y:S05]  /*13bb0*/  BSYNC B2 ;  /* 0x0000000000027941 */ /* 0x000fea0003800000 */
.L_x_2820:
[----:B------:R-:W-:Y:S05]  /*13bc0*/  @P1 BRA `(.L_x_2819) ;  /* 0x0000000400a01947 */ /* 0x000fea0003800000 */
[----:B01----:R-:W3:Y:S04]  /*13bd0*/  LDL R20, [R1+0x60] ;  /* 0x0000600001147983 */ /* 0x003ee80000100800 */
[----:B------:R-:W4:Y:S01]  /*13be0*/  LDL R69, [R1+0xa8] ;  /* 0x0000a80001457983 */ /* 0x000f220000100800 */
[----:B---3--:R-:W-:-:S04]  /*13bf0*/  LEA.HI R3, R3, R20, RZ, 0x1d ;  /* 0x0000001403037211 */ /* 0x008fc800078fe8ff */
[----:B------:R-:W-:Y:S01]  /*13c00*/  SHF.R.S32.HI R44, RZ, 0x1f, R3 ;  /* 0x0000001fff2c7819 */ /* 0x000fe20000011403 */
[----:B------:R-:W-:-:S03]  /*13c10*/  IMAD.SHL.U32 R20, R3, 0x8, RZ ;  /* 0x0000000803147824 */ /* 0x000fc600078e00ff */
[----:B------:R-:W-:Y:S02]  /*13c20*/  LEA.HI R44, R44, R3, RZ, 0x3 ;  /* 0x000000032c2c7211 */ /* 0x000fe400078f18ff */
[----:B------:R-:W-:-:S03]  /*13c30*/  LOP3.LUT R3, R223, 0x38, R20, 0xf8, !PT ;  /* 0x00000038df037812 */ /* 0x000fc600078ef814 */
[----:B------:R-:W-:Y:S01]  /*13c40*/  IMAD.SHL.U32 R44, R44, 0x400, RZ ;  /* 0x000004002c2c7824 */ /* 0x000fe200078e00ff */
[----:B------:R-:W-:-:S04]  /*13c50*/  LOP3.LUT R20, R3, R82, RZ, 0x3c, !PT ;  /* 0x0000005203147212 */ /* 0x000fc800078e3cff */
[----:B------:R-:W-:Y:S02]  /*13c60*/  LOP3.LUT R3, R44, 0x7fffe000, RZ, 0xc0, !PT ;  /* 0x7fffe0002c037812 */ /* 0x000fe400078ec0ff */
[----:B----4-:R-:W0:Y:S02]  /*13c70*/  LDS.128 R44, [R69] ;  /* 0x00000000452c7984 */ /* 0x010e240000000c00 */
[----:B------:R-:W-:Y:S02]  /*13c80*/  IADD3 R3, R20, R3, R225 ;  /* 0x0000000314037210 */ /* 0x000fe40007ffe0e1 */
[----:B------:R-:W-:Y:S02]  /*13c90*/  SHF.R.U64 R20, R40, 0x10, R41 ;  /* 0x0000001028147819 */ /* 0x000fe40000001229 */
[----:B------:R-:W-:Y:S01]  /*13ca0*/  SHF.R.U64 R40, R42, 0x10, R43 ;  /* 0x000000102a287819 */ /* 0x000fe2000000122b */
[----:B------:R-:W-:Y:S01]  /*13cb0*/  IMAD R3, R3, 0x2, R16 ;  /* 0x0000000203037824 */ /* 0x000fe200078e0210 */
[----:B------:R-:W-:-:S02]  /*13cc0*/  SHF.R.U64 R42, R48, 0x10, R49 ;  /* 0x00000010302a7819 */ /* 0x000fc40000001231 */
[--C-:B------:R-:W-:Y:S02]  /*13cd0*/  SHF.R.U64 R48, R50, 0x10, R51.reuse ;  /* 0x0000001032307819 */ /* 0x100fe40000001233 */
[----:B------:R-:W1:Y:S01]  /*13ce0*/  LDS.128 R52, [R3+0x14400] ;  /* 0x0144000003347984 */ /* 0x000e620000000c00 */
[----:B------:R-:W-:Y:S02]  /*13cf0*/  PRMT R42, R109, 0x5410, R42 ;  /* 0x000054106d2a7816 */ /* 0x000fe4000000002a */
[----:B------:R-:W-:Y:S02]  /*13d00*/  PRMT R20, R111, 0x5410, R20 ;  /* 0x000054106f147816 */ /* 0x000fe40000000014 */
[----:B------:R-:W-:Y:S01]  /*13d10*/  SHF.R.U32.HI R50, RZ, 0x10, R51 ;  /* 0x00000010ff327819 */ /* 0x000fe20000011633 */
[----:B------:R-:W-:Y:S01]  /*13d20*/  IMAD.U32 R64, R42, 0x10000, RZ ;  /* 0x000100002a407824 */ /* 0x000fe200078e00ff */
[----:B------:R-:W-:Y:S01]  /*13d30*/  SHF.R.U32.HI R43, RZ, 0x10, R43 ;  /* 0x00000010ff2b7819 */ /* 0x000fe2000001162b */
[----:B------:R-:W-:Y:S01]  /*13d40*/  IMAD.U32 R65, R20, 0x10000, RZ ;  /* 0x0001000014417824 */ /* 0x000fe200078e00ff */
[----:B------:R-:W-:-:S02]  /*13d50*/  SHF.R.U32.HI R49, RZ, 0x10, R49 ;  /* 0x00000010ff317819 */ /* 0x000fc40000011631 */
[----:B------:R-:W-:Y:S02]  /*13d60*/  PRMT R50, R110, 0x5432, R50 ;  /* 0x000054326e327816 */ /* 0x000fe40000000032 */
[----:B------:R-:W-:Y:S02]  /*13d70*/  SHF.R.U32.HI R41, RZ, 0x10, R41 ;  /* 0x00000010ff297819 */ /* 0x000fe40000011629 */
[----:B------:R-:W-:Y:S01]  /*13d80*/  PRMT R43, R112, 0x5432, R43 ;  /* 0x00005432702b7816 */ /* 0x000fe2000000002b */
[----:B------:R-:W-:Y:S01]  /*13d90*/  IMAD.U32 R67, R50, 0x10000, RZ ;  /* 0x0001000032437824 */ /* 0x000fe200078e00ff */
[----:B------:R-:W-:Y:S02]  /*13da0*/  PRMT R49, R109, 0x5432, R49 ;  /* 0x000054326d317816 */ /* 0x000fe40000000031 */
[----:B------:R-:W-:Y:S02]  /*13db0*/  PRMT R41, R111, 0x5432, R41 ;  /* 0x000054326f297816 */ /* 0x000fe40000000029 */
[----:B------:R-:W-:Y:S01]  /*13dc0*/  LOP3.LUT R42, R42, 0xffff0000, RZ, 0xc0, !PT ;  /* 0xffff00002a2a7812 */ /* 0x000fe200078ec0ff */
[----:B------:R-:W-:Y:S01]  /*13dd0*/  IMAD.U32 R66, R49, 0x10000, RZ ;  /* 0x0001000031427824 */ /* 0x000fe200078e00ff */
[----:B------:R-:W-:Y:S01]  /*13de0*/  LOP3.LUT R20, R20, 0xffff0000, RZ, 0xc0, !PT ;  /* 0xffff000014147812 */ /* 0x000fe200078ec0ff */
[----:B------:R-:W-:Y:S01]  /*13df0*/  IMAD.U32 R68, R41, 0x10000, RZ ;  /* 0x0001000029447824 */ /* 0x000fe200078e00ff */
[----:B------:R-:W-:-:S02]  /*13e00*/  PRMT R48, R110, 0x5410, R48 ;  /* 0x000054106e307816 */ /* 0x000fc40000000030 */
[----:B------:R-:W-:Y:S01]  /*13e10*/  LOP3.LUT R49, R49, 0xffff0000, RZ, 0xc0, !PT ;  /* 0xffff000031317812 */ /* 0x000fe200078ec0ff */
[C---:B0-----:R-:W-:Y:S01]  /*13e20*/  IMAD.U32 R56, R45.reuse, 0x10000, RZ ;  /* 0x000100002d387824 */ /* 0x041fe200078e00ff */
[----:B------:R-:W-:Y:S01]  /*13e30*/  LOP3.LUT R58, R45, 0xffff0000, RZ, 0xc0, !PT ;  /* 0xffff00002d3a7812 */ /* 0x000fe200078ec0ff */
[C---:B------:R-:W-:Y:S01]  /*13e40*/  IMAD.U32 R57, R46.reuse, 0x10000, RZ ;  /* 0x000100002e397824 */ /* 0x040fe200078e00ff */
[----:B------:R-:W-:Y:S01]  /*13e50*/  LOP3.LUT R45, R46, 0xffff0000, RZ, 0xc0, !PT ;  /* 0xffff00002e2d7812 */ /* 0x000fe200078ec0ff */
[C---:B------:R-:W-:Y:S01]  /*13e60*/  IMAD.U32 R51, R44.reuse, 0x10000, RZ ;  /* 0x000100002c337824 */ /* 0x040fe200078e00ff */
[----:B------:R-:W-:Y:S01]  /*13e70*/  LOP3.LUT R44, R44, 0xffff0000, RZ, 0xc0, !PT ;  /* 0xffff00002c2c7812 */ /* 0x000fe200078ec0ff */
[----:B------:R-:W-:Y:S01]  /*13e80*/  IMAD.U32 R59, R47, 0x10000, RZ ;  /* 0x000100002f3b7824 */ /* 0x000fe200078e00ff */
[----:B------:R-:W-:Y:S02]  /*13e90*/  PRMT R40, R112, 0x5410, R40 ;  /* 0x0000541070287816 */ /* 0x000fe40000000028 */
[----:B------:R-:W-:-:S02]  /*13ea0*/  LOP3.LUT R41, R41, 0xffff0000, RZ, 0xc0, !PT ;  /* 0xffff000029297812 */ /* 0x000fc400078ec0ff */
        /* <DEDUP_REMOVED lines=15> */
[C---:B------:R-:W-:Y:S01]  /*13fa0*/  FMUL.FTZ R54, R60.reuse, R66 ;  /* 0x000000423c367220 */ /* 0x040fe20000410000 */
[----:B------:R-:W-:Y:S01]  /*13fb0*/  FMUL.FTZ R60, R60, R68 ;  /* 0x000000443c3c7220 */ /* 0x000fe20000410000 */
[-C--:B------:R-:W-:Y:S01]  /*13fc0*/  FMUL.FTZ R63, R63, R51.reuse ;  /* 0x000000333f3f7220 */ /* 0x080fe20000410000 */
[C---:B------:R-:W-:Y:S01]  /*13fd0*/  FFMA.FTZ R64, R59.reuse, R51, -R64 ;  /* 0x000000333b407223 */ /* 0x040fe20000010840 */
[----:B------:R-:W-:Y:S01]  /*13fe0*/  FMUL.FTZ R51, R46, R42 ;  /* 0x0000002a2e337220 */ /* 0x000fe20000410000 */
[C---:B------:R-:W-:Y:S01]  /*13ff0*/  FFMA.FTZ R54, R56.reuse, R68, -R54 ;  /* 0x0000004438367223 */ /* 0x040fe20000010836 */
[----:B------:R-:W-:Y:S01]  /*14000*/  FFMA.FTZ R60, R56, R66, R60 ;  /* 0x00000042383c7223 */ /* 0x000fe2000001003c */
[-C--:B------:R-:W-:Y:S01]  /*14010*/  FMUL.FTZ R46, R46, R20.reuse ;  /* 0x000000142e2e7220 */ /* 0x080fe20000410000 */
[----:B------:R-:W-:Y:S01]  /*14020*/  FFMA.FTZ R51, R44, R20, -R51 ;  /* 0x000000142c337223 */ /* 0x000fe20000010833 */
[----:B------:R-:W-:Y:S01]  /*14030*/  FFMA.FTZ R63, R59, R67, R63 ;  /* 0x000000433b3f7223 */ /* 0x000fe2000001003f */
[----:B------:R-:W-:-:S02]  /*14040*/  IMAD.U32 R56, R48, 0x10000, RZ ;  /* 0x0001000030387824 */ /* 0x000fc400078e00ff */
[----:B------:R-:W-:Y:S01]  /*14050*/  FMUL.FTZ R20, R62, R49 ;  /* 0x000000313e147220 */ /* 0x000fe20000410000 */
[----:B------:R-:W-:Y:S02]  /*14060*/  IMAD.U32 R59, R40, 0x10000, RZ ;  /* 0x00010000283b7824 */ /* 0x000fe400078e00ff */
[-C--:B------:R-:W-:Y:S01]  /*14070*/  FMUL.FTZ R62, R62, R41.reuse ;  /* 0x000000293e3e7220 */ /* 0x080fe20000410000 */
        /* <DEDUP_REMOVED lines=8> */
[C---:B------:R-:W-:Y:S01]  /*14100*/  FMUL.FTZ R20, R52.reuse, R48 ;  /* 0x0000003034147220 */ /* 0x040fe20000410000 */
[----:B------:R-:W-:Y:S01]  /*14110*/  FMUL.FTZ R49, R55, R50 ;  /* 0x0000003237317220 */ /* 0x000fe20000410000 */
[----:B------:R-:W-:Y:S01]  /*14120*/  FMUL.FTZ R53, R53, R59 ;  /* 0x0000003b35357220 */ /* 0x000fe20000410000 */
[-C--:B------:R-:W-:Y:S01]  /*14130*/  FMUL.FTZ R52, R52, R40.reuse ;  /* 0x0000002834347220 */ /* 0x080fe20000410000 */
[----:B------:R-:W-:Y:S01]  /*14140*/  FMUL.FTZ R55, R55, R43 ;  /* 0x0000002b37377220 */ /* 0x000fe20000410000 */
[----:B------:R-:W-:Y:S01]  /*14150*/  FFMA.FTZ R42, R57, R59, -R42 ;  /* 0x0000003b392a7223 */ /* 0x000fe2000001082a */
        /* <DEDUP_REMOVED lines=15> */
.L_x_2819:
[----:B------:R-:W-:Y:S05]  /*14250*/  BSYNC B1 ;  /* 0x0000000000017941 */ /* 0x000fea0003800000 */
.L_x_2818:
[----:B---3--:R-:W-:Y:S01]  /*14260*/  VIADD R3, R212, 0x40 ;  /* 0x00000040d4037836 */ /* 0x008fe20000000000 */
[----:B------:R-:W-:Y:S04]  /*14270*/  BSSY B1, `(.L_x_2822) ;  /* 0x00000e4000017945 */ /* 0x000fe80003800000 */
[----:B------:R-:W-:-:S13]  /*14280*/  ISETP.GE.AND P0, PT, R3, R0, PT ;  /* 0x000000000300720c */ /* 0x000fda0003f06270 */
[----:B------:R-:W-:Y:S05]  /*14290*/  @P0 BRA `(.L_x_2823) ;  /* 0x0000000c00840947 */ /* 0x000fea0003800000 */
[----:B01----:R-:W0:Y:S01]  /*142a0*/  LDC R20, c[0x0][0x3f4] ;  /* 0x0000fd00ff147b82 */ /* 0x003e220000000800 */
[----:B------:R-:W-:Y:S01]  /*142b0*/  BSSY B2, `(.L_x_2824) ;  /* 0x000006c000027945 */ /* 0x000fe20003800000 */
[----:B------:R-:W-:Y:S02]  /*142c0*/  SHF.R.U32.HI R59, RZ, 0x3, R222 ;  /* 0x00000003ff3b7819 */ /* 0x000fe400000116de */
[-C--:B0-----:R-:W-:Y:S02]  /*142d0*/  ISETP.GE.AND P0, PT, R18, R20.reuse, PT ;  /* 0x000000141200720c */ /* 0x081fe40003f06270 */
[----:B------:R-:W-:-:S11]  /*142e0*/  ISETP.GE.AND P1, PT, R213, R20, PT ;  /* 0x00000014d500720c */ /* 0x000fd60003f26270 */
[----:B------:R-:W-:Y:S05]  /*142f0*/  @P0 BRA `(.L_x_2825) ;  /* 0x00000004009c0947 */ /* 0x000fea0003800000 */
[----:B------:R-:W3:Y:S01]  /*14300*/  LDL R61, [R1+0xa4] ;  /* 0x0000a400013d7983 */ /* 0x000ee20000100800 */
[----:B------:R-:W-:Y:S02]  /*14310*/  LEA.HI R3, R20, R237, RZ, 0x1d ;  /* 0x000000ed14037211 */ /* 0x000fe400078fe8ff */
[----:B------:R-:W-:Y:S02]  /*14320*/  SHF.R.U64 R28, R28, 0x10, R29 ;  /* 0x000000101c1c7819 */ /* 0x000fe4000000121d */
[----:B------:R-:W-:Y:S01]  /*14330*/  SHF.R.S32.HI R40, RZ, 0x1f, R3 ;  /* 0x0000001fff287819 */ /* 0x000fe20000011403 */
[----:B------:R-:W-:Y:S01]  /*14340*/  IMAD.SHL.U32 R41, R3, 0x8, RZ ;  /* 0x0000000803297824 */ /* 0x000fe200078e00ff */
[----:B------:R-:W-:Y:S02]  /*14350*/  SHF.R.U32.HI R48, RZ, 0x10, R29 ;  /* 0x00000010ff307819 */ /* 0x000fe4000001161d */
[----:B------:R-:W-:Y:S02]  /*14360*/  LEA.HI R40, R40, R3, RZ, 0x3 ;  /* 0x0000000328287211 */ /* 0x000fe400078f18ff */
[----:B------:R-:W-:-:S02]  /*14370*/  LOP3.LUT R3, R222, 0x38, R41, 0xf8, !PT ;  /* 0x00000038de037812 */ /* 0x000fc400078ef829 */
[--C-:B------:R-:W-:Y:S01]  /*14380*/  SHF.R.U64 R29, R30, 0x10, R31.reuse ;  /* 0x000000101e1d7819 */ /* 0x100fe2000000121f */
[----:B------:R-:W-:Y:S01]  /*14390*/  IMAD.SHL.U32 R40, R40, 0x400, RZ ;  /* 0x0000040028287824 */ /* 0x000fe200078e00ff */
[----:B------:R-:W-:Y:S02]  /*143a0*/  LOP3.LUT R3, R3, R59, RZ, 0x3c, !PT ;  /* 0x0000003b03037212 */ /* 0x000fe400078e3cff */
[----:B------:R-:W-:Y:S02]  /*143b0*/  SHF.R.U32.HI R31, RZ, 0x10, R31 ;  /* 0x00000010ff1f7819 */ /* 0x000fe4000001161f */
[----:B------:R-:W-:Y:S02]  /*143c0*/  LOP3.LUT R40, R40, 0x7fffe000, RZ, 0xc0, !PT ;  /* 0x7fffe00028287812 */ /* 0x000fe400078ec0ff */
[----:B------:R-:W-:Y:S02]  /*143d0*/  SHF.R.U64 R30, R36, 0x10, R37 ;  /* 0x00000010241e7819 */ /* 0x000fe40000001225 */
[----:B------:R-:W-:-:S02]  /*143e0*/  IADD3 R3, R3, R40, R224 ;  /* 0x0000002803037210 */ /* 0x000fc40007ffe0e0 */
[C---:B------:R-:W-:Y:S02]  /*143f0*/  PRMT R29, R108.reuse, 0x5410, R29 ;  /* 0x000054106c1d7816 */ /* 0x040fe4000000001d */
[----:B------:R-:W-:Y:S01]  /*14400*/  PRMT R108, R108, 0x5432, R31 ;  /* 0x000054326c6c7816 */ /* 0x000fe2000000001f */
[----:B------:R-:W-:Y:S01]  /*14410*/  IMAD R3, R3, 0x2, R16 ;  /* 0x0000000203037824 */ /* 0x000fe200078e0210 */
[----:B------:R-:W-:Y:S02]  /*14420*/  PRMT R31, R105, 0x5410, R30 ;  /* 0x00005410691f7816 */ /* 0x000fe4000000001e */
[----:B------:R-:W-:Y:S02]  /*14430*/  SHF.R.U32.HI R36, RZ, 0x10, R37 ;  /* 0x00000010ff247819 */ /* 0x000fe40000011625 */
[----:B------:R-:W0:Y:S01]  /*14440*/  LDS.128 R44, [R3+0x14400] ;  /* 0x01440000032c7984 */ /* 0x000e220000000c00 */
[----:B------:R-:W-:Y:S01]  /*14450*/  PRMT R28, R107, 0x5410, R28 ;  /* 0x000054106b1c7816 */ /* 0x000fe2000000001c */
[----:B------:R-:W-:Y:S01]  /*14460*/  IMAD.U32 R57, R31, 0x10000, RZ ;  /* 0x000100001f397824 */ /* 0x000fe200078e00ff */
[----:B------:R-:W-:-:S02]  /*14470*/  SHF.R.U64 R37, R38, 0x10, R39 ;  /* 0x0000001026257819 */ /* 0x000fc40000001227 */
[----:B------:R-:W-:Y:S01]  /*14480*/  PRMT R105, R105, 0x5432, R36 ;  /* 0x0000543269697816 */ /* 0x000fe20000000024 */
[----:B------:R-:W-:Y:S01]  /*14490*/  IMAD.U32 R53, R28, 0x10000, RZ ;  /* 0x000100001c357824 */ /* 0x000fe200078e00ff */
[----:B------:R-:W-:Y:S02]  /*144a0*/  SHF.R.U32.HI R39, RZ, 0x10, R39 ;  /* 0x00000010ff277819 */ /* 0x000fe40000011627 */
[----:B------:R-:W-:Y:S01]  /*144b0*/  PRMT R107, R107, 0x5432, R48 ;  /* 0x000054326b6b7816 */ /* 0x000fe20000000030 */
[C---:B------:R-:W-:Y:S01]  /*144c0*/  IMAD.U32 R54, R105.reuse, 0x10000, RZ ;  /* 0x0001000069367824 */ /* 0x040fe200078e00ff */
[C---:B------:R-:W-:Y:S02]  /*144d0*/  PRMT R30, R106.reuse, 0x5410, R37 ;  /* 0x000054106a1e7816 */ /* 0x040fe40000000025 */
[----:B------:R-:W-:Y:S02]  /*144e0*/  PRMT R106, R106, 0x5432, R39 ;  /* 0x000054326a6a7816 */ /* 0x000fe40000000027 */
[----:B------:R-:W-:-:S03]  /*144f0*/  LOP3.LUT R105, R105, 0xffff0000, RZ, 0xc0, !PT ;  /* 0xffff000069697812 */ /* 0x000fc600078ec0ff */
[C---:B------:R-:W-:Y:S01]  /*14500*/  IMAD.U32 R55, R106.reuse, 0x10000, RZ ;  /* 0x000100006a377824 */ /* 0x040fe200078e00ff */
[----:B------:R-:W-:Y:S01]  /*14510*/  LOP3.LUT R106, R106, 0xffff0000, RZ, 0xc0, !PT ;  /* 0xffff00006a6a7812 */ /* 0x000fe200078ec0ff */
[----:B0-----:R-:W-:Y:S01]  /*14520*/  IMAD.U32 R50, R44, 0x10000, RZ ;  /* 0x000100002c327824 */ /* 0x001fe200078e00ff */
[C---:B------:R-:W-:Y:S01]  /*14530*/  LOP3.LUT R48, R45.reuse, 0xffff0000, RZ, 0xc0, !PT ;  /* 0xffff00002d307812 */ /* 0x040fe200078ec0ff */
[----:B------:R-:W-:Y:S02]  /*14540*/  IMAD.U32 R51, R45, 0x10000, RZ ;  /* 0x000100002d337824 */ /* 0x000fe400078e00ff */
[C---:B------:R-:W-:Y:S01]  /*14550*/  FMUL.FTZ R56, R50.reuse, R57 ;  /* 0x0000003932387220 */ /* 0x040fe20000410000 */
[-C--:B------:R-:W-:Y:S01]  /*14560*/  FMUL.FTZ R58, R50, R53.reuse ;  /* 0x00000035323a7220 */ /* 0x080fe20000410000 */
[----:B------:R-:W-:Y:S01]  /*14570*/  FMUL.FTZ R60, R51, R54 ;  /* 0x00000036333c7220 */ /* 0x000fe20000410000 */
[----:B------:R-:W-:Y:S02]  /*14580*/  IMAD.U32 R52, R47, 0x10000, RZ ;  /* 0x000100002f347824 */ /* 0x000fe400078e00ff */
[----:B------:R-:W-:Y:S01]  /*14590*/  IMAD.U32 R45, R46, 0x10000, RZ ;  /* 0x000100002e2d7824 */ /* 0x000fe200078e00ff */
[----:B---3--:R-:W0:Y:S02]  /*145a0*/  LDS.128 R40, [R61] ;  /* 0x000000003d287984 */ /* 0x008e240000000c00 */
[----:B0-----:R-:W-:Y:S01]  /*145b0*/  IMAD.U32 R49, R40, 0x10000, RZ ;  /* 0x0001000028317824 */ /* 0x001fe200078e00ff */
[----:B------:R-:W-:Y:S01]  /*145c0*/  LOP3.LUT R37, R42, 0xffff0000, RZ, 0xc0, !PT ;  /* 0xffff00002a257812 */ /* 0x000fe200078ec0ff */
[----:B------:R-:W-:Y:S01]  /*145d0*/  IMAD.U32 R39, R41, 0x10000, RZ ;  /* 0x0001000029277824 */ /* 0x000fe200078e00ff */
[----:B------:R-:W-:Y:S01]  /*145e0*/  LOP3.LUT R36, R40, 0xffff0000, RZ, 0xc0, !PT ;  /* 0xffff000028247812 */ /* 0x000fe200078ec0ff */
[----:B------:R-:W-:Y:S01]  /*145f0*/  FFMA.FTZ R50, R49, R53, -R56 ;  /* 0x0000003531327223 */ /* 0x000fe20000010838 */
[----:B------:R-:W-:Y:S01]  /*14600*/  IMAD.U32 R38, R42, 0x10000, RZ ;  /* 0x000100002a267824 */ /* 0x000fe200078e00ff */
[----:B------:R-:W-:Y:S01]  /*14610*/  LOP3.LUT R42, R44, 0xffff0000, RZ, 0xc0, !PT ;  /* 0xffff00002c2a7812 */ /* 0x000fe200078ec0ff */
[----:B------:R-:W-:Y:S01]  /*14620*/  IMAD.U32 R56, R107, 0x10000, RZ ;  /* 0x000100006b387824 */ /* 0x000fe200078e00ff */
[----:B------:R-:W-:Y:S01]  /*14630*/  LOP3.LUT R44, R46, 0xffff0000, RZ, 0xc0, !PT ;  /* 0xffff00002e2c7812 */ /* 0x000fe200078ec0ff */
[----:B------:R-:W-:Y:S01]  /*14640*/  FFMA.FTZ R49, R49, R57, R58 ;  /* 0x0000003931317223 */ /* 0x000fe2000001003a */
[----:B------:R-:W-:Y:S01]  /*14650*/  LOP3.LUT R46, R47, 0xffff0000, RZ, 0xc0, !PT ;  /* 0xffff00002f2e7812 */ /* 0x000fe200078ec0ff */
[-C--:B------:R-:W-:Y:S01]  /*14660*/  FMUL.FTZ R58, R51, R56.reuse ;  /* 0x00000038333a7220 */ /* 0x080fe20000410000 */
[----:B------:R-:W-:Y:S01]  /*14670*/  LOP3.LUT R40, R41, 0xffff0000, RZ, 0xc0, !PT ;  /* 0xffff000029287812 */ /* 0x000fe200078ec0ff */
[----:B------:R-:W-:Y:S01]  /*14680*/  FFMA.FTZ R47, R39, R56, -R60 ;  /* 0x00000038272f7223 */ /* 0x000fe2000001083c */
[----:B------:R-:W-:-:S02]  /*14690*/  IMAD.U32 R41, R43, 0x10000, RZ ;  /* 0x000100002b297824 */ /* 0x000fc400078e00ff */
[----:B------:R-:W-:Y:S01]  /*146a0*/  FMUL.FTZ R56, R52, R55 ;  /* 0x0000003734387220 */ /* 0x000fe20000410000 */
[----:B------:R-:W-:Y:S01]  /*146b0*/  IMAD.U32 R57, R108, 0x10000, RZ ;  /* 0x000100006c397824 */ /* 0x000fe200078e00ff */
[----:B------:R-:W-:Y:S01]  /*146c0*/  LOP3.LUT R53, R31, 0xffff0000, RZ, 0xc0, !PT ;  /* 0xffff00001f357812 */ /* 0x000fe200078ec0ff */
[----:B------:R-:W-:Y:S01]  /*146d0*/  FFMA.FTZ R51, R39, R54, R58 ;  /* 0x0000003627337223 */ /* 0x000fe2000001003a */
[----:B------:R-:W-:Y:S01]  /*146e0*/  LOP3.LUT R107, R107, 0xffff0000, RZ, 0xc0, !PT ;  /* 0xffff00006b6b7812 */ /* 0x000fe200078ec0ff */
[-C--:B------:R-:W-:Y:S01]  /*146f0*/  FMUL.FTZ R52, R52, R57.reuse ;  /* 0x0000003934347220 */ /* 0x080fe20000410000 */
[C---:B------:R-:W-:Y:S01]  /*14700*/  FFMA.FTZ R31, R41.reuse, R57, -R56 ;  /* 0x00000039291f7223 */ /* 0x040fe20000010838 */
[----:B------:R-:W-:Y:S01]  /*14710*/  LOP3.LUT R57, R28, 0xffff0000, RZ, 0xc0, !PT ;  /* 0xffff00001c397812 */ /* 0x000fe200078ec0ff */
[----:B------:R-:W-:Y:S02]  /*14720*/  IMAD.U32 R28, R30, 0x10000, RZ ;  /* 0x000100001e1c7824 */ /* 0x000fe400078e00ff */
[----:B------:R-:W-:Y:S01]  /*14730*/  FFMA.FTZ R39, R41, R55, R52 ;  /* 0x0000003729277223 */ /* 0x000fe20000010034 */
[----:B------:R-:W-:Y:S01]  /*14740*/  FMUL.FTZ R41, R42, R53 ;  /* 0x000000352a297220 */ /* 0x000fe20000410000 */
[----:B------:R-:W-:-:S02]  /*14750*/  IMAD.U32 R52, R29, 0x10000, RZ ;  /* 0x000100001d347824 */ /* 0x000fc400078e00ff */
[-C--:B------:R-:W-:Y:S01]  /*14760*/  FMUL.FTZ R55, R42, R57.reuse ;  /* 0x000000392a377220 */ /* 0x080fe20000410000 */
[----:B------:R-:W-:Y:S01]  /*14770*/  LOP3.LUT R30, R30, 0xffff0000, RZ, 0xc0, !PT ;  /* 0xffff00001e1e7812 */ /* 0x000fe200078ec0ff */
[----:B------:R-:W-:Y:S01]  /*14780*/  FFMA.FTZ R41, R36, R57, -R41 ;  /* 0x0000003924297223 */ /* 0x000fe20000010829 */
[----:B------:R-:W-:Y:S01]  /*14790*/  FMUL.FTZ R57, R48, R105 ;  /* 0x0000006930397220 */ /* 0x000fe20000410000 */
[----:B------:R-:W-:Y:S01]  /*147a0*/  FFMA.FTZ R36, R36, R53, R55 ;  /* 0x0000003524247223 */ /* 0x000fe20000010037 */
[C---:B------:R-:W-:Y:S01]  /*147b0*/  FMUL.FTZ R53, R45.reuse, R28 ;  /* 0x0000001c2d357220 */ /* 0x040fe20000410000 */
[-C--:B------:R-:W-:Y:S01]  /*147c0*/  FMUL.FTZ R48, R48, R107.reuse ;  /* 0x0000006b30307220 */ /* 0x080fe20000410000 */
[-C--:B------:R-:W-:Y:S01]  /*147d0*/  FMUL.FTZ R55, R45, R52.reuse ;  /* 0x000000342d377220 */ /* 0x080fe20000410000 */
[----:B------:R-:W-:Y:S01]  /*147e0*/  LOP3.LUT R29, R29, 0xffff0000, RZ, 0xc0, !PT ;  /* 0xffff00001d1d7812 */ /* 0x000fe200078ec0ff */
[----:B------:R-:W-:Y:S01]  /*147f0*/  FFMA.FTZ R42, R40, R107, -R57 ;  /* 0x0000006b282a7223 */ /* 0x000fe20000010839 */
[----:B------:R-:W-:Y:S01]  /*14800*/  LOP3.LUT R108, R108, 0xffff0000, RZ, 0xc0, !PT ;  /* 0xffff00006c6c7812 */ /* 0x000fe200078ec0ff */
[----:B------:R-:W-:Y:S01]  /*14810*/  FFMA.FTZ R45, R38, R52, -R53 ;  /* 0x00000034262d7223 */ /* 0x000fe20000010835 */
[----:B------:R-:W-:Y:S01]  /*14820*/  LOP3.LUT R43, R43, 0xffff0000, RZ, 0xc0, !PT ;  /* 0xffff00002b2b7812 */ /* 0x000fe200078ec0ff */
[----:B------:R-:W-:Y:S01]  /*14830*/  FFMA.FTZ R40, R40, R105, R48 ;  /* 0x0000006928287223 */ /* 0x000fe20000010030 */
[----:B------:R-:W-:Y:S01]  /*14840*/  FFMA.FTZ R38, R38, R28, R55 ;  /* 0x0000001c26267223 */ /* 0x000fe20000010037 */
[----:B------:R-:W-:Y:S01]  /*14850*/  FMUL.FTZ R28, R44, R30 ;  /* 0x0000001e2c1c7220 */ /* 0x000fe20000410000 */
[----:B------:R-:W-:Y:S01]  /*14860*/  FMUL.FTZ R48, R46, R106 ;  /* 0x0000006a2e307220 */ /* 0x000fe20000410000 */
[-C--:B------:R-:W-:Y:S01]  /*14870*/  FMUL.FTZ R53, R44, R29.reuse ;  /* 0x0000001d2c357220 */ /* 0x080fe20000410000 */
        /* <DEDUP_REMOVED lines=15> */
.L_x_2825:
[----:B------:R-:W-:Y:S05]  /*14970*/  BSYNC B2 ;  /* 0x0000000000027941 */ /* 0x000fea0003800000 */
.L_x_2824:
[----:B------:R-:W-:Y:S05]  /*14980*/  @P1 BRA `(.L_x_2823) ;  /* 0x0000000400c81947 */ /* 0x000fea0003800000 */
[----:B0-----:R-:W3:Y:S04]  /*14990*/  LDL R28, [R1+0x8c] ;  /* 0x00008c00011c7983 */ /* 0x001ee80000100800 */
[----:B------:R-:W4:Y:S01]  /*149a0*/  LDL R3, [R1+0x60] ;  /* 0x0000600001037983 */ /* 0x000f220000100800 */
[--C-:B------:R-:W-:Y:S02]  /*149b0*/  SHF.R.U64 R43, R24, 0x10, R25.reuse ;  /* 0x00000010182b7819 */ /* 0x100fe40000001219 */
[----:B------:R-:W-:Y:S02]  /*149c0*/  SHF.R.U32.HI R41, RZ, 0x10, R25 ;  /* 0x00000010ff297819 */ /* 0x000fe40000011619 */
[----:B------:R-:W-:Y:S02]  /*149d0*/  SHF.R.U64 R25, R32, 0x10, R33 ;  /* 0x0000001020197819 */ /* 0x000fe40000001221 */
[----:B------:R-:W-:-:S02]  /*149e0*/  SHF.R.U64 R32, R34, 0x10, R35 ;  /* 0x0000001022207819 */ /* 0x000fc40000001223 */
[----:B------:R-:W-:Y:S02]  /*149f0*/  SHF.R.U32.HI R34, RZ, 0x10, R35 ;  /* 0x00000010ff227819 */ /* 0x000fe40000011623 */
[----:B------:R-:W-:Y:S02]  /*14a00*/  PRMT R40, R90, 0x5410, R25 ;  /* 0x000054105a287816 */ /* 0x000fe40000000019 */
[--C-:B------:R-:W-:Y:S02]  /*14a10*/  SHF.R.U64 R24, R26, 0x10, R27.reuse ;  /* 0x000000101a187819 */ /* 0x100fe4000000121b */
[----:B------:R-:W-:Y:S02]  /*14a20*/  SHF.R.U32.HI R26, RZ, 0x10, R27 ;  /* 0x00000010ff1a7819 */ /* 0x000fe4000001161b */
[----:B------:R-:W-:Y:S02]  /*14a30*/  PRMT R27, R92, 0x5410, R43 ;  /* 0x000054105c1b7816 */ /* 0x000fe4000000002b */
[C---:B------:R-:W-:Y:S01]  /*14a40*/  PRMT R32, R91.reuse, 0x5410, R32 ;  /* 0x000054105b207816 */ /* 0x040fe20000000020 */
[----:B------:R-:W-:Y:S01]  /*14a50*/  IMAD.U32 R46, R40, 0x10000, RZ ;  /* 0x00010000282e7824 */ /* 0x000fe200078e00ff */
[----:B------:R-:W-:-:S02]  /*14a60*/  PRMT R91, R91, 0x5432, R34 ;  /* 0x000054325b5b7816 */ /* 0x000fc40000000022 */
[----:B------:R-:W-:Y:S02]  /*14a70*/  SHF.R.U32.HI R33, RZ, 0x10, R33 ;  /* 0x00000010ff217819 */ /* 0x000fe40000011621 */
[----:B------:R-:W-:Y:S02]  /*14a80*/  PRMT R92, R92, 0x5432, R41 ;  /* 0x000054325c5c7816 */ /* 0x000fe40000000029 */
[C---:B------:R-:W-:Y:S02]  /*14a90*/  PRMT R24, R93.reuse, 0x5410, R24 ;  /* 0x000054105d187816 */ /* 0x040fe40000000018 */
[----:B------:R-:W-:Y:S02]  /*14aa0*/  PRMT R90, R90, 0x5432, R33 ;  /* 0x000054325a5a7816 */ /* 0x000fe40000000021 */
[----:B------:R-:W-:-:S03]  /*14ab0*/  PRMT R93, R93, 0x5432, R26 ;  /* 0x000054325d5d7816 */ /* 0x000fc6000000001a */
[C---:B------:R-:W-:Y:S01]  /*14ac0*/  IMAD.U32 R47, R90.reuse, 0x10000, RZ ;  /* 0x000100005a2f7824 */ /* 0x040fe200078e00ff */
[----:B------:R-:W-:Y:S02]  /*14ad0*/  LOP3.LUT R90, R90, 0xffff0000, RZ, 0xc0, !PT ;  /* 0xffff00005a5a7812 */ /* 0x000fe400078ec0ff */
[----:B---3--:R-:W-:Y:S02]  /*14ae0*/  R2UR UR4, R28 ;  /* 0x000000001c0472ca */ /* 0x008fe400000e0000 */
[----:B------:R-:W-:Y:S02]  /*14af0*/  SHF.R.S32.HI R28, RZ, 0x1f, R213 ;  /* 0x0000001fff1c7819 */ /* 0x000fe400000114d5 */
[----:B----4-:R-:W-:Y:S02]  /*14b00*/  LEA.HI R20, R20, R3, RZ, 0x1d ;  /* 0x0000000314147211 */ /* 0x010fe400078fe8ff */
[----:B------:R-:W-:Y:S02]  /*14b10*/  LEA.HI R30, R28, R213, RZ, 0x6 ;  /* 0x000000d51c1e7211 */ /* 0x000fe400078f30ff */
[----:B------:R-:W-:-:S02]  /*14b20*/  SHF.R.S32.HI R3, RZ, 0x1f, R20 ;  /* 0x0000001fff037819 */ /* 0x000fc40000011414 */
[----:B------:R-:W-:Y:S01]  /*14b30*/  LEA.HI R29, R28, R213, RZ, 0x3 ;  /* 0x000000d51c1d7211 */ /* 0x000fe200078f18ff */
[----:B------:R-:W-:Y:S01]  /*14b40*/  IMAD.SHL.U32 R30, R30, 0x80, RZ ;  /* 0x000000801e1e7824 */ /* 0x000fe200078e00ff */
[----:B------:R-:W-:Y:S01]  /*14b50*/  LEA.HI R28, R3, R20, RZ, 0x3 ;  /* 0x00000014031c7211 */ /* 0x000fe200078f18ff */
[----:B------:R-:W-:Y:S01]  /*14b60*/  IMAD.SHL.U32 R3, R20, 0x8, RZ ;  /* 0x0000000814037824 */ /* 0x000fe200078e00ff */
[----:B------:R-:W-:Y:S02]  /*14b70*/  LOP3.LUT R31, R222, 0x38, R29, 0xf8, !PT ;  /* 0x00000038de1f7812 */ /* 0x000fe400078ef81d */
[----:B------:R-:W-:Y:S01]  /*14b80*/  LOP3.LUT R29, R30, 0xffffe000, RZ, 0xc0, !PT ;  /* 0xffffe0001e1d7812 */ /* 0x000fe200078ec0ff */
[----:B------:R-:W-:Y:S01]  /*14b90*/  IMAD.SHL.U32 R28, R28, 0x400, RZ ;  /* 0x000004001c1c7824 */ /* 0x000fe200078e00ff */
[----:B------:R-:W-:Y:S02]  /*14ba0*/  LOP3.LUT R31, R31, R59, RZ, 0x3c, !PT ;  /* 0x0000003b1f1f7212 */ /* 0x000fe400078e3cff */
[----:B------:R-:W-:-:S02]  /*14bb0*/  LOP3.LUT R3, R222, 0x38, R3, 0xf8, !PT ;  /* 0x00000038de037812 */ /* 0x000fc400078ef803 */
[----:B------:R-:W-:Y:S02]  /*14bc0*/  IADD3 R31, R31, R29, R224 ;  /* 0x0000001d1f1f7210 */ /* 0x000fe40007ffe0e0 */
[----:B------:R-:W-:Y:S02]  /*14bd0*/  LOP3.LUT R29, R3, R59, RZ, 0x3c, !PT ;  /* 0x0000003b031d7212 */ /* 0x000fe400078e3cff */
[----:B------:R-:W-:-:S04]  /*14be0*/  LOP3.LUT R28, R28, 0x7fffe000, RZ, 0xc0, !PT ;  /* 0x7fffe0001c1c7812 */ /* 0x000fc800078ec0ff */
[----:B------:R-:W-:-:S05]  /*14bf0*/  IADD3 R37, R29, R28, R224 ;  /* 0x0000001c1d257210 */ /* 0x000fca0007ffe0e0 */
[----:B------:R-:W-:Y:S01]  /*14c00*/  IMAD R20, R37, 0x2, R16 ;  /* 0x0000000225147824 */ /* 0x000fe200078e0210 */
[----:B------:R-:W-:-:S04]  /*14c10*/  LEA R3, R31, UR4, 0x1 ;  /* 0x000000041f037c11 */ /* 0x000fc8000f8e08ff */
[----:B------:R-:W0:Y:S04]  /*14c20*/  LDS.128 R36, [R20+0x14400] ;  /* 0x0144000014247984 */ /* 0x000e280000000c00 */
[----:B------:R-:W1:Y:S01]  /*14c30*/  LDS.128 R28, [R3] ;  /* 0x00000000031c7984 */ /* 0x000e620000000c00 */
[C---:B0-----:R-:W-:Y:S01]  /*14c40*/  IMAD.U32 R34, R36.reuse, 0x10000, RZ ;  /* 0x0001000024227824 */ /* 0x041fe200078e00ff */
[----:B------:R-:W-:Y:S01]  /*14c50*/  LOP3.LUT R43, R36, 0xffff0000, RZ, 0xc0, !PT ;  /* 0xffff0000242b7812 */ /* 0x000fe200078ec0ff */
[C---:B------:R-:W-:Y:S01]  /*14c60*/  IMAD.U32 R44, R37.reuse, 0x10000, RZ ;  /* 0x00010000252c7824 */ /* 0x040fe200078e00ff */
[----:B------:R-:W-:Y:S01]  /*14c70*/  LOP3.LUT R36, R37, 0xffff0000, RZ, 0xc0, !PT ;  /* 0xffff000025247812 */ /* 0x000fe200078ec0ff */
[----:B------:R-:W-:Y:S02]  /*14c80*/  IMAD.U32 R37, R27, 0x10000, RZ ;  /* 0x000100001b257824 */ /* 0x000fe400078e00ff */
[----:B------:R-:W-:Y:S01]  /*14c90*/  FMUL.FTZ R48, R34, R46 ;  /* 0x0000002e22307220 */ /* 0x000fe20000410000 */
[----:B-1----:R-:W-:Y:S01]  /*14ca0*/  IMAD.U32 R35, R28, 0x10000, RZ ;  /* 0x000100001c237824 */ /* 0x002fe200078e00ff */
[C---:B------:R-:W-:Y:S01]  /*14cb0*/  LOP3.LUT R25, R30.reuse, 0xffff0000, RZ, 0xc0, !PT ;  /* 0xffff00001e197812 */ /* 0x040fe200078ec0ff */
[----:B------:R-:W-:Y:S01]  /*14cc0*/  IMAD.U32 R26, R30, 0x10000, RZ ;  /* 0x000100001e1a7824 */ /* 0x000fe200078e00ff */
[C---:B------:R-:W-:Y:S01]  /*14cd0*/  LOP3.LUT R33, R29.reuse, 0xffff0000, RZ, 0xc0, !PT ;  /* 0xffff00001d217812 */ /* 0x040fe200078ec0ff */
[----:B------:R-:W-:Y:S01]  /*14ce0*/  IMAD.U32 R41, R29, 0x10000, RZ ;  /* 0x000100001d297824 */ /* 0x000fe200078e00ff */
[C---:B------:R-:W-:Y:S01]  /*14cf0*/  LOP3.LUT R30, R31.reuse, 0xffff0000, RZ, 0xc0, !PT ;  /* 0xffff00001f1e7812 */ /* 0x040fe200078ec0ff */
[----:B------:R-:W-:-:S02]  /*14d00*/  IMAD.U32 R42, R31, 0x10000, RZ ;  /* 0x000100001f2a7824 */ /* 0x000fc400078e00ff */
[-C--:B------:R-:W-:Y:S01]  /*14d10*/  FMUL.FTZ R50, R34, R37.reuse ;  /* 0x0000002522327220 */ /* 0x080fe20000410000 */
[C---:B------:R-:W-:Y:S01]  /*14d20*/  IMAD.U32 R31, R38.reuse, 0x10000, RZ ;  /* 0x00010000261f7824 */ /* 0x040fe200078e00ff */
[----:B------:R-:W-:Y:S01]  /*14d30*/  LOP3.LUT R29, R38, 0xffff0000, RZ, 0xc0, !PT ;  /* 0xffff0000261d7812 */ /* 0x000fe200078ec0ff */
[----:B------:R-:W-:Y:S01]  /*14d40*/  FFMA.FTZ R34, R35, R37, -R48 ;  /* 0x0000002523227223 */ /* 0x000fe20000010830 */
[C---:B------:R-:W-:Y:S01]  /*14d50*/  IMAD.U32 R45, R39.reuse, 0x10000, RZ ;  /* 0x00010000272d7824 */ /* 0x040fe200078e00ff */
[----:B------:R-:W-:Y:S01]  /*14d60*/  LOP3.LUT R38, R39, 0xffff0000, RZ, 0xc0, !PT ;  /* 0xffff000027267812 */ /* 0x000fe200078ec0ff */
[----:B------:R-:W-:Y:S02]  /*14d70*/  IMAD.U32 R37, R92, 0x10000, RZ ;  /* 0x000100005c257824 */ /* 0x000fe400078e00ff */
[----:B------:R-:W-:Y:S02]  /*14d80*/  IMAD.U32 R48, R91, 0x10000, RZ ;  /* 0x000100005b307824 */ /* 0x000fe400078e00ff */
[----:B------:R-:W-:-:S02]  /*14d90*/  IMAD.U32 R39, R93, 0x10000, RZ ;  /* 0x000100005d277824 */ /* 0x000fc400078e00ff */
[----:B------:R-:W-:Y:S01]  /*14da0*/  FFMA.FTZ R35, R35, R46, R50 ;  /* 0x0000002e23237223 */ /* 0x000fe20000010032 */
[C---:B------:R-:W-:Y:S01]  /*14db0*/  FMUL.FTZ R52, R44.reuse, R47 ;  /* 0x0000002f2c347220 */ /* 0x040fe20000410000 */
[----:B------:R-:W-:Y:S01]  /*14dc0*/  FMUL.FTZ R46, R44, R37 ;  /* 0x000000252c2e7220 */ /* 0x000fe20000410000 */
[CC--:B------:R-:W-:Y:S01]  /*14dd0*/  FMUL.FTZ R49, R45.reuse, R48.reuse ;  /* 0x000000302d317220 */ /* 0x0c0fe20000410000 */
[----:B------:R-:W-:Y:S01]  /*14de0*/  LOP3.LUT R44, R40, 0xffff0000, RZ, 0xc0, !PT ;  /* 0xffff0000282c7812 */ /* 0x000fe200078ec0ff */
[-C--:B------:R-:W-:Y:S01]  /*14df0*/  FMUL.FTZ R45, R45, R39.reuse ;  /* 0x000000272d2d7220 */ /* 0x080fe20000410000 */
[----:B------:R-:W-:Y:S02]  /*14e00*/  LOP3.LUT R27, R27, 0xffff0000, RZ, 0xc0, !PT ;  /* 0xffff00001b1b7812 */ /* 0x000fe400078ec0ff */
[----:B------:R-:W-:Y:S01]  /*14e10*/  LOP3.LUT R28, R28, 0xffff0000, RZ, 0xc0, !PT ;  /* 0xffff00001c1c7812 */ /* 0x000fe200078ec0ff */
[C---:B------:R-:W-:Y:S01]  /*14e20*/  FFMA.FTZ R40, R42.reuse, R48, R45 ;  /* 0x000000302a287223 */ /* 0x040fe2000001002d */
[C---:B------:R-:W-:Y:S01]  /*14e30*/  FMUL.FTZ R45, R43.reuse, R44 ;  /* 0x0000002c2b2d7220 */ /* 0x040fe20000410000 */
[----:B------:R-:W-:Y:S01]  /*14e40*/  FFMA.FTZ R39, R42, R39, -R49 ;  /* 0x000000272a277223 */ /* 0x000fe20000010831 */
[----:B------:R-:W-:Y:S01]  /*14e50*/  FMUL.FTZ R43, R43, R27 ;  /* 0x0000001b2b2b7220 */ /* 0x000fe20000410000 */
[----:B------:R-:W-:-:S02]  /*14e60*/  IMAD.U32 R42, R32, 0x10000, RZ ;  /* 0x00010000202a7824 */ /* 0x000fc400078e00ff */
[----:B------:R-:W-:Y:S01]  /*14e70*/  FFMA.FTZ R45, R28, R27, -R45 ;  /* 0x0000001b1c2d7223 */ /* 0x000fe2000001082d */
[----:B------:R-:W-:Y:S02]  /*14e80*/  IMAD.U32 R27, R24, 0x10000, RZ ;  /* 0x00010000181b7824 */ /* 0x000fe400078e00ff */
[----:B------:R-:W-:Y:S01]  /*14e90*/  FFMA.FTZ R28, R28, R44, R43 ;  /* 0x0000002c1c1c7223 */ /* 0x000fe2000001002b */
[C---:B------:R-:W-:Y:S01]  /*14ea0*/  FMUL.FTZ R43, R31.reuse, R42 ;  /* 0x0000002a1f2b7220 */ /* 0x040fe20000410000 */
[----:B------:R-:W-:Y:S01]  /*14eb0*/  LOP3.LUT R32, R32, 0xffff0000, RZ, 0xc0, !PT ;  /* 0xffff000020207812 */ /* 0x000fe200078ec0ff */
[----:B------:R-:W-:Y:S01]  /*14ec0*/  FMUL.FTZ R31, R31, R27 ;  /* 0x0000001b1f1f7220 */ /* 0x000fe20000410000 */
[----:B------:R-:W-:Y:S02]  /*14ed0*/  LOP3.LUT R24, R24, 0xffff0000, RZ, 0xc0, !PT ;  /* 0xffff000018187812 */ /* 0x000fe400078ec0ff */
[----:B------:R-:W-:Y:S02]  /*14ee0*/  LOP3.LUT R91, R91, 0xffff0000, RZ, 0xc0, !PT ;  /* 0xffff00005b5b7812 */ /* 0x000fe400078ec0ff */
[----:B------:R-:W-:-:S02]  /*14ef0*/  LOP3.LUT R92, R92, 0xffff0000, RZ, 0xc0, !PT ;  /* 0xffff00005c5c7812 */ /* 0x000fc400078ec0ff */
[----:B------:R-:W-:Y:S01]  /*14f00*/  LOP3.LUT R93, R93, 0xffff0000, RZ, 0xc0, !PT ;  /* 0xffff00005d5d7812 */ /* 0x000fe200078ec0ff */
[C---:B------:R-:W-:Y:S01]  /*14f10*/  FFMA.FTZ R37, R41.reuse, R37, -R52 ;  /* 0x0000002529257223 */ /* 0x040fe20000010834 */
[C---:B------:R-:W-:Y:S01]  /*14f20*/  FFMA.FTZ R43, R26.reuse, R27, -R43 ;  /* 0x0000001b1a2b7223 */ /* 0x040fe2000001082b */
[----:B------:R-:W-:Y:S01]  /*14f30*/  FFMA.FTZ R31, R26, R42, R31 ;  /* 0x0000002a1a1f7223 */ /* 0x000fe2000001001f */
[----:B------:R-:W-:Y:S01]  /*14f40*/  FFMA.FTZ R41, R41, R47, R46 ;  /* 0x0000002f29297223 */ /* 0x000fe2000001002e */
[C---:B------:R-:W-:Y:S01]  /*14f50*/  FMUL.FTZ R26, R29.reuse, R32 ;  /* 0x000000201d1a7220 */ /* 0x040fe20000410000 */
[----:B------:R-:W-:Y:S01]  /*14f60*/  FMUL.FTZ R46, R36, R90 ;  /* 0x0000005a242e7220 */ /* 0x000fe20000410000 */
[----:B------:R-:W-:Y:S01]  /*14f70*/  FMUL.FTZ R29, R29, R24 ;  /* 0x000000181d1d7220 */ /* 0x000fe20000410000 */
[----:B------:R-:W-:Y:S01]  /*14f80*/  FMUL.FTZ R27, R38, R91 ;  /* 0x0000005b261b7220 */ /* 0x000fe20000410000 */
[-C--:B------:R-:W-:Y:S01]  /*14f90*/  FMUL.FTZ R47, R36, R92.reuse ;  /* 0x0000005c242f7220 */ /* 0x080fe20000410000 */
[-C--:B------:R-:W-:Y:S01]  /*14fa0*/  FMUL.FTZ R38, R38, R93.reuse ;  /* 0x0000005d26267220 */ /* 0x080fe20000410000 */
[----:B------:R-:W-:Y:S01]  /*14fb0*/  FFMA.FTZ R46, R33, R92, -R46 ;  /* 0x0000005c212e7223 */ /* 0x000fe2000001082e */
[C---:B------:R-:W-:Y:S01]  /*14fc0*/  FFMA.FTZ R26, R25.reuse, R24, -R26 ;  /* 0x00000018191a7223 */ /* 0x040fe2000001081a */
[----:B------:R-:W-:Y:S01]  /*14fd0*/  FFMA.FTZ R32, R25, R32, R29 ;  /* 0x0000002019207223 */ /* 0x000fe2000001001d */
        /* <DEDUP_REMOVED lines=9> */
[----:B------:R-:W-:-:S02]  /*15070*/  F2FP.BF16.F32.PACK_AB R29, R90, R41 ;  /* 0x000000295a1d723e */ /* 0x000fc400000010ff */
[----:B------:R-:W-:Y:S01]  /*15080*/  F2FP.BF16.F32.PACK_AB R31, R91, R40 ;  /* 0x000000285b1f723e */ /* 0x000fe200000010ff */
[----:B------:R3:W-:Y:S04]  /*15090*/  STS.128 [R3], R24 ;  /* 0x0000001803007388 */ /* 0x0007e80000000c00 */
[----:B------:R3:W-:Y:S02]  /*150a0*/  STS.128 [R20+0x14400], R28 ;  /* 0x0144001c14007388 */ /* 0x0007e40000000c00 */
.L_x_2823:
[----:B------:R-:W-:Y:S05]  /*150b0*/  BSYNC B1 ;  /* 0x0000000000017941 */ /* 0x000fea0003800000 */
.L_x_2822:
[----:B0--3--:R-:W-:-:S05]  /*150c0*/  VIADD R3, R212, 0x60 ;  /* 0x00000060d4037836 */ /* 0x009fca0000000000 */
[----:B------:R-:W-:-:S13]  /*150d0*/  ISETP.GE.AND P0, PT, R3, R0, PT ;  /* 0x000000000300720c */ /* 0x000fda0003f06270 */
[----:B------:R-:W-:Y:S05]  /*150e0*/  @P0 BRA `(.L_x_2793) ;  /* 0x0000000c00c40947 */ /* 0x000fea0003800000 */
[----:B------:R0:W5:Y:S01]  /*150f0*/  LDL R43, [R1+0x8c] ;  /* 0x00008c00012b7983 */ /* 0x0001620000100800 */
[----:B------:R-:W3:Y:S01]  /*15100*/  LDC R0, c[0x0][0x3f4] ;  /* 0x0000fd00ff007b82 */ /* 0x000ee20000000800 */
[----:B------:R-:W-:Y:S01]  /*15110*/  BSSY B1, `(.L_x_2826) ;  /* 0x0000075000017945 */ /* 0x000fe20003800000 */
[-C--:B---3--:R-:W-:Y:S02]  /*15120*/  ISETP.GE.AND P0, PT, R18, R0.reuse, PT ;  /* 0x000000001200720c */ /* 0x088fe40003f06270 */
[----:B------:R-:W-:-:S11]  /*15130*/  ISETP.GE.AND P1, PT, R213, R0, PT ;  /* 0x00000000d500720c */ /* 0x000fd60003f26270 */
[----:B0-----:R-:W-:Y:S05]  /*15140*/  @P0 BRA `(.L_x_2827) ;  /* 0x0000000400c40947 */ /* 0x001fea0003800000 */
[----:B------:R-:W-:Y:S01]  /*15150*/  SHF.R.S32.HI R26, RZ, 0x1f, R3 ;  /* 0x0000001fff1a7819 */ /* 0x000fe20000011403 */
[----:B------:R-:W-:Y:S01]  /*15160*/  IMAD.SHL.U32 R24, R3, 0x40, RZ ;  /* 0x0000004003187824 */ /* 0x000fe200078e00ff */
[----:B-1----:R-:W-:Y:S02]  /*15170*/  LEA.HI R20, R0, R237, RZ, 0x1d ;  /* 0x000000ed00147211 */ /* 0x002fe400078fe8ff */
[----:B------:R-:W-:Y:S02]  /*15180*/  LEA.HI R26, R26, R3, RZ, 0x3 ;  /* 0x000000031a1a7211 */ /* 0x000fe400078f18ff */
[----:B------:R-:W-:Y:S02]  /*15190*/  SHF.R.S32.HI R25, RZ, 0x1f, R20 ;  /* 0x0000001fff197819 */ /* 0x000fe40000011414 */
[----:B------:R-:W-:Y:S01]  /*151a0*/  LOP3.LUT R27, R24, 0x1c0, RZ, 0xc0, !PT ;  /* 0x000001c0181b7812 */ /* 0x000fe200078ec0ff */
[----:B------:R-:W-:Y:S01]  /*151b0*/  IMAD.SHL.U32 R26, R26, 0x40, RZ ;  /* 0x000000401a1a7824 */ /* 0x000fe200078e00ff */
[----:B------:R-:W-:Y:S01]  /*151c0*/  LEA.HI R25, R25, R20, RZ, 0x3 ;  /* 0x0000001419197211 */ /* 0x000fe200078f18ff */
[----:B------:R-:W-:Y:S01]  /*151d0*/  IMAD.SHL.U32 R20, R20, 0x8, RZ ;  /* 0x0000000814147824 */ /* 0x000fe200078e00ff */
[----:B------:R-:W-:-:S02]  /*151e0*/  SHF.R.U32.HI R29, RZ, 0x3, R27 ;  /* 0x00000003ff1d7819 */ /* 0x000fc4000001161b */
[----:B------:R-:W-:Y:S01]  /*151f0*/  LOP3.LUT R24, R27, 0x38, R18, 0xf8, !PT ;  /* 0x000000381b187812 */ /* 0x000fe200078ef812 */
[----:B------:R-:W-:Y:S01]  /*15200*/  IMAD.SHL.U32 R25, R25, 0x400, RZ ;  /* 0x0000040019197824 */ /* 0x000fe200078e00ff */
[----:B------:R-:W-:Y:S02]  /*15210*/  LOP3.LUT R26, R26, 0xfffffe00, RZ, 0xc0, !PT ;  /* 0xfffffe001a1a7812 */ /* 0x000fe400078ec0ff */
[----:B------:R-:W-:Y:S02]  /*15220*/  LOP3.LUT R20, R27, 0x38, R20, 0xf8, !PT ;  /* 0x000000381b147812 */ /* 0x000fe400078ef814 */
[----:B-----5:R-:W-:Y:S02]  /*15230*/  R2UR UR4, R43 ;  /* 0x000000002b0472ca */ /* 0x020fe400000e0000 */
[----:B------:R-:W-:Y:S02]  /*15240*/  LOP3.LUT R27, R26, R24, R29, 0xf6, !PT ;  /* 0x000000181a1b7212 */ /* 0x000fe400078ef61d */
[----:B------:R-:W-:-:S02]  /*15250*/  LOP3.LUT R24, R20, R29, RZ, 0x3c, !PT ;  /* 0x0000001d14187212 */ /* 0x000fc400078e3cff */
[----:B------:R-:W-:Y:S02]  /*15260*/  LOP3.LUT R25, R25, 0x7fffe000, RZ, 0xc0, !PT ;  /* 0x7fffe00019197812 */ /* 0x000fe400078ec0ff */
[----:B------:R-:W-:Y:S02]  /*15270*/  SHF.R.U64 R36, R12, 0x10, R13 ;  /* 0x000000100c247819 */ /* 0x000fe4000000120d */
[----:B------:R-:W-:Y:S02]  /*15280*/  IADD3 R29, R24, R25, R26 ;  /* 0x00000019181d7210 */ /* 0x000fe40007ffe01a */
[----:B------:R-:W-:Y:S02]  /*15290*/  SHF.R.U64 R38, R4, 0x10, R5 ;  /* 0x0000001004267819 */ /* 0x000fe40000001205 */
[----:B------:R-:W-:Y:S01]  /*152a0*/  LEA R20, R27, UR4, 0x1 ;  /* 0x000000041b147c11 */ /* 0x000fe2000f8e08ff */
[----:B------:R-:W-:Y:S01]  /*152b0*/  IMAD R32, R29, 0x2, R16 ;  /* 0x000000021d207824 */ /* 0x000fe200078e0210 */
[----:B------:R-:W-:-:S02]  /*152c0*/  SHF.R.U32.HI R34, RZ, 0x10, R13 ;  /* 0x00000010ff227819 */ /* 0x000fc4000001160d */
[----:B------:R-:W-:Y:S01]  /*152d0*/  SHF.R.U64 R13, R6, 0x10, R7 ;  /* 0x00000010060d7819 */ /* 0x000fe20000001207 */
[----:B------:R-:W0:Y:S01]  /*152e0*/  LDS.128 R24, [R20] ;  /* 0x0000000014187984 */ /* 0x000e220000000c00 */
[----:B------:R-:W-:Y:S02]  /*152f0*/  PRMT R36, R99, 0x5410, R36 ;  /* 0x0000541063247816 */ /* 0x000fe40000000024 */
[----:B------:R-:W-:Y:S01]  /*15300*/  PRMT R38, R97, 0x5410, R38 ;  /* 0x0000541061267816 */ /* 0x000fe20000000026 */
[----:B------:R-:W1:Y:S01]  /*15310*/  LDS.128 R28, [R32+0x14400] ;  /* 0x01440000201c7984 */ /* 0x000e620000000c00 */
[----:B------:R-:W-:Y:S01]  /*15320*/  SHF.R.U32.HI R12, RZ, 0x10, R5 ;  /* 0x00000010ff0c7819 */ /* 0x000fe20000011605 */
[----:B------:R-:W-:Y:S01]  /*15330*/  IMAD.U32 R37, R36, 0x10000, RZ ;  /* 0x0001000024257824 */ /* 0x000fe200078e00ff */
[----:B------:R-:W-:Y:S01]  /*15340*/  SHF.R.U32.HI R5, RZ, 0x10, R7 ;  /* 0x00000010ff057819 */ /* 0x000fe20000011607 */
[----:B------:R-:W-:Y:S01]  /*15350*/  IMAD.U32 R39, R38, 0x10000, RZ ;  /* 0x0001000026277824 */ /* 0x000fe200078e00ff */
[----:B------:R-:W-:-:S02]  /*15360*/  SHF.R.U64 R33, R14, 0x10, R15 ;  /* 0x000000100e217819 */ /* 0x000fc4000000120f */
[C---:B------:R-:W-:Y:S02]  /*15370*/  PRMT R7, R98.reuse, 0x5410, R13 ;  /* 0x0000541062077816 */ /* 0x040fe4000000000d */
[----:B------:R-:W-:Y:S02]  /*15380*/  PRMT R99, R99, 0x5432, R34 ;  /* 0x0000543263637816 */ /* 0x000fe40000000022 */
[----:B------:R-:W-:Y:S02]  /*15390*/  PRMT R97, R97, 0x5432, R12 ;  /* 0x0000543261617816 */ /* 0x000fe4000000000c */
[----:B------:R-:W-:Y:S02]  /*153a0*/  PRMT R98, R98, 0x5432, R5 ;  /* 0x0000543262627816 */ /* 0x000fe40000000005 */
[----:B------:R-:W-:Y:S02]  /*153b0*/  PRMT R4, R100, 0x5410, R33 ;  /* 0x0000541064047816 */ /* 0x000fe40000000021 */
[----:B------:R-:W-:-:S02]  /*153c0*/  SHF.R.U32.HI R15, RZ, 0x10, R15 ;  /* 0x00000010ff0f7819 */ /* 0x000fc4000001160f */
[----:B------:R-:W-:Y:S02]  /*153d0*/  LOP3.LUT R38, R38, 0xffff0000, RZ, 0xc0, !PT ;  /* 0xffff000026267812 */ /* 0x000fe400078ec0ff */
[----:B------:R-:W-:Y:S02]  /*153e0*/  PRMT R100, R100, 0x5432, R15 ;  /* 0x0000543264647816 */ /* 0x000fe4000000000f */
[----:B------:R-:W-:Y:S01]  /*153f0*/  LOP3.LUT R36, R36, 0xffff0000, RZ, 0xc0, !PT ;  /* 0xffff000024247812 */ /* 0x000fe200078ec0ff */
[C---:B0-----:R-:W-:Y:S01]  /*15400*/  IMAD.U32 R6, R26.reuse, 0x10000, RZ ;  /* 0x000100001a067824 */ /* 0x041fe200078e00ff */
[----:B------:R-:W-:Y:S01]  /*15410*/  LOP3.LUT R5, R26, 0xffff0000, RZ, 0xc0, !PT ;  /* 0xffff00001a057812 */ /* 0x000fe200078ec0ff */
[C---:B------:R-:W-:Y:S01]  /*15420*/  IMAD.U32 R33, R27.reuse, 0x10000, RZ ;  /* 0x000100001b217824 */ /* 0x040fe200078e00ff */
[----:B------:R-:W-:Y:S01]  /*15430*/  LOP3.LUT R26, R27, 0xffff0000, RZ, 0xc0, !PT ;  /* 0xffff00001b1a7812 */ /* 0x000fe200078ec0ff */
[----:B-1----:R-:W-:Y:S01]  /*15440*/  IMAD.U32 R13, R28, 0x10000, RZ ;  /* 0x000100001c0d7824 */ /* 0x002fe200078e00ff */
[C---:B------:R-:W-:Y:S01]  /*15450*/  LOP3.LUT R12, R30.reuse, 0xffff0000, RZ, 0xc0, !PT ;  /* 0xffff00001e0c7812 */ /* 0x040fe200078ec0ff */
[----:B------:R-:W-:Y:S01]  /*15460*/  IMAD.U32 R34, R30, 0x10000, RZ ;  /* 0x000100001e227824 */ /* 0x000fe200078e00ff */
[C---:B------:R-:W-:Y:S01]  /*15470*/  LOP3.LUT R30, R31.reuse, 0xffff0000, RZ, 0xc0, !PT ;  /* 0xffff00001f1e7812 */ /* 0x040fe200078ec0ff */
[----:B------:R-:W-:Y:S01]  /*15480*/  IMAD.U32 R35, R31, 0x10000, RZ ;  /* 0x000100001f237824 */ /* 0x000fe200078e00ff */
[----:B------:R-:W-:Y:S01]  /*15490*/  LOP3.LUT R27, R28, 0xffff0000, RZ, 0xc0, !PT ;  /* 0xffff00001c1b7812 */ /* 0x000fe200078ec0ff */
[----:B------:R-:W-:-:S02]  /*154a0*/  IMAD.U32 R14, R24, 0x10000, RZ ;  /* 0x00010000180e7824 */ /* 0x000fc400078e00ff */
[C---:B------:R-:W-:Y:S01]  /*154b0*/  FMUL.FTZ R41, R13.reuse, R39 ;  /* 0x000000270d297220 */ /* 0x040fe20000410000 */
[-C--:B------:R-:W-:Y:S01]  /*154c0*/  FMUL.FTZ R31, R13, R37.reuse ;  /* 0x000000250d1f7220 */ /* 0x080fe20000410000 */
[----:B------:R-:W-:Y:S01]  /*154d0*/  LOP3.LUT R15, R24, 0xffff0000, RZ, 0xc0, !PT ;  /* 0xffff0000180f7812 */ /* 0x000fe200078ec0ff */
[----:B------:R-:W-:Y:S02]  /*154e0*/  IMAD.U32 R28, R29, 0x10000, RZ ;  /* 0x000100001d1c7824 */ /* 0x000fe400078e00ff */
[C---:B------:R-:W-:Y:S01]  /*154f0*/  FFMA.FTZ R13, R14.reuse, R37, -R41 ;  /* 0x000000250e0d7223 */ /* 0x040fe20000010829 */
[----:B------:R-:W-:Y:S01]  /*15500*/  FFMA.FTZ R39, R14, R39, R31 ;  /* 0x000000270e277223 */ /* 0x000fe2000001001f */
[----:B------:R-:W-:Y:S02]  /*15510*/  IMAD.U32 R37, R97, 0x10000, RZ ;  /* 0x0001000061257824 */ /* 0x000fe400078e00ff */
[----:B------:R-:W-:Y:S01]  /*15520*/  FMUL.FTZ R40, R27, R38 ;  /* 0x000000261b287220 */ /* 0x000fe20000410000 */
[----:B------:R-:W-:-:S02]  /*15530*/  IMAD.U32 R31, R99, 0x10000, RZ ;  /* 0x00010000631f7824 */ /* 0x000fc400078e00ff */
[-C--:B------:R-:W-:Y:S01]  /*15540*/  FMUL.FTZ R14, R27, R36.reuse ;  /* 0x000000241b0e7220 */ /* 0x080fe20000410000 */
[----:B------:R-:W-:Y:S02]  /*15550*/  IMAD.U32 R24, R25, 0x10000, RZ ;  /* 0x0001000019187824 */ /* 0x000fe400078e00ff */
[----:B------:R-:W-:Y:S01]  /*15560*/  FFMA.FTZ R40, R15, R36, -R40 ;  /* 0x000000240f287223 */ /* 0x000fe20000010828 */
[C---:B------:R-:W-:Y:S01]  /*15570*/  FMUL.FTZ R27, R28.reuse, R37 ;  /* 0x000000251c1b7220 */ /* 0x040fe20000410000 */
[-C--:B------:R-:W-:Y:S01]  /*15580*/  FMUL.FTZ R42, R28, R31.reuse ;  /* 0x0000001f1c2a7220 */ /* 0x080fe20000410000 */
[----:B------:R-:W-:Y:S01]  /*15590*/  IMAD.U32 R36, R98, 0x10000, RZ ;  /* 0x0001000062247824 */ /* 0x000fe200078e00ff */
[----:B------:R-:W-:Y:S01]  /*155a0*/  LOP3.LUT R29, R29, 0xffff0000, RZ, 0xc0, !PT ;  /* 0xffff00001d1d7812 */ /* 0x000fe200078ec0ff */
[----:B------:R-:W-:Y:S02]  /*155b0*/  IMAD.U32 R28, R100, 0x10000, RZ ;  /* 0x00010000641c7824 */ /* 0x000fe400078e00ff */
[C---:B------:R-:W-:Y:S01]  /*155c0*/  FFMA.FTZ R31, R24.reuse, R31, -R27 ;  /* 0x0000001f181f7223 */ /* 0x040fe2000001081b */
[----:B------:R-:W-:Y:S01]  /*155d0*/  FFMA.FTZ R42, R24, R37, R42 ;  /* 0x00000025182a7223 */ /* 0x000fe2000001002a */
[----:B------:R-:W-:Y:S01]  /*155e0*/  FFMA.FTZ R38, R15, R38, R14 ;  /* 0x000000260f267223 */ /* 0x000fe2000001000e */
[----:B------:R-:W-:Y:S01]  /*155f0*/  FMUL.FTZ R44, R35, R36 ;  /* 0x00000024232c7220 */ /* 0x000fe20000410000 */
[----:B------:R-:W-:Y:S01]  /*15600*/  LOP3.LUT R24, R97, 0xffff0000, RZ, 0xc0, !PT ;  /* 0xffff000061187812 */ /* 0x000fe200078ec0ff */
[----:B------:R-:W-:Y:S01]  /*15610*/  FMUL.FTZ R46, R35, R28 ;  /* 0x0000001c232e7220 */ /* 0x000fe20000410000 */
[----:B------:R-:W-:Y:S01]  /*15620*/  LOP3.LUT R14, R99, 0xffff0000, RZ, 0xc0, !PT ;  /* 0xffff0000630e7812 */ /* 0x000fe200078ec0ff */
[----:B------:R-:W-:-:S02]  /*15630*/  IMAD.U32 R27, R7, 0x10000, RZ ;  /* 0x00010000071b7824 */ /* 0x000fc400078e00ff */
[----:B------:R-:W-:Y:S01]  /*15640*/  FFMA.FTZ R44, R33, R28, -R44 ;  /* 0x0000001c212c7223 */ /* 0x000fe2000001082c */
[----:B------:R-:W-:Y:S01]  /*15650*/  LOP3.LUT R25, R25, 0xffff0000, RZ, 0xc0, !PT ;  /* 0xffff000019197812 */ /* 0x000fe200078ec0ff */
[C---:B------:R-:W-:Y:S01]  /*15660*/  FMUL.FTZ R28, R29.reuse, R24 ;  /* 0x000000181d1c7220 */ /* 0x040fe20000410000 */
[----:B------:R-:W-:Y:S01]  /*15670*/  FMUL.FTZ R29, R29, R14 ;  /* 0x0000000e1d1d7220 */ /* 0x000fe20000410000 */
[----:B------:R-:W-:Y:S01]  /*15680*/  FFMA.FTZ R46, R33, R36, R46 ;  /* 0x00000024212e7223 */ /* 0x000fe2000001002e */
[----:B------:R-:W-:Y:S02]  /*15690*/  IMAD.U32 R15, R4, 0x10000, RZ ;  /* 0x00010000040f7824 */ /* 0x000fe400078e00ff */
[C---:B------:R-:W-:Y:S01]  /*156a0*/  FMUL.FTZ R33, R34.reuse, R27 ;  /* 0x0000001b22217220 */ /* 0x040fe20000410000 */
[C---:B------:R-:W-:Y:S01]  /*156b0*/  FFMA.FTZ R28, R25.reuse, R14, -R28 ;  /* 0x0000000e191c7223 */ /* 0x040fe2000001081c */
[----:B------:R-:W-:Y:S01]  /*156c0*/  FFMA.FTZ R29, R25, R24, R29 ;  /* 0x00000018191d7223 */ /* 0x000fe2000001001d */
[-C--:B------:R-:W-:Y:S01]  /*156d0*/  FMUL.FTZ R25, R34, R15.reuse ;  /* 0x0000000f22197220 */ /* 0x080fe20000410000 */
[----:B------:R-:W-:Y:S01]  /*156e0*/  FFMA.FTZ R33, R6, R15, -R33 ;  /* 0x0000000f06217223 */ /* 0x000fe20000010821 */
        /* <DEDUP_REMOVED lines=8> */
[C---:B------:R-:W-:Y:S01]  /*15770*/  FFMA.FTZ R6, R5.reuse, R4, -R6 ;  /* 0x0000000405067223 */ /* 0x040fe20000010806 */
        /* <DEDUP_REMOVED lines=14> */
.L_x_2827:
[----:B------:R-:W-:Y:S05]  /*15860*/  BSYNC B1 ;  /* 0x0000000000017941 */ /* 0x000fea0003800000 */
.L_x_2826:
[----:B------:R-:W-:Y:S05]  /*15870*/  @P1 BRA `(.L_x_2793) ;  /* 0x0000000400e01947 */ /* 0x000fea0003800000 */
[----:B0-----:R-:W3:Y:S01]  /*15880*/  LDL R7, [R1+0x60] ;  /* 0x0000600001077983 */ /* 0x001ee20000100800 */
[----:B------:R-:W-:Y:S01]  /*15890*/  SHF.R.S32.HI R4, RZ, 0x1f, R3 ;  /* 0x0000001fff047819 */ /* 0x000fe20000011403 */
[----:B------:R-:W-:Y:S01]  /*158a0*/  IMAD.SHL.U32 R5, R3, 0x40, RZ ;  /* 0x0000004003057824 */ /* 0x000fe200078e00ff */
[----:B------:R-:W-:Y:S02]  /*158b0*/  SHF.R.S32.HI R6, RZ, 0x1f, R213 ;  /* 0x0000001fff067819 */ /* 0x000fe400000114d5 */
[----:B------:R-:W-:Y:S02]  /*158c0*/  LEA.HI R4, R4, R3, RZ, 0x3 ;  /* 0x0000000304047211 */ /* 0x000fe400078f18ff */
[----:B-----5:R-:W-:Y:S02]  /*158d0*/  R2UR UR4, R43 ;  /* 0x000000002b0472ca */ /* 0x020fe400000e0000 */
[----:B------:R-:W-:Y:S01]  /*158e0*/  SHF.R.U64 R8, R8, 0x10, R9 ;  /* 0x0000001008087819 */ /* 0x000fe20000001209 */
[----:B------:R-:W-:Y:S01]  /*158f0*/  IMAD.SHL.U32 R4, R4, 0x40, RZ ;  /* 0x0000004004047824 */ /* 0x000fe200078e00ff */
[----:B------:R-:W-:-:S02]  /*15900*/  SHF.R.U64 R25, R72, 0x10, R73 ;  /* 0x0000001048197819 */ /* 0x000fc40000001249 */
[----:B------:R-:W-:Y:S02]  /*15910*/  PRMT R29, R21, 0x5410, R8 ;  /* 0x00005410151d7816 */ /* 0x000fe40000000008 */
[----:B------:R-:W-:Y:S02]  /*15920*/  PRMT R26, R86, 0x5410, R25 ;  /* 0x00005410561a7816 */ /* 0x000fe40000000019 */
[----:B------:R-:W-:Y:S01]  /*15930*/  SHF.R.U32.HI R30, RZ, 0x10, R9 ;  /* 0x00000010ff1e7819 */ /* 0x000fe20000011609 */
[----:B------:R-:W-:Y:S01]  /*15940*/  IMAD.U32 R31, R29, 0x10000, RZ ;  /* 0x000100001d1f7824 */ /* 0x000fe200078e00ff */
[----:B------:R-:W-:Y:S01]  /*15950*/  SHF.R.U32.HI R73, RZ, 0x10, R73 ;  /* 0x00000010ff497819 */ /* 0x000fe20000011649 */
[----:B------:R-:W-:Y:S01]  /*15960*/  IMAD.U32 R27, R26, 0x10000, RZ ;  /* 0x000100001a1b7824 */ /* 0x000fe200078e00ff */
[----:B------:R-:W-:Y:S02]  /*15970*/  SHF.R.U64 R32, R10, 0x10, R11 ;  /* 0x000000100a207819 */ /* 0x000fe4000000120b */
[----:B------:R-:W-:-:S02]  /*15980*/  PRMT R30, R21, 0x5432, R30 ;  /* 0x00005432151e7816 */ /* 0x000fc4000000001e */
[----:B------:R-:W-:Y:S02]  /*15990*/  SHF.R.U32.HI R10, RZ, 0x10, R11 ;  /* 0x00000010ff0a7819 */ /* 0x000fe4000001160b */
[----:B------:R-:W-:Y:S02]  /*159a0*/  PRMT R86, R86, 0x5432, R73 ;  /* 0x0000543256567816 */ /* 0x000fe40000000049 */
[--C-:B------:R-:W-:Y:S02]  /*159b0*/  SHF.R.U64 R28, R74, 0x10, R75.reuse ;  /* 0x000000104a1c7819 */ /* 0x100fe4000000124b */
[----:B------:R-:W-:Y:S02]  /*159c0*/  PRMT R32, R85, 0x5410, R32 ;  /* 0x0000541055207816 */ /* 0x000fe40000000020 */
[----:B------:R-:W-:Y:S02]  /*159d0*/  LOP3.LUT R29, R29, 0xffff0000, RZ, 0xc0, !PT ;  /* 0xffff00001d1d7812 */ /* 0x000fe400078ec0ff */
[----:B------:R-:W-:-:S02]  /*159e0*/  SHF.R.U32.HI R74, RZ, 0x10, R75 ;  /* 0x00000010ff4a7819 */ /* 0x000fc4000001164b */
[----:B------:R-:W-:Y:S02]  /*159f0*/  PRMT R85, R85, 0x5432, R10 ;  /* 0x0000543255557816 */ /* 0x000fe4000000000a */
[C---:B------:R-:W-:Y:S02]  /*15a00*/  PRMT R28, R87.reuse, 0x5410, R28 ;  /* 0x00005410571c7816 */ /* 0x040fe4000000001c */
[----:B------:R-:W-:Y:S02]  /*15a10*/  PRMT R87, R87, 0x5432, R74 ;  /* 0x0000543257577816 */ /* 0x000fe4000000004a */
[----:B---3--:R-:W-:Y:S02]  /*15a20*/  LEA.HI R0, R0, R7, RZ, 0x1d ;  /* 0x0000000700007211 */ /* 0x008fe400078fe8ff */
[----:B------:R-:W-:Y:S02]  /*15a30*/  LOP3.LUT R7, R5, 0x1c0, RZ, 0xc0, !PT ;  /* 0x000001c005077812 */ /* 0x000fe400078ec0ff */
[----:B------:R-:W-:-:S02]  /*15a40*/  SHF.R.S32.HI R3, RZ, 0x1f, R0 ;  /* 0x0000001fff037819 */ /* 0x000fc40000011400 */
[-C--:B------:R-:W-:Y:S02]  /*15a50*/  LEA.HI R5, R6, R213.reuse, RZ, 0x6 ;  /* 0x000000d506057211 */ /* 0x080fe400078f30ff */
[----:B------:R-:W-:Y:S01]  /*15a60*/  LEA.HI R3, R3, R0, RZ, 0x3 ;  /* 0x0000000003037211 */ /* 0x000fe200078f18ff */
[----:B------:R-:W-:Y:S01]  /*15a70*/  IMAD.SHL.U32 R0, R0, 0x8, RZ ;  /* 0x0000000800007824 */ /* 0x000fe200078e00ff */
[----:B------:R-:W-:Y:S01]  /*15a80*/  SHF.R.U32.HI R13, RZ, 0x3, R7 ;  /* 0x00000003ff0d7819 */ /* 0x000fe20000011607 */
[----:B------:R-:W-:Y:S01]  /*15a90*/  IMAD.SHL.U32 R12, R5, 0x80, RZ ;  /* 0x00000080050c7824 */ /* 0x000fe200078e00ff */
[----:B------:R-:W-:Y:S01]  /*15aa0*/  LOP3.LUT R5, R4, 0xfffffe00, RZ, 0xc0, !PT ;  /* 0xfffffe0004057812 */ /* 0x000fe200078ec0ff */
[----:B------:R-:W-:Y:S01]  /*15ab0*/  IMAD.SHL.U32 R4, R3, 0x400, RZ ;  /* 0x0000040003047824 */ /* 0x000fe200078e00ff */
[----:B------:R-:W-:Y:S02]  /*15ac0*/  LOP3.LUT R0, R7, 0x38, R0, 0xf8, !PT ;  /* 0x0000003807007812 */ /* 0x000fe400078ef800 */
[----:B------:R-:W-:-:S02]  /*15ad0*/  LEA.HI R6, R6, R213, RZ, 0x3 ;  /* 0x000000d506067211 */ /* 0x000fc400078f18ff */
[-C--:B------:R-:W-:Y:S02]  /*15ae0*/  LOP3.LUT R3, R0, R13.reuse, RZ, 0x3c, !PT ;  /* 0x0000000d00037212 */ /* 0x080fe400078e3cff */
[----:B------:R-:W-:Y:S02]  /*15af0*/  LOP3.LUT R4, R4, 0x7fffe000, RZ, 0xc0, !PT ;  /* 0x7fffe00004047812 */ /* 0x000fe400078ec0ff */
[----:B------:R-:W-:Y:S02]  /*15b00*/  LOP3.LUT R6, R7, 0x38, R6, 0xf8, !PT ;  /* 0x0000003807067812 */ /* 0x000fe400078ef806 */
[----:B------:R-:W-:Y:S02]  /*15b10*/  IADD3 R3, R3, R4, R5 ;  /* 0x0000000403037210 */ /* 0x000fe40007ffe005 */
[----:B------:R-:W-:Y:S02]  /*15b20*/  LOP3.LUT R12, R12, 0xffffe000, RZ, 0xc0, !PT ;  /* 0xffffe0000c0c7812 */ /* 0x000fe400078ec0ff */
[----:B------:R-:W-:Y:S01]  /*15b30*/  LOP3.LUT R6, R6, R13, RZ, 0x3c, !PT ;  /* 0x0000000d06067212 */ /* 0x000fe200078e3cff */
[----:B------:R-:W-:-:S03]  /*15b40*/  IMAD R3, R3, 0x2, R16 ;  /* 0x0000000203037824 */ /* 0x000fc600078e0210 */
[----:B------:R-:W-:Y:S02]  /*15b50*/  IADD3 R6, R6, R12, R5 ;  /* 0x0000000c06067210 */ /* 0x000fe40007ffe005 */
[----:B------:R-:W1:Y:S02]  /*15b60*/  LDS.128 R12, [R3+0x14400] ;  /* 0x01440000030c7984 */ /* 0x000e640000000c00 */
[----:B------:R-:W-:-:S05]  /*15b70*/  LEA R0, R6, UR4, 0x1 ;  /* 0x0000000406007c11 */ /* 0x000fca000f8e08ff */
[----:B------:R-:W0:Y:S01]  /*15b80*/  LDS.128 R4, [R0] ;  /* 0x0000000000047984 */ /* 0x000e220000000c00 */
[C---:B-1----:R-:W-:Y:S01]  /*15b90*/  IMAD.U32 R20, R12.reuse, 0x10000, RZ ;  /* 0x000100000c147824 */ /* 0x042fe200078e00ff */
[----:B------:R-:W-:Y:S01]  /*15ba0*/  LOP3.LUT R12, R12, 0xffff0000, RZ, 0xc0, !PT ;  /* 0xffff00000c0c7812 */ /* 0x000fe200078ec0ff */
[C---:B------:R-:W-:Y:S01]  /*15bb0*/  IMAD.U32 R21, R13.reuse, 0x10000, RZ ;  /* 0x000100000d157824 */ /* 0x040fe200078e00ff */
[----:B------:R-:W-:Y:S01]  /*15bc0*/  LOP3.LUT R13, R13, 0xffff0000, RZ, 0xc0, !PT ;  /* 0xffff00000d0d7812 */ /* 0x000fe200078ec0ff */
[C---:B------:R-:W-:Y:S01]  /*15bd0*/  FMUL.FTZ R33, R20.reuse, R31 ;  /* 0x0000001f14217220 */ /* 0x040fe20000410000 */
[----:B------:R-:W-:Y:S01]  /*15be0*/  FMUL.FTZ R35, R20, R27 ;  /* 0x0000001b14237220 */ /* 0x000fe20000410000 */
[----:B------:R-:W-:Y:S02]  /*15bf0*/  IMAD.U32 R20, R30, 0x10000, RZ ;  /* 0x000100001e147824 */ /* 0x000fe400078e00ff */
[----:B------:R-:W-:Y:S01]  /*15c00*/  FMUL.FTZ R37, R12, R29 ;  /* 0x0000001d0c257220 */ /* 0x000fe20000410000 */
[C---:B0-----:R-:W-:Y:S01]  /*15c10*/  IMAD.U32 R8, R4.reuse, 0x10000, RZ ;  /* 0x0001000004087824 */ /* 0x041fe200078e00ff */
[----:B------:R-:W-:Y:S01]  /*15c20*/  LOP3.LUT R4, R4, 0xffff0000, RZ, 0xc0, !PT ;  /* 0xffff000004047812 */ /* 0x000fe200078ec0ff */
[----:B------:R-:W-:-:S02]  /*15c30*/  IMAD.U32 R9, R5, 0x10000, RZ ;  /* 0x0001000005097824 */ /* 0x000fc400078e00ff */
[----:B------:R-:W-:Y:S01]  /*15c40*/  FMUL.FTZ R36, R21, R20 ;  /* 0x0000001415247220 */ /* 0x000fe20000410000 */
[----:B------:R-:W-:Y:S01]  /*15c50*/  FFMA.FTZ R33, R8, R27, -R33 ;  /* 0x0000001b08217223 */ /* 0x000fe20000010821 */
[----:B------:R-:W-:Y:S01]  /*15c60*/  LOP3.LUT R27, R26, 0xffff0000, RZ, 0xc0, !PT ;  /* 0xffff00001a1b7812 */ /* 0x000fe200078ec0ff */
[----:B------:R-:W-:Y:S01]  /*15c70*/  FFMA.FTZ R35, R8, R31, R35 ;  /* 0x0000001f08237223 */ /* 0x000fe20000010023 */
[----:B------:R-:W-:Y:S01]  /*15c80*/  IMAD.U32 R8, R86, 0x10000, RZ ;  /* 0x0001000056087824 */ /* 0x000fe200078e00ff */
[----:B------:R-:W-:Y:S01]  /*15c90*/  LOP3.LUT R30, R30, 0xffff0000, RZ, 0xc0, !PT ;  /* 0xffff00001e1e7812 */ /* 0x000fe200078ec0ff */
[----:B------:R-:W-:Y:S02]  /*15ca0*/  IMAD.U32 R25, R15, 0x10000, RZ ;  /* 0x000100000f197824 */ /* 0x000fe400078e00ff */
[-C--:B------:R-:W-:Y:S01]  /*15cb0*/  FMUL.FTZ R31, R12, R27.reuse ;  /* 0x0000001b0c1f7220 */ /* 0x080fe20000410000 */
[----:B------:R-:W-:Y:S02]  /*15cc0*/  IMAD.U32 R12, R85, 0x10000, RZ ;  /* 0x00010000550c7824 */ /* 0x000fe400078e00ff */
[-C--:B------:R-:W-:Y:S01]  /*15cd0*/  FMUL.FTZ R21, R21, R8.reuse ;  /* 0x0000000815157220 */ /* 0x080fe20000410000 */
[C---:B------:R-:W-:Y:S01]  /*15ce0*/  FFMA.FTZ R26, R4.reuse, R27, -R37 ;  /* 0x0000001b041a7223 */ /* 0x040fe20000010825 */
[----:B------:R-:W-:Y:S01]  /*15cf0*/  FFMA.FTZ R34, R4, R29, R31 ;  /* 0x0000001d04227223 */ /* 0x000fe2000001001f */
[----:B------:R-:W-:Y:S01]  /*15d00*/  FFMA.FTZ R36, R9, R8, -R36 ;  /* 0x0000000809247223 */ /* 0x000fe20000010824 */
[----:B------:R-:W-:-:S02]  /*15d10*/  IMAD.U32 R11, R7, 0x10000, RZ ;  /* 0x00010000070b7824 */ /* 0x000fc400078e00ff */
[----:B------:R-:W-:Y:S01]  /*15d20*/  FFMA.FTZ R20, R9, R20, R21 ;  /* 0x0000001409147223 */ /* 0x000fe20000010015 */
[----:B------:R-:W-:Y:S02]  /*15d30*/  IMAD.U32 R4, R87, 0x10000, RZ ;  /* 0x0001000057047824 */ /* 0x000fe400078e00ff */
[C---:B------:R-:W-:Y:S01]  /*15d40*/  FMUL.FTZ R8, R25.reuse, R12 ;  /* 0x0000000c19087220 */ /* 0x040fe20000410000 */
[----:B------:R-:W-:Y:S01]  /*15d50*/  IMAD.U32 R24, R14, 0x10000, RZ ;  /* 0x000100000e187824 */ /* 0x000fe200078e00ff */
[----:B------:R-:W-:Y:S01]  /*15d60*/  LOP3.LUT R86, R86, 0xffff0000, RZ, 0xc0, !PT ;  /* 0xffff000056567812 */ /* 0x000fe200078ec0ff */
[----:B------:R-:W-:Y:S02]  /*15d70*/  IMAD.U32 R21, R32, 0x10000, RZ ;  /* 0x0001000020157824 */ /* 0x000fe400078e00ff */
[-C--:B------:R-:W-:Y:S01]  /*15d80*/  FMUL.FTZ R38, R25, R4.reuse ;  /* 0x0000000419267220 */ /* 0x080fe20000410000 */
[----:B------:R-:W-:Y:S01]  /*15d90*/  FFMA.FTZ R29, R11, R4, -R8 ;  /* 0x000000040b1d7223 */ /* 0x000fe20000010808 */
[----:B------:R-:W-:Y:S01]  /*15da0*/  LOP3.LUT R5, R5, 0xffff0000, RZ, 0xc0, !PT ;  /* 0xffff000005057812 */ /* 0x000fe200078ec0ff */
[----:B------:R-:W-:-:S02]  /*15db0*/  IMAD.U32 R10, R6, 0x10000, RZ ;  /* 0x00010000060a7824 */ /* 0x000fc400078e00ff */
[C---:B------:R-:W-:Y:S01]  /*15dc0*/  FMUL.FTZ R4, R13.reuse, R30 ;  /* 0x0000001e0d047220 */ /* 0x040fe20000410000 */
[----:B------:R-:W-:Y:S02]  /*15dd0*/  IMAD.U32 R9, R28, 0x10000, RZ ;  /* 0x000100001c097824 */ /* 0x000fe400078e00ff */
[C---:B------:R-:W-:Y:S01]  /*15de0*/  FMUL.FTZ R25, R24.reuse, R21 ;  /* 0x0000001518197220 */ /* 0x040fe20000410000 */
[----:B------:R-:W-:Y:S01]  /*15df0*/  FMUL.FTZ R13, R13, R86 ;  /* 0x000000560d0d7220 */ /* 0x000fe20000410000 */
[----:B------:R-:W-:Y:S01]  /*15e00*/  FFMA.FTZ R38, R11, R12, R38 ;  /* 0x0000000c0b267223 */ /* 0x000fe20000010026 */
[-C--:B------:R-:W-:Y:S01]  /*15e10*/  FMUL.FTZ R27, R24, R9.reuse ;  /* 0x00000009181b7220 */ /* 0x080fe20000410000 */
[----:B------:R-:W-:Y:S01]  /*15e20*/  FFMA.FTZ R25, R10, R9, -R25 ;  /* 0x000000090a197223 */ /* 0x000fe20000010819 */
[----:B------:R-:W-:Y:S01]  /*15e30*/  LOP3.LUT R14, R14, 0xffff0000, RZ, 0xc0, !PT ;  /* 0xffff00000e0e7812 */ /* 0x000fe200078ec0ff */
[----:B------:R-:W-:Y:S01]  /*15e40*/  FFMA.FTZ R11, R5, R86, -R4 ;  /* 0x00000056050b7223 */ /* 0x000fe20000010804 */
[----:B------:R-:W-:Y:S01]  /*15e50*/  LOP3.LUT R15, R15, 0xffff0000, RZ, 0xc0, !PT ;  /* 0xffff00000f0f7812 */ /* 0x000fe200078ec0ff */
[----:B------:R-:W-:Y:S01]  /*15e60*/  FFMA.FTZ R13, R5, R30, R13 ;  /* 0x0000001e050d7223 */ /* 0x000fe2000001000d */
[----:B------:R-:W-:Y:S01]  /*15e70*/  LOP3.LUT R9, R32, 0xffff0000, RZ, 0xc0, !PT ;  /* 0xffff000020097812 */ /* 0x000fe200078ec0ff */
[----:B------:R-:W-:Y:S01]  /*15e80*/  FFMA.FTZ R10, R10, R21, R27 ;  /* 0x000000150a0a7223 */ /* 0x000fe2000001001b */
[----:B------:R-:W-:-:S02]  /*15e90*/  LOP3.LUT R8, R85, 0xffff0000, RZ, 0xc0, !PT ;  /* 0xffff000055087812 */ /* 0x000fc400078ec0ff */
[----:B------:R-:W-:Y:S01]  /*15ea0*/  LOP3.LUT R5, R28, 0xffff0000, RZ, 0xc0, !PT ;  /* 0xffff00001c057812 */ /* 0x000fe200078ec0ff */
[----:B------:R-:W-:Y:S01]  /*15eb0*/  FMUL.FTZ R21, R14, R9 ;  /* 0x000000090e157220 */ /* 0x000fe20000410000 */
[----:B------:R-:W-:Y:S01]  /*15ec0*/  LOP3.LUT R4, R87, 0xffff0000, RZ, 0xc0, !PT ;  /* 0xffff000057047812 */ /* 0x000fe200078ec0ff */
[----:B------:R-:W-:Y:S01]  /*15ed0*/  FMUL.FTZ R24, R15, R8 ;  /* 0x000000080f187220 */ /* 0x000fe20000410000 */
[----:B------:R-:W-:Y:S01]  /*15ee0*/  LOP3.LUT R6, R6, 0xffff0000, RZ, 0xc0, !PT ;  /* 0xffff000006067812 */ /* 0x000fe200078ec0ff */
[-C--:B------:R-:W-:Y:S01]  /*15ef0*/  FMUL.FTZ R14, R14, R5.reuse ;  /* 0x000000050e0e7220 */ /* 0x080fe20000410000 */
[----:B------:R-:W-:Y:S01]  /*15f00*/  LOP3.LUT R7, R7, 0xffff0000, RZ, 0xc0, !PT ;  /* 0xffff000007077812 */ /* 0x000fe200078ec0ff */
[-C--:B------:R-:W-:Y:S02]  /*15f10*/  FMUL.FTZ R27, R15, R4.reuse ;  /* 0x000000040f1b7220 */ /* 0x080fe40000410000 */
[C---:B------:R-:W-:Y:S01]  /*15f20*/  FFMA.FTZ R12, R6.reuse, R5, -R21 ;  /* 0x00000005060c7223 */ /* 0x040fe20000010815 */
[----:B------:R-:W-:Y:S01]  /*15f30*/  FFMA.FTZ R15, R6, R9, R14 ;  /* 0x00000009060f7223 */ /* 0x000fe2000001000e */
        /* <DEDUP_REMOVED lines=12> */
.L_x_2793:
[----:B------:R-:W-:Y:S05]  /*16000*/  BSYNC B0 ;  /* 0x0000000000007941 */ /* 0x000fea0003800000 */
.L_x_2753:
        /* <DEDUP_REMOVED lines=8> */
.L_x_2751:
[----:B---3--:R-:W3:Y:S02]  /*16090*/  LDL R0, [R1+0x5c] ;  /* 0x00005c0001007983 */ /* 0x008ee40000100800 */
[----:B---3--:R-:W-:-:S13]  /*160a0*/  R2UR UR4, R0 ;  /* 0x00000000000472ca */ /* 0x008fda00000e0000 */
[----:B------:R-:W-:-:S05]  /*160b0*/  IMAD.U32 R0, RZ, RZ, UR4 ;  /* 0x00000004ff007e24 */ /* 0x000fca000f8e00ff */
[----:B------:R-:W-:-:S13]  /*160c0*/  ISETP.NE.AND P0, PT, R0, 0x3, PT ;  /* 0x000000030000780c */ /* 0x000fda0003f05270 */
[----:B------:R-:W-:Y:S05]  /*160d0*/  @!P0 BRA `(.L_x_2828) ;  /* 0x0000000000048947 */ /* 0x000fea0003800000 */
[----:B------:R-:W-:Y:S01]  /*160e0*/  BPT.TRAP 0x1 ;  /* 0x000000040000795c */ /* 0x000fe20000300000 */
.L_x_2828:
[----:B------:R-:W-:Y:S01]  /*160f0*/  IMAD R0, R216, 0x8, R16 ;  /* 0x00000008d8007824 */ /* 0x000fe200078e0210 */
[----:B01----:R-:W-:-:S04]  /*16100*/  SHF.L.U32 R3, R218, 0x1f, RZ ;  /* 0x0000001fda037819 */ /* 0x003fc800000006ff */
[----:B------:R0:W1:Y:S01]  /*16110*/  SYNCS.PHASECHK.TRANS64.TRYWAIT P2, [R0+URZ+0x38830], R3 ;  /* 0x03883003000075a7 */ /* 0x000062000804017f */
[----:B------:R-:W-:Y:S05]  /*16120*/  @!P0 BRA `(.L_x_2829) ;  /* 0x0000000000048947 */ /* 0x000fea0003800000 */
[----:B------:R-:W-:Y:S01]  /*16130*/  BPT.TRAP 0x1 ;  /* 0x000000040000795c */ /* 0x000fe20000300000 */
.L_x_2829:
[----:B------:R-:W3:Y:S02]  /*16140*/  S2R R4, SR_TID.X ;  /* 0x0000000000047919 */ /* 0x000ee40000002100 */
[----:B---3--:R-:W-:-:S04]  /*16150*/  LOP3.LUT R4, R4, 0x7f, RZ, 0xc0, !PT ;  /* 0x0000007f04047812 */ /* 0x008fc800078ec0ff */
[----:B------:R-:W-:Y:S01]  /*16160*/  ISETP.NE.AND P1, PT, R4, RZ, PT ;  /* 0x000000ff0400720c */ /* 0x000fe20003f25270 */
[----:B-1----:R-:W-:-:S12]  /*16170*/  @P2 BRA `(.L_x_2830) ;  /* 0x0000000000082947 */ /* 0x002fd80003800000 */
[----:B------:R-:W1:Y:S02]  /*16180*/  SYNCS.PHASECHK.TRANS64.TRYWAIT P2, [R0+URZ+0x38830], R3 ;  /* 0x03883003000075a7 */ /* 0x000e64000804017f */
[----:B-1----:R-:W-:Y:S05]  /*16190*/  @!P2 BRA `(.L_x_2831) ;  /* 0x000001f8009ca947 */ /* 0x002fea0003800000 */
.L_x_2830:
[----:B------:R-:W-:Y:S05]  /*161a0*/  WARPSYNC.ALL ;  /* 0x0000000000007948 */ /* 0x000fea0003800000 */
[----:B01----:R-:W-:Y:S01]  /*161b0*/  VIADD R3, R16, 0x24400 ;  /* 0x0002440010037836 */ /* 0x003fe20000000000 */
[----:B------:R-:W-:Y:S01]  /*161c0*/  R2UR UR20, R84 ;  /* 0x00000000541472ca */ /* 0x000fe200000e0000 */
[----:B------:R-:W-:Y:S01]  /*161d0*/  IMAD.MOV.U32 R5, RZ, RZ, 0x40000040 ;  /* 0x40000040ff057424 */ /* 0x000fe200078e00ff */
[----:B------:R-:W-:Y:S01]  /*161e0*/  WARPGROUP.ARRIVE ;  /* 0x00000000000079c5 */ /* 0x000fe20000000000 */
[----:B------:R-:W-:Y:S01]  /*161f0*/  UMOV UR5, 0x40000040 ;  /* 0x4000004000057882 */ /* 0x000fe20000000000 */
[----:B------:R-:W-:Y:S01]  /*16200*/  SHF.R.U32.HI R3, RZ, 0x4, R3 ;  /* 0x00000004ff037819 */ /* 0x000fe20000011603 */
[----:B------:R-:W-:Y:S01]  /*16210*/  IMAD.MOV.U32 R7, RZ, RZ, 0x40000040 ;  /* 0x40000040ff077424 */ /* 0x000fe200078e00ff */
[----:B------:R-:W-:Y:S01]  /*16220*/  R2UR UR7, R5 ;  /* 0x00000000050772ca */ /* 0x000fe200000e0000 */
[----:B------:R-:W-:Y:S01]  /*16230*/  UMOV UR17, UR5 ;  /* 0x0000000500117c82 */ /* 0x000fe20008000000 */
[----:B------:R-:W-:Y:S01]  /*16240*/  LOP3.LUT R3, R3, 0x3fff, RZ, 0xc0, !PT ;  /* 0x00003fff03037812 */ /* 0x000fe200078ec0ff */
[----:B------:R-:W-:Y:S01]  /*16250*/  IMAD.U32 R13, RZ, RZ, UR5 ;  /* 0x00000005ff0d7e24 */ /* 0x000fe2000f8e00ff */
[----:B------:R-:W-:Y:S01]  /*16260*/  UMOV UR9, UR17 ;  /* 0x0000001100097c82 */ /* 0x000fe20008000000 */
[----:B--2-4-:R-:W-:Y:S01]  /*16270*/  IMAD.MOV.U32 R9, RZ, RZ, 0x40000040 ;  /* 0x40000040ff097424 */ /* 0x014fe200078e00ff */
[----:B------:R-:W-:Y:S01]  /*16280*/  LOP3.LUT R20, R3, 0x10000, RZ, 0xfc, !PT ;  /* 0x0001000003147812 */ /* 0x000fe200078efcff */
[----:B------:R-:W-:Y:S01]  /*16290*/  ULOP3.LUT UR20, UR20, 0x10000, URZ, 0xfc, !UPT ;  /* 0x0001000014147892 */ /* 0x000fe2000f8efc3f */
[----:B------:R-:W-:Y:S01]  /*162a0*/  IMAD.MOV.U32 R11, RZ, RZ, 0x40000040 ;  /* 0x40000040ff0b7424 */ /* 0x000fe200078e00ff */
[----:B------:R-:W-:Y:S01]  /*162b0*/  UMOV UR13, UR17 ;  /* 0x00000011000d7c82 */ /* 0x000fe20008000000 */
[----:B------:R-:W-:Y:S01]  /*162c0*/  R2UR UR11, R9 ;  /* 0x00000000090b72ca */ /* 0x000fe200000e0000 */
[----:B------:R-:W-:Y:S01]  /*162d0*/  IMAD R4, R216, 0xa00, R20 ;  /* 0x00000a00d8047824 */ /* 0x000fe200078e0214 */
[----:B------:R-:W-:Y:S01]  /*162e0*/  UMOV UR25, 0x40000040 ;  /* 0x4000004000197882 */ /* 0x000fe20000000000 */
[----:B------:R-:W-:Y:S01]  /*162f0*/  IMAD.MOV.U32 R9, RZ, RZ, 0x40000040 ;  /* 0x40000040ff097424 */ /* 0x000fe200078e00ff */
        /* <DEDUP_REMOVED lines=10> */
[----:B------:R-:W-:Y:S01]  /*163a0*/  R2UR UR27, R11 ;  /* 0x000000000b1b72ca */ /* 0x000fe200000e0000 */
[----:B------:R-:W-:Y:S01]  /*163b0*/  IMAD.MOV.U32 R9, RZ, RZ, 0x40000040 ;  /* 0x40000040ff097424 */ /* 0x000fe200078e00ff */
[----:B------:R-:W-:Y:S01]  /*163c0*/  R2UR UR10, R8 ;  /* 0x00000000080a72ca */ /* 0x000fe200000e0000 */
[----:B------:R-:W-:Y:S01]  /*163d0*/  VIADD R8, R4, 0x200 ;  /* 0x0000020004087836 */ /* 0x000fe20000000000 */
[----:B------:R-:W-:Y:S01]  /*163e0*/  R2UR UR26, R10 ;  /* 0x000000000a1a72ca */ /* 0x000fe200000e0000 */
        /* <DEDUP_REMOVED lines=8> */
[----:B------:R0:W-:Y:S01]  /*16470*/  STL.64 [R1+0x50], R12 ;  /* 0x0000500c01007387 */ /* 0x0001e20000100a00 */
[----:B------:R-:W-:Y:S01]  /*16480*/  VIADD R8, R4, 0x102 ;  /* 0x0000010204087836 */ /* 0x000fe20000000000 */
[----:B------:R-:W-:Y:S01]  /*16490*/  R2UR UR14, R6 ;  /* 0x00000000060e72ca */ /* 0x000fe200000e0000 */
[C---:B------:R-:W-:Y:S01]  /*164a0*/  VIADD R6, R4.reuse, 0x82 ;  /* 0x0000008204067836 */ /* 0x040fe20000000000 */
[----:B------:R-:W-:Y:S01]  /*164b0*/  R2UR UR15, R7 ;  /* 0x00000000070f72ca */ /* 0x000fe200000e0000 */
[----:B------:R-:W-:Y:S01]  /*164c0*/  IMAD.MOV.U32 R7, RZ, RZ, 0x40000040 ;  /* 0x40000040ff077424 */ /* 0x000fe200078e00ff */
[----:B------:R-:W-:Y:S01]  /*164d0*/  UIADD3 UR56, UR20, 0x804, URZ ;  /* 0x0000080414387890 */ /* 0x000fe2000fffe03f */
[----:B------:R-:W-:Y:S01]  /*164e0*/  VIADD R10, R4, 0x4 ;  /* 0x00000004040a7836 */ /* 0x000fe20000000000 */
[----:B------:R-:W-:Y:S01]  /*164f0*/  UMOV UR57, 0x40000040 ;  /* 0x4000004000397882 */ /* 0x000fe20000000000 */
[----:B------:R-:W-:Y:S01]  /*16500*/  IMAD.MOV.U32 R11, RZ, RZ, 0x40000040 ;  /* 0x40000040ff0b7424 */ /* 0x000fe200078e00ff */
[----:B------:R-:W-:Y:S01]  /*16510*/  UIADD3 UR52, UR20, 0x806, URZ ;  /* 0x0000080614347890 */ /* 0x000fe2000fffe03f */
[----:B------:R-:W1:Y:S01]  /*16520*/  LDC R3, c[0x0][0x448] ;  /* 0x00011200ff037b82 */ /* 0x000e620000000800 */
[----:B0-----:R-:W-:Y:S01]  /*16530*/  IMAD.U32 R13, RZ, RZ, UR25 ;  /* 0x00000019ff0d7e24 */ /* 0x001fe2000f8e00ff */
[----:B------:R-:W-:Y:S01]  /*16540*/  UMOV UR53, 0x40000040 ;  /* 0x4000004000357882 */ /* 0x000fe20000000000 */
[----:B------:R-:W-:Y:S01]  /*16550*/  UIADD3 UR48, UR20, 0xc00, URZ ;  /* 0x00000c0014307890 */ /* 0x000fe2000fffe03f */
[----:B------:R-:W-:Y:S01]  /*16560*/  IMAD.MOV.U32 R5, RZ, RZ, 0x40000040 ;  /* 0x40000040ff057424 */ /* 0x000fe200078e00ff */
[----:B------:R-:W-:Y:S01]  /*16570*/  UMOV UR49, 0x40000040 ;  /* 0x4000004000317882 */ /* 0x000fe20000000000 */
[----:B------:R-:W-:Y:S01]  /*16580*/  UIADD3 UR44, UR20, 0xc02, URZ ;  /* 0x00000c02142c7890 */ /* 0x000fe2000fffe03f */
[----:B------:R-:W-:Y:S01]  /*16590*/  @!P1 VIADD R0, R0, 0x38840 ;  /* 0x0003884000009836 */ /* 0x000fe20000000000 */
[----:B------:R-:W-:Y:S01]  /*165a0*/  UMOV UR45, 0x40000040 ;  /* 0x40000040002d7882 */ /* 0x000fe20000000000 */
[----:B------:R-:W-:Y:S01]  /*165b0*/  UIADD3 UR40, UR20, 0xc04, URZ ;  /* 0x00000c0414287890 */ /* 0x000fe2000fffe03f */
[----:B------:R-:W-:Y:S01]  /*165c0*/  BSSY B0, `(.L_x_2832) ;  /* 0x00009c5000007945 */ /* 0x000fe20003800000 */
[----:B------:R-:W-:Y:S01]  /*165d0*/  UMOV UR41, 0x40000040 ;  /* 0x4000004000297882 */ /* 0x000fe20000000000 */
[----:B------:R-:W-:Y:S01]  /*165e0*/  UIADD3 UR36, UR20, 0xc06, URZ ;  /* 0x00000c0614247890 */ /* 0x000fe2000fffe03f */
[----:B------:R-:W-:Y:S01]  /*165f0*/  @!P1 PRMT R0, RZ, 0x654, R0 ;  /* 0x00000654ff009816 */ /* 0x000fe20000000000 */
        /* <DEDUP_REMOVED lines=10> */
[----:B-1----:R-:W-:Y:S02]  /*166a0*/  ISETP.NE.AND P2, PT, R3, 0x1, PT ;  /* 0x000000010300780c */ /* 0x002fe40003f45270 */
        /* <DEDUP_REMOVED lines=8> */
[----:B------:R-:W-:Y:S02]  /*16730*/  WARPGROUP.DEPBAR.LE gsb0, 0x0 ;  /* 0x00008000000079c5 */ /* 0x000fe40000010000 */
[----:B------:R-:W-:Y:S01]  /*16740*/  WARPGROUP.ARRIVE ;  /* 0x00000000000079c5 */ /* 0x000fe20000000000 */
[----:B------:R-:W-:-:S02]  /*16750*/  CS2R R116, SRZ ;  /* 0x0000000000747805 */ /* 0x000fc4000001ff00 */
[----:B------:R-:W-:Y:S02]  /*16760*/  CS2R R114, SRZ ;  /* 0x0000000000727805 */ /* 0x000fe4000001ff00 */
[----:B------:R-:W-:Y:S02]  /*16770*/  CS2R R112, SRZ ;  /* 0x0000000000707805 */ /* 0x000fe4000001ff00 */
[----:B------:R-:W-:Y:S02]  /*16780*/  CS2R R110, SRZ ;  /* 0x00000000006e7805 */ /* 0x000fe4000001ff00 */
[----:B------:R-:W-:Y:S01]  /*16790*/  CS2R R108, SRZ ;  /* 0x00000000006c7805 */ /* 0x000fe2000001ff00 */
[----:B------:R-:W-:Y:S01]  /*167a0*/  HGMMA.64x16x16.F32.BF16 R48, gdesc[UR4], RZ, !UPT, gsb0 ;  /* 0x00200000043079f0 */ /* 0x000fe2000c0018ff */
[----:B------:R-:W-:Y:S01]  /*167b0*/  UIADD3 UR4, UR20, 0x2, URZ ;  /* 0x0000000214047890 */ /* 0x000fe2000fffe03f */
[----:B------:R-:W-:Y:S02]  /*167c0*/  CS2R R106, SRZ ;  /* 0x00000000006a7805 */ /* 0x000fe4000001ff00 */
[----:B------:R-:W-:-:S02]  /*167d0*/  CS2R R104, SRZ ;  /* 0x0000000000687805 */ /* 0x000fc4000001ff00 */
[----:B------:R-:W-:Y:S02]  /*167e0*/  CS2R R102, SRZ ;  /* 0x0000000000667805 */ /* 0x000fe4000001ff00 */
[----:B------:R-:W-:Y:S02]  /*167f0*/  CS2R R100, SRZ ;  /* 0x0000000000647805 */ /* 0x000fe4000001ff00 */
[----:B------:R-:W-:Y:S02]  /*16800*/  CS2R R98, SRZ ;  /* 0x0000000000627805 */ /* 0x000fe4000001ff00 */
[----:B------:R-:W-:Y:S01]  /*16810*/  CS2R R96, SRZ ;  /* 0x0000000000607805 */ /* 0x000fe2000001ff00 */
[----:B------:R-:W-:Y:S01]  /*16820*/  UMOV UR24, UR4 ;  /* 0x0000000400187c82 */ /* 0x000fe20008000000 */
[----:B------:R-:W-:Y:S01]  /*16830*/  CS2R R94, SRZ ;  /* 0x00000000005e7805 */ /* 0x000fe2000001ff00 */
[----:B------:R-:W-:Y:S01]  /*16840*/  IMAD.U32 R12, RZ, RZ, UR24 ;  /* 0x00000018ff0c7e24 */ /* 0x000fe2000f8e00ff */
[----:B------:R-:W-:-:S02]  /*16850*/  CS2R R92, SRZ ;  /* 0x00000000005c7805 */ /* 0x000fc4000001ff00 */
[----:B------:R-:W-:Y:S02]  /*16860*/  CS2R R90, SRZ ;  /* 0x00000000005a7805 */ /* 0x000fe4000001ff00 */
[----:B------:R-:W-:Y:S02]  /*16870*/  CS2R R88, SRZ ;  /* 0x0000000000587805 */ /* 0x000fe4000001ff00 */
[----:B------:R-:W-:Y:S01]  /*16880*/  CS2R R86, SRZ ;  /* 0x0000000000567805 */ /* 0x000fe2000001ff00 */
[----:B------:R0:W-:Y:S01]  /*16890*/  STL.64 [R1+0x48], R12 ;  /* 0x0000480c01007387 */ /* 0x0001e20000100a00 */
[----:B------:R-:W-:Y:S02]  /*168a0*/  WARPGROUP.DEPBAR.LE gsb0, 0x0 ;  /* 0x00008000000079c5 */ /* 0x000fe40000010000 */
[----:B-----5:R-:W-:-:S06]  /*168b0*/  WARPGROUP.ARRIVE ;  /* 0x00000000000079c5 */ /* 0x020fcc0000000000 */
        /* <DEDUP_REMOVED lines=383> */
[----:B------:R-:W-:Y:S01]  /*180b0*/  R2UR UR58, R10 ;  /* 0x000000000a3a72ca */ /* 0x000fe200000e0000 */
[----:B------:R-:W-:Y:S01]  /*180c0*/  VIADD R10, R4, 0x506 ;  /* 0x00000506040a7836 */ /* 0x000fe20000000000 */
[----:B------:R-:W-:Y:S01]  /*180d0*/  R2UR UR59, R11 ;  /* 0x000000000b3b72ca */ /* 0x000fe200000e0000 */
[----:B------:R-:W-:-:S03]  /*180e0*/  IMAD.MOV.U32 R11, RZ, RZ, 0x40000040 ;  /* 0x40000040ff0b7424 */ /* 0x000fc600078e00ff */
        /* <DEDUP_REMOVED lines=16> */
[----:B------:R-:W-:Y:S02]  /*181f0*/  R2UR UR38, R10 ;  /* 0x000000000a2672ca */ /* 0x000fe400000e0000 */
[----:B------:R-:W-:Y:S01]  /*18200*/  R2UR UR39, R11 ;  /* 0x000000000b2772ca */ /* 0x000fe200000e0000 */
[----:B------:R-:W0:Y:S01]  /*18210*/  @P2 LDC R10, c[0x0][0x450] ;  /* 0x00011400ff0a2b82 */ /* 0x000e220000000800 */
        /* <DEDUP_REMOVED lines=17> */
[----:B------:R1:W-:Y:S01]  /*18330*/  STL.64 [R1], R12 ;  /* 0x0000000c01007387 */ /* 0x0003e20000100a00 */
        /* <DEDUP_REMOVED lines=21> */
[----:B------:R-:W-:Y:S01]  /*18490*/  IMAD.MOV.U32 R7, RZ, RZ, 0x40000040 ;  /* 0x40000040ff077424 */ /* 0x000fe200078e00ff */
[----:B------:R-:W-:Y:S02]  /*184a0*/  WARPGROUP.DEPBAR.LE gsb0, 0x0 ;  /* 0x00008000000079c5 */ /* 0x000fe40000010000 */
[----:B------:R-:W-:-:S06]  /*184b0*/  WARPGROUP.ARRIVE ;  /* 0x00000000000079c5 */ /* 0x000fcc0000000000 */
[----:B------:R-:W-:Y:S03]  /*184c0*/  HGMMA.64x16x16.F32.BF16 R56, gdesc[UR24], R56, gsb0 ;  /* 0x00200000183879f0 */ /* 0x000fe60008001838 */
        /* <DEDUP_REMOVED lines=190> */
[----:B------:R-:W-:Y:S02]  /*190b0*/  WARPGROUP.DEPBAR.LE gsb0, 0x0 ;  /* 0x00008000000079c5 */ /* 0x000fe40000010000 */
[----:B------:R-:W-:-:S06]  /*190c0*/  WARPGROUP.ARRIVE ;  /* 0x00000000000079c5 */ /* 0x000fcc0000000000 */
[----:B------:R-:W-:Y:S01]  /*190d0*/  HGMMA.64x16x16.F32.BF16 R56, gdesc[UR40], R56, gsb0 ;  /* 0x00200000283879f0 */ /* 0x000fe20008001838 */
[----:B------:R-:W-:Y:S01]  /*190e0*/  ULDC UR42, c[0x0][0x988] ;  /* 0x00026200002a7ab9 */ /* 0x000fe20000000800 */
[----:B------:R-:W-:Y:S01]  /*190f0*/  ULDC UR43, c[0x0][0x988] ;  /* 0x00026200002b7ab9 */ /* 0x000fe20000000800 */
[----:B------:R-:W-:Y:S02]  /*19100*/  WARPGROUP.DEPBAR.LE gsb0, 0x0 ;  /* 0x00008000000079c5 */ /* 0x000fe40000010000 */
[----:B------:R-:W-:-:S06]  /*19110*/  WARPGROUP.ARRIVE ;  /* 0x00000000000079c5 */ /* 0x000fcc0000000000 */
[----:B------:R-:W-:Y:S03]  /*19120*/  HGMMA.64x16x16.F32.BF16 R48, gdesc[UR16], R48, gsb0 ;  /* 0x00200000103079f0 */ /* 0x000fe60008001830 */
[----:B------:R-:W-:Y:S02]  /*19130*/  WARPGROUP.DEPBAR.LE gsb0, 0x0 ;  /* 0x00008000000079c5 */ /* 0x000fe40000010000 */
[----:B------:R-:W-:-:S06]  /*19140*/  WARPGROUP.ARRIVE ;  /* 0x00000000000079c5 */ /* 0x000fcc0000000000 */
[----:B------:R-:W-:Y:S03]  /*19150*/  HGMMA.64x16x16.F32.BF16 R40, gdesc[UR12], R40, gsb0 ;  /* 0x002000000c2879f0 */ /* 0x000fe60008001828 */
[----:B------:R-:W-:Y:S02]  /*19160*/  WARPGROUP.DEPBAR.LE gsb0, 0x0 ;  /* 0x00008000000079c5 */ /* 0x000fe40000010000 */
[----:B------:R-:W-:-:S06]  /*19170*/  WARPGROUP.ARRIVE ;  /* 0x00000000000079c5 */ /* 0x000fcc0000000000 */
[----:B------:R-:W-:Y:S01]  /*19180*/  HGMMA.64x16x16.F32.BF16 R32, gdesc[UR8], R32, gsb0 ;  /* 0x00200000082079f0 */ /* 0x000fe20008001820 */
[----:B------:R-:W-:Y:S02]  /*19190*/  ULDC UR8, c[0x0][0x9d8] ;  /* 0x0002760000087ab9 */ /* 0x000fe40000000800 */
        /* <DEDUP_REMOVED lines=12> */
[----:B------:R-:W-:Y:S01]  /*19260*/  ULDC UR38, c[0x0][0x9d8] ;  /* 0x0002760000267ab9 */ /* 0x000fe20000000800 */
        /* <DEDUP_REMOVED lines=9> */
[----:B------:R-:W-:Y:S01]  /*19300*/  R2UR UR6, R6 ;  /* 0x00000000060672ca */ /* 0x000fe200000e0000 */
[----:B------:R-:W-:Y:S01]  /*19310*/  UMOV UR4, UR36 ;  /* 0x0000002400047c82 */ /* 0x000fe20008000000 */
[----:B------:R-:W-:Y:S01]  /*19320*/  R2UR UR7, R7 ;  /* 0x00000000070772ca */ /* 0x000fe200000e0000 */
[----:B------:R-:W-:Y:S01]  /*19330*/  UMOV UR5, UR37 ;  /* 0x0000002500057c82 */ /* 0x000fe20008000000 */
[----:B------:R-:W-:Y:S01]  /*19340*/  VIADD R6, R4, 0x906 ;  /* 0x0000090604067836 */ /* 0x000fe20000000000 */
[----:B------:R-:W2:Y:S01]  /*19350*/  MUFU.TANH R8, R8 ;  /* 0x0000000800087308 */ /* 0x000ea20000002400 */
[----:B------:R-:W-:-:S02]  /*19360*/  IMAD.MOV.U32 R7, RZ, RZ, 0x40000040 ;  /* 0x40000040ff077424 */ /* 0x000fc400078e00ff */
[----:B------:R-:W-:Y:S01]  /*19370*/  FMUL.FTZ R9, R56, UR8 ;  /* 0x0000000838097c20 */ /* 0x000fe20008410000 */
[----:B------:R-:W-:Y:S02]  /*19380*/  VIADD R4, R4, 0x986 ;  /* 0x0000098604047836 */ /* 0x000fe40000000000 */
[----:B------:R-:W-:Y:S01]  /*19390*/  FMUL.FTZ R11, R57, UR8 ;  /* 0x00000008390b7c20 */ /* 0x000fe20008410000 */
[----:B-1----:R-:W-:Y:S01]  /*193a0*/  FMUL.FTZ R13, R61, UR8 ;  /* 0x000000083d0d7c20 */ /* 0x002fe20008410000 */
[----:B------:R-:W1:Y:S08]  /*193b0*/  MUFU.TANH R66, R66 ;  /* 0x0000004200427308 */ /* 0x000e700000002400 */
[----:B------:R-:W3:Y:S08]  /*193c0*/  MUFU.TANH R62, R62 ;  /* 0x0000003e003e7308 */ /* 0x000ef00000002400 */
[----:B------:R-:W4:Y:S08]  /*193d0*/  MUFU.TANH R63, R63 ;  /* 0x0000003f003f7308 */ /* 0x000f300000002400 */
        /* <DEDUP_REMOVED lines=10> */
[----:B------:R-:W-:Y:S01]  /*19480*/  R2UR UR6, R6 ;  /* 0x00000000060672ca */ /* 0x000fe200000e0000 */
[----:B------:R-:W-:Y:S01]  /*19490*/  UMOV UR4, UR36 ;  /* 0x0000002400047c82 */ /* 0x000fe20008000000 */
[----:B------:R-:W-:Y:S01]  /*194a0*/  R2UR UR7, R7 ;  /* 0x00000000070772ca */ /* 0x000fe200000e0000 */
[----:B------:R-:W-:Y:S01]  /*194b0*/  UMOV UR5, UR37 ;  /* 0x0000002500057c82 */ /* 0x000fe20008000000 */
[----:B------:R-:W0:Y:S01]  /*194c0*/  @P2 LDC R6, c[0x0][0x44c] ;  /* 0x00011300ff062b82 */ /* 0x000e220000000800 */
[----:B------:R-:W-:Y:S01]  /*194d0*/  IMAD.IADD R7, R234, 0x1, R230 ;  /* 0x00000001ea077824 */ /* 0x000fe200078e02e6 */
[----:B------:R-:W4:Y:S08]  /*194e0*/  MUFU.TANH R50, R50 ;  /* 0x0000003200327308 */ /* 0x000f300000002400 */
[----:B------:R-:W4:Y:S08]  /*194f0*/  MUFU.TANH R51, R51 ;  /* 0x0000003300337308 */ /* 0x000f300000002400 */
[----:B------:R-:W4:Y:S01]  /*19500*/  MUFU.TANH R54, R54 ;  /* 0x0000003600367308 */ /* 0x000f220000002400 */
[----:B0-----:R-:W-:-:S07]  /*19510*/  @P2 IMAD.HI.U32 R3, R7, R6, RZ ;  /* 0x0000000607032227 */ /* 0x001fce00078e00ff */
[----:B------:R-:W0:Y:S01]  /*19520*/  MUFU.TANH R55, R55 ;  /* 0x0000003700377308 */ /* 0x000e220000002400 */
[----:B------:R-:W-:Y:S01]  /*19530*/  IMAD R6, R2, -0x50, R232 ;  /* 0xffffffb002067824 */ /* 0x000fe200078e02e8 */
[----:B------:R-:W-:-:S04]  /*19540*/  @P2 SHF.R.U32.HI R7, RZ, R10, R3 ;  /* 0x0000000aff072219 */ /* 0x000fc80000011603 */
[----:B------:R-:W-:Y:S01]  /*19550*/  IADD3 R3, -R233, 0x50, R6 ;  /* 0x00000050e9037810 */ /* 0x000fe20007ffe106 */
[----:B------:R-:W2:Y:S01]  /*19560*/  SHFL.IDX PT, R10, R7, 0x1, 0x1c1f ;  /* 0x003c1f00070a7f89 */ /* 0x000ea200000e0000 */
[----:B------:R-:W-:Y:S01]  /*19570*/  MUFU.TANH R13, R13 ;  /* 0x0000000d000d7308 */ /* 0x000fe20000002400 */
        /* <DEDUP_REMOVED lines=9> */
[----:B------:R-:W-:Y:S01]  /*19610*/  IMAD R4, R2, -0x50, RZ ;  /* 0xffffffb002047824 */ /* 0x000fe200078e02ff */
[----:B------:R-:W-:Y:S01]  /*19620*/  R2UR UR7, R5 ;  /* 0x00000000050772ca */ /* 0x000fe200000e0000 */
[----:B------:R-:W-:Y:S01]  /*19630*/  UMOV UR4, UR36 ;  /* 0x0000002400047c82 */ /* 0x000fe20008000000 */
[----:B------:R-:W-:Y:S01]  /*19640*/  UMOV UR5, UR37 ;  /* 0x0000002500057c82 */ /* 0x000fe20008000000 */
[----:B------:R-:W0:Y:S01]  /*19650*/  MUFU.TANH R42, R42 ;  /* 0x0000002a002a7308 */ /* 0x000e220000002400 */
[----:B------:R-:W-:Y:S01]  /*19660*/  IADD3 R5, -R233, 0x51, R4 ;  /* 0x00000051e9057810 */ /* 0x000fe20007ffe104 */
[----:B------:R-:W-:Y:S01]  /*19670*/  FMUL.FTZ R70, R41, UR8 ;  /* 0x0000000829467c20 */ /* 0x000fe20008410000 */
[----:B------:R-:W-:-:S02]  /*19680*/  FMUL.FTZ R72, R44, UR8 ;  /* 0x000000082c487c20 */ /* 0x000fc40008410000 */
[----:B------:R-:W-:-:S03]  /*19690*/  IADD3 R4, -R228, R5, R232 ;  /* 0x00000005e4047210 */ /* 0x000fc60007ffe1e8 */
[----:B------:R-:W0:Y:S01]  /*196a0*/  MUFU.TANH R43, R43 ;  /* 0x0000002b002b7308 */ /* 0x000e220000002400 */
[----:B--2---:R-:W-:-:S04]  /*196b0*/  VIADDMNMX R6, R10, R4, R3, PT ;  /* 0x000000040a067246 */ /* 0x004fc80003800103 */
[C---:B------:R-:W-:Y:S02]  /*196c0*/  ISETP.GT.AND P3, PT, R6.reuse, RZ, PT ;  /* 0x000000ff0600720c */ /* 0x040fe40003f64270 */
[C---:B------:R-:W-:Y:S01]  /*196d0*/  ISETP.GT.AND P4, PT, R6.reuse, 0x1, PT ;  /* 0x000000010600780c */ /* 0x040fe20003f84270 */
[----:B------:R-:W2:Y:S01]  /*196e0*/  MUFU.TANH R46, R46 ;  /* 0x0000002e002e7308 */ /* 0x000ea20000002400 */
[----:B------:R-:W-:Y:S02]  /*196f0*/  ISETP.GT.AND P5, PT, R6, 0x8, PT ;  /* 0x000000080600780c */ /* 0x000fe40003fa4270 */
[----:B------:R-:W-:Y:S02]  /*19700*/  FSEL R5, R8, -INF , P3 ;  /* 0xff80000008057808 */ /* 0x000fe40001800000 */
[----:B-1----:R-:W-:Y:S02]  /*19710*/  FSEL R66, R66, -INF , P4 ;  /* 0xff80000042427808 */ /* 0x002fe40002000000 */
[----:B------:R-:W-:Y:S01]  /*19720*/  ISETP.GT.AND P3, PT, R6, 0x9, PT ;  /* 0x000000090600780c */ /* 0x000fe20003f64270 */
[----:B------:R-:W1:Y:S01]  /*19730*/  MUFU.TANH R47, R47 ;  /* 0x0000002f002f7308 */ /* 0x000e620000002400 */
[----:B---3--:R-:W-:-:S02]  /*19740*/  FSEL R64, R62, -INF , P5 ;  /* 0xff8000003e407808 */ /* 0x008fc40002800000 */
[----:B------:R-:W-:Y:S02]  /*19750*/  FMNMX.FTZ R21, R5, R66, !PT ;  /* 0x0000004205157209 */ /* 0x000fe40007810000 */
[----:B------:R-:W-:Y:S02]  /*19760*/  ISETP.GT.AND P4, PT, R6, 0x10, PT ;  /* 0x000000100600780c */ /* 0x000fe40003f84270 */
[----:B----4-:R-:W-:Y:S01]  /*19770*/  FSEL R62, R63, -INF , P3 ;  /* 0xff8000003f3e7808 */ /* 0x010fe20001800000 */
[----:B------:R-:W-:Y:S01]  /*19780*/  MUFU.TANH R68, R68 ;  /* 0x0000004400447308 */ /* 0x000fe20000002400 */
[----:B------:R-:W-:Y:S02]  /*19790*/  FMNMX.FTZ R21, R64, R21, !PT ;  /* 0x0000001540157209 */ /* 0x000fe40007810000 */
[----:B------:R-:W-:Y:S02]  /*197a0*/  ISETP.GT.AND P3, PT, R6, 0x11, PT ;  /* 0x000000110600780c */ /* 0x000fe40003f64270 */
[----:B------:R-:W-:-:S02]  /*197b0*/  FSEL R60, R50, -INF , P4 ;  /* 0xff800000323c7808 */ /* 0x000fc40002000000 */
[----:B------:R-:W-:Y:S01]  /*197c0*/  FMNMX.FTZ R21, R62, R21, !PT ;  /* 0x000000153e157209 */ /* 0x000fe20007810000 */
[----:B------:R-:W-:Y:S01]  /*197d0*/  MUFU.TANH R70, R70 ;  /* 0x0000004600467308 */ /* 0x000fe20000002400 */
[----:B------:R-:W-:Y:S02]  /*197e0*/  ISETP.GT.AND P4, PT, R6, 0x18, PT ;  /* 0x000000180600780c */ /* 0x000fe40003f84270 */
[----:B------:R-:W-:Y:S02]  /*197f0*/  FSEL R58, R51, -INF , P3 ;  /* 0xff800000333a7808 */ /* 0x000fe40001800000 */
[----:B------:R-:W-:Y:S01]  /*19800*/  FMNMX.FTZ R21, R60, R21, !PT ;  /* 0x000000153c157209 */ /* 0x000fe20007810000 */
[----:B------:R-:W-:Y:S02]  /*19810*/  WARPGROUP.DEPBAR.LE gsb0, 0x0 ;  /* 0x00008000000079c5 */ /* 0x000fe40000010000 */
[----:B------:R-:W-:Y:S01]  /*19820*/  WARPGROUP.ARRIVE ;  /* 0x00000000000079c5 */ /* 0x000fe20000000000 */
[----:B------:R-:W-:Y:S01]  /*19830*/  ISETP.GT.AND P3, PT, R6, 0x19, PT ;  /* 0x000000190600780c */ /* 0x000fe20003f64270 */
[----:B------:R-:W-:Y:S01]  /*19840*/  FMUL.FTZ R34, R34, UR8 ;  /* 0x0000000822227c20 */ /* 0x000fe20008410000 */
[----:B------:R-:W-:Y:S01]  /*19850*/  FSEL R56, R54, -INF , P4 ;  /* 0xff80000036387808 */ /* 0x000fe20002000000 */
[----:B------:R-:W-:Y:S01]  /*19860*/  FMUL.FTZ R35, R35, UR8 ;  /* 0x0000000823237c20 */ /* 0x000fe20008410000 */
[----:B------:R-:W-:Y:S01]  /*19870*/  FMNMX.FTZ R21, R58, R21, !PT ;  /* 0x000000153a157209 */ /* 0x000fe20007810000 */
[----:B------:R-:W-:Y:S01]  /*19880*/  HGMMA.64x16x16.F32.BF16 R24, gdesc[UR4], R24, gsb0 ;  /* 0x00200000041879f0 */ /* 0x000fe20008001818 */
[----:B------:R-:W-:Y:S01]  /*19890*/  ISETP.GT.AND P4, PT, R6, 0x20, PT ;  /* 0x000000200600780c */ /* 0x000fe20003f84270 */
[----:B------:R-:W3:Y:S01]  /*198a0*/  MUFU.TANH R34, R34 ;  /* 0x0000002200227308 */ /* 0x000ee20000002400 */
[----:B0-----:R-:W-:Y:S01]  /*198b0*/  FSEL R54, R55, -INF , P3 ;  /* 0xff80000037367808 */ /* 0x001fe20001800000 */
[----:B------:R-:W-:Y:S01]  /*198c0*/  FMUL.FTZ R38, R38, UR8 ;  /* 0x0000000826267c20 */ /* 0x000fe20008410000 */
[----:B------:R-:W-:Y:S01]  /*198d0*/  FMNMX.FTZ R21, R56, R21, !PT ;  /* 0x0000001538157209 */ /* 0x000fe20007810000 */
[----:B------:R-:W-:Y:S01]  /*198e0*/  FMUL.FTZ R39, R39, UR8 ;  /* 0x0000000827277c20 */ /* 0x000fe20008410000 */
[----:B------:R-:W-:Y:S01]  /*198f0*/  ISETP.GT.AND P3, PT, R6, 0x21, PT ;  /* 0x000000210600780c */ /* 0x000fe20003f64270 */
[----:B------:R-:W-:Y:S01]  /*19900*/  FMUL.FTZ R76, R36, UR8 ;  /* 0x00000008244c7c20 */ /* 0x000fe20008410000 */
[----:B------:R-:W-:Y:S01]  /*19910*/  FSEL R50, R42, -INF , P4 ;  /* 0xff8000002a327808 */ /* 0x000fe20002000000 */
[----:B------:R-:W-:Y:S01]  /*19920*/  MUFU.TANH R35, R35 ;  /* 0x0000002300237308 */ /* 0x000fe20000002400 */
[----:B------:R-:W-:Y:S01]  /*19930*/  FMNMX.FTZ R21, R54, R21, !PT ;  /* 0x0000001536157209 */ /* 0x000fe20007810000 */
[----:B------:R-:W-:Y:S01]  /*19940*/  ULDC UR4, c[0x0][0x988] ;  /* 0x0002620000047ab9 */ /* 0x000fe20000000800 */
[----:B------:R-:W-:Y:S01]  /*19950*/  ISETP.GT.AND P4, PT, R6, 0x28, PT ;  /* 0x000000280600780c */ /* 0x000fe20003f84270 */
[----:B------:R-:W-:Y:S01]  /*19960*/  FMUL.FTZ R78, R37, UR8 ;  /* 0x00000008254e7c20 */ /* 0x000fe20008410000 */
[----:B------:R-:W-:-:S02]  /*19970*/  FSEL R42, R43, -INF , P3 ;  /* 0xff8000002b2a7808 */ /* 0x000fc40001800000 */
[----:B------:R-:W-:Y:S01]  /*19980*/  FMNMX.FTZ R21, R50, R21, !PT ;  /* 0x0000001532157209 */ /* 0x000fe20007810000 */
[----:B------:R1:W0:Y:S01]  /*19990*/  MUFU.TANH R10, R38 ;  /* 0x00000026000a7308 */ /* 0x0002220000002400 */
[----:B------:R-:W-:Y:S02]  /*199a0*/  ISETP.GT.AND P3, PT, R6, 0x29, PT ;  /* 0x000000290600780c */ /* 0x000fe40003f64270 */
[----:B--2---:R-:W-:Y:S02]  /*199b0*/  FSEL R46, R46, -INF , P4 ;  /* 0xff8000002e2e7808 */ /* 0x004fe40002000000 */
[----:B------:R-:W-:Y:S02]  /*199c0*/  FMNMX.FTZ R21, R42, R21, !PT ;  /* 0x000000152a157209 */ /* 0x000fe40007810000 */
[----:B------:R-:W-:Y:S01]  /*199d0*/  ISETP.GT.AND P4, PT, R6, 0x30, PT ;  /* 0x000000300600780c */ /* 0x000fe20003f84270 */
[----:B------:R-:W2:Y:S01]  /*199e0*/  MUFU.TANH R14, R39 ;  /* 0x00000027000e7308 */ /* 0x000ea20000002400 */
[----:B-1----:R-:W-:-:S02]  /*199f0*/  FSEL R38, R47, -INF , P3 ;  /* 0xff8000002f267808 */ /* 0x002fc40001800000 */
[----:B------:R-:W-:Y:S02]  /*19a00*/  FMNMX.FTZ R21, R46, R21, !PT ;  /* 0x000000152e157209 */ /* 0x000fe40007810000 */
[----:B------:R-:W-:Y:S02]  /*19a10*/  ISETP.GT.AND P3, PT, R6, 0x31, PT ;  /* 0x000000310600780c */ /* 0x000fe40003f64270 */
[----:B---3--:R-:W-:Y:S01]  /*19a20*/  FSEL R34, R34, -INF , P4 ;  /* 0xff80000022227808 */ /* 0x008fe20002000000 */
[----:B------:R-:W-:Y:S01]  /*19a30*/  MUFU.TANH R72, R72 ;  /* 0x0000004800487308 */ /* 0x000fe20000002400 */
[----:B------:R-:W-:Y:S02]  /*19a40*/  FMNMX.FTZ R21, R38, R21, !PT ;  /* 0x0000001526157209 */ /* 0x000fe40007810000 */
[----:B------:R-:W-:Y:S02]  /*19a50*/  ISETP.GT.AND P4, PT, R6, 0x38, PT ;  /* 0x000000380600780c */ /* 0x000fe40003f84270 */
[----:B------:R-:W-:-:S03]  /*19a60*/  FMNMX.FTZ R21, R34, R21, !PT ;  /* 0x0000001522157209 */ /* 0x000fc60007810000 */
[----:B------:R-:W-:Y:S08]  /*19a70*/  MUFU.TANH R76, R76 ;  /* 0x0000004c004c7308 */ /* 0x000ff00000002400 */
[----:B------:R-:W-:Y:S01]  /*19a80*/  MUFU.TANH R78, R78 ;  /* 0x0000004e004e7308 */ /* 0x000fe20000002400 */
[----:B------:R-:W-:Y:S02]  /*19a90*/  WARPGROUP.DEPBAR.LE gsb0, 0x0 ;  /* 0x00008000000079c5 */ /* 0x000fe40000010000 */
[----:B------:R-:W-:Y:S01]  /*19aa0*/  FMUL.FTZ R26, R26, UR8 ;  /* 0x000000081a1a7c20 */ /* 0x000fe20008410000 */
[----:B------:R-:W-:Y:S01]  /*19ab0*/  FMUL.FTZ R27, R27, UR8 ;  /* 0x000000081b1b7c20 */ /* 0x000fe20008410000 */
[----:B------:R-:W-:Y:S01]  /*19ac0*/  FMUL.FTZ R8, R30, UR8 ;  /* 0x000000081e087c20 */ /* 0x000fe20008410000 */
[----:B------:R-:W-:-:S02]  /*19ad0*/  FMUL.FTZ R31, R31, UR8 ;  /* 0x000000081f1f7c20 */ /* 0x000fc40008410000 */
[----:B------:R1:W3:Y:S01]  /*19ae0*/  MUFU.TANH R12, R26 ;  /* 0x0000001a000c7308 */ /* 0x0002e20000002400 */
[----:B0-----:R-:W-:Y:S01]  /*19af0*/  FSEL R30, R10, -INF , P4 ;  /* 0xff8000000a1e7808 */ /* 0x001fe20002000000 */
[----:B------:R-:W-:Y:S01]  /*19b00*/  FMUL.FTZ R24, R24, UR8 ;  /* 0x0000000818187c20 */ /* 0x000fe20008410000 */
[C---:B------:R-:W-:Y:S01]  /*19b10*/  ISETP.GT.AND P4, PT, R6.reuse, 0x40, PT ;  /* 0x000000400600780c */ /* 0x040fe20003f84270 */
[----:B------:R-:W-:Y:S01]  /*19b20*/  FMUL.FTZ R29, R29, UR8 ;  /* 0x000000081d1d7c20 */ /* 0x000fe20008410000 */
[----:B------:R0:W-:Y:S03]  /*19b30*/  @!P1 SYNCS.ARRIVE.TRANS64.RED.A1T0 RZ, [R0+URZ], RZ ;  /* 0x000000ff00ff99a7 */ /* 0x0001e6000810043f */
[----:B------:R4:W0:Y:S01]  /*19b40*/  MUFU.TANH R39, R27 ;  /* 0x0000001b00277308 */ /* 0x0008220000002400 */
[----:B-1----:R-:W-:Y:S01]  /*19b50*/  FSEL R26, R35, -INF , P3 ;  /* 0xff800000231a7808 */ /* 0x002fe20001800000 */
[----:B------:R-:W-:Y:S01]  /*19b60*/  FMUL.FTZ R35, R49, UR8 ;  /* 0x0000000831237c20 */ /* 0x000fe20008410000 */
[----:B------:R-:W-:-:S02]  /*19b70*/  ISETP.GT.AND P3, PT, R6, 0x39, PT ;  /* 0x000000390600780c */ /* 0x000fc40003f64270 */
[----:B------:R-:W-:Y:S02]  /*19b80*/  FMNMX.FTZ R21, R26, R21, !PT ;  /* 0x000000151a157209 */ /* 0x000fe40007810000 */
[----:B--2---:R-:W-:Y:S01]  /*19b90*/  FSEL R14, R14, -INF , P3 ;  /* 0xff8000000e0e7808 */ /* 0x004fe20001800000 */
[----:B------:R-:W1:Y:S01]  /*19ba0*/  MUFU.TANH R8, R8 ;  /* 0x0000000800087308 */ /* 0x000e620000002400 */
[----:B----4-:R-:W-:Y:S01]  /*19bb0*/  FMNMX.FTZ R27, R30, R21, !PT ;  /* 0x000000151e1b7209 */ /* 0x010fe20007810000 */
[----:B------:R-:W-:Y:S01]  /*19bc0*/  FMUL.FTZ R21, R48, UR8 ;  /* 0x0000000830157c20 */ /* 0x000fe20008410000 */
[----:B------:R-:W-:Y:S01]  /*19bd0*/  ISETP.GT.AND P3, PT, R6, 0x41, PT ;  /* 0x000000410600780c */ /* 0x000fe20003f64270 */
[----:B------:R-:W-:Y:S01]  /*19be0*/  FMUL.FTZ R48, R52, UR8 ;  /* 0x0000000834307c20 */ /* 0x000fe20008410000 */
[----:B---3--:R-:W-:Y:S01]  /*19bf0*/  FSEL R12, R12, -INF , P4 ;  /* 0xff8000000c0c7808 */ /* 0x008fe20002000000 */
[----:B------:R-:W-:Y:S01]  /*19c00*/  FMUL.FTZ R52, R53, UR8 ;  /* 0x0000000835347c20 */ /* 0x000fe20008410000 */
[----:B------:R-:W-:Y:S01]  /*19c10*/  FMNMX.FTZ R27, R14, R27, !PT ;  /* 0x0000001b0e1b7209 */ /* 0x000fe20007810000 */
[----:B------:R-:W2:Y:S01]  /*19c20*/  MUFU.TANH R31, R31 ;  /* 0x0000001f001f7308 */ /* 0x000ea20000002400 */
[----:B------:R-:W-:-:S02]  /*19c30*/  ISETP.GT.AND P4, PT, R6, 0x48, PT ;  /* 0x000000480600780c */ /* 0x000fc40003f84270 */
[----:B0-----:R-:W-:Y:S02]  /*19c40*/  FSEL R10, R39, -INF , P3 ;  /* 0xff800000270a7808 */ /* 0x001fe40001800000 */
[----:B------:R-:W-:Y:S01]  /*19c50*/  FMNMX.FTZ R27, R12, R27, !PT ;  /* 0x0000001b0c1b7209 */ /* 0x000fe20007810000 */
[----:B------:R0:W3:Y:S01]  /*19c60*/  SHFL.IDX PT, R39, R7, RZ, 0x1c1f ;  /* 0x001c1fff07277589 */ /* 0x0000e200000e0000 */
[----:B------:R-:W-:Y:S01]  /*19c70*/  ISETP.GT.AND P3, PT, R6, 0x49, PT ;  /* 0x000000490600780c */ /* 0x000fe20003f64270 */
[----:B------:R-:W-:Y:S01]  /*19c80*/  MUFU.TANH R21, R21 ;  /* 0x0000001500157308 */ /* 0x000fe20000002400 */
[----:B-1----:R-:W-:Y:S02]  /*19c90*/  FSEL R8, R8, -INF , P4 ;  /* 0xff80000008087808 */ /* 0x002fe40002000000 */
[----:B------:R-:W-:Y:S01]  /*19ca0*/  FMNMX.FTZ R27, R10, R27, !PT ;  /* 0x0000001b0a1b7209 */ /* 0x000fe20007810000 */
[----:B0-----:R-:W-:-:S03]  /*19cb0*/  FMUL.FTZ R7, R25, UR8 ;  /* 0x0000000819077c20 */ /* 0x001fc60008410000 */
[----:B------:R-:W-:Y:S01]  /*19cc0*/  FMNMX.FTZ R27, R8, R27, !PT ;  /* 0x0000001b081b7209 */ /* 0x000fe20007810000 */
[----:B------:R-:W0:Y:S01]  /*19cd0*/  MUFU.TANH R35, R35 ;  /* 0x0000002300237308 */ /* 0x000e220000002400 */
[----:B--2---:R-:W-:Y:S01]  /*19ce0*/  FSEL R6, R31, -INF , P3 ;  /* 0xff8000001f067808 */ /* 0x004fe20001800000 */
[----:B------:R-:W-:-:S03]  /*19cf0*/  FMUL.FTZ R31, R45, UR8 ;  /* 0x000000082d1f7c20 */ /* 0x000fc60008410000 */
[----:B------:R-:W-:-:S03]  /*19d00*/  FMNMX.FTZ R27, R6, R27, !PT ;  /* 0x0000001b061b7209 */ /* 0x000fc60007810000 */
[----:B------:R-:W1:Y:S02]  /*19d10*/  MUFU.TANH R48, R48 ;  /* 0x0000003000307308 */ /* 0x000e640000002400 */
[----:B------:R-:W2:Y:S01]  /*19d20*/  SHFL.BFLY PT, R74, R27, 0x2, 0x1f ;  /* 0x0c401f001b4a7f89 */ /* 0x000ea200000e0000 */
[----:B---3--:R-:W-:Y:S01]  /*19d30*/  VIADDMNMX R25, R39, R4, R3, PT ;  /* 0x0000000427197246 */ /* 0x008fe20003800103 */
[----:B------:R-:W-:-:S04]  /*19d40*/  IMAD.U32 R3, RZ, RZ, UR4 ;  /* 0x00000004ff037e24 */ /* 0x000fc8000f8e00ff */
[----:B------:R-:W3:Y:S01]  /*19d50*/  MUFU.TANH R52, R52 ;  /* 0x0000003400347308 */ /* 0x000ee20000002400 */
[C---:B------:R-:W-:Y:S02]  /*19d60*/  ISETP.GT.AND P3, PT, R25.reuse, RZ, PT ;  /* 0x000000ff1900720c */ /* 0x040fe40003f64270 */
[C---:B------:R-:W-:Y:S02]  /*19d70*/  ISETP.GT.AND P5, PT, R25.reuse, 0x1, PT ;  /* 0x000000011900780c */ /* 0x040fe40003fa4270 */
[----:B------:R-:W-:Y:S02]  /*19d80*/  ISETP.GT.AND P4, PT, R25, 0x8, PT ;  /* 0x000000081900780c */ /* 0x000fe40003f84270 */
[----:B------:R-:W-:Y:S01]  /*19d90*/  FSEL R11, R11, -INF , P5 ;  /* 0xff8000000b0b7808 */ /* 0x000fe20002800000 */
[----:B------:R-:W4:Y:S01]  /*19da0*/  MUFU.TANH R31, R31 ;  /* 0x0000001f001f7308 */ /* 0x000f220000002400 */
[C---:B------:R-:W-:Y:S02]  /*19db0*/  ISETP.GT.AND P5, PT, R25.reuse, 0x9, PT ;  /* 0x000000091900780c */ /* 0x040fe40003fa4270 */
[----:B------:R-:W-:-:S02]  /*19dc0*/  ISETP.GT.AND P6, PT, R25, 0x11, PT ;  /* 0x000000111900780c */ /* 0x000fc40003fc4270 */
[----:B------:R-:W-:Y:S02]  /*19dd0*/  FSEL R36, R13, -INF , P5 ;  /* 0xff8000000d247808 */ /* 0x000fe40002800000 */
[----:B0-----:R-:W-:Y:S01]  /*19de0*/  FSEL R44, R35, -INF , P6 ;  /* 0xff800000232c7808 */ /* 0x001fe20003000000 */
[----:B------:R-:W-:Y:S01]  /*19df0*/  MUFU.TANH R80, R24 ;  /* 0x0000001800507308 */ /* 0x000fe20000002400 */
[----:B--2---:R-:W-:Y:S01]  /*19e00*/  FMNMX.FTZ R40, R27, R74, !PT ;  /* 0x0000004a1b287209 */ /* 0x004fe20007810000 */
[----:B------:R-:W-:Y:S01]  /*19e10*/  FMUL.FTZ R27, R33, UR8 ;  /* 0x00000008211b7c20 */ /* 0x000fe20008410000 */
[----:B------:R-:W-:Y:S01]  /*19e20*/  FMUL.FTZ R33, R28, UR8 ;  /* 0x000000081c217c20 */ /* 0x000fe20008410000 */
[----:B------:R-:W-:Y:S01]  /*19e30*/  FSEL R28, R9, -INF , P3 ;  /* 0xff800000091c7808 */ /* 0x000fe20001800000 */
[----:B------:R-:W-:Y:S01]  /*19e40*/  FMUL.FTZ R74, R32, UR8 ;  /* 0x00000008204a7c20 */ /* 0x000fe20008410000 */
[----:B------:R-:W0:Y:S01]  /*19e50*/  SHFL.BFLY PT, R41, R40, 0x1, 0x1f ;  /* 0x0c201f0028297f89 */ /* 0x000e2200000e0000 */
[----:B------:R-:W-:Y:S01]  /*19e60*/  FSEL R32, R15, -INF , P4 ;  /* 0xff8000000f207808 */ /* 0x000fe20002000000 */
[----:B------:R-:W-:Y:S01]  /*19e70*/  MUFU.TANH R27, R27 ;  /* 0x0000001b001b7308 */ /* 0x000fe20000002400 */
[----:B------:R-:W-:-:S02]  /*19e80*/  FMNMX.FTZ R9, R28, R11, !PT ;  /* 0x0000000b1c097209 */ /* 0x000fc40007810000 */
[C---:B------:R-:W-:Y:S02]  /*19e90*/  ISETP.GT.AND P3, PT, R25.reuse, 0x10, PT ;  /* 0x000000101900780c */ /* 0x040fe40003f64270 */
[----:B------:R-:W-:Y:S02]  /*19ea0*/  FMNMX.FTZ R9, R32, R9, !PT ;  /* 0x0000000920097209 */ /* 0x000fe40007810000 */
[C---:B------:R-:W-:Y:S01]  /*19eb0*/  ISETP.GT.AND P4, PT, R25.reuse, 0x18, PT ;  /* 0x000000181900780c */ /* 0x040fe20003f84270 */
[----:B------:R-:W2:Y:S01]  /*19ec0*/  MUFU.TANH R74, R74 ;  /* 0x0000004a004a7308 */ /* 0x000ea20000002400 */
[----:B------:R-:W-:Y:S02]  /*19ed0*/  FMNMX.FTZ R9, R36, R9, !PT ;  /* 0x0000000924097209 */ /* 0x000fe40007810000 */
[----:B------:R-:W-:Y:S02]  /*19ee0*/  ISETP.GT.AND P5, PT, R25, 0x19, PT ;  /* 0x000000191900780c */ /* 0x000fe40003fa4270 */
[----:B-1----:R-:W-:-:S02]  /*19ef0*/  FSEL R48, R48, -INF , P4 ;  /* 0xff80000030307808 */ /* 0x002fc40002000000 */
[----:B---3--:R-:W-:Y:S01]  /*19f00*/  FSEL R52, R52, -INF , P5 ;  /* 0xff80000034347808 */ /* 0x008fe20002800000 */
[----:B------:R1:W3:Y:S01]  /*19f10*/  MUFU.TANH R15, R7 ;  /* 0x00000007000f7308 */ /* 0x0002e20000002400 */
[----:B------:R-:W-:-:S04]  /*19f20*/  ISETP.GT.AND P4, PT, R25, 0x21, PT ;  /* 0x000000211900780c */ /* 0x000fc80003f84270 */
[----:B------:R-:W-:Y:S02]  /*19f30*/  FSEL R70, R70, -INF , P4 ;  /* 0xff80000046467808 */ /* 0x000fe40002000000 */
[----:B0-----:R-:W-:Y:S01]  /*19f40*/  FMNMX.FTZ R4, R40, R41, !PT ;  /* 0x0000002928047209 */ /* 0x001fe20007810000 */
[----:B------:R-:W0:Y:S01]  /*19f50*/  MUFU.TANH R33, R33 ;  /* 0x0000002100217308 */ /* 0x000e220000002400 */
[----:B------:R-:W-:Y:S02]  /*19f60*/  FSEL R40, R21, -INF , P3 ;  /* 0xff80000015287808 */ /* 0x000fe40001800000 */
[----:B------:R-:W-:Y:S01]  /*19f70*/  ISETP.GT.AND P3, PT, R25, 0x20, PT ;  /* 0x000000201900780c */ /* 0x000fe20003f64270 */
[----:B------:R-:W-:Y:S01]  /*19f80*/  FMUL.FTZ R13, R4, R3 ;  /* 0x00000003040d7220 */ /* 0x000fe20000410000 */
[----:B------:R-:W-:Y:S01]  /*19f90*/  FMNMX.FTZ R9, R40, R9, !PT ;  /* 0x0000000928097209 */ /* 0x000fe20007810000 */
[----:B------:R-:W0:Y:S01]  /*19fa0*/  @P2 LDC R21, c[0x0][0x44c] ;  /* 0x00011300ff152b82 */ /* 0x000e220000000800 */
[----:B------:R-:W-:Y:S01]  /*19fb0*/  FSEL R68, R68, -INF , P3 ;  /* 0xff80000044447808 */ /* 0x000fe20001800000 */
[----:B------:R-:W-:Y:S01]  /*19fc0*/  MUFU.TANH R29, R29 ;  /* 0x0000001d001d7308 */ /* 0x000fe20000002400 */
[----:B------:R-:W-:-:S02]  /*19fd0*/  FMNMX.FTZ R9, R44, R9, !PT ;  /* 0x000000092c097209 */ /* 0x000fc40007810000 */
[----:B------:R-:W-:Y:S02]  /*19fe0*/  FSETP.NEU.FTZ.AND P6, PT, R4, -INF , PT ;  /* 0xff8000000400780b */ /* 0x000fe40003fdd000 */
[----:B------:R-:W-:Y:S02]  /*19ff0*/  FMNMX.FTZ R9, R48, R9, !PT ;  /* 0x0000000930097209 */ /* 0x000fe40007810000 */
[----:B------:R-:W-:Y:S02]  /*1a000*/  ISETP.GT.AND P3, PT, R25, 0x28, PT ;  /* 0x000000281900780c */ /* 0x000fe40003f64270 */
[----:B------:R-:W-:Y:S02]  /*1a010*/  FMNMX.FTZ R9, R52, R9, !PT ;  /* 0x0000000934097209 */ /* 0x000fe40007810000 */
[----:B-1----:R-:W-:Y:S02]  /*1a020*/  FSEL R7, R13, RZ, P6 ;  /* 0x000000ff0d077208 */ /* 0x002fe40003000000 */
[----:B------:R-:W-:-:S02]  /*1a030*/  FMNMX.FTZ R9, R68, R9, !PT ;  /* 0x0000000944097209 */ /* 0x000fc40007810000 */
[C---:B------:R-:W-:Y:S01]  /*1a040*/  ISETP.GT.AND P4, PT, R25.reuse, 0x29, PT ;  /* 0x000000291900780c */ /* 0x040fe20003f84270 */
[-CC-:B------:R-:W-:Y:S01]  /*1a050*/  FFMA.FTZ R24, R66, R3.reuse, -R7.reuse ;  /* 0x0000000342187223 */ /* 0x180fe20000010807 */
[----:B------:R-:W-:Y:S01]  /*1a060*/  FSEL R72, R72, -INF , P3 ;  /* 0xff80000048487808 */ /* 0x000fe20001800000 */
[--C-:B------:R-:W-:Y:S01]  /*1a070*/  FFMA.FTZ R211, R64, R3, -R7.reuse ;  /* 0x0000000340d37223 */ /* 0x100fe20000010807 */
[----:B------:R-:W-:Y:S01]  /*1a080*/  FMNMX.FTZ R9, R70, R9, !PT ;  /* 0x0000000946097209 */ /* 0x000fe20007810000 */
[-CC-:B------:R-:W-:Y:S01]  /*1a090*/  FFMA.FTZ R205, R60, R3.reuse, -R7.reuse ;  /* 0x000000033ccd7223 */ /* 0x180fe20000010807 */
[----:B------:R-:W-:Y:S01]  /*1a0a0*/  ISETP.GT.AND P3, PT, R25, 0x30, PT ;  /* 0x000000301900780c */ /* 0x000fe20003f64270 */
[-CC-:B------:R-:W-:Y:S01]  /*1a0b0*/  FFMA.FTZ R207, R56, R3.reuse, -R7.reuse ;  /* 0x0000000338cf7223 */ /* 0x180fe20000010807 */
[----:B----4-:R-:W-:Y:S01]  /*1a0c0*/  FSEL R66, R31, -INF , P4 ;  /* 0xff8000001f427808 */ /* 0x010fe20002000000 */
[--C-:B------:R-:W-:Y:S01]  /*1a0d0*/  FFMA.FTZ R209, R5, R3, -R7.reuse ;  /* 0x0000000305d17223 */ /* 0x100fe20000010807 */
[----:B------:R-:W-:Y:S01]  /*1a0e0*/  FMNMX.FTZ R9, R72, R9, !PT ;  /* 0x0000000948097209 */ /* 0x000fe20007810000 */
[----:B------:R-:W-:Y:S01]  /*1a0f0*/  MUFU.EX2 R24, R24 ;  /* 0x0000001800187308 */ /* 0x000fe20000000800 */
[C---:B------:R-:W-:Y:S01]  /*1a100*/  ISETP.GT.AND P4, PT, R25.reuse, 0x31, PT ;  /* 0x000000311900780c */ /* 0x040fe20003f84270 */
[-CC-:B------:R-:W-:Y:S01]  /*1a110*/  FFMA.FTZ R62, R62, R3.reuse, -R7.reuse ;  /* 0x000000033e3e7223 */ /* 0x180fe20000010807 */
[----:B--2---:R-:W-:Y:S01]  /*1a120*/  FSEL R74, R74, -INF , P3 ;  /* 0xff8000004a4a7808 */ /* 0x004fe20001800000 */
[--C-:B------:R-:W-:Y:S01]  /*1a130*/  FFMA.FTZ R58, R58, R3, -R7.reuse ;  /* 0x000000033a3a7223 */ /* 0x100fe20000010807 */
[----:B------:R-:W-:Y:S01]  /*1a140*/  FMNMX.FTZ R9, R66, R9, !PT ;  /* 0x0000000942097209 */ /* 0x000fe20007810000 */
[-CC-:B------:R-:W-:Y:S01]  /*1a150*/  FFMA.FTZ R54, R54, R3.reuse, -R7.reuse ;  /* 0x0000000336367223 */ /* 0x180fe20000010807 */
[----:B------:R-:W-:Y:S01]  /*1a160*/  ISETP.GT.AND P3, PT, R25, 0x38, PT ;  /* 0x000000381900780c */ /* 0x000fe20003f64270 */
[----:B------:R-:W1:Y:S01]  /*1a170*/  MUFU.EX2 R209, R209 ;  /* 0x000000d100d17308 */ /* 0x000e620000000800 */
[----:B------:R-:W-:Y:S01]  /*1a180*/  FSEL R64, R27, -INF , P4 ;  /* 0xff8000001b407808 */ /* 0x000fe20002000000 */
[--C-:B------:R-:W-:Y:S01]  /*1a190*/  FFMA.FTZ R201, R50, R3, -R7.reuse ;  /* 0x0000000332c97223 */ /* 0x100fe20000010807 */
[----:B------:R-:W-:Y:S01]  /*1a1a0*/  FMNMX.FTZ R9, R74, R9, !PT ;  /* 0x000000094a097209 */ /* 0x000fe20007810000 */
[-CC-:B------:R-:W-:Y:S01]  /*1a1b0*/  FFMA.FTZ R42, R42, R3.reuse, -R7.reuse ;  /* 0x000000032a2a7223 */ /* 0x180fe20000010807 */
[C---:B------:R-:W-:Y:S01]  /*1a1c0*/  ISETP.GT.AND P4, PT, R25.reuse, 0x39, PT ;  /* 0x000000391900780c */ /* 0x040fe20003f84270 */
[--C-:B------:R-:W-:Y:S01]  /*1a1d0*/  FFMA.FTZ R203, R46, R3, -R7.reuse ;  /* 0x000000032ecb7223 */ /* 0x100fe20000010807 */
[----:B------:R-:W-:Y:S01]  /*1a1e0*/  FSEL R76, R76, -INF , P3 ;  /* 0xff8000004c4c7808 */ /* 0x000fe20001800000 */
[----:B------:R-:W2:Y:S01]  /*1a1f0*/  MUFU.EX2 R211, R211 ;  /* 0x000000d300d37308 */ /* 0x000ea20000000800 */
[----:B------:R-:W-:Y:S01]  /*1a200*/  FMNMX.FTZ R9, R64, R9, !PT ;  /* 0x0000000940097209 */ /* 0x000fe20007810000 */
[-CC-:B------:R-:W-:Y:S01]  /*1a210*/  FFMA.FTZ R38, R38, R3.reuse, -R7.reuse ;  /* 0x0000000326267223 */ /* 0x180fe20000010807 */
[C---:B------:R-:W-:Y:S01]  /*1a220*/  ISETP.GT.AND P3, PT, R25.reuse, 0x40, PT ;  /* 0x000000401900780c */ /* 0x040fe20003f64270 */
[-CC-:B------:R-:W-:Y:S01]  /*1a230*/  FFMA.FTZ R197, R34, R3.reuse, -R7.reuse ;  /* 0x0000000322c57223 */ /* 0x180fe20000010807 */
[----:B------:R-:W-:Y:S01]  /*1a240*/  FSEL R78, R78, -INF , P4 ;  /* 0xff8000004e4e7808 */ /* 0x000fe20002000000 */
[--C-:B------:R-:W-:Y:S01]  /*1a250*/  FFMA.FTZ R26, R26, R3, -R7.reuse ;  /* 0x000000031a1a7223 */ /* 0x100fe20000010807 */
[----:B------:R-:W-:Y:S01]  /*1a260*/  FMNMX.FTZ R9, R76, R9, !PT ;  /* 0x000000094c097209 */ /* 0x000fe20007810000 */
[----:B------:R-:W4:Y:S01]  /*1a270*/  MUFU.EX2 R62, R62 ;  /* 0x0000003e003e7308 */ /* 0x000f220000000800 */
        /* <DEDUP_REMOVED lines=8> */
[----:B---3--:R-:W-:Y:S01]  /*1a300*/  FSEL R60, R15, -INF , P4 ;  /* 0xff8000000f3c7808 */ /* 0x008fe20002000000 */
[--C-:B------:R-:W-:Y:S01]  /*1a310*/  FFMA.FTZ R195, R8, R3, -R7.reuse ;  /* 0x0000000308c37223 */ /* 0x100fe20000010807 */
[----:B------:R-:W-:Y:S01]  /*1a320*/  FMNMX.FTZ R9, R80, R9, !PT ;  /* 0x0000000950097209 */ /* 0x000fe20007810000 */
[----:B------:R-:W-:Y:S01]  /*1a330*/  FFMA.FTZ R6, R6, R3, -R7 ;  /* 0x0000000306067223 */ /* 0x000fe20000010807 */
[----:B------:R-:W-:Y:S01]  /*1a340*/  ISETP.GT.AND P4, PT, R25, 0x49, PT ;  /* 0x000000491900780c */ /* 0x000fe20003f84270 */
[----:B------:R-:W3:Y:S01]  /*1a350*/  MUFU.EX2 R205, R205 ;  /* 0x000000cd00cd7308 */ /* 0x000ee20000000800 */
[----:B0-----:R-:W-:Y:S01]  /*1a360*/  FSEL R82, R33, -INF , P3 ;  /* 0xff80000021527808 */ /* 0x001fe20001800000 */
[----:B-1----:R-:W-:Y:S01]  /*1a370*/  FADD.FTZ R8, R209, R24 ;  /* 0x00000018d1087221 */ /* 0x002fe20000010000 */
[----:B------:R-:W-:Y:S01]  /*1a380*/  FMNMX.FTZ R9, R60, R9, !PT ;  /* 0x000000093c097209 */ /* 0x000fe20007810000 */
[----:B------:R-:W-:Y:S01]  /*1a390*/  @P2 IMAD.HI.U32 R12, R230, R21, RZ ;  /* 0x00000015e60c2227 */ /* 0x000fe200078e00ff */
[----:B------:R-:W-:-:S03]  /*1a3a0*/  FSEL R84, R29, -INF , P4 ;  /* 0xff8000001d547808 */ /* 0x000fc60002000000 */
[----:B--2---:R-:W-:Y:S01]  /*1a3b0*/  FADD.FTZ R21, R211, R8 ;  /* 0x00000008d3157221 */ /* 0x004fe20000010000 */
[----:B------:R-:W-:Y:S01]  /*1a3c0*/  FMNMX.FTZ R9, R82, R9, !PT ;  /* 0x0000000952097209 */ /* 0x000fe20007810000 */
[----:B------:R-:W0:Y:S01]  /*1a3d0*/  @P2 LDC R29, c[0x0][0x450] ;  /* 0x00011400ff1d2b82 */ /* 0x000e220000000800 */
[----:B------:R-:W1:Y:S01]  /*1a3e0*/  MUFU.EX2 R58, R58 ;  /* 0x0000003a003a7308 */ /* 0x000e620000000800 */
[----:B----4-:R-:W-:Y:S01]  /*1a3f0*/  FADD.FTZ R8, R62, R21 ;  /* 0x000000153e087221 */ /* 0x010fe20000010000 */
[----:B------:R-:W-:Y:S01]  /*1a400*/  FMNMX.FTZ R9, R84, R9, !PT ;  /* 0x0000000954097209 */ /* 0x000fe20007810000 */
[----:B------:R-:W-:Y:S01]  /*1a410*/  IMAD.MOV.U32 R31, RZ, RZ, R230 ;  /* 0x000000ffff1f7224 */ /* 0x000fe200078e00e6 */
[----:B------:R-:W-:Y:S02]  /*1a420*/  F2FP.BF16.F32.PACK_AB R209, R24, R209 ;  /* 0x000000d118d1723e */ /* 0x000fe400000010ff */
[----:B------:R-:W-:Y:S02]  /*1a430*/  CS2R R50, SRZ ;  /* 0x0000000000327805 */ /* 0x000fe4000001ff00 */
[----:B------:R-:W-:Y:S01]  /*1a440*/  F2FP.BF16.F32.PACK_AB R211, R62, R211 ;  /* 0x000000d33ed3723e */ /* 0x000fe200000010ff */
[----:B------:R-:W2:Y:S01]  /*1a450*/  SHFL.BFLY PT, R56, R9, 0x2, 0x1f ;  /* 0x0c401f0009387f89 */ /* 0x000ea200000e0000 */
[----:B------:R-:W4:Y:S01]  /*1a460*/  MUFU.EX2 R207, R207 ;  /* 0x000000cf00cf7308 */ /* 0x000f220000000800 */
[----:B------:R-:W-:-:S02]  /*1a470*/  CS2R R62, SRZ ;  /* 0x00000000003e7805 */ /* 0x000fc4000001ff00 */
[----:B------:R-:W-:-:S05]  /*1a480*/  CS2R R46, SRZ ;  /* 0x00000000002e7805 */ /* 0x000fca000001ff00 */
[----:B------:R-:W4:Y:S01]  /*1a490*/  MUFU.EX2 R54, R54 ;  /* 0x0000003600367308 */ /* 0x000f220000000800 */
[----:B0-----:R-:W-:-:S07]  /*1a4a0*/  @P2 SHF.R.U32.HI R31, RZ, R29, R12 ;  /* 0x0000001dff1f2219 */ /* 0x001fce000001160c */
[----:B------:R-:W-:Y:S01]  /*1a4b0*/  MUFU.EX2 R201, R201 ;  /* 0x000000c900c97308 */ /* 0x000fe20000000800 */
[----:B---3--:R-:W-:Y:S01]  /*1a4c0*/  FADD.FTZ R29, R205, R8 ;  /* 0x00000008cd1d7221 */ /* 0x008fe20000010000 */
[----:B-1----:R-:W-:-:S03]  /*1a4d0*/  F2FP.BF16.F32.PACK_AB R205, R58, R205 ;  /* 0x000000cd3acd723e */ /* 0x002fc600000010ff */
[----:B------:R-:W-:Y:S01]  /*1a4e0*/  FADD.FTZ R12, R58, R29 ;  /* 0x0000001d3a0c7221 */ /* 0x000fe20000010000 */
[----:B------:R-:W-:Y:S02]  /*1a4f0*/  CS2R R58, SRZ ;  /* 0x00000000003a7805 */ /* 0x000fe4000001ff00 */
[----:B--2---:R-:W-:Y:S01]  /*1a500*/  FMNMX.FTZ R56, R9, R56, !PT ;  /* 0x0000003809387209 */ /* 0x004fe20007810000 */
[----:B------:R-:W-:Y:S04]  /*1a510*/  MUFU.EX2 R42, R42 ;  /* 0x0000002a002a7308 */ /* 0x000fe80000000800 */
[----:B------:R-:W0:Y:S04]  /*1a520*/  SHFL.BFLY PT, R5, R56, 0x1, 0x1f ;  /* 0x0c201f0038057f89 */ /* 0x000e2800000e0000 */
[----:B------:R-:W-:Y:S08]  /*1a530*/  MUFU.EX2 R203, R203 ;  /* 0x000000cb00cb7308 */ /* 0x000ff00000000800 */
[----:B------:R-:W-:Y:S08]  /*1a540*/  MUFU.EX2 R38, R38 ;  /* 0x0000002600267308 */ /* 0x000ff00000000800 */
[----:B------:R-:W-:Y:S01]  /*1a550*/  MUFU.EX2 R197, R197 ;  /* 0x000000c500c57308 */ /* 0x000fe20000000800 */
[----:B0-----:R-:W-:-:S02]  /*1a560*/  FMNMX.FTZ R5, R56, R5, !PT ;  /* 0x0000000538057209 */ /* 0x001fc40007810000 */
[----:B------:R-:W-:Y:S02]  /*1a570*/  CS2R R56, SRZ ;  /* 0x0000000000387805 */ /* 0x000fe4000001ff00 */
        /* <DEDUP_REMOVED lines=14> */
[----:B------:R-:W-:Y:S01]  /*1a660*/  IADD3 R28, R31, R232, -R228 ;  /* 0x000000e81f1c7210 */ /* 0x000fe20007ffe8e4 */
[----:B----4-:R-:W-:Y:S01]  /*1a670*/  FADD.FTZ R31, R207, R12 ;  /* 0x0000000ccf1f7221 */ /* 0x010fe20000010000 */
        /* <DEDUP_REMOVED lines=12> */
[----:B------:R-:W1:Y:S01]  /*1a740*/  MUFU.EX2 R210, R210 ;  /* 0x000000d200d27308 */ /* 0x000e620000000800 */
[----:B------:R-:W-:Y:S01]  /*1a750*/  IMAD.HI R28, R28, 0x66666667, RZ ;  /* 0x666666671c1c7827 */ /* 0x000fe200078e02ff */
[----:B------:R-:W-:-:S02]  /*1a760*/  F2FP.BF16.F32.PACK_AB R207, R54, R207 ;  /* 0x000000cf36cf723e */ /* 0x000fc400000010ff */
[----:B------:R-:W-:Y:S02]  /*1a770*/  CS2R R76, SRZ ;  /* 0x00000000004c7805 */ /* 0x000fe4000001ff00 */
[----:B------:R-:W-:Y:S02]  /*1a780*/  CS2R R74, SRZ ;  /* 0x00000000004a7805 */ /* 0x000fe4000001ff00 */
[----:B------:R-:W-:Y:S02]  /*1a790*/  CS2R R72, SRZ ;  /* 0x0000000000487805 */ /* 0x000fe4000001ff00 */
[----:B------:R-:W-:Y:S02]  /*1a7a0*/  CS2R R70, SRZ ;  /* 0x0000000000467805 */ /* 0x000fe4000001ff00 */
[----:B------:R-:W-:Y:S01]  /*1a7b0*/  CS2R R68, SRZ ;  /* 0x0000000000447805 */ /* 0x000fe2000001ff00 */
[----:B------:R-:W2:Y:S01]  /*1a7c0*/  MUFU.EX2 R9, R9 ;  /* 0x0000000900097308 */ /* 0x000ea20000000800 */
[----:B0-----:R-:W-:Y:S01]  /*1a7d0*/  FADD.FTZ R21, R208, R7 ;  /* 0x00000007d0157221 */ /* 0x001fe20000010000 */
[----:B------:R-:W-:-:S02]  /*1a7e0*/  F2FP.BF16.F32.PACK_AB R208, R7, R208 ;  /* 0x000000d007d0723e */ /* 0x000fc400000010ff */
[----:B------:R-:W-:Y:S02]  /*1a7f0*/  CS2R R66, SRZ ;  /* 0x0000000000427805 */ /* 0x000fe4000001ff00 */
[----:B------:R-:W-:Y:S02]  /*1a800*/  CS2R R64, SRZ ;  /* 0x0000000000407805 */ /* 0x000fe4000001ff00 */
        /* <DEDUP_REMOVED lines=8> */
[----:B------:R-:W-:Y:S01]  /*1a890*/  FADD.FTZ R8, R54, R31 ;  /* 0x0000001f36087221 */ /* 0x000fe20000010000 */
[----:B------:R-:W-:Y:S01]  /*1a8a0*/  FFMA.FTZ R31, R78, R3, -R15 ;  /* 0x000000034e1f7223 */ /* 0x000fe2000001080f */
[----:B------:R-:W-:Y:S02]  /*1a8b0*/  F2FP.BF16.F32.PACK_AB R210, R9, R210 ;  /* 0x000000d209d2723e */ /* 0x000fe400000010ff */
[----:B------:R-:W-:Y:S01]  /*1a8c0*/  CS2R R78, SRZ ;  /* 0x00000000004e7805 */ /* 0x000fe2000001ff00 */
[----:B------:R-:W-:Y:S01]  /*1a8d0*/  FADD.FTZ R33, R201, R8 ;  /* 0x00000008c9217221 */ /* 0x000fe20000010000 */
[----:B------:R-:W-:Y:S01]  /*1a8e0*/  F2FP.BF16.F32.PACK_AB R201, R42, R201 ;  /* 0x000000c92ac9723e */ /* 0x000fe200000010ff */
[----:B------:R-:W2:Y:S01]  /*1a8f0*/  MUFU.EX2 R206, R206 ;  /* 0x000000ce00ce7308 */ /* 0x000ea20000000800 */
[----:B0-----:R-:W-:Y:S01]  /*1a900*/  FADD.FTZ R0, R204, R21 ;  /* 0x00000015cc007221 */ /* 0x001fe20000010000 */
[----:B------:R-:W-:Y:S01]  /*1a910*/  FADD.FTZ R8, R42, R33 ;  /* 0x000000212a087221 */ /* 0x000fe20000010000 */
[----:B------:R-:W-:-:S02]  /*1a920*/  CS2R R54, SRZ ;  /* 0x0000000000367805 */ /* 0x000fc4000001ff00 */
[----:B------:R-:W-:Y:S01]  /*1a930*/  CS2R R42, SRZ ;  /* 0x00000000002a7805 */ /* 0x000fe2000001ff00 */
[----:B------:R-:W-:Y:S01]  /*1a940*/  FADD.FTZ R33, R203, R8 ;  /* 0x00000008cb217221 */ /* 0x000fe20000010000 */
[C---:B------:R-:W-:Y:S01]  /*1a950*/  F2FP.BF16.F32.PACK_AB R203, R38.reuse, R203 ;  /* 0x000000cb26cb723e */ /* 0x040fe200000010ff */
[----:B------:R-:W0:Y:S01]  /*1a960*/  MUFU.EX2 R13, R13 ;  /* 0x0000000d000d7308 */ /* 0x000e220000000800 */
[C---:B-1----:R-:W-:Y:S01]  /*1a970*/  FADD.FTZ R21, R11.reuse, R0 ;  /* 0x000000000b157221 */ /* 0x042fe20000010000 */
[----:B------:R-:W-:Y:S01]  /*1a980*/  FADD.FTZ R8, R38, R33 ;  /* 0x0000002126087221 */ /* 0x000fe20000010000 */
[----:B------:R-:W-:Y:S02]  /*1a990*/  F2FP.BF16.F32.PACK_AB R204, R11, R204 ;  /* 0x000000cc0bcc723e */ /* 0x000fe400000010ff */
[----:B------:R-:W-:Y:S01]  /*1a9a0*/  CS2R R38, SRZ ;  /* 0x0000000000267805 */ /* 0x000fe2000001ff00 */
[----:B------:R-:W-:Y:S01]  /*1a9b0*/  FADD.FTZ R33, R197, R8 ;  /* 0x00000008c5217221 */ /* 0x000fe20000010000 */
[----:B------:R-:W-:Y:S01]  /*1a9c0*/  F2FP.BF16.F32.PACK_AB R197, R26, R197 ;  /* 0x000000c51ac5723e */ /* 0x000fe200000010ff */
[----:B------:R-:W1:Y:S01]  /*1a9d0*/  MUFU.EX2 R200, R200 ;  /* 0x000000c800c87308 */ /* 0x000e620000000800 */
[----:B--2---:R-:W-:Y:S01]  /*1a9e0*/  FADD.FTZ R0, R206, R21 ;  /* 0x00000015ce007221 */ /* 0x004fe20000010000 */
[----:B------:R-:W-:-:S04]  /*1a9f0*/  FADD.FTZ R8, R26, R33 ;  /* 0x000000211a087221 */ /* 0x000fc80000010000 */
[----:B------:R-:W-:Y:S02]  /*1aa00*/  FADD.FTZ R35, R199, R8 ;  /* 0x00000008c7237221 */ /* 0x000fe40000010000 */
[----:B------:R-:W2:Y:S01]  /*1aa10*/  MUFU.EX2 R25, R25 ;  /* 0x0000001900197308 */ /* 0x000ea20000000800 */
[C---:B0-----:R-:W-:Y:S01]  /*1aa20*/  FADD.FTZ R21, R13.reuse, R0 ;  /* 0x000000000d157221 */ /* 0x041fe20000010000 */
[----:B------:R-:W-:-:S06]  /*1aa30*/  F2FP.BF16.F32.PACK_AB R206, R13, R206 ;  /* 0x000000ce0dce723e */ /* 0x000fcc00000010ff */
[----:B------:R-:W0:Y:S01]  /*1aa40*/  MUFU.EX2 R202, R202 ;  /* 0x000000ca00ca7308 */ /* 0x000e220000000800 */
[----:B-1----:R-:W-:Y:S01]  /*1aa50*/  FADD.FTZ R0, R200, R21 ;  /* 0x00000015c8007221 */ /* 0x002fe20000010000 */
[----:B------:R-:W-:-:S04]  /*1aa60*/  SHF.R.U32.HI R21, RZ, 0x1f, R28 ;  /* 0x0000001fff157819 */ /* 0x000fc8000001161c */
[----:B------:R-:W-:Y:S02]  /*1aa70*/  LEA.HI.SX32 R21, R28, R21, 0x1b ;  /* 0x000000151c157211 */ /* 0x000fe400078fdaff */
[----:B------:R-:W1:Y:S01]  /*1aa80*/  MUFU.EX2 R14, R14 ;  /* 0x0000000e000e7308 */ /* 0x000e620000000800 */
[----:B--2---:R-:W-:Y:S01]  /*1aa90*/  FADD.FTZ R15, R25, R0 ;  /* 0x00000000190f7221 */ /* 0x004fe20000010000 */
[----:B------:R-:W-:Y:S02]  /*1aaa0*/  VIMNMX R21, R231, R21, !PT ;  /* 0x00000015e7157248 */ /* 0x000fe40007fe0100 */
[----:B------:R-:W-:Y:S02]  /*1aab0*/  F2FP.BF16.F32.PACK_AB R200, R25, R200 ;  /* 0x000000c819c8723e */ /* 0x000fe400000010ff */
[----:B------:R-:W-:Y:S02]  /*1aac0*/  CS2R R24, SRZ ;  /* 0x0000000000187805 */ /* 0x000fe4000001ff00 */
[----:B------:R-:W2:Y:S01]  /*1aad0*/  MUFU.EX2 R27, R27 ;  /* 0x0000001b001b7308 */ /* 0x000ea20000000800 */
[----:B0-----:R-:W-:-:S07]  /*1aae0*/  FADD.FTZ R0, R202, R15 ;  /* 0x0000000fca007221 */ /* 0x001fce0000010000 */
[----:B------:R-:W0:Y:S01]  /*1aaf0*/  MUFU.EX2 R193, R193 ;  /* 0x000000c100c17308 */ /* 0x000e220000000800 */
[C---:B-1----:R-:W-:Y:S01]  /*1ab00*/  FADD.FTZ R8, R14.reuse, R35 ;  /* 0x000000230e087221 */ /* 0x042fe20000010000 */
[----:B------:R-:W-:-:S06]  /*1ab10*/  F2FP.BF16.F32.PACK_AB R199, R14, R199 ;  /* 0x000000c70ec7723e */ /* 0x000fcc00000010ff */
[----:B------:R-:W1:Y:S01]  /*1ab20*/  MUFU.EX2 R196, R196 ;  /* 0x000000c400c47308 */ /* 0x000e620000000800 */
[C---:B--2---:R-:W-:Y:S01]  /*1ab30*/  FADD.FTZ R33, R27.reuse, R0 ;  /* 0x000000001b217221 */ /* 0x044fe20000010000 */
[----:B------:R-:W-:Y:S02]  /*1ab40*/  F2FP.BF16.F32.PACK_AB R202, R27, R202 ;  /* 0x000000ca1bca723e */ /* 0x000fe400000010ff */
[----:B------:R-:W-:-:S04]  /*1ab50*/  CS2R R26, SRZ ;  /* 0x00000000001a7805 */ /* 0x000fc8000001ff00 */
        /* <DEDUP_REMOVED lines=9> */
[----:B------:R-:W-:Y:S02]  /*1abf0*/  F2FP.BF16.F32.PACK_AB R196, R29, R196 ;  /* 0x000000c41dc4723e */ /* 0x000fe400000010ff */
[----:B------:R-:W-:-:S04]  /*1ac00*/  CS2R R28, SRZ ;  /* 0x00000000001c7805 */ /* 0x000fc8000001ff00 */
[----:B------:R-:W0:Y:S01]  /*1ac10*/  MUFU.EX2 R31, R31 ;  /* 0x0000001f001f7308 */ /* 0x000e220000000800 */
[----:B-1----:R-:W-:Y:S01]  /*1ac20*/  FADD.FTZ R37, R195, R8 ;  /* 0x00000008c3257221 */ /* 0x002fe20000010000 */
[----:B------:R-:W-:Y:S02]  /*1ac30*/  VIADD R8, R2, 0xfffffffe ;  /* 0xfffffffe02087836 */ /* 0x000fe40000000000 */
[----:B------:R-:W-:-:S03]  /*1ac40*/  IMAD.MOV.U32 R2, RZ, RZ, 0x3f800000 ;  /* 0x3f800000ff027424 */ /* 0x000fc600078e00ff */
[----:B------:R-:W-:Y:S01]  /*1ac50*/  ISETP.GE.AND P3, PT, R8, R21, PT ;  /* 0x000000150800720c */ /* 0x000fe20003f66270 */
[----:B------:R-:W1:Y:S01]  /*1ac60*/  MUFU.EX2 R80, R80 ;  /* 0x0000005000507308 */ /* 0x000e620000000800 */
[----:B--2---:R-:W-:-:S07]  /*1ac70*/  FADD.FTZ R0, R198, R33 ;  /* 0x00000021c6007221 */ /* 0x004fce0000010000 */
[----:B------:R2:W3:Y:S01]  /*1ac80*/  MUFU.EX2 R15, R60 ;  /* 0x0000003c000f7308 */ /* 0x0004e20000000800 */
[C---:B0-----:R-:W-:Y:S01]  /*1ac90*/  FADD.FTZ R35, R31.reuse, R0 ;  /* 0x000000001f237221 */ /* 0x041fe20000010000 */
[----:B------:R-:W-:Y:S02]  /*1aca0*/  F2FP.BF16.F32.PACK_AB R198, R31, R198 ;  /* 0x000000c61fc6723e */ /* 0x000fe400000010ff */
[----:B------:R-:W-:-:S04]  /*1acb0*/  CS2R R30, SRZ ;  /* 0x00000000001e7805 */ /* 0x000fc8000001ff00 */
[----:B------:R-:W0:Y:S01]  /*1acc0*/  MUFU.EX2 R82, R82 ;  /* 0x0000005200527308 */ /* 0x000e220000000800 */
[----:B-1----:R-:W-:Y:S01]  /*1acd0*/  FADD.FTZ R0, R80, R35 ;  /* 0x0000002350007221 */ /* 0x002fe20000010000 */
[----:B--2---:R-:W-:Y:S02]  /*1ace0*/  CS2R R60, SRZ ;  /* 0x00000000003c7805 */ /* 0x004fe4000001ff00 */
[----:B------:R-:W-:-:S04]  /*1acf0*/  CS2R R34, SRZ ;  /* 0x0000000000227805 */ /* 0x000fc8000001ff00 */
[----:B------:R-:W1:Y:S01]  /*1ad00*/  MUFU.EX2 R6, R6 ;  /* 0x0000000600067308 */ /* 0x000e620000000800 */
[C---:B---3--:R-:W-:Y:S01]  /*1ad10*/  FADD.FTZ R7, R15.reuse, R0 ;  /* 0x000000000f077221 */ /* 0x048fe20000010000 */
[----:B------:R-:W-:Y:S02]  /*1ad20*/  F2FP.BF16.F32.PACK_AB R192, R15, R80 ;  /* 0x000000500fc0723e */ /* 0x000fe400000010ff */
[----:B------:R-:W-:-:S04]  /*1ad30*/  CS2R R80, SRZ ;  /* 0x0000000000507805 */ /* 0x000fc8000001ff00 */
[----:B------:R2:W3:Y:S01]  /*1ad40*/  MUFU.EX2 R33, R84 ;  /* 0x0000005400217308 */ /* 0x0004e20000000800 */
[----:B0-----:R-:W-:Y:S01]  /*1ad50*/  FADD.FTZ R0, R82, R7 ;  /* 0x0000000752007221 */ /* 0x001fe20000010000 */
[C---:B-1----:R-:W-:Y:S01]  /*1ad60*/  FADD.FTZ R12, R6.reuse, R37 ;  /* 0x00000025060c7221 */ /* 0x042fe20000010000 */
[----:B------:R-:W-:Y:S02]  /*1ad70*/  F2FP.BF16.F32.PACK_AB R195, R6, R195 ;  /* 0x000000c306c3723e */ /* 0x000fe400000010ff */
[----:B--2---:R-:W-:Y:S02]  /*1ad80*/  CS2R R84, SRZ ;  /* 0x0000000000547805 */ /* 0x004fe4000001ff00 */
[----:B------:R-:W-:Y:S01]  /*1ad90*/  CS2R R36, SRZ ;  /* 0x0000000000247805 */ /* 0x000fe2000001ff00 */
[C---:B---3--:R-:W-:Y:S01]  /*1ada0*/  FADD.FTZ R13, R33.reuse, R0 ;  /* 0x00000000210d7221 */ /* 0x048fe20000010000 */
[----:B------:R-:W-:Y:S01]  /*1adb0*/  F2FP.BF16.F32.PACK_AB R194, R33, R82 ;  /* 0x0000005221c2723e */ /* 0x000fe200000010ff */
[----:B------:R-:W-:Y:S01]  /*1adc0*/  IMAD.MOV.U32 R0, RZ, RZ, 0x3f800000 ;  /* 0x3f800000ff007424 */ /* 0x000fe200078e00ff */
[----:B------:R-:W-:-:S02]  /*1add0*/  CS2R R82, SRZ ;  /* 0x0000000000527805 */ /* 0x000fc4000001ff00 */
[----:B------:R-:W-:Y:S01]  /*1ade0*/  CS2R R32, SRZ ;  /* 0x0000000000207805 */ /* 0x000fe2000001ff00 */
[----:B------:R-:W-:Y:S06]  /*1adf0*/  @!P3 BRA `(.L_x_2833) ;  /* 0x000000540004b947 */ /* 0x000fec0003800000 */
[----:B------:R-:W-:Y:S01]  /*1ae00*/  BSSY B1, `(.L_x_2833) ;  /* 0x0000540000017945 */ /* 0x000fe20003800000 */
[----:B------:R-:W-:Y:S02]  /*1ae10*/  IMAD.MOV.U32 R6, RZ, RZ, R4 ;  /* 0x000000ffff067224 */ /* 0x000fe400078e0004 */
[----:B------:R-:W-:Y:S02]  /*1ae20*/  IMAD.MOV.U32 R7, RZ, RZ, R5 ;  /* 0x000000ffff077224 */ /* 0x000fe400078e0005 */
[----:B------:R-:W-:Y:S02]  /*1ae30*/  IMAD.MOV.U32 R9, RZ, RZ, R218 ;  /* 0x000000ffff097224 */ /* 0x000fe400078e00da */
[----:B------:R-:W-:Y:S02]  /*1ae40*/  IMAD.MOV.U32 R10, RZ, RZ, R216 ;  /* 0x000000ffff0a7224 */ /* 0x000fe400078e00d8 */
[----:B------:R-:W-:Y:S02]  /*1ae50*/  IMAD.MOV.U32 R2, RZ, RZ, 0x3f800000 ;  /* 0x3f800000ff027424 */ /* 0x000fe400078e00ff */
[----:B------:R-:W-:-:S07]  /*1ae60*/  IMAD.MOV.U32 R151, RZ, RZ, RZ ;  /* 0x000000ffff977224 */ /* 0x000fce00078e00ff */
.L_x_2844:
        /* <DEDUP_REMOVED lines=8> */
.L_x_2834:
[----:B------:R-:W-:Y:S01]  /*1aef0*/  IMAD R11, R3, 0x8, R16 ;  /* 0x00000008030b7824 */ /* 0x000fe200078e0210 */
[----:B------:R-:W-:-:S04]  /*1af00*/  SHF.L.U32 R4, R218, 0x1f, RZ ;  /* 0x0000001fda047819 */ /* 0x000fc800000006ff */
[----:B------:R0:W1:Y:S01]  /*1af10*/  SYNCS.PHASECHK.TRANS64.TRYWAIT P3, [R11+URZ+0x38830], R4 ;  /* 0x038830040b0075a7 */ /* 0x000062000806017f */
[----:B------:R-:W-:Y:S05]  /*1af20*/  @!P0 BRA `(.L_x_2835) ;  /* 0x0000000000048947 */ /* 0x000fea0003800000 */
[----:B------:R-:W-:Y:S01]  /*1af30*/  BPT.TRAP 0x1 ;  /* 0x000000040000795c */ /* 0x000fe20000300000 */
.L_x_2835:
[----:B------:R-:W-:Y:S01]  /*1af40*/  IMAD R3, R216, 0xa00, R20 ;  /* 0x00000a00d8037824 */ /* 0x000fe200078e0214 */
[----:B------:R-:W-:Y:S03]  /*1af50*/  BSSY B2, `(.L_x_2836) ;  /* 0x0000006000027945 */ /* 0x000fe60003800000 */
[C---:B------:R-:W-:Y:S02]  /*1af60*/  VIADD R152, R3.reuse, 0x80 ;  /* 0x0000008003987836 */ /* 0x040fe40000000000 */
[----:B------:R-:W-:Y:S01]  /*1af70*/  VIADD R15, R3, 0x100 ;  /* 0x00000100030f7836 */ /* 0x000fe20000000000 */
[----:B-1----:R-:W-:Y:S06]  /*1af80*/  @P3 BRA `(.L_x_2837) ;  /* 0x0000000000083947 */ /* 0x002fec0003800000 */
[----:B------:R-:W1:Y:S02]  /*1af90*/  SYNCS.PHASECHK.TRANS64.TRYWAIT P3, [R11+URZ+0x38830], R4 ;  /* 0x038830040b0075a7 */ /* 0x000e64000806017f */
[----:B-1----:R-:W-:Y:S05]  /*1afa0*/  @!P3 BRA `(.L_x_2838) ;  /* 0x000001ac002cb947 */ /* 0x002fea0003800000 */
.L_x_2837:
[----:B------:R-:W-:Y:S05]  /*1afb0*/  BSYNC B2 ;  /* 0x0000000000027941 */ /* 0x000fea0003800000 */
.L_x_2836:
[----:B------:R-:W2:Y:S04]  /*1afc0*/  LDL.64 R154, [R1+0x48] ;  /* 0x00004800019a7983 */ /* 0x000ea80000100a00 */
[----:B------:R-:W3:Y:S01]  /*1afd0*/  LDL.64 R156, [R1+0x50] ;  /* 0x00005000019c7983 */ /* 0x000ee20000100a00 */
[----:B01----:R-:W-:Y:S02]  /*1afe0*/  IMAD.MOV.U32 R4, RZ, RZ, R3 ;  /* 0x000000ffff047224 */ /* 0x003fe400078e0003 */
[----:B------:R-:W-:-:S03]  /*1aff0*/  IMAD.MOV.U32 R5, RZ, RZ, 0x40000040 ;  /* 0x40000040ff057424 */ /* 0x000fc600078e00ff */
[----:B------:R-:W-:Y:S02]  /*1b000*/  R2UR UR18, R4 ;  /* 0x00000000041272ca */ /* 0x000fe400000e0000 */
[C---:B------:R-:W-:Y:S01]  /*1b010*/  R2UR UR19, R5.reuse ;  /* 0x00000000051372ca */ /* 0x040fe200000e0000 */
[----:B------:R-:W-:Y:S01]  /*1b020*/  WARPGROUP.ARRIVE ;  /* 0x00000000000079c5 */ /* 0x000fe20000000000 */
[----:B------:R-:W-:Y:S01]  /*1b030*/  IMAD.MOV.U32 R4, RZ, RZ, R152 ;  /* 0x000000ffff047224 */ /* 0x000fe200078e0098 */
[----:B------:R-:W-:-:S04]  /*1b040*/  R2UR UR7, R5 ;  /* 0x00000000050772ca */ /* 0x000fc800000e0000 */
[----:B------:R-:W-:Y:S01]  /*1b050*/  R2UR UR6, R4 ;  /* 0x00000000040672ca */ /* 0x000fe200000e0000 */
[----:B------:R-:W-:Y:S01]  /*1b060*/  IMAD.MOV.U32 R4, RZ, RZ, R15 ;  /* 0x000000ffff047224 */ /* 0x000fe200078e000f */
[----:B------:R-:W-:-:S04]  /*1b070*/  R2UR UR11, R5 ;  /* 0x00000000050b72ca */ /* 0x000fc800000e0000 */
[----:B------:R-:W-:Y:S01]  /*1b080*/  R2UR UR10, R4 ;  /* 0x00000000040a72ca */ /* 0x000fe200000e0000 */
[----:B------:R-:W-:Y:S02]  /*1b090*/  VIADD R14, R3, 0x180 ;  /* 0x00000180030e7836 */ /* 0x000fe40000000000 */
[----:B------:R-:W-:-:S03]  /*1b0a0*/  IMAD.MOV.U32 R15, RZ, RZ, 0x40000040 ;  /* 0x40000040ff0f7424 */ /* 0x000fc600078e00ff */
[----:B------:R-:W-:Y:S02]  /*1b0b0*/  R2UR UR14, R14 ;  /* 0x000000000e0e72ca */ /* 0x000fe400000e0000 */
        /* <DEDUP_REMOVED lines=27> */
[----:B------:R-:W-:Y:S01]  /*1b270*/  UMOV UR16, UR20 ;  /* 0x0000001400107c82 */ /* 0x000fe20008000000 */
[----:B------:R-:W-:Y:S01]  /*1b280*/  UMOV UR17, UR21 ;  /* 0x0000001500117c82 */ /* 0x000fe20008000000 */
[----:B------:R-:W-:Y:S02]  /*1b290*/  WARPGROUP.DEPBAR.LE gsb0, 0x0 ;  /* 0x00008000000079c5 */ /* 0x000fe40000010000 */
[----:B------:R-:W-:Y:S01]  /*1b2a0*/  VIADD R14, R3, 0x2 ;  /* 0x00000002030e7836 */ /* 0x000fe20000000000 */
[----:B--2---:R-:W-:Y:S02]  /*1b2b0*/  R2UR UR26, R154 ;  /* 0x000000009a1a72ca */ /* 0x004fe400000e0000 */
[----:B------:R-:W-:-:S02]  /*1b2c0*/  R2UR UR27, R155 ;  /* 0x000000009b1b72ca */ /* 0x000fc400000e0000 */
[----:B------:R-:W-:-:S06]  /*1b2d0*/  WARPGROUP.ARRIVE ;  /* 0x00000000000079c5 */ /* 0x000fcc0000000000 */
[----:B------:R-:W-:Y:S01]  /*1b2e0*/  HGMMA.64x16x16.F32.BF16 R152, gdesc[UR16], RZ, !UPT, gsb0 ;  /* 0x00200000109879f0 */ /* 0x000fe2000c0018ff */
        /* <DEDUP_REMOVED lines=20> */
[----:B------:R-:W-:Y:S01]  /*1b430*/  UMOV UR12, UR24 ;  /* 0x00000018000c7c82 */ /* 0x000fe20008000000 */
[----:B------:R-:W-:Y:S01]  /*1b440*/  UMOV UR13, UR25 ;  /* 0x00000019000d7c82 */ /* 0x000fe20008000000 */
[----:B------:R-:W-:Y:S01]  /*1b450*/  UMOV UR16, UR24 ;  /* 0x0000001800107c82 */ /* 0x000fe20008000000 */
[----:B------:R-:W-:Y:S01]  /*1b460*/  UMOV UR17, UR25 ;  /* 0x0000001900117c82 */ /* 0x000fe20008000000 */
[----:B------:R-:W2:Y:S01]  /*1b470*/  LDL.64 R14, [R1+0x38] ;  /* 0x00003800010e7983 */ /* 0x000ea20000100a00 */
[----:B------:R-:W-:Y:S01]  /*1b480*/  HGMMA.64x16x16.F32.BF16 R176, gdesc[UR4], R176, gsb0 ;  /* 0x0020000004b079f0 */ /* 0x000fe200080018b0 */
[----:B------:R-:W-:Y:S02]  /*1b490*/  R2UR UR10, R4 ;  /* 0x00000000040a72ca */ /* 0x000fe400000e0000 */
[----:B------:R-:W-:Y:S01]  /*1b4a0*/  R2UR UR11, R5 ;  /* 0x00000000050b72ca */ /* 0x000fe200000e0000 */
[----:B------:R-:W-:Y:S01]  /*1b4b0*/  VIADD R4, R3, 0x182 ;  /* 0x0000018203047836 */ /* 0x000fe20000000000 */
[----:B------:R-:W-:-:S02]  /*1b4c0*/  WARPGROUP.DEPBAR.LE gsb0, 0x0 ;  /* 0x00008000000079c5 */ /* 0x000fc40000010000 */
        /* <DEDUP_REMOVED lines=57> */
[----:B--2---:R-:W-:Y:S02]  /*1b860*/  R2UR UR24, R14 ;  /* 0x000000000e1872ca */ /* 0x004fe400000e0000 */
[----:B------:R-:W-:Y:S02]  /*1b870*/  R2UR UR25, R15 ;  /* 0x000000000f1972ca */ /* 0x000fe400000e0000 */
[----:B------:R-:W2:Y:S01]  /*1b880*/  LDL.64 R14, [R1+0x30] ;  /* 0x00003000010e7983 */ /* 0x000ea20000100a00 */
        /* <DEDUP_REMOVED lines=144> */
[----:B--2---:R-:W-:Y:S02]  /*1c190*/  R2UR UR26, R14 ;  /* 0x000000000e1a72ca */ /* 0x004fe400000e0000 */
[----:B------:R-:W-:Y:S02]  /*1c1a0*/  R2UR UR27, R15 ;  /* 0x000000000f1b72ca */ /* 0x000fe400000e0000 */
[----:B------:R-:W2:Y:S01]  /*1c1b0*/  LDL.64 R14, [R1+0x18] ;  /* 0x00001800010e7983 */ /* 0x000ea20000100a00 */
[----:B------:R-:W-:Y:S02]  /*1c1c0*/  VIADD R4, R3, 0x284 ;  /* 0x0000028403047836 */ /* 0x000fe40000000000 */
[----:B------:R-:W-:-:S03]  /*1c1d0*/  IMAD.MOV.U32 R5, RZ, RZ, 0x40000040 ;  /* 0x40000040ff057424 */ /* 0x000fc600078e00ff */
[----:B------:R-:W-:Y:S02]  /*1c1e0*/  R2UR UR22, R4 ;  /* 0x00000000041672ca */ /* 0x000fe400000e0000 */
[----:B------:R-:W-:Y:S01]  /*1c1f0*/  R2UR UR23, R5 ;  /* 0x00000000051772ca */ /* 0x000fe200000e0000 */
[----:B------:R-:W-:Y:S02]  /*1c200*/  UMOV UR20, UR26 ;  /* 0x0000001a00147c82 */ /* 0x000fe40008000000 */
[----:B------:R-:W-:Y:S01]  /*1c210*/  UMOV UR21, UR27 ;  /* 0x0000001b00157c82 */ /* 0x000fe20008000000 */
[----:B------:R-:W-:Y:S02]  /*1c220*/  WARPGROUP.DEPBAR.LE gsb0, 0x0 ;  /* 0x00008000000079c5 */ /* 0x000fe40000010000 */
[----:B------:R-:W-:-:S07]  /*1c230*/  WARPGROUP.ARRIVE ;  /* 0x00000000000079c5 */ /* 0x000fce0000000000 */
        /* <DEDUP_REMOVED lines=89> */
[----:B------:R-:W2:Y:S01]  /*1c7d0*/  LDL.64 R14, [R1] ;  /* 0x00000000010e7983 */ /* 0x000ea20000100a00 */
[----:B------:R-:W-:Y:S02]  /*1c7e0*/  R2UR UR22, R4 ;  /* 0x00000000041672ca */ /* 0x000fe400000e0000 */
[----:B------:R-:W-:-:S06]  /*1c7f0*/  R2UR UR23, R5 ;  /* 0x00000000051772ca */ /* 0x000fcc00000e0000 */
        /* <DEDUP_REMOVED lines=44> */
[----:B------:R-:W-:Y:S02]  /*1cac0*/  R2UR UR23, R5 ;  /* 0x00000000051772ca */ /* 0x000fe400000e0000 */
[----:B--2---:R-:W-:Y:S02]  /*1cad0*/  R2UR UR24, R14 ;  /* 0x000000000e1872ca */ /* 0x004fe400000e0000 */
[----:B------:R-:W-:-:S11]  /*1cae0*/  R2UR UR25, R15 ;  /* 0x000000000f1972ca */ /* 0x000fd600000e0000 */
        /* <DEDUP_REMOVED lines=442> */
.L_x_2839:
[----:B------:R-:W-:Y:S01]  /*1e690*/  SHF.L.U32 R0, R9, 0x1f, RZ ;  /* 0x0000001f09007819 */ /* 0x000fe200000006ff */
[----:B------:R-:W-:-:S04]  /*1e6a0*/  IMAD R9, R10, 0x8, R16 ;  /* 0x000000080a097824 */ /* 0x000fc800078e0210 */
[----:B------:R0:W1:Y:S01]  /*1e6b0*/  SYNCS.PHASECHK.TRANS64.TRYWAIT P3, [R9+URZ+0x38850], R0 ;  /* 0x03885000090075a7 */ /* 0x000062000806017f */
[----:B------:R-:W-:Y:S05]  /*1e6c0*/  @!P0 BRA `(.L_x_2840) ;  /* 0x0000000000048947 */ /* 0x000fea0003800000 */
[----:B------:R-:W-:Y:S01]  /*1e6d0*/  BPT.TRAP 0x1 ;  /* 0x000000040000795c */ /* 0x000fe20000300000 */
.L_x_2840:
[----:B------:R-:W-:Y:S04]  /*1e6e0*/  BSSY B2, `(.L_x_2841) ;  /* 0x0000004000027945 */ /* 0x000fe80003800000 */
[----:B-1----:R-:W-:Y:S05]  /*1e6f0*/  @P3 BRA `(.L_x_2842) ;  /* 0x0000000000083947 */ /* 0x002fea0003800000 */
[----:B------:R-:W1:Y:S02]  /*1e700*/  SYNCS.PHASECHK.TRANS64.TRYWAIT P3, [R9+URZ+0x38850], R0 ;  /* 0x03885000090075a7 */ /* 0x000e64000806017f */
[----:B-1----:R-:W-:Y:S05]  /*1e710*/  @!P3 BRA `(.L_x_2843) ;  /* 0x000001740064b947 */ /* 0x002fea0003800000 */
.L_x_2842:
[----:B------:R-:W-:Y:S05]  /*1e720*/  BSYNC B2 ;  /* 0x0000000000027941 */ /* 0x000fea0003800000 */
.L_x_2841:
        /* <DEDUP_REMOVED lines=8> */
[----:B------:R-:W-:Y:S01]  /*1e7b0*/  IMAD.MOV.U32 R3, RZ, RZ, 0x40000040 ;  /* 0x40000040ff037424 */ /* 0x000fe200078e00ff */
[----:B------:R-:W-:Y:S01]  /*1e7c0*/  LOP3.LUT R0, R0, 0x3fff, RZ, 0xc0, !PT ;  /* 0x00003fff00007812 */ /* 0x000fe200078ec0ff */
[----:B------:R-:W0:Y:S01]  /*1e7d0*/  MUFU.TANH R15, R15 ;  /* 0x0000000f000f7308 */ /* 0x000e220000002400 */
[----:B------:R-:W-:Y:S01]  /*1e7e0*/  FMUL.FTZ R177, R177, UR39 ;  /* 0x00000027b1b17c20 */ /* 0x000fe20008410000 */
[----:B------:R-:W-:Y:S01]  /*1e7f0*/  FMUL.FTZ R184, R182, UR39 ;  /* 0x00000027b6b87c20 */ /* 0x000fe20008410000 */
[----:B------:R-:W-:Y:S01]  /*1e800*/  LOP3.LUT R0, R0, 0x2800000, RZ, 0xfc, !PT ;  /* 0x0280000000007812 */ /* 0x000fe200078efcff */
[----:B------:R-:W-:Y:S01]  /*1e810*/  FMUL.FTZ R183, R183, UR39 ;  /* 0x00000027b7b77c20 */ /* 0x000fe20008410000 */
[----:B------:R-:W-:Y:S01]  /*1e820*/  FMUL.FTZ R14, R179, UR39 ;  /* 0x00000027b30e7c20 */ /* 0x000fe20008410000 */
[----:B------:R-:W-:Y:S01]  /*1e830*/  FMUL.FTZ R179, R181, UR39 ;  /* 0x00000027b5b37c20 */ /* 0x000fe20008410000 */
[----:B------:R-:W-:Y:S01]  /*1e840*/  FMUL.FTZ R153, R153, UR39 ;  /* 0x0000002799997c20 */ /* 0x000fe20008410000 */
[----:B------:R-:W-:Y:S01]  /*1e850*/  IMAD R2, R10, 0xa00, R0 ;  /* 0x00000a000a027824 */ /* 0x000fe200078e0200 */
[----:B------:R-:W-:Y:S01]  /*1e860*/  MUFU.TANH R176, R176 ;  /* 0x000000b000b07308 */ /* 0x000fe20000002400 */
[----:B------:R-:W1:Y:S01]  /*1e870*/  @P2 LDC R0, c[0x0][0x44c] ;  /* 0x00011300ff002b82 */ /* 0x000e620000000800 */
[----:B------:R-:W-:Y:S01]  /*1e880*/  FMUL.FTZ R10, R178, UR39 ;  /* 0x00000027b20a7c20 */ /* 0x000fe20008410000 */
[C---:B------:R-:W-:Y:S01]  /*1e890*/  VIADD R4, R2.reuse, 0x80 ;  /* 0x0000008002047836 */ /* 0x040fe20000000000 */
[----:B------:R-:W-:Y:S01]  /*1e8a0*/  R2UR UR6, R2 ;  /* 0x00000000020672ca */ /* 0x000fe200000e0000 */
[----:B------:R-:W-:Y:S01]  /*1e8b0*/  FMUL.FTZ R178, R180, UR39 ;  /* 0x00000027b4b27c20 */ /* 0x000fe20008410000 */
[----:B------:R-:W-:Y:S01]  /*1e8c0*/  FMUL.FTZ R162, R162, UR39 ;  /* 0x00000027a2a27c20 */ /* 0x000fe20008410000 */
[----:B------:R-:W-:Y:S01]  /*1e8d0*/  FMUL.FTZ R163, R163, UR39 ;  /* 0x00000027a3a37c20 */ /* 0x000fe20008410000 */
[----:B------:R-:W-:Y:S01]  /*1e8e0*/  MUFU.TANH R177, R177 ;  /* 0x000000b100b17308 */ /* 0x000fe20000002400 */
[----:B------:R-:W-:-:S05]  /*1e8f0*/  @!P1 VIADD R9, R9, 0x38860 ;  /* 0x0003886009099836 */ /* 0x000fca0000000000 */
[----:B------:R-:W-:Y:S02]  /*1e900*/  @!P1 PRMT R9, RZ, 0x654, R9 ;  /* 0x00000654ff099816 */ /* 0x000fe40000000009 */
[----:B------:R-:W-:Y:S01]  /*1e910*/  MUFU.TANH R178, R178 ;  /* 0x000000b200b27308 */ /* 0x000fe20000002400 */
[----:B------:R-:W-:Y:S01]  /*1e920*/  HGMMA.64x256x16.F32.BF16 R24, R208, gdesc[UR4].tnspB, R24, gsb0 ;  /* 0x43e00004d0187df0 */ /* 0x000fe20008001818 */
[----:B------:R-:W-:Y:S01]  /*1e930*/  R2UR UR6, R4 ;  /* 0x00000000040672ca */ /* 0x000fe200000e0000 */
[----:B------:R-:W-:Y:S01]  /*1e940*/  VIADD R4, R2, 0x100 ;  /* 0x0000010002047836 */ /* 0x000fe20000000000 */
[----:B------:R-:W-:Y:S01]  /*1e950*/  R2UR UR7, R5 ;  /* 0x00000000050772ca */ /* 0x000fe200000e0000 */
[----:B------:R-:W-:-:S03]  /*1e960*/  IMAD.MOV.U32 R5, RZ, RZ, 0x40000040 ;  /* 0x40000040ff057424 */ /* 0x000fc600078e00ff */
        /* <DEDUP_REMOVED lines=21> */
[----:B------:R-:W-:Y:S01]  /*1eac0*/  FMUL.FTZ R5, R191, UR39 ;  /* 0x00000027bf057c20 */ /* 0x000fe20008410000 */
[----:B------:R-:W-:Y:S01]  /*1ead0*/  FMUL.FTZ R191, R160, UR39 ;  /* 0x00000027a0bf7c20 */ /* 0x000fe20008410000 */
[----:B------:R-:W-:-:S04]  /*1eae0*/  IMAD R160, R8, -0x50, RZ ;  /* 0xffffffb008a07824 */ /* 0x000fc800078e02ff */
[----:B------:R-:W-:Y:S01]  /*1eaf0*/  MUFU.TANH R5, R5 ;  /* 0x0000000500057308 */ /* 0x000fe20000002400 */
[----:B------:R-:W-:-:S07]  /*1eb00*/  IADD3 R160, -R233, 0x1, R160 ;  /* 0x00000001e9a07810 */ /* 0x000fce0007ffe1a0 */
[----:B------:R-:W-:Y:S01]  /*1eb10*/  MUFU.TANH R191, R191 ;  /* 0x000000bf00bf7308 */ /* 0x000fe20000002400 */
[----:B------:R-:W-:Y:S02]  /*1eb20*/  WARPGROUP.DEPBAR.LE gsb0, 0x0 ;  /* 0x00008000000079c5 */ /* 0x000fe40000010000 */
[----:B------:R-:W-:-:S07]  /*1eb30*/  WARPGROUP.ARRIVE ;  /* 0x00000000000079c5 */ /* 0x000fce0000000000 */
[----:B------:R-:W-:Y:S01]  /*1eb40*/  HGMMA.64x256x16.F32.BF16 R24, R196, gdesc[UR4].tnspB, R24, gsb0 ;  /* 0x43e00004c4187df0 */ /* 0x000fe20008001818 */
[----:B------:R-:W-:Y:S02]  /*1eb50*/  R2UR UR6, R2 ;  /* 0x00000000020672ca */ /* 0x000fe400000e0000 */
[----:B------:R-:W-:Y:S01]  /*1eb60*/  R2UR UR7, R3 ;  /* 0x00000000030772ca */ /* 0x000fe200000e0000 */
[----:B------:R-:W2:Y:S01]  /*1eb70*/  @P2 LDC R2, c[0x0][0x450] ;  /* 0x00011400ff022b82 */ /* 0x000ea20000000800 */
[----:B------:R-:W-:-:S04]  /*1eb80*/  IMAD.IADD R3, R234, 0x1, R230 ;  /* 0x00000001ea037824 */ /* 0x000fc800078e02e6 */
[----:B-1----:R-:W-:-:S04]  /*1eb90*/  @P2 IMAD.HI.U32 R4, R3, R0, RZ ;  /* 0x0000000003042227 */ /* 0x002fc800078e00ff */
[----:B------:R-:W-:Y:S02]  /*1eba0*/  IMAD.MOV.U32 R0, RZ, RZ, R3 ;  /* 0x000000ffff007224 */ /* 0x000fe400078e0003 */
[----:B------:R-:W-:Y:S01]  /*1ebb0*/  FMUL.FTZ R3, R187, UR39 ;  /* 0x00000027bb037c20 */ /* 0x000fe20008410000 */
[----:B------:R-:W-:Y:S01]  /*1ebc0*/  FMUL.FTZ R187, R189, UR39 ;  /* 0x00000027bdbb7c20 */ /* 0x000fe20008410000 */
[----:B------:R-:W-:-:S04]  /*1ebd0*/  FMUL.FTZ R189, R164, UR39 ;  /* 0x00000027a4bd7c20 */ /* 0x000fc80008410000 */
[----:B------:R-:W-:Y:S01]  /*1ebe0*/  MUFU.TANH R3, R3 ;  /* 0x0000000300037308 */ /* 0x000fe20000002400 */
[----:B--2---:R-:W-:Y:S01]  /*1ebf0*/  @P2 SHF.R.U32.HI R0, RZ, R2, R4 ;  /* 0x00000002ff002219 */ /* 0x004fe20000011604 */
[----:B------:R-:W-:Y:S01]  /*1ec00*/  FMUL.FTZ R2, R186, UR39 ;  /* 0x00000027ba027c20 */ /* 0x000fe20008410000 */
[----:B------:R-:W-:-:S05]  /*1ec10*/  FMUL.FTZ R186, R188, UR39 ;  /* 0x00000027bcba7c20 */ /* 0x000fca0008410000 */
[----:B------:R-:W-:Y:S01]  /*1ec20*/  MUFU.TANH R187, R187 ;  /* 0x000000bb00bb7308 */ /* 0x000fe20000002400 */
[----:B------:R-:W-:Y:S01]  /*1ec30*/  FMUL.FTZ R4, R190, UR39 ;  /* 0x00000027be047c20 */ /* 0x000fe20008410000 */
[----:B------:R-:W1:Y:S01]  /*1ec40*/  SHFL.IDX PT, R188, R0, RZ, 0x1c1f ;  /* 0x001c1fff00bc7589 */ /* 0x000e6200000e0000 */
[----:B------:R-:W-:Y:S01]  /*1ec50*/  FMUL.FTZ R190, R173, UR39 ;  /* 0x00000027adbe7c20 */ /* 0x000fe20008410000 */
[----:B------:R-:W-:-:S04]  /*1ec60*/  FMUL.FTZ R173, R161, UR39 ;  /* 0x00000027a1ad7c20 */ /* 0x000fc80008410000 */
[----:B------:R-:W2:Y:S08]  /*1ec70*/  MUFU.TANH R186, R186 ;  /* 0x000000ba00ba7308 */ /* 0x000eb00000002400 */
[----:B------:R-:W-:Y:S08]  /*1ec80*/  MUFU.TANH R189, R189 ;  /* 0x000000bd00bd7308 */ /* 0x000ff00000002400 */
[----:B------:R-:W-:Y:S08]  /*1ec90*/  MUFU.TANH R190, R190 ;  /* 0x000000be00be7308 */ /* 0x000ff00000002400 */
[----:B------:R-:W-:Y:S08]  /*1eca0*/  MUFU.TANH R173, R173 ;  /* 0x000000ad00ad7308 */ /* 0x000ff00000002400 */
[----:B------:R-:W-:Y:S08]  /*1ecb0*/  MUFU.TANH R4, R4 ;  /* 0x0000000400047308 */ /* 0x000ff00000002400 */
[----:B------:R-:W-:Y:S01]  /*1ecc0*/  MUFU.TANH R2, R2 ;  /* 0x0000000200027308 */ /* 0x000fe20000002400 */
[----:B------:R-:W-:-:S02]  /*1ecd0*/  WARPGROUP.DEPBAR.LE gsb0, 0x0 ;  /* 0x00008000000079c5 */ /* 0x000fc40000010000 */
[----:B------:R-:W-:-:S06]  /*1ece0*/  WARPGROUP.ARRIVE ;  /* 0x00000000000079c5 */ /* 0x000fcc0000000000 */
[----:B------:R-:W-:Y:S03]  /*1ecf0*/  HGMMA.64x256x16.F32.BF16 R24, R192, gdesc[UR4].tnspB, R24, gsb0 ;  /* 0x43e00004c0187df0 */ /* 0x000fe60008001818 */
[----:B------:R-:W-:Y:S02]  /*1ed00*/  WARPGROUP.DEPBAR.LE gsb0, 0x0 ;  /* 0x00008000000079c5 */ /* 0x000fe40000010000 */
[----:B------:R-:W-:Y:S01]  /*1ed10*/  FMUL.FTZ R192, R185, UR39 ;  /* 0x00000027b9c07c20 */ /* 0x000fe20008410000 */
[----:B------:R-:W-:Y:S01]  /*1ed20*/  IADD3 R185, -R228, R160, R232 ;  /* 0x000000a0e4b97210 */ /* 0x000fe20007ffe1e8 */
[----:B------:R-:W-:Y:S01]  /*1ed30*/  FMUL.FTZ R193, R169, UR39 ;  /* 0x00000027a9c17c20 */ /* 0x000fe20008410000 */
[----:B------:R-:W-:Y:S01]  /*1ed40*/  FMUL.FTZ R194, R168, UR39 ;  /* 0x00000027a8c27c20 */ /* 0x000fe20008410000 */
[----:B------:R-:W-:Y:S01]  /*1ed50*/  FMUL.FTZ R168, R172, UR39 ;  /* 0x00000027aca87c20 */ /* 0x000fe20008410000 */
[----:B------:R-:W-:Y:S01]  /*1ed60*/  FMUL.FTZ R195, R165, UR39 ;  /* 0x00000027a5c37c20 */ /* 0x000fe20008410000 */
[----:B------:R-:W3:Y:S01]  /*1ed70*/  MUFU.TANH R192, R192 ;  /* 0x000000c000c07308 */ /* 0x000ee20000002400 */
[----:B-1----:R-:W-:-:S05]  /*1ed80*/  IMAD.IADD R188, R185, 0x1, R188 ;  /* 0x00000001b9bc7824 */ /* 0x002fca00078e02bc */
[C---:B------:R-:W-:Y:S02]  /*1ed90*/  ISETP.GT.AND P3, PT, R188.reuse, RZ, PT ;  /* 0x000000ffbc00720c */ /* 0x040fe40003f64270 */
[C---:B------:R-:W-:Y:S01]  /*1eda0*/  ISETP.GT.AND P5, PT, R188.reuse, 0x8, PT ;  /* 0x00000008bc00780c */ /* 0x040fe20003fa4270 */
[----:B------:R-:W1:Y:S01]  /*1edb0*/  MUFU.TANH R194, R194 ;  /* 0x000000c200c27308 */ /* 0x000e620000002400 */
[----:B------:R-:W-:Y:S02]  /*1edc0*/  ISETP.GT.AND P4, PT, R188, 0x1, PT ;  /* 0x00000001bc00780c */ /* 0x000fe40003f84270 */
[----:B0-----:R-:W-:Y:S02]  /*1edd0*/  FSEL R182, R15, -INF , P3 ;  /* 0xff8000000fb67808 */ /* 0x001fe40001800000 */
[----:B--2---:R-:W-:Y:S02]  /*1ede0*/  FSEL R181, R186, -INF , P5 ;  /* 0xff800000bab57808 */ /* 0x004fe40002800000 */
[----:B------:R-:W-:Y:S01]  /*1edf0*/  ISETP.GT.AND P6, PT, R188, 0x9, PT ;  /* 0x00000009bc00780c */ /* 0x000fe20003fc4270 */
[----:B------:R0:W-:Y:S01]  /*1ee00*/  MUFU.TANH R186, R183 ;  /* 0x000000b700ba7308 */ /* 0x0001e20000002400 */
[----:B---3--:R-:W-:Y:S01]  /*1ee10*/  FSEL R169, R192, -INF , P4 ;  /* 0xff800000c0a97808 */ /* 0x008fe20002000000 */
[----:B------:R-:W-:Y:S01]  /*1ee20*/  FMUL.FTZ R192, R167, UR39 ;  /* 0x00000027a7c07c20 */ /* 0x000fe20008410000 */
[----:B------:R-:W-:-:S02]  /*1ee30*/  ISETP.GT.AND P3, PT, R188, 0x10, PT ;  /* 0x00000010bc00780c */ /* 0x000fc40003f64270 */
[----:B------:R-:W-:Y:S01]  /*1ee40*/  FSEL R172, R187, -INF , P6 ;  /* 0xff800000bbac7808 */ /* 0x000fe20003000000 */
[----:B------:R-:W-:Y:S01]  /*1ee50*/  FMUL.FTZ R187, R171, UR39 ;  /* 0x00000027abbb7c20 */ /* 0x000fe20008410000 */
[----:B------:R-:W-:Y:S01]  /*1ee60*/  ISETP.GT.AND P4, PT, R188, 0x11, PT ;  /* 0x00000011bc00780c */ /* 0x000fe20003f84270 */
[----:B------:R-:W2:Y:S01]  /*1ee70*/  MUFU.TANH R168, R168 ;  /* 0x000000a800a87308 */ /* 0x000ea20000002400 */
[----:B0-----:R-:W-:Y:S02]  /*1ee80*/  FMNMX.FTZ R183, R182, R7, !PT ;  /* 0x00000007b6b77209 */ /* 0x001fe40007810000 */
[----:B------:R-:W-:Y:S02]  /*1ee90*/  FSEL R180, R176, -INF , P3 ;  /* 0xff800000b0b47808 */ /* 0x000fe40001800000 */
[----:B------:R-:W-:Y:S02]  /*1eea0*/  FMNMX.FTZ R183, R169, R183, !PT ;  /* 0x000000b7a9b77209 */ /* 0x000fe40007810000 */
[----:B------:R-:W-:Y:S01]  /*1eeb0*/  ISETP.GT.AND P5, PT, R188, 0x18, PT ;  /* 0x00000018bc00780c */ /* 0x000fe20003fa4270 */
[----:B------:R-:W0:Y:S01]  /*1eec0*/  MUFU.TANH R193, R193 ;  /* 0x000000c100c17308 */ /* 0x000e220000002400 */
[----:B------:R-:W-:-:S02]  /*1eed0*/  FMNMX.FTZ R183, R181, R183, !PT ;  /* 0x000000b7b5b77209 */ /* 0x000fc40007810000 */
[----:B------:R-:W-:Y:S02]  /*1eee0*/  FSEL R160, R177, -INF , P4 ;  /* 0xff800000b1a07808 */ /* 0x000fe40002000000 */
[----:B------:R-:W-:Y:S02]  /*1eef0*/  FMNMX.FTZ R183, R172, R183, !PT ;  /* 0x000000b7acb77209 */ /* 0x000fe40007810000 */
[----:B------:R-:W-:Y:S01]  /*1ef00*/  ISETP.GT.AND P6, PT, R188, 0x19, PT ;  /* 0x00000019bc00780c */ /* 0x000fe20003fc4270 */
[----:B------:R-:W3:Y:S01]  /*1ef10*/  MUFU.TANH R195, R195 ;  /* 0x000000c300c37308 */ /* 0x000ee20000002400 */
[----:B------:R-:W-:Y:S02]  /*1ef20*/  FMNMX.FTZ R183, R180, R183, !PT ;  /* 0x000000b7b4b77209 */ /* 0x000fe40007810000 */
[----:B------:R-:W-:Y:S02]  /*1ef30*/  FSEL R15, R178, -INF , P5 ;  /* 0xff800000b20f7808 */ /* 0x000fe40002800000 */
[----:B------:R-:W-:-:S02]  /*1ef40*/  FMNMX.FTZ R183, R160, R183, !PT ;  /* 0x000000b7a0b77209 */ /* 0x000fc40007810000 */
[C---:B------:R-:W-:Y:S01]  /*1ef50*/  ISETP.GT.AND P3, PT, R188.reuse, 0x20, PT ;  /* 0x00000020bc00780c */ /* 0x040fe20003f64270 */
[----:B------:R-:W-:Y:S01]  /*1ef60*/  MUFU.TANH R187, R187 ;  /* 0x000000bb00bb7308 */ /* 0x000fe20000002400 */
[----:B------:R-:W-:Y:S02]  /*1ef70*/  FSEL R179, R179, -INF , P6 ;  /* 0xff800000b3b37808 */ /* 0x000fe40003000000 */
[----:B------:R-:W-:Y:S02]  /*1ef80*/  FMNMX.FTZ R183, R15, R183, !PT ;  /* 0x000000b70fb77209 */ /* 0x000fe40007810000 */
[C---:B------:R-:W-:Y:S02]  /*1ef90*/  ISETP.GT.AND P5, PT, R188.reuse, 0x28, PT ;  /* 0x00000028bc00780c */ /* 0x040fe40003fa4270 */
[----:B------:R-:W-:Y:S01]  /*1efa0*/  ISETP.GT.AND P4, PT, R188, 0x21, PT ;  /* 0x00000021bc00780c */ /* 0x000fe20003f84270 */
[----:B------:R-:W-:Y:S01]  /*1efb0*/  MUFU.TANH R192, R192 ;  /* 0x000000c000c07308 */ /* 0x000fe20000002400 */
[----:B-1----:R-:W-:-:S02]  /*1efc0*/  FSEL R178, R194, -INF , P3 ;  /* 0xff800000c2b27808 */ /* 0x002fc40001800000 */
[----:B------:R-:W-:Y:S01]  /*1efd0*/  FMNMX.FTZ R183, R179, R183, !PT ;  /* 0x000000b7b3b77209 */ /* 0x000fe20007810000 */
[----:B------:R-:W1:Y:S01]  /*1efe0*/  SHFL.IDX PT, R194, R0, 0x1, 0x1c1f ;  /* 0x003c1f0000c27f89 */ /* 0x000e6200000e0000 */
[----:B--2---:R-:W-:Y:S02]  /*1eff0*/  FSEL R168, R168, -INF , P5 ;  /* 0xff800000a8a87808 */ /* 0x004fe40002800000 */
[----:B------:R-:W-:Y:S02]  /*1f000*/  ISETP.GT.AND P5, PT, R188, 0x38, PT ;  /* 0x00000038bc00780c */ /* 0x000fe40003fa4270 */
[----:B0-----:R-:W-:Y:S01]  /*1f010*/  FSEL R176, R193, -INF , P4 ;  /* 0xff800000c1b07808 */ /* 0x001fe20002000000 */
[----:B------:R-:W-:Y:S01]  /*1f020*/  FMUL.FTZ R193, R166, UR39 ;  /* 0x00000027a6c17c20 */ /* 0x000fe20008410000 */
[----:B------:R-:W-:Y:S02]  /*1f030*/  FMNMX.FTZ R183, R178, R183, !PT ;  /* 0x000000b7b2b77209 */ /* 0x000fe40007810000 */
[----:B------:R-:W-:Y:S01]  /*1f040*/  FSEL R165, R189, -INF , P5 ;  /* 0xff800000bda57808 */ /* 0x000fe20002800000 */
[----:B------:R-:W-:Y:S01]  /*1f050*/  FMUL.FTZ R189, R170, UR39 ;  /* 0x00000027aabd7c20 */ /* 0x000fe20008410000 */
[----:B------:R-:W-:Y:S01]  /*1f060*/  ISETP.GT.AND P6, PT, R188, 0x29, PT ;  /* 0x00000029bc00780c */ /* 0x000fe20003fc4270 */
[----:B------:R-:W-:Y:S01]  /*1f070*/  FMUL.FTZ R170, R152, UR39 ;  /* 0x0000002798aa7c20 */ /* 0x000fe20008410000 */
[----:B------:R-:W-:Y:S01]  /*1f080*/  FMNMX.FTZ R183, R176, R183, !PT ;  /* 0x000000b7b0b77209 */ /* 0x000fe20007810000 */
[----:B------:R-:W-:Y:S01]  /*1f090*/  FMUL.FTZ R152, R156, UR39 ;  /* 0x000000279c987c20 */ /* 0x000fe20008410000 */
[----:B------:R-:W-:Y:S01]  /*1f0a0*/  ISETP.GT.AND P3, PT, R188, 0x30, PT ;  /* 0x00000030bc00780c */ /* 0x000fe20003f64270 */
[----:B------:R-:W-:Y:S01]  /*1f0b0*/  FMUL.FTZ R156, R157, UR39 ;  /* 0x000000279d9c7c20 */ /* 0x000fe20008410000 */
[----:B------:R-:W-:Y:S01]  /*1f0c0*/  FSEL R177, R190, -INF , P6 ;  /* 0xff800000beb17808 */ /* 0x000fe20003000000 */
[----:B------:R-:W0:Y:S01]  /*1f0d0*/  MUFU.TANH R170, R170 ;  /* 0x000000aa00aa7308 */ /* 0x000e220000002400 */
[----:B------:R-:W-:Y:S01]  /*1f0e0*/  FMNMX.FTZ R183, R168, R183, !PT ;  /* 0x000000b7a8b77209 */ /* 0x000fe20007810000 */
[----:B------:R-:W-:Y:S01]  /*1f0f0*/  FMUL.FTZ R190, R154, UR39 ;  /* 0x000000279abe7c20 */ /* 0x000fe20008410000 */
[----:B------:R-:W-:-:S02]  /*1f100*/  ISETP.GT.AND P4, PT, R188, 0x31, PT ;  /* 0x00000031bc00780c */ /* 0x000fc40003f84270 */
[----:B------:R-:W-:Y:S01]  /*1f110*/  FSEL R161, R191, -INF , P3 ;  /* 0xff800000bfa17808 */ /* 0x000fe20001800000 */
[----:B-1----:R-:W-:Y:S01]  /*1f120*/  IMAD.IADD R194, R185, 0x1, R194 ;  /* 0x00000001b9c27824 */ /* 0x002fe200078e02c2 */
[----:B------:R-:W-:Y:S01]  /*1f130*/  FMNMX.FTZ R183, R177, R183, !PT ;  /* 0x000000b7b1b77209 */ /* 0x000fe20007810000 */
[----:B------:R-:W1:Y:S01]  /*1f140*/  MUFU.TANH R152, R152 ;  /* 0x0000009800987308 */ /* 0x000e620000002400 */
[----:B------:R-:W-:Y:S01]  /*1f150*/  FSEL R164, R173, -INF , P4 ;  /* 0xff800000ada47808 */ /* 0x000fe20002000000 */
[----:B------:R-:W-:Y:S01]  /*1f160*/  FMUL.FTZ R191, R175, UR39 ;  /* 0x00000027afbf7c20 */ /* 0x000fe20008410000 */
[----:B------:R-:W-:Y:S01]  /*1f170*/  FMNMX.FTZ R183, R161, R183, !PT ;  /* 0x000000b7a1b77209 */ /* 0x000fe20007810000 */
[----:B------:R-:W-:Y:S01]  /*1f180*/  FMUL.FTZ R185, R155, UR39 ;  /* 0x000000279bb97c20 */ /* 0x000fe20008410000 */
[----:B------:R-:W-:Y:S02]  /*1f190*/  ISETP.GT.AND P6, PT, R188, 0x39, PT ;  /* 0x00000039bc00780c */ /* 0x000fe40003fc4270 */
[----:B------:R-:W-:Y:S01]  /*1f1a0*/  FMNMX.FTZ R171, R164, R183, !PT ;  /* 0x000000b7a4ab7209 */ /* 0x000fe20007810000 */
[----:B------:R-:W2:Y:S01]  /*1f1b0*/  MUFU.TANH R156, R156 ;  /* 0x0000009c009c7308 */ /* 0x000ea20000002400 */
[----:B------:R-:W-:-:S02]  /*1f1c0*/  ISETP.GT.AND P3, PT, R188, 0x40, PT ;  /* 0x00000040bc00780c */ /* 0x000fc40003f64270 */
[----:B---3--:R-:W-:Y:S02]  /*1f1d0*/  FSEL R173, R195, -INF , P6 ;  /* 0xff800000c3ad7808 */ /* 0x008fe40003000000 */
[----:B------:R-:W-:Y:S02]  /*1f1e0*/  FMNMX.FTZ R171, R165, R171, !PT ;  /* 0x000000aba5ab7209 */ /* 0x000fe40007810000 */
[----:B------:R-:W-:Y:S01]  /*1f1f0*/  ISETP.GT.AND P4, PT, R188, 0x41, PT ;  /* 0x00000041bc00780c */ /* 0x000fe20003f84270 */
[----:B------:R-:W-:Y:S01]  /*1f200*/  MUFU.TANH R189, R189 ;  /* 0x000000bd00bd7308 */ /* 0x000fe20000002400 */
[----:B0-----:R-:W-:Y:S02]  /*1f210*/  FSEL R157, R170, -INF , P3 ;  /* 0xff800000aa9d7808 */ /* 0x001fe40001800000 */
[----:B------:R-:W-:Y:S02]  /*1f220*/  FMNMX.FTZ R171, R173, R171, !PT ;  /* 0x000000abadab7209 */ /* 0x000fe40007810000 */
[----:B------:R-:W-:-:S02]  /*1f230*/  ISETP.GT.AND P5, PT, R188, 0x48, PT ;  /* 0x00000048bc00780c */ /* 0x000fc40003fa4270 */
[----:B------:R-:W-:Y:S01]  /*1f240*/  FSEL R153, R153, -INF , P4 ;  /* 0xff80000099997808 */ /* 0x000fe20002000000 */
[----:B------:R-:W-:Y:S01]  /*1f250*/  MUFU.TANH R190, R190 ;  /* 0x000000be00be7308 */ /* 0x000fe20000002400 */
[----:B------:R-:W-:Y:S02]  /*1f260*/  FMNMX.FTZ R171, R157, R171, !PT ;  /* 0x000000ab9dab7209 */ /* 0x000fe40007810000 */
[----:B------:R-:W-:Y:S01]  /*1f270*/  ISETP.GT.AND P6, PT, R188, 0x49, PT ;  /* 0x00000049bc00780c */ /* 0x000fe20003fc4270 */
[----:B------:R-:W-:Y:S01]  /*1f280*/  FMUL.FTZ R188, R174, UR39 ;  /* 0x00000027aebc7c20 */ /* 0x000fe20008410000 */
[----:B-1----:R-:W-:Y:S02]  /*1f290*/  FSEL R152, R152, -INF , P5 ;  /* 0xff80000098987808 */ /* 0x002fe40002800000 */
[----:B------:R-:W-:Y:S01]  /*1f2a0*/  FMNMX.FTZ R171, R153, R171, !PT ;  /* 0x000000ab99ab7209 */ /* 0x000fe20007810000 */
[----:B------:R-:W-:Y:S01]  /*1f2b0*/  MUFU.TANH R191, R191 ;  /* 0x000000bf00bf7308 */ /* 0x000fe20000002400 */
[----:B--2---:R-:W-:-:S02]  /*1f2c0*/  FSEL R156, R156, -INF , P6 ;  /* 0xff8000009c9c7808 */ /* 0x004fc40003000000 */
[----:B------:R-:W-:Y:S02]  /*1f2d0*/  FMNMX.FTZ R171, R152, R171, !PT ;  /* 0x000000ab98ab7209 */ /* 0x000fe40007810000 */
[----:B------:R-:W-:Y:S02]  /*1f2e0*/  ISETP.GT.AND P5, PT, R194, 0x9, PT ;  /* 0x00000009c200780c */ /* 0x000fe40003fa4270 */
[----:B------:R-:W-:Y:S01]  /*1f2f0*/  FMNMX.FTZ R195, R156, R171, !PT ;  /* 0x000000ab9cc37209 */ /* 0x000fe20007810000 */
[----:B------:R-:W0:Y:S01]  /*1f300*/  MUFU.TANH R188, R188 ;  /* 0x000000bc00bc7308 */ /* 0x000e220000002400 */
[----:B------:R-:W-:Y:S02]  /*1f310*/  FSEL R166, R5, -INF , P5 ;  /* 0xff80000005a67808 */ /* 0x000fe40002800000 */
[C---:B------:R-:W-:Y:S01]  /*1f320*/  ISETP.GT.AND P4, PT, R194.reuse, 0x8, PT ;  /* 0x00000008c200780c */ /* 0x040fe20003f84270 */
[----:B------:R-:W1:Y:S01]  /*1f330*/  SHFL.BFLY PT, R0, R195, 0x2, 0x1f ;  /* 0x0c401f00c3007f89 */ /* 0x000e6200000e0000 */
[----:B------:R-:W-:-:S02]  /*1f340*/  ISETP.GT.AND P6, PT, R194, RZ, PT ;  /* 0x000000ffc200720c */ /* 0x000fc40003fc4270 */
[----:B------:R-:W-:Y:S01]  /*1f350*/  FSEL R154, R4, -INF , P4 ;  /* 0xff800000049a7808 */ /* 0x000fe20002000000 */
[----:B------:R-:W-:Y:S01]  /*1f360*/  FMUL.FTZ R4, R158, UR39 ;  /* 0x000000279e047c20 */ /* 0x000fe20008410000 */
[C---:B------:R-:W-:Y:S01]  /*1f370*/  ISETP.GT.AND P4, PT, R194.reuse, 0x18, PT ;  /* 0x00000018c200780c */ /* 0x040fe20003f84270 */
[----:B------:R-:W2:Y:S01]  /*1f380*/  MUFU.TANH R193, R193 ;  /* 0x000000c100c17308 */ /* 0x000ea20000002400 */
[----:B------:R-:W-:Y:S02]  /*1f390*/  ISETP.GT.AND P3, PT, R194, 0x1, PT ;  /* 0x00000001c200780c */ /* 0x000fe40003f64270 */
[----:B------:R-:W-:Y:S02]  /*1f3a0*/  FSEL R2, R2, -INF , P6 ;  /* 0xff80000002027808 */ /* 0x000fe40003000000 */
[----:B------:R-:W-:Y:S02]  /*1f3b0*/  ISETP.GT.AND P6, PT, R194, 0x10, PT ;  /* 0x00000010c200780c */ /* 0x000fe40003fc4270 */
[----:B------:R-:W-:Y:S01]  /*1f3c0*/  FSEL R171, R184, -INF , P4 ;  /* 0xff800000b8ab7808 */ /* 0x000fe20002000000 */
[----:B------:R-:W3:Y:S01]  /*1f3d0*/  MUFU.TANH R185, R185 ;  /* 0x000000b900b97308 */ /* 0x000ee20000002400 */
[----:B------:R-:W-:-:S02]  /*1f3e0*/  ISETP.GT.AND P4, PT, R194, 0x28, PT ;  /* 0x00000028c200780c */ /* 0x000fc40003f84270 */
[----:B------:R-:W-:Y:S02]  /*1f3f0*/  FSEL R170, R10, -INF , P6 ;  /* 0xff8000000aaa7808 */ /* 0x000fe40003000000 */
[----:B------:R-:W-:Y:S02]  /*1f400*/  ISETP.GT.AND P6, PT, R194, 0x20, PT ;  /* 0x00000020c200780c */ /* 0x000fe40003fc4270 */
[----:B0-----:R-:W-:Y:S01]  /*1f410*/  FSEL R167, R188, -INF , P4 ;  /* 0xff800000bca77808 */ /* 0x001fe20002000000 */
[----:B------:R-:W0:Y:S01]  /*1f420*/  MUFU.TANH R4, R4 ;  /* 0x0000000400047308 */ /* 0x000e220000002400 */
[----:B------:R-:W-:Y:S02]  /*1f430*/  FMNMX.FTZ R188, R2, R6, !PT ;  /* 0x0000000602bc7209 */ /* 0x000fe40007810000 */
[----:B-1----:R-:W-:Y:S02]  /*1f440*/  FMNMX.FTZ R195, R195, R0, !PT ;  /* 0x00000000c3c37209 */ /* 0x002fe40007810000 */
[----:B------:R-:W-:Y:S01]  /*1f450*/  FSEL R0, R3, -INF , P3 ;  /* 0xff80000003007808 */ /* 0x000fe20001800000 */
[----:B------:R-:W-:Y:S01]  /*1f460*/  IMAD.U32 R3, RZ, RZ, UR43 ;  /* 0x0000002bff037e24 */ /* 0x000fe2000f8e00ff */
[----:B------:R-:W-:Y:S01]  /*1f470*/  ISETP.GT.AND P3, PT, R194, 0x11, PT ;  /* 0x00000011c200780c */ /* 0x000fe20003f64270 */
[----:B------:R-:W1:Y:S01]  /*1f480*/  SHFL.BFLY PT, R5, R195, 0x1, 0x1f ;  /* 0x0c201f00c3057f89 */ /* 0x000e6200000e0000 */
[----:B------:R-:W-:-:S02]  /*1f490*/  FSEL R184, R189, -INF , P6 ;  /* 0xff800000bdb87808 */ /* 0x000fc40003000000 */
[----:B------:R-:W-:Y:S02]  /*1f4a0*/  FSEL R183, R14, -INF , P3 ;  /* 0xff8000000eb77808 */ /* 0x000fe40001800000 */
[C---:B------:R-:W-:Y:S02]  /*1f4b0*/  ISETP.GT.AND P3, PT, R194.reuse, 0x21, PT ;  /* 0x00000021c200780c */ /* 0x040fe40003f64270 */
[----:B------:R-:W-:Y:S02]  /*1f4c0*/  ISETP.GT.AND P6, PT, R194, 0x30, PT ;  /* 0x00000030c200780c */ /* 0x000fe40003fc4270 */
[----:B------:R-:W-:Y:S02]  /*1f4d0*/  FMNMX.FTZ R188, R0, R188, !PT ;  /* 0x000000bc00bc7209 */ /* 0x000fe40007810000 */
[----:B------:R-:W-:Y:S01]  /*1f4e0*/  FSEL R174, R187, -INF , P3 ;  /* 0xff800000bbae7808 */ /* 0x000fe20001800000 */
[----:B------:R-:W-:Y:S01]  /*1f4f0*/  FMUL.FTZ R187, R159, UR39 ;  /* 0x000000279fbb7c20 */ /* 0x000fe20008410000 */
[----:B------:R-:W-:-:S02]  /*1f500*/  ISETP.GT.AND P5, PT, R194, 0x19, PT ;  /* 0x00000019c200780c */ /* 0x000fc40003fa4270 */
[----:B------:R-:W-:Y:S02]  /*1f510*/  FSEL R10, R162, -INF , P6 ;  /* 0xff800000a20a7808 */ /* 0x000fe40003000000 */
[----:B------:R-:W-:Y:S01]  /*1f520*/  FMNMX.FTZ R159, R154, R188, !PT ;  /* 0x000000bc9a9f7209 */ /* 0x000fe20007810000 */
[----:B------:R-:W4:Y:S01]  /*1f530*/  MUFU.TANH R187, R187 ;  /* 0x000000bb00bb7308 */ /* 0x000f220000002400 */
[----:B------:R-:W-:Y:S02]  /*1f540*/  ISETP.GT.AND P6, PT, R194, 0x40, PT ;  /* 0x00000040c200780c */ /* 0x000fe40003fc4270 */
[----:B------:R-:W-:Y:S02]  /*1f550*/  FSEL R175, R186, -INF , P5 ;  /* 0xff800000baaf7808 */ /* 0x000fe40002800000 */
[----:B------:R-:W-:Y:S02]  /*1f560*/  FMNMX.FTZ R159, R166, R159, !PT ;  /* 0x0000009fa69f7209 */ /* 0x000fe40007810000 */
[----:B-1----:R-:W-:-:S02]  /*1f570*/  FMNMX.FTZ R5, R195, R5, !PT ;  /* 0x00000005c3057209 */ /* 0x002fc40007810000 */
[----:B------:R-:W-:Y:S02]  /*1f580*/  FSEL R158, R190, -INF , P6 ;  /* 0xff800000be9e7808 */ /* 0x000fe40003000000 */
[C---:B------:R-:W-:Y:S01]  /*1f590*/  FSETP.NEU.FTZ.AND P6, PT, R5.reuse, -INF , PT ;  /* 0xff8000000500780b */ /* 0x040fe20003fdd000 */
[----:B------:R-:W-:Y:S01]  /*1f5a0*/  FMUL.FTZ R186, R5, R3 ;  /* 0x0000000305ba7220 */ /* 0x000fe20000410000 */
[----:B------:R-:W-:Y:S02]  /*1f5b0*/  FMNMX.FTZ R159, R170, R159, !PT ;  /* 0x0000009faa9f7209 */ /* 0x000fe40007810000 */
[----:B------:R-:W-:Y:S02]  /*1f5c0*/  ISETP.GT.AND P5, PT, R194, 0x29, PT ;  /* 0x00000029c200780c */ /* 0x000fe40003fa4270 */
[----:B------:R-:W-:Y:S02]  /*1f5d0*/  FSEL R186, R186, RZ, P6 ;  /* 0x000000ffbaba7208 */ /* 0x000fe40003000000 */
[----:B------:R-:W-:-:S02]  /*1f5e0*/  FMNMX.FTZ R159, R183, R159, !PT ;  /* 0x0000009fb79f7209 */ /* 0x000fc40007810000 */
[----:B------:R-:W-:Y:S01]  /*1f5f0*/  FSEL R155, R191, -INF , P5 ;  /* 0xff800000bf9b7808 */ /* 0x000fe20002800000 */
[--C-:B------:R-:W-:Y:S01]  /*1f600*/  FFMA.FTZ R208, R182, R3, -R186.reuse ;  /* 0x00000003b6d07223 */ /* 0x100fe200000108ba */
[----:B------:R-:W-:Y:S01]  /*1f610*/  FMNMX.FTZ R182, R171, R159, !PT ;  /* 0x0000009fabb67209 */ /* 0x000fe20007810000 */
[-CC-:B------:R-:W-:Y:S01]  /*1f620*/  FFMA.FTZ R169, R169, R3.reuse, -R186.reuse ;  /* 0x00000003a9a97223 */ /* 0x180fe200000108ba */
[----:B------:R-:W-:Y:S01]  /*1f630*/  ISETP.GT.AND P3, PT, R194, 0x31, PT ;  /* 0x00000031c200780c */ /* 0x000fe20003f64270 */
[-CC-:B------:R-:W-:Y:S01]  /*1f640*/  FFMA.FTZ R204, R180, R3.reuse, -R186.reuse ;  /* 0x00000003b4cc7223 */ /* 0x180fe200000108ba */
[----:B------:R-:W-:Y:S01]  /*1f650*/  FMNMX.FTZ R182, R175, R182, !PT ;  /* 0x000000b6afb67209 */ /* 0x000fe20007810000 */
[----:B------:R1:W-:Y:S01]  /*1f660*/  MUFU.EX2 R159, R169 ;  /* 0x000000a9009f7308 */ /* 0x0003e20000000800 */
[----:B------:R-:W-:Y:S01]  /*1f670*/  ISETP.GT.AND P4, PT, R194, 0x38, PT ;  /* 0x00000038c200780c */ /* 0x000fe20003f84270 */
[-CC-:B------:R-:W-:Y:S01]  /*1f680*/  FFMA.FTZ R210, R181, R3.reuse, -R186.reuse ;  /* 0x00000003b5d27223 */ /* 0x180fe200000108ba */
[----:B------:R-:W-:Y:S01]  /*1f690*/  FMNMX.FTZ R182, R184, R182, !PT ;  /* 0x000000b6b8b67209 */ /* 0x000fe20007810000 */
[-CC-:B------:R-:W-:Y:S01]  /*1f6a0*/  FFMA.FTZ R200, R178, R3.reuse, -R186.reuse ;  /* 0x00000003b2c87223 */ /* 0x180fe200000108ba */
[----:B------:R-:W-:Y:S01]  /*1f6b0*/  FSEL R163, R163, -INF , P3 ;  /* 0xff800000a3a37808 */ /* 0x000fe20001800000 */
[-CC-:B------:R-:W-:Y:S01]  /*1f6c0*/  FFMA.FTZ R172, R172, R3.reuse, -R186.reuse ;  /* 0x00000003acac7223 */ /* 0x180fe200000108ba */
[----:B------:R-:W-:Y:S01]  /*1f6d0*/  FMNMX.FTZ R182, R174, R182, !PT ;  /* 0x000000b6aeb67209 */ /* 0x000fe20007810000 */
[----:B------:R-:W-:Y:S01]  /*1f6e0*/  MUFU.EX2 R208, R208 ;  /* 0x000000d000d07308 */ /* 0x000fe20000000800 */
[----:B------:R-:W-:Y:S01]  /*1f6f0*/  ISETP.GT.AND P5, PT, R194, 0x39, PT ;  /* 0x00000039c200780c */ /* 0x000fe20003fa4270 */
[-CC-:B------:R-:W-:Y:S01]  /*1f700*/  FFMA.FTZ R198, R165, R3.reuse, -R186.reuse ;  /* 0x00000003a5c67223 */ /* 0x180fe200000108ba */
[----:B------:R-:W-:Y:S01]  /*1f710*/  FMNMX.FTZ R182, R167, R182, !PT ;  /* 0x000000b6a7b67209 */ /* 0x000fe20007810000 */
[-CC-:B------:R-:W-:Y:S01]  /*1f720*/  FFMA.FTZ R160, R160, R3.reuse, -R186.reuse ;  /* 0x00000003a0a07223 */ /* 0x180fe200000108ba */
[----:B--2---:R-:W-:Y:S01]  /*1f730*/  FSEL R162, R193, -INF , P4 ;  /* 0xff800000c1a27808 */ /* 0x004fe20002000000 */
[-CC-:B------:R-:W-:Y:S01]  /*1f740*/  FFMA.FTZ R206, R15, R3.reuse, -R186.reuse ;  /* 0x000000030fce7223 */ /* 0x180fe200000108ba */
[----:B------:R-:W-:Y:S01]  /*1f750*/  FMNMX.FTZ R182, R155, R182, !PT ;  /* 0x000000b69bb67209 */ /* 0x000fe20007810000 */
[----:B------:R-:W-:Y:S01]  /*1f760*/  MUFU.EX2 R210, R210 ;  /* 0x000000d200d27308 */ /* 0x000fe20000000800 */
[----:B------:R-:W-:Y:S01]  /*1f770*/  FSEL R14, R192, -INF , P5 ;  /* 0xff800000c00e7808 */ /* 0x000fe20002800000 */
[-CC-:B------:R-:W-:Y:S01]  /*1f780*/  FFMA.FTZ R192, R157, R3.reuse, -R186.reuse ;  /* 0x000000039dc07223 */ /* 0x180fe200000108ba */
[----:B------:R-:W-:Y:S01]  /*1f790*/  FMNMX.FTZ R182, R10, R182, !PT ;  /* 0x000000b60ab67209 */ /* 0x000fe20007810000 */
[-CC-:B------:R-:W-:Y:S01]  /*1f7a0*/  FFMA.FTZ R15, R179, R3.reuse, -R186.reuse ;  /* 0x00000003b30f7223 */ /* 0x180fe200000108ba */
[----:B------:R-:W-:Y:S01]  /*1f7b0*/  ISETP.GT.AND P3, PT, R194, 0x41, PT ;  /* 0x00000041c200780c */ /* 0x000fe20003f64270 */
[-CC-:B------:R-:W-:Y:S01]  /*1f7c0*/  FFMA.FTZ R202, R168, R3.reuse, -R186.reuse ;  /* 0x00000003a8ca7223 */ /* 0x180fe200000108ba */
[----:B------:R-:W-:Y:S01]  /*1f7d0*/  FMNMX.FTZ R182, R163, R182, !PT ;  /* 0x000000b6a3b67209 */ /* 0x000fe20007810000 */
[----:B------:R-:W-:Y:S01]  /*1f7e0*/  MUFU.EX2 R172, R172 ;  /* 0x000000ac00ac7308 */ /* 0x000fe20000000800 */
[----:B------:R-:W-:Y:S01]  /*1f7f0*/  ISETP.GT.AND P4, PT, R194, 0x48, PT ;  /* 0x00000048c200780c */ /* 0x000fe20003f84270 */
[-CC-:B------:R-:W-:Y:S01]  /*1f800*/  FFMA.FTZ R168, R177, R3.reuse, -R186.reuse ;  /* 0x00000003b1a87223 */ /* 0x180fe200000108ba */
[----:B-1----:R-:W-:Y:S01]  /*1f810*/  FMNMX.FTZ R169, R162, R182, !PT ;  /* 0x000000b6a2a97209 */ /* 0x002fe20007810000 */
[-CC-:B------:R-:W-:Y:S01]  /*1f820*/  FFMA.FTZ R196, R161, R3.reuse, -R186.reuse ;  /* 0x00000003a1c47223 */ /* 0x180fe200000108ba */
[----:B---3--:R-:W-:Y:S01]  /*1f830*/  FSEL R180, R185, -INF , P3 ;  /* 0xff800000b9b47808 */ /* 0x008fe20001800000 */
[--C-:B------:R-:W-:Y:S01]  /*1f840*/  FFMA.FTZ R161, R164, R3, -R186.reuse ;  /* 0x00000003a4a17223 */ /* 0x100fe200000108ba */
[----:B------:R-:W-:Y:S01]  /*1f850*/  FMNMX.FTZ R169, R14, R169, !PT ;  /* 0x000000a90ea97209 */ /* 0x000fe20007810000 */
[----:B------:R-:W-:Y:S01]  /*1f860*/  MUFU.EX2 R204, R204 ;  /* 0x000000cc00cc7308 */ /* 0x000fe20000000800 */
[----:B------:R-:W-:Y:S01]  /*1f870*/  ISETP.GT.AND P5, PT, R194, 0x49, PT ;  /* 0x00000049c200780c */ /* 0x000fe20003fa4270 */
[--C-:B------:R-:W-:Y:S01]  /*1f880*/  FFMA.FTZ R194, R152, R3, -R186.reuse ;  /* 0x0000000398c27223 */ /* 0x100fe200000108ba */
[----:B------:R-:W-:Y:S01]  /*1f890*/  FMNMX.FTZ R169, R158, R169, !PT ;  /* 0x000000a99ea97209 */ /* 0x000fe20007810000 */
[-CC-:B------:R-:W-:Y:S01]  /*1f8a0*/  FFMA.FTZ R152, R156, R3.reuse, -R186.reuse ;  /* 0x000000039c987223 */ /* 0x180fe200000108ba */
[----:B0-----:R-:W-:Y:S01]  /*1f8b0*/  FSEL R181, R4, -INF , P4 ;  /* 0xff80000004b57808 */ /* 0x001fe20002000000 */
[--C-:B------:R-:W-:Y:S01]  /*1f8c0*/  FFMA.FTZ R164, R173, R3, -R186.reuse ;  /* 0x00000003ada47223 */ /* 0x100fe200000108ba */
[----:B------:R-:W-:Y:S01]  /*1f8d0*/  FMNMX.FTZ R169, R180, R169, !PT ;  /* 0x000000a9b4a97209 */ /* 0x000fe20007810000 */
[----:B------:R-:W-:Y:S01]  /*1f8e0*/  MUFU.EX2 R160, R160 ;  /* 0x000000a000a07308 */ /* 0x000fe20000000800 */
[----:B----4-:R-:W-:Y:S01]  /*1f8f0*/  FSEL R182, R187, -INF , P5 ;  /* 0xff800000bbb67808 */ /* 0x010fe20002800000 */
[--C-:B------:R-:W-:Y:S01]  /*1f900*/  FFMA.FTZ R153, R153, R3, -R186.reuse ;  /* 0x0000000399997223 */ /* 0x100fe200000108ba */
[----:B------:R-:W-:Y:S01]  /*1f910*/  FMNMX.FTZ R4, R181, R169, !PT ;  /* 0x000000a9b5047209 */ /* 0x000fe20007810000 */
[----:B------:R-:W-:-:S03]  /*1f920*/  FFMA.FTZ R169, R176, R3, -R186 ;  /* 0x00000003b0a97223 */ /* 0x000fc600000108ba */
        /* <DEDUP_REMOVED lines=9> */
[----:B------:R-:W-:Y:S08]  /*1f9c0*/  MUFU.EX2 R168, R168 ;  /* 0x000000a800a87308 */ /* 0x000ff00000000800 */
[----:B------:R-:W-:Y:S08]  /*1f9d0*/  MUFU.EX2 R196, R196 ;  /* 0x000000c400c47308 */ /* 0x000ff00000000800 */
[----:B------:R-:W-:Y:S01]  /*1f9e0*/  MUFU.EX2 R161, R161 ;  /* 0x000000a100a17308 */ /* 0x000fe20000000800 */
[----:B0-----:R-:W-:-:S04]  /*1f9f0*/  FMNMX.FTZ R4, R4, R176, !PT ;  /* 0x000000b004047209 */ /* 0x001fc80007810000 */
[C---:B------:R-:W-:Y:S01]  /*1fa00*/  FSETP.NEU.FTZ.AND P3, PT, R4.reuse, -INF , PT ;  /* 0xff8000000400780b */ /* 0x040fe20003f7d000 */
[----:B------:R-:W-:Y:S02]  /*1fa10*/  FMUL.FTZ R157, R4, R3 ;  /* 0x00000003049d7220 */ /* 0x000fe40000410000 */
[----:B------:R-:W-:Y:S03]  /*1fa20*/  MUFU.EX2 R198, R198 ;  /* 0x000000c600c67308 */ /* 0x000fe60000000800 */
[----:B------:R-:W-:-:S05]  /*1fa30*/  FSEL R157, R157, RZ, P3 ;  /* 0x000000ff9d9d7208 */ /* 0x000fca0001800000 */
[-CC-:B------:R-:W-:Y:S01]  /*1fa40*/  FFMA.FTZ R156, R0, R3.reuse, -R157.reuse ;  /* 0x00000003009c7223 */ /* 0x180fe2000001089d */
[----:B------:R-:W-:Y:S02]  /*1fa50*/  @!P1 VIADD R0, R11, 0x38840 ;  /* 0x000388400b009836 */ /* 0x000fe40000000000 */
[-CC-:B------:R-:W-:Y:S01]  /*1fa60*/  FFMA.FTZ R209, R2, R3.reuse, -R157.reuse ;  /* 0x0000000302d17223 */ /* 0x180fe2000001089d */
[----:B------:R-:W-:Y:S01]  /*1fa70*/  FSEL R2, R4, RZ, P3 ;  /* 0x000000ff04027208 */ /* 0x000fe20001800000 */
[-CC-:B------:R-:W-:Y:S01]  /*1fa80*/  FFMA.FTZ R211, R154, R3.reuse, -R157.reuse ;  /* 0x000000039ad37223 */ /* 0x180fe2000001089d */
[-CC-:B------:R-:W-:Y:S01]  /*1fa90*/  FFMA.FTZ R165, R166, R3.reuse, -R157.reuse ;  /* 0x00000003a6a57223 */ /* 0x180fe2000001089d */
[----:B------:R-:W-:Y:S01]  /*1faa0*/  @!P1 PRMT R0, RZ, 0x654, R0 ;  /* 0x00000654ff009816 */ /* 0x000fe20000000000 */
[----:B------:R-:W-:Y:S01]  /*1fab0*/  MUFU.EX2 R156, R156 ;  /* 0x0000009c009c7308 */ /* 0x000fe20000000800 */
[----:B------:R-:W-:Y:S01]  /*1fac0*/  FADD.FTZ R2, -R2, R6 ;  /* 0x0000000602027221 */ /* 0x000fe20000010100 */
[-CC-:B------:R-:W-:Y:S01]  /*1fad0*/  FFMA.FTZ R205, R170, R3.reuse, -R157.reuse ;  /* 0x00000003aacd7223 */ /* 0x180fe2000001089d */
[----:B------:R0:W-:Y:S01]  /*1fae0*/  @!P1 SYNCS.ARRIVE.TRANS64.RED.A1T0 RZ, [R0+URZ], RZ ;  /* 0x000000ff00ff99a7 */ /* 0x0001e2000810043f */
[-CC-:B------:R-:W-:Y:S01]  /*1faf0*/  FFMA.FTZ R154, R183, R3.reuse, -R157.reuse ;  /* 0x00000003b79a7223 */ /* 0x180fe2000001089d */
[-C--:B------:R-:W-:Y:S01]  /*1fb00*/  FMUL.FTZ R2, R2, R3.reuse ;  /* 0x0000000302027220 */ /* 0x080fe20000410000 */
[-CC-:B------:R-:W-:Y:S01]  /*1fb10*/  FFMA.FTZ R207, R171, R3.reuse, -R157.reuse ;  /* 0x00000003abcf7223 */ /* 0x180fe2000001089d */
[-CC-:B------:R-:W-:Y:S01]  /*1fb20*/  FFMA.FTZ R175, R175, R3.reuse, -R157.reuse ;  /* 0x00000003afaf7223 */ /* 0x180fe2000001089d */
[----:B------:R-:W-:Y:S01]  /*1fb30*/  MUFU.EX2 R209, R209 ;  /* 0x000000d100d17308 */ /* 0x000fe20000000800 */
[-CC-:B------:R-:W-:Y:S01]  /*1fb40*/  FFMA.FTZ R201, R184, R3.reuse, -R157.reuse ;  /* 0x00000003b8c97223 */ /* 0x180fe2000001089d */
[-CC-:B------:R-:W-:Y:S01]  /*1fb50*/  FFMA.FTZ R197, R10, R3.reuse, -R157.reuse ;  /* 0x000000030ac57223 */ /* 0x180fe2000001089d */
[----:B0-----:R-:W-:Y:S01]  /*1fb60*/  FSEL R0, R5, RZ, P6 ;  /* 0x000000ff05007208 */ /* 0x001fe20003000000 */
[-CC-:B------:R-:W-:Y:S01]  /*1fb70*/  FFMA.FTZ R10, R14, R3.reuse, -R157.reuse ;  /* 0x000000030e0a7223 */ /* 0x180fe2000001089d */
[-CC-:B------:R-:W-:Y:S01]  /*1fb80*/  FFMA.FTZ R174, R174, R3.reuse, -R157.reuse ;  /* 0x00000003aeae7223 */ /* 0x180fe2000001089d */
[-CC-:B------:R-:W-:Y:S01]  /*1fb90*/  FFMA.FTZ R203, R167, R3.reuse, -R157.reuse ;  /* 0x00000003a7cb7223 */ /* 0x180fe2000001089d */
[-C--:B------:R-:W-:Y:S01]  /*1fba0*/  FFMA.FTZ R6, R155, R3.reuse, -R157 ;  /* 0x000000039b067223 */ /* 0x080fe2000001089d */
[----:B------:R-:W-:Y:S01]  /*1fbb0*/  FADD.FTZ R0, -R0, R7 ;  /* 0x0000000700007221 */ /* 0x000fe20000010100 */
[----:B------:R-:W0:Y:S01]  /*1fbc0*/  MUFU.EX2 R2, R2 ;  /* 0x0000000200027308 */ /* 0x000e220000000800 */
[----:B------:R1:W-:Y:S01]  /*1fbd0*/  @!P1 SYNCS.ARRIVE.TRANS64.RED.A1T0 RZ, [R9+URZ], RZ ;  /* 0x000000ff09ff99a7 */ /* 0x0003e2000810043f */
[-CC-:B------:R-:W-:Y:S01]  /*1fbe0*/  FFMA.FTZ R199, R162, R3.reuse, -R157.reuse ;  /* 0x00000003a2c77223 */ /* 0x180fe2000001089d */
[-C--:B------:R-:W-:Y:S01]  /*1fbf0*/  FMUL.FTZ R0, R0, R3.reuse ;  /* 0x0000000300007220 */ /* 0x080fe20000410000 */
[-CC-:B------:R-:W-:Y:S01]  /*1fc00*/  FFMA.FTZ R158, R158, R3.reuse, -R157.reuse ;  /* 0x000000039e9e7223 */ /* 0x180fe2000001089d */
[-CC-:B------:R-:W-:Y:S01]  /*1fc10*/  FFMA.FTZ R180, R180, R3.reuse, -R157.reuse ;  /* 0x00000003b4b47223 */ /* 0x180fe2000001089d */
[--C-:B------:R-:W-:Y:S01]  /*1fc20*/  FFMA.FTZ R181, R181, R3, -R157.reuse ;  /* 0x00000003b5b57223 */ /* 0x100fe2000001089d */
[----:B------:R-:W-:Y:S01]  /*1fc30*/  ISETP.GT.AND P3, PT, R8, R21, PT ;  /* 0x000000150800720c */ /* 0x000fe20003f64270 */
[----:B------:R-:W2:Y:S01]  /*1fc40*/  MUFU.EX2 R211, R211 ;  /* 0x000000d300d37308 */ /* 0x000ea20000000800 */
[-CC-:B-1----:R-:W-:Y:S01]  /*1fc50*/  FFMA.FTZ R9, R163, R3.reuse, -R157.reuse ;  /* 0x00000003a3097223 */ /* 0x182fe2000001089d */
[----:B------:R-:W-:Y:S01]  /*1fc60*/  FFMA.FTZ R157, R182, R3, -R157 ;  /* 0x00000003b69d7223 */ /* 0x000fe2000001089d */
[----:B------:R-:W-:-:S05]  /*1fc70*/  VIADD R8, R8, 0xffffffff ;  /* 0xffffffff08087836 */ /* 0x000fca0000000000 */
[----:B------:R-:W1:Y:S01]  /*1fc80*/  MUFU.EX2 R0, R0 ;  /* 0x0000000000007308 */ /* 0x000e620000000800 */
[----:B0-----:R-:W-:Y:S01]  /*1fc90*/  FFMA.FTZ R12, R2, R12, R209 ;  /* 0x0000000c020c7223 */ /* 0x001fe200000100d1 */
[----:B------:R-:W-:-:S03]  /*1fca0*/  F2FP.BF16.F32.PACK_AB R209, R156, R209 ;  /* 0x000000d19cd1723e */ /* 0x000fc600000010ff */
[----:B------:R-:W-:-:S03]  /*1fcb0*/  FADD.FTZ R12, R156, R12 ;  /* 0x0000000c9c0c7221 */ /* 0x000fc60000010000 */
[----:B------:R-:W0:Y:S01]  /*1fcc0*/  MUFU.EX2 R165, R165 ;  /* 0x000000a500a57308 */ /* 0x000e220000000800 */
[----:B--2---:R-:W-:-:S07]  /*1fcd0*/  FADD.FTZ R12, R211, R12 ;  /* 0x0000000cd30c7221 */ /* 0x004fce0000010000 */
[----:B------:R-:W2:Y:S01]  /*1fce0*/  MUFU.EX2 R205, R205 ;  /* 0x000000cd00cd7308 */ /* 0x000ea20000000800 */
[----:B-1----:R-:W-:Y:S01]  /*1fcf0*/  FFMA.FTZ R13, R0, R13, R208 ;  /* 0x0000000d000d7223 */ /* 0x002fe200000100d0 */
[----:B------:R-:W-:-:S03]  /*1fd00*/  F2FP.BF16.F32.PACK_AB R208, R159, R208 ;  /* 0x000000d09fd0723e */ /* 0x000fc600000010ff */
[----:B------:R-:W-:-:S03]  /*1fd10*/  FADD.FTZ R13, R159, R13 ;  /* 0x0000000d9f0d7221 */ /* 0x000fc60000010000 */
[----:B------:R-:W1:Y:S01]  /*1fd20*/  MUFU.EX2 R154, R154 ;  /* 0x0000009a009a7308 */ /* 0x000e620000000800 */
[----:B------:R-:W-:Y:S01]  /*1fd30*/  FADD.FTZ R13, R210, R13 ;  /* 0x0000000dd20d7221 */ /* 0x000fe20000010000 */
[C---:B0-----:R-:W-:Y:S01]  /*1fd40*/  FADD.FTZ R12, R165.reuse, R12 ;  /* 0x0000000ca50c7221 */ /* 0x041fe20000010000 */
[C---:B------:R-:W-:Y:S02]  /*1fd50*/  F2FP.BF16.F32.PACK_AB R210, R172.reuse, R210 ;  /* 0x000000d2acd2723e */ /* 0x040fe400000010ff */
[----:B------:R-:W-:Y:S01]  /*1fd60*/  FADD.FTZ R13, R172, R13 ;  /* 0x0000000dac0d7221 */ /* 0x000fe20000010000 */
[----:B------:R-:W-:Y:S02]  /*1fd70*/  F2FP.BF16.F32.PACK_AB R211, R165, R211 ;  /* 0x000000d3a5d3723e */ /* 0x000fe400000010ff */
[----:B------:R-:W0:Y:S01]  /*1fd80*/  MUFU.EX2 R207, R207 ;  /* 0x000000cf00cf7308 */ /* 0x000e220000000800 */
[----:B------:R-:W-:Y:S01]  /*1fd90*/  FADD.FTZ R14, R204, R13 ;  /* 0x0000000dcc0e7221 */ /* 0x000fe20000010000 */
[----:B--2---:R-:W-:Y:S01]  /*1fda0*/  FADD.FTZ R13, R205, R12 ;  /* 0x0000000ccd0d7221 */ /* 0x004fe20000010000 */
[----:B------:R-:W-:-:S02]  /*1fdb0*/  F2FP.BF16.F32.PACK_AB R204, R160, R204 ;  /* 0x000000cca0cc723e */ /* 0x000fc400000010ff */
[----:B------:R-:W-:-:S03]  /*1fdc0*/  FADD.FTZ R12, R160, R14 ;  /* 0x0000000ea00c7221 */ /* 0x000fc60000010000 */
[----:B------:R-:W2:Y:S01]  /*1fdd0*/  MUFU.EX2 R11, R175 ;  /* 0x000000af000b7308 */ /* 0x000ea20000000800 */
[----:B-1----:R-:W-:Y:S01]  /*1fde0*/  FADD.FTZ R13, R154, R13 ;  /* 0x0000000d9a0d7221 */ /* 0x002fe20000010000 */
[----:B------:R-:W-:Y:S01]  /*1fdf0*/  FADD.FTZ R12, R206, R12 ;  /* 0x0000000cce0c7221 */ /* 0x000fe20000010000 */
[----:B------:R-:W-:Y:S02]  /*1fe00*/  F2FP.BF16.F32.PACK_AB R205, R154, R205 ;  /* 0x000000cd9acd723e */ /* 0x000fe400000010ff */
[C---:B------:R-:W-:Y:S01]  /*1fe10*/  F2FP.BF16.F32.PACK_AB R206, R15.reuse, R206 ;  /* 0x000000ce0fce723e */ /* 0x040fe200000010ff */
[----:B------:R-:W-:Y:S02]  /*1fe20*/  FADD.FTZ R12, R15, R12 ;  /* 0x0000000c0f0c7221 */ /* 0x000fe40000010000 */
[----:B------:R-:W1:Y:S01]  /*1fe30*/  MUFU.EX2 R201, R201 ;  /* 0x000000c900c97308 */ /* 0x000e620000000800 */
[----:B0-----:R-:W-:Y:S01]  /*1fe40*/  FADD.FTZ R13, R207, R13 ;  /* 0x0000000dcf0d7221 */ /* 0x001fe20000010000 */
[----:B------:R-:W-:Y:S01]  /*1fe50*/  FADD.FTZ R12, R200, R12 ;  /* 0x0000000cc80c7221 */ /* 0x000fe20000010000 */
[----:B------:R-:W-:-:S03]  /*1fe60*/  F2FP.BF16.F32.PACK_AB R200, R169, R200 ;  /* 0x000000c8a9c8723e */ /* 0x000fc600000010ff */
[----:B------:R-:W-:Y:S02]  /*1fe70*/  FADD.FTZ R12, R169, R12 ;  /* 0x0000000ca90c7221 */ /* 0x000fe40000010000 */
[----:B------:R-:W0:Y:S01]  /*1fe80*/  MUFU.EX2 R7, R174 ;  /* 0x000000ae00077308 */ /* 0x000e220000000800 */
[C---:B--2---:R-:W-:Y:S01]  /*1fe90*/  FADD.FTZ R13, R11.reuse, R13 ;  /* 0x0000000d0b0d7221 */ /* 0x044fe20000010000 */
[----:B------:R-:W-:Y:S01]  /*1fea0*/  FADD.FTZ R12, R202, R12 ;  /* 0x0000000cca0c7221 */ /* 0x000fe20000010000 */
[----:B------:R-:W-:Y:S02]  /*1feb0*/  F2FP.BF16.F32.PACK_AB R207, R11, R207 ;  /* 0x000000cf0bcf723e */ /* 0x000fe400000010ff */
[C---:B------:R-:W-:Y:S01]  /*1fec0*/  F2FP.BF16.F32.PACK_AB R202, R168.reuse, R202 ;  /* 0x000000caa8ca723e */ /* 0x040fe200000010ff */
[----:B------:R-:W-:Y:S02]  /*1fed0*/  FADD.FTZ R12, R168, R12 ;  /* 0x0000000ca80c7221 */ /* 0x000fe40000010000 */
[----:B------:R-:W2:Y:S01]  /*1fee0*/  MUFU.EX2 R203, R203 ;  /* 0x000000cb00cb7308 */ /* 0x000ea20000000800 */
[----:B-1----:R-:W-:Y:S01]  /*1fef0*/  FADD.FTZ R13, R201, R13 ;  /* 0x0000000dc90d7221 */ /* 0x002fe20000010000 */
[----:B------:R-:W-:Y:S01]  /*1ff00*/  FADD.FTZ R12, R196, R12 ;  /* 0x0000000cc40c7221 */ /* 0x000fe20000010000 */
[----:B------:R-:W-:-:S03]  /*1ff10*/  F2FP.BF16.F32.PACK_AB R196, R161, R196 ;  /* 0x000000c4a1c4723e */ /* 0x000fc600000010ff */
[----:B------:R-:W-:Y:S02]  /*1ff20*/  FADD.FTZ R12, R161, R12 ;  /* 0x0000000ca10c7221 */ /* 0x000fe40000010000 */
[----:B------:R-:W1:Y:S01]  /*1ff30*/  MUFU.EX2 R6, R6 ;  /* 0x0000000600067308 */ /* 0x000e620000000800 */
[C---:B0-----:R-:W-:Y:S01]  /*1ff40*/  FADD.FTZ R13, R7.reuse, R13 ;  /* 0x0000000d070d7221 */ /* 0x041fe20000010000 */
[----:B------:R-:W-:Y:S01]  /*1ff50*/  FADD.FTZ R12, R198, R12 ;  /* 0x0000000cc60c7221 */ /* 0x000fe20000010000 */
[----:B------:R-:W-:Y:S01]  /*1ff60*/  F2FP.BF16.F32.PACK_AB R201, R7, R201 ;  /* 0x000000c907c9723e */ /* 0x000fe200000010ff */
[----:B------:R-:W-:-:S04]  /*1ff70*/  IMAD.MOV.U32 R7, RZ, RZ, R5 ;  /* 0x000000ffff077224 */ /* 0x000fc800078e0005 */
        /* <DEDUP_REMOVED lines=9> */
[----:B------:R-:W-:Y:S01]  /*20010*/  F2FP.BF16.F32.PACK_AB R197, R9, R197 ;  /* 0x000000c509c5723e */ /* 0x000fe200000010ff */
[----:B------:R-:W-:-:S05]  /*20020*/  IMAD.MOV.U32 R9, RZ, RZ, R218 ;  /* 0x000000ffff097224 */ /* 0x000fca00078e00da */
[----:B------:R-:W2:Y:S01]  /*20030*/  MUFU.EX2 R10, R10 ;  /* 0x0000000a000a7308 */ /* 0x000ea20000000800 */
[----:B-1----:R-:W-:-:S07]  /*20040*/  FADD.FTZ R13, R199, R13 ;  /* 0x0000000dc70d7221 */ /* 0x002fce0000010000 */
[----:B------:R-:W1:Y:S01]  /*20050*/  MUFU.EX2 R192, R192 ;  /* 0x000000c000c07308 */ /* 0x000e620000000800 */
[C---:B0-----:R-:W-:Y:S01]  /*20060*/  FADD.FTZ R12, R164.reuse, R12 ;  /* 0x0000000ca40c7221 */ /* 0x041fe20000010000 */
[----:B------:R-:W-:-:S06]  /*20070*/  F2FP.BF16.F32.PACK_AB R198, R164, R198 ;  /* 0x000000c6a4c6723e */ /* 0x000fcc00000010ff */
[----:B------:R-:W0:Y:S01]  /*20080*/  MUFU.EX2 R158, R158 ;  /* 0x0000009e009e7308 */ /* 0x000e220000000800 */
[C---:B--2---:R-:W-:Y:S01]  /*20090*/  FADD.FTZ R13, R10.reuse, R13 ;  /* 0x0000000d0a0d7221 */ /* 0x044fe20000010000 */
        /* <DEDUP_REMOVED lines=15> */
[----:B--2---:R-:W-:Y:S01]  /*20190*/  FADD.FTZ R6, R181, R13 ;  /* 0x0000000db5067221 */ /* 0x004fe20000010000 */
[C---:B-1----:R-:W-:Y:S01]  /*201a0*/  FADD.FTZ R13, R152.reuse, R12 ;  /* 0x0000000c980d7221 */ /* 0x042fe20000010000 */
[----:B------:R-:W-:Y:S02]  /*201b0*/  F2FP.BF16.F32.PACK_AB R194, R152, R194 ;  /* 0x000000c298c2723e */ /* 0x000fe400000010ff */
[C---:B0-----:R-:W-:Y:S01]  /*201c0*/  FADD.FTZ R12, R157.reuse, R6 ;  /* 0x000000069d0c7221 */ /* 0x041fe20000010000 */
[----:B------:R-:W-:Y:S01]  /*201d0*/  F2FP.BF16.F32.PACK_AB R195, R157, R181 ;  /* 0x000000b59dc3723e */ /* 0x000fe200000010ff */
[----:B------:R-:W-:Y:S01]  /*201e0*/  IMAD.MOV.U32 R6, RZ, RZ, R4 ;  /* 0x000000ffff067224 */ /* 0x000fe200078e0004 */
[----:B------:R-:W-:Y:S06]  /*201f0*/  @P3 BRA `(.L_x_2844) ;  /* 0xffffffac001c3947 */ /* 0x000fec000383ffff */
[----:B------:R-:W-:Y:S05]  /*20200*/  BSYNC B1 ;  /* 0x0000000000017941 */ /* 0x000fea0003800000 */
.L_x_2833:
[----:B------:R-:W-:Y:S05]  /*20210*/  BSYNC B0 ;  /* 0x0000000000007941 */ /* 0x000fea0003800000 */
.L_x_2832:
[----:B------:R-:W-:Y:S01]  /*20220*/  ISETP.GE.AND P2, PT, R8, R231, PT ;  /* 0x000000e70800720c */ /* 0x000fe20003f46270 */
[----:B------:R-:W-:-:S12]  /*20230*/  BSSY B0, `(.L_x_2845) ;  /* 0x00004dd000007945 */ /* 0x000fd80003800000 */
[----:B------:R-:W-:Y:S05]  /*20240*/  @!P2 BRA `(.L_x_2846) ;  /* 0x0000004c006ca947 */ /* 0x000fea0003800000 */
[----:B------:R-:W-:Y:S02]  /*20250*/  IMAD.MOV.U32 R6, RZ, RZ, R4 ;  /* 0x000000ffff067224 */ /* 0x000fe400078e0004 */
[----:B------:R-:W-:Y:S02]  /*20260*/  IMAD.MOV.U32 R7, RZ, RZ, R5 ;  /* 0x000000ffff077224 */ /* 0x000fe400078e0005 */
[----:B------:R-:W-:Y:S02]  /*20270*/  IMAD.MOV.U32 R9, RZ, RZ, R218 ;  /* 0x000000ffff097224 */ /* 0x000fe400078e00da */
[----:B------:R-:W-:-:S07]  /*20280*/  IMAD.MOV.U32 R10, RZ, RZ, R216 ;  /* 0x000000ffff0a7224 */ /* 0x000fce00078e00d8 */
.L_x_2857:
        /* <DEDUP_REMOVED lines=8> */
.L_x_2847:
[----:B------:R-:W-:Y:S01]  /*20310*/  IMAD R4, R216, 0x8, R16 ;  /* 0x00000008d8047824 */ /* 0x000fe200078e0210 */
[----:B------:R-:W-:-:S04]  /*20320*/  SHF.L.U32 R5, R218, 0x1f, RZ ;  /* 0x0000001fda057819 */ /* 0x000fc800000006ff */
[----:B------:R0:W1:Y:S01]  /*20330*/  SYNCS.PHASECHK.TRANS64.TRYWAIT P2, [R4+URZ+0x38830], R5 ;  /* 0x03883005040075a7 */ /* 0x000062000804017f */
[----:B------:R-:W-:Y:S05]  /*20340*/  @!P0 BRA `(.L_x_2848) ;  /* 0x0000000000048947 */ /* 0x000fea0003800000 */
[----:B------:R-:W-:Y:S01]  /*20350*/  BPT.TRAP 0x1 ;  /* 0x000000040000795c */ /* 0x000fe20000300000 */
.L_x_2848:
[----:B------:R-:W-:Y:S01]  /*20360*/  IMAD R3, R216, 0xa00, R20 ;  /* 0x00000a00d8037824 */ /* 0x000fe200078e0214 */
[----:B------:R-:W-:Y:S03]  /*20370*/  BSSY B1, `(.L_x_2849) ;  /* 0x0000006000017945 */ /* 0x000fe60003800000 */
[C---:B------:R-:W-:Y:S02]  /*20380*/  VIADD R21, R3.reuse, 0x80 ;  /* 0x0000008003157836 */ /* 0x040fe40000000000 */
[----:B------:R-:W-:Y:S01]  /*20390*/  VIADD R15, R3, 0x100 ;  /* 0x00000100030f7836 */ /* 0x000fe20000000000 */
[----:B-1----:R-:W-:Y:S06]  /*203a0*/  @P2 BRA `(.L_x_2850) ;  /* 0x0000000000082947 */ /* 0x002fec0003800000 */
[----:B------:R-:W1:Y:S02]  /*203b0*/  SYNCS.PHASECHK.TRANS64.TRYWAIT P2, [R4+URZ+0x38830], R5 ;  /* 0x03883005040075a7 */ /* 0x000e64000804017f */
[----:B-1----:R-:W-:Y:S05]  /*203c0*/  @!P2 BRA `(.L_x_2851) ;  /* 0x00000158004ca947 */ /* 0x002fea0003800000 */
.L_x_2850:
[----:B------:R-:W-:Y:S05]  /*203d0*/  BSYNC B1 ;  /* 0x0000000000017941 */ /* 0x000fea0003800000 */
.L_x_2849:
        /* <DEDUP_REMOVED lines=877> */
.L_x_2852:
[----:B------:R-:W-:Y:S01]  /*23ab0*/  SHF.L.U32 R0, R9, 0x1f, RZ ;  /* 0x0000001f09007819 */ /* 0x000fe200000006ff */
[----:B------:R-:W-:-:S04]  /*23ac0*/  IMAD R9, R10, 0x8, R16 ;  /* 0x000000080a097824 */ /* 0x000fc800078e0210 */
[----:B------:R0:W1:Y:S01]  /*23ad0*/  SYNCS.PHASECHK.TRANS64.TRYWAIT P2, [R9+URZ+0x38850], R0 ;  /* 0x03885000090075a7 */ /* 0x000062000804017f */
[----:B------:R-:W-:Y:S05]  /*23ae0*/  @!P0 BRA `(.L_x_2853) ;  /* 0x0000000000048947 */ /* 0x000fea0003800000 */
[----:B------:R-:W-:Y:S01]  /*23af0*/  BPT.TRAP 0x1 ;  /* 0x000000040000795c */ /* 0x000fe20000300000 */
.L_x_2853:
[----:B------:R-:W-:Y:S04]  /*23b00*/  BSSY B1, `(.L_x_2854) ;  /* 0x0000004000017945 */ /* 0x000fe80003800000 */
[----:B-1----:R-:W-:Y:S05]  /*23b10*/  @P2 BRA `(.L_x_2855) ;  /* 0x0000000000082947 */ /* 0x002fea0003800000 */
[----:B------:R-:W1:Y:S02]  /*23b20*/  SYNCS.PHASECHK.TRANS64.TRYWAIT P2, [R9+URZ+0x38850], R0 ;  /* 0x03885000090075a7 */ /* 0x000e64000804017f */
[----:B-1----:R-:W-:Y:S05]  /*23b30*/  @!P2 BRA `(.L_x_2856) ;  /* 0x000001200084a947 */ /* 0x002fea0003800000 */
.L_x_2855:
[----:B------:R-:W-:Y:S05]  /*23b40*/  BSYNC B1 ;  /* 0x0000000000017941 */ /* 0x000fea0003800000 */
.L_x_2854:
        /* <DEDUP_REMOVED lines=20> */
[----:B------:R-:W-:Y:S01]  /*23c90*/  FMUL.FTZ R186, R176, UR38 ;  /* 0x00000026b0ba7c20 */ /* 0x000fe20008410000 */
[----:B------:R-:W-:Y:S01]  /*23ca0*/  MUFU.TANH R177, R177 ;  /* 0x000000b100b17308 */ /* 0x000fe20000002400 */
[C---:B------:R-:W-:Y:S01]  /*23cb0*/  VIADD R4, R2.reuse, 0x80 ;  /* 0x0000008002047836 */ /* 0x040fe20000000000 */
[----:B------:R-:W-:Y:S01]  /*23cc0*/  R2UR UR6, R2 ;  /* 0x00000000020672ca */ /* 0x000fe200000e0000 */
        /* <DEDUP_REMOVED lines=10> */
[----:B------:R-:W-:Y:S01]  /*23d70*/  FMUL.FTZ R157, R157, UR38 ;  /* 0x000000269d9d7c20 */ /* 0x000fe20008410000 */
[----:B------:R-:W-:Y:S01]  /*23d80*/  IMAD.MOV.U32 R3, RZ, RZ, 0x40000040 ;  /* 0x40000040ff037424 */ /* 0x000fe200078e00ff */
        /* <DEDUP_REMOVED lines=23> */
[----:B------:R-:W-:Y:S01]  /*23f00*/  @!P1 IMAD R11, R11, 0x8, R16 ;  /* 0x000000080b0b9824 */ /* 0x000fe200078e0210 */
[----:B------:R-:W-:Y:S01]  /*23f10*/  ISETP.GT.AND P2, PT, R8, R231, PT ;  /* 0x000000e70800720c */ /* 0x000fe20003f44270 */
[----:B------:R-:W-:-:S02]  /*23f20*/  @!P1 VIADD R9, R9, 0x38860 ;  /* 0x0003886009099836 */ /* 0x000fc40000000000 */
[----:B------:R-:W-:Y:S02]  /*23f30*/  VIADD R8, R8, 0xffffffff ;  /* 0xffffffff08087836 */ /* 0x000fe40000000000 */
        /* <DEDUP_REMOVED lines=45> */
[----:B------:R-:W-:-:S04]  /*24210*/  FMUL.FTZ R185, R191, UR38 ;  /* 0x00000026bfb97c20 */ /* 0x000fc80008410000 */
[----:B------:R-:W-:Y:S08]  /*24220*/  MUFU.TANH R4, R4 ;  /* 0x0000000400047308 */ /* 0x000ff00000002400 */
[----:B------:R-:W-:Y:S01]  /*24230*/  MUFU.TANH R185, R185 ;  /* 0x000000b900b97308 */ /* 0x000fe20000002400 */
[----:B------:R-:W-:Y:S02]  /*24240*/  WARPGROUP.DEPBAR.LE gsb0, 0x0 ;  /* 0x00008000000079c5 */ /* 0x000fe40000010000 */
[----:B------:R-:W-:-:S09]  /*24250*/  WARPGROUP.ARRIVE ;  /* 0x00000000000079c5 */ /* 0x000fd20000000000 */
[----:B------:R-:W-:Y:S01]  /*24260*/  HGMMA.64x256x16.F32.BF16 R24, R196, gdesc[UR4].tnspB, R24, gsb0 ;  /* 0x43e00004c4187df0 */ /* 0x000fe20008001818 */
[----:B------:R-:W-:Y:S01]  /*24270*/  R2UR UR6, R2 ;  /* 0x00000000020672ca */ /* 0x000fe200000e0000 */
[----:B------:R-:W-:Y:S01]  /*24280*/  FMUL.FTZ R2, R184, UR38 ;  /* 0x00000026b8027c20 */ /* 0x000fe20008410000 */
[----:B------:R-:W-:Y:S01]  /*24290*/  FMUL.FTZ R184, R189, UR38 ;  /* 0x00000026bdb87c20 */ /* 0x000fe20008410000 */
[----:B------:R-:W-:Y:S01]  /*242a0*/  R2UR UR7, R3 ;  /* 0x00000000030772ca */ /* 0x000fe200000e0000 */
[----:B------:R-:W-:-:S03]  /*242b0*/  IMAD.U32 R3, RZ, RZ, UR42 ;  /* 0x0000002aff037e24 */ /* 0x000fc6000f8e00ff */
[----:B------:R-:W0:Y:S08]  /*242c0*/  MUFU.TANH R2, R2 ;  /* 0x0000000200027308 */ /* 0x000e300000002400 */
[----:B------:R-:W1:Y:S01]  /*242d0*/  MUFU.TANH R184, R184 ;  /* 0x000000b800b87308 */ /* 0x000e620000002400 */
[----:B0-----:R-:W-:-:S04]  /*242e0*/  FMNMX.FTZ R0, R2, R7, !PT ;  /* 0x0000000702007209 */ /* 0x001fc80007810000 */
[----:B------:R-:W-:-:S04]  /*242f0*/  FMNMX.FTZ R0, R4, R0, !PT ;  /* 0x0000000004007209 */ /* 0x000fc80007810000 */
[----:B------:R-:W-:-:S04]  /*24300*/  FMNMX.FTZ R0, R21, R0, !PT ;  /* 0x0000000015007209 */ /* 0x000fc80007810000 */
[----:B-1----:R-:W-:-:S04]  /*24310*/  FMNMX.FTZ R0, R184, R0, !PT ;  /* 0x00000000b8007209 */ /* 0x002fc80007810000 */
        /* <DEDUP_REMOVED lines=15> */
[----:B------:R-:W-:-:S05]  /*24410*/  FMNMX.FTZ R5, R157, R0, !PT ;  /* 0x000000009d057209 */ /* 0x000fca0007810000 */
[----:B------:R-:W0:Y:S02]  /*24420*/  SHFL.BFLY PT, R0, R5, 0x2, 0x1f ;  /* 0x0c401f0005007f89 */ /* 0x000e2400000e0000 */
[----:B0-----:R-:W-:-:S05]  /*24430*/  FMNMX.FTZ R5, R5, R0, !PT ;  /* 0x0000000005057209 */ /* 0x001fca0007810000 */
[----:B------:R-:W0:Y:S02]  /*24440*/  SHFL.BFLY PT, R0, R5, 0x1, 0x1f ;  /* 0x0c201f0005007f89 */ /* 0x000e2400000e0000 */
[----:B0-----:R-:W-:Y:S02]  /*24450*/  FMNMX.FTZ R5, R5, R0, !PT ;  /* 0x0000000005057209 */ /* 0x001fe40007810000 */
[----:B------:R-:W-:-:S03]  /*24460*/  FMNMX.FTZ R0, R10, R6, !PT ;  /* 0x000000060a007209 */ /* 0x000fc60007810000 */
[----:B------:R-:W-:Y:S01]  /*24470*/  FADD.FTZ R7, -R5, R7 ;  /* 0x0000000705077221 */ /* 0x000fe20000010100 */
[----:B------:R-:W-:-:S03]  /*24480*/  FMNMX.FTZ R0, R14, R0, !PT ;  /* 0x000000000e007209 */ /* 0x000fc60007810000 */
[----:B------:R-:W-:Y:S01]  /*24490*/  FMUL.FTZ R7, R7, R3 ;  /* 0x0000000307077220 */ /* 0x000fe20000410000 */
[----:B------:R-:W-:-:S04]  /*244a0*/  FMNMX.FTZ R0, R15, R0, !PT ;  /* 0x000000000f007209 */ /* 0x000fc80007810000 */
[----:B------:R-:W-:Y:S02]  /*244b0*/  FMNMX.FTZ R183, R185, R0, !PT ;  /* 0x00000000b9b77209 */ /* 0x000fe40007810000 */
[----:B------:R0:W-:Y:S02]  /*244c0*/  MUFU.EX2 R0, R7 ;  /* 0x0000000700007308 */ /* 0x0001e40000000800 */
[----:B------:R-:W-:-:S04]  /*244d0*/  FMNMX.FTZ R183, R176, R183, !PT ;  /* 0x000000b7b0b77209 */ /* 0x000fc80007810000 */
[----:B------:R-:W-:Y:S01]  /*244e0*/  FMNMX.FTZ R183, R178, R183, !PT ;  /* 0x000000b7b2b77209 */ /* 0x000fe20007810000 */
[----:B0-----:R-:W-:-:S04]  /*244f0*/  FMUL.FTZ R7, R5, R3 ;  /* 0x0000000305077220 */ /* 0x001fc80000410000 */
[--C-:B------:R-:W-:Y:S01]  /*24500*/  FFMA.FTZ R208, R2, R3, -R7.reuse ;  /* 0x0000000302d07223 */ /* 0x100fe20000010807 */
[----:B------:R-:W-:Y:S01]  /*24510*/  FMNMX.FTZ R2, R179, R183, !PT ;  /* 0x000000b7b3027209 */ /* 0x000fe20007810000 */
[-CC-:B------:R-:W-:Y:S01]  /*24520*/  FFMA.FTZ R4, R4, R3.reuse, -R7.reuse ;  /* 0x0000000304047223 */ /* 0x180fe20000010807 */
[-CC-:B------:R-:W-:Y:S01]  /*24530*/  FFMA.FTZ R210, R21, R3.reuse, -R7.reuse ;  /* 0x0000000315d27223 */ /* 0x180fe20000010807 */
[-CC-:B------:R-:W-:Y:S01]  /*24540*/  FFMA.FTZ R200, R168, R3.reuse, -R7.reuse ;  /* 0x00000003a8c87223 */ /* 0x180fe20000010807 */
[----:B------:R-:W-:Y:S01]  /*24550*/  FMNMX.FTZ R2, R156, R2, !PT ;  /* 0x000000029c027209 */ /* 0x000fe20007810000 */
[----:B------:R-:W-:Y:S01]  /*24560*/  MUFU.EX2 R183, R4 ;  /* 0x0000000400b77308 */ /* 0x000fe20000000800 */
[-CC-:B------:R-:W-:Y:S01]  /*24570*/  FFMA.FTZ R21, R177, R3.reuse, -R7.reuse ;  /* 0x00000003b1157223 */ /* 0x180fe20000010807 */
[-CC-:B------:R-:W-:Y:S01]  /*24580*/  FFMA.FTZ R168, R169, R3.reuse, -R7.reuse ;  /* 0x00000003a9a87223 */ /* 0x180fe20000010807 */
[----:B------:R-:W-:Y:S01]  /*24590*/  FMNMX.FTZ R2, R170, R2, !PT ;  /* 0x00000002aa027209 */ /* 0x000fe20007810000 */
[-CC-:B------:R-:W-:Y:S01]  /*245a0*/  FFMA.FTZ R184, R184, R3.reuse, -R7.reuse ;  /* 0x00000003b8b87223 */ /* 0x180fe20000010807 */
[-CC-:B------:R-:W-:Y:S01]  /*245b0*/  FFMA.FTZ R204, R186, R3.reuse, -R7.reuse ;  /* 0x00000003bacc7223 */ /* 0x180fe20000010807 */
[-CC-:B------:R-:W-:Y:S01]  /*245c0*/  FFMA.FTZ R206, R180, R3.reuse, -R7.reuse ;  /* 0x00000003b4ce7223 */ /* 0x180fe20000010807 */
[----:B------:R-:W-:Y:S01]  /*245d0*/  FMNMX.FTZ R2, R171, R2, !PT ;  /* 0x00000002ab027209 */ /* 0x000fe20007810000 */
[-CC-:B------:R-:W-:Y:S01]  /*245e0*/  FFMA.FTZ R177, R181, R3.reuse, -R7.reuse ;  /* 0x00000003b5b17223 */ /* 0x180fe20000010807 */
[-CC-:B------:R-:W-:Y:S01]  /*245f0*/  FFMA.FTZ R202, R172, R3.reuse, -R7.reuse ;  /* 0x00000003acca7223 */ /* 0x180fe20000010807 */
[----:B------:R-:W-:Y:S01]  /*24600*/  FFMA.FTZ R169, R173, R3, -R7 ;  /* 0x00000003ada97223 */ /* 0x000fe20000010807 */
[----:B------:R-:W-:Y:S01]  /*24610*/  FMNMX.FTZ R2, R174, R2, !PT ;  /* 0x00000002ae027209 */ /* 0x000fe20007810000 */
[----:B------:R-:W0:Y:S03]  /*24620*/  MUFU.EX2 R208, R208 ;  /* 0x000000d000d07308 */ /* 0x000e260000000800 */
[----:B------:R-:W-:-:S04]  /*24630*/  FMNMX.FTZ R2, R175, R2, !PT ;  /* 0x00000002af027209 */ /* 0x000fc80007810000 */
[----:B------:R-:W-:Y:S01]  /*24640*/  FMNMX.FTZ R2, R162, R2, !PT ;  /* 0x00000002a2027209 */ /* 0x000fe20007810000 */
[----:B------:R-:W-:Y:S03]  /*24650*/  MUFU.EX2 R210, R210 ;  /* 0x000000d200d27308 */ /* 0x000fe60000000800 */
[----:B------:R-:W-:-:S04]  /*24660*/  FMNMX.FTZ R2, R163, R2, !PT ;  /* 0x00000002a3027209 */ /* 0x000fc80007810000 */
[----:B------:R-:W-:Y:S01]  /*24670*/  FMNMX.FTZ R2, R166, R2, !PT ;  /* 0x00000002a6027209 */ /* 0x000fe20007810000 */
[----:B------:R-:W-:Y:S01]  /*24680*/  MUFU.EX2 R184, R184 ;  /* 0x000000b800b87308 */ /* 0x000fe20000000800 */
[----:B0-----:R-:W-:Y:S01]  /*24690*/  FFMA.FTZ R13, R0, R13, R208 ;  /* 0x0000000d000d7223 */ /* 0x001fe200000100d0 */
        /* <DEDUP_REMOVED lines=13> */
[----:B------:R-:W-:-:S02]  /*24770*/  WARPGROUP.DEPBAR.LE gsb0, 0x0 ;  /* 0x00008000000079c5 */ /* 0x000fc40000010000 */
[----:B------:R-:W-:Y:S01]  /*24780*/  WARPGROUP.ARRIVE ;  /* 0x00000000000079c5 */ /* 0x000fe20000000000 */
[----:B0-----:R-:W-:Y:S01]  /*24790*/  FMNMX.FTZ R2, R2, R4, !PT ;  /* 0x0000000402027209 */ /* 0x001fe20007810000 */
[-CC-:B------:R-:W-:Y:S01]  /*247a0*/  FFMA.FTZ R196, R160, R3.reuse, -R7.reuse ;  /* 0x00000003a0c47223 */ /* 0x180fe20000010807 */
[-CC-:B------:R-:W-:Y:S01]  /*247b0*/  FFMA.FTZ R160, R161, R3.reuse, -R7.reuse ;  /* 0x00000003a1a07223 */ /* 0x180fe20000010807 */
[-CC-:B------:R-:W-:Y:S01]  /*247c0*/  FFMA.FTZ R198, R164, R3.reuse, -R7.reuse ;  /* 0x00000003a4c67223 */ /* 0x180fe20000010807 */
[----:B------:R-:W-:Y:S01]  /*247d0*/  FFMA.FTZ R161, R165, R3, -R7 ;  /* 0x00000003a5a17223 */ /* 0x000fe20000010807 */
[----:B------:R-:W-:Y:S01]  /*247e0*/  HGMMA.64x256x16.F32.BF16 R24, R192, gdesc[UR4].tnspB, R24, gsb0 ;  /* 0x43e00004c0187df0 */ /* 0x000fe20008001818 */
[----:B------:R-:W0:Y:S01]  /*247f0*/  SHFL.BFLY PT, R4, R2, 0x1, 0x1f ;  /* 0x0c201f0002047f89 */ /* 0x000e2200000e0000 */
[----:B------:R-:W-:Y:S08]  /*24800*/  MUFU.EX2 R168, R168 ;  /* 0x000000a800a87308 */ /* 0x000ff00000000800 */
[----:B------:R-:W-:Y:S08]  /*24810*/  MUFU.EX2 R202, R202 ;  /* 0x000000ca00ca7308 */ /* 0x000ff00000000800 */
[----:B------:R-:W-:Y:S01]  /*24820*/  MUFU.EX2 R169, R169 ;  /* 0x000000a900a97308 */ /* 0x000fe20000000800 */
[----:B0-----:R-:W-:-:S07]  /*24830*/  FMNMX.FTZ R4, R2, R4, !PT ;  /* 0x0000000402047209 */ /* 0x001fce0007810000 */
[----:B------:R-:W-:Y:S01]  /*24840*/  MUFU.EX2 R196, R196 ;  /* 0x000000c400c47308 */ /* 0x000fe20000000800 */
[----:B------:R-:W-:-:S04]  /*24850*/  FADD.FTZ R2, -R4, R6 ;  /* 0x0000000604027221 */ /* 0x000fc80000010100 */
[----:B------:R-:W-:-:S03]  /*24860*/  FMUL.FTZ R2, R2, R3 ;  /* 0x0000000302027220 */ /* 0x000fc60000410000 */
        /* <DEDUP_REMOVED lines=8> */
[-CC-:B------:R-:W-:Y:S01]  /*248f0*/  FFMA.FTZ R152, R182, R3.reuse, -R7.reuse ;  /* 0x00000003b6987223 */ /* 0x180fe20000010807 */
[-C--:B------:R-:W-:Y:S01]  /*24900*/  FFMA.FTZ R7, R157, R3.reuse, -R7 ;  /* 0x000000039d077223 */ /* 0x080fe20000010807 */
[-CC-:B------:R-:W-:Y:S01]  /*24910*/  FFMA.FTZ R209, R10, R3.reuse, -R153.reuse ;  /* 0x000000030ad17223 */ /* 0x180fe20000010899 */
[-CC-:B------:R-:W-:Y:S01]  /*24920*/  FFMA.FTZ R211, R15, R3.reuse, -R153.reuse ;  /* 0x000000030fd37223 */ /* 0x180fe20000010899 */
[-CC-:B------:R-:W-:Y:S01]  /*24930*/  FFMA.FTZ R205, R176, R3.reuse, -R153.reuse ;  /* 0x00000003b0cd7223 */ /* 0x180fe20000010899 */
[----:B------:R0:W-:Y:S01]  /*24940*/  MUFU.EX2 R6, R7 ;  /* 0x0000000700067308 */ /* 0x0001e20000000800 */
[-CC-:B------:R-:W-:Y:S01]  /*24950*/  FFMA.FTZ R10, R178, R3.reuse, -R153.reuse ;  /* 0x00000003b20a7223 */ /* 0x180fe20000010899 */
[-CC-:B------:R-:W-:Y:S01]  /*24960*/  FFMA.FTZ R207, R179, R3.reuse, -R153.reuse ;  /* 0x00000003b3cf7223 */ /* 0x180fe20000010899 */
[----:B------:R-:W-:Y:S01]  /*24970*/  FFMA.FTZ R156, R156, R3, -R153 ;  /* 0x000000039c9c7223 */ /* 0x000fe20000010899 */
[----:B------:R-:W-:-:S02]  /*24980*/  @!P1 VIADD R15, R11, 0x38840 ;  /* 0x000388400b0f9836 */ /* 0x000fc40000000000 */
[-CC-:B------:R-:W-:Y:S01]  /*24990*/  FFMA.FTZ R201, R170, R3.reuse, -R153.reuse ;  /* 0x00000003aac97223 */ /* 0x180fe20000010899 */
[-CC-:B------:R-:W-:Y:S01]  /*249a0*/  FFMA.FTZ R171, R171, R3.reuse, -R153.reuse ;  /* 0x00000003abab7223 */ /* 0x180fe20000010899 */
[-CC-:B------:R-:W-:Y:S01]  /*249b0*/  FFMA.FTZ R203, R174, R3.reuse, -R153.reuse ;  /* 0x00000003aecb7223 */ /* 0x180fe20000010899 */
[----:B------:R-:W1:Y:S01]  /*249c0*/  MUFU.EX2 R209, R209 ;  /* 0x000000d100d17308 */ /* 0x000e620000000800 */
[-CC-:B0-----:R-:W-:Y:S01]  /*249d0*/  FFMA.FTZ R7, R14, R3.reuse, -R153.reuse ;  /* 0x000000030e077223 */ /* 0x181fe20000010899 */
[-C--:B------:R-:W-:Y:S01]  /*249e0*/  FFMA.FTZ R14, R185, R3.reuse, -R153 ;  /* 0x00000003b90e7223 */ /* 0x080fe20000010899 */
[----:B------:R-:W-:Y:S01]  /*249f0*/  @!P1 PRMT R15, RZ, 0x654, R15 ;  /* 0x00000654ff0f9816 */ /* 0x000fe2000000000f */
[-CC-:B------:R-:W-:Y:S01]  /*24a00*/  FFMA.FTZ R197, R162, R3.reuse, -R153.reuse ;  /* 0x00000003a2c57223 */ /* 0x180fe20000010899 */
[-CC-:B------:R-:W-:Y:S01]  /*24a10*/  FFMA.FTZ R163, R163, R3.reuse, -R153.reuse ;  /* 0x00000003a3a37223 */ /* 0x180fe20000010899 */
[-CC-:B------:R-:W-:Y:S01]  /*24a20*/  FFMA.FTZ R199, R166, R3.reuse, -R153.reuse ;  /* 0x00000003a6c77223 */ /* 0x180fe20000010899 */
[----:B------:R0:W-:Y:S01]  /*24a30*/  @!P1 SYNCS.ARRIVE.TRANS64.RED.A1T0 RZ, [R15+URZ], RZ ;  /* 0x000000ff0fff99a7 */ /* 0x0001e2000810043f */
[----:B------:R-:W2:Y:S01]  /*24a40*/  MUFU.EX2 R7, R7 ;  /* 0x0000000700077308 */ /* 0x000ea20000000800 */
[-CC-:B------:R-:W-:Y:S01]  /*24a50*/  FFMA.FTZ R167, R167, R3.reuse, -R153.reuse ;  /* 0x00000003a7a77223 */ /* 0x180fe20000010899 */
[-CC-:B------:R-:W-:Y:S01]  /*24a60*/  FFMA.FTZ R154, R154, R3.reuse, -R153.reuse ;  /* 0x000000039a9a7223 */ /* 0x180fe20000010899 */
[-CC-:B------:R-:W-:Y:S01]  /*24a70*/  FFMA.FTZ R155, R155, R3.reuse, -R153.reuse ;  /* 0x000000039b9b7223 */ /* 0x180fe20000010899 */
[----:B------:R-:W-:Y:S01]  /*24a80*/  FFMA.FTZ R158, R158, R3, -R153 ;  /* 0x000000039e9e7223 */ /* 0x000fe20000010899 */
[----:B0-----:R-:W-:-:S03]  /*24a90*/  @!P1 PRMT R15, RZ, 0x654, R9 ;  /* 0x00000654ff0f9816 */ /* 0x001fc60000000009 */
[----:B------:R-:W0:Y:S01]  /*24aa0*/  MUFU.EX2 R211, R211 ;  /* 0x000000d300d37308 */ /* 0x000e220000000800 */
[----:B-1----:R-:W-:Y:S01]  /*24ab0*/  FFMA.FTZ R12, R2, R12, R209 ;  /* 0x0000000c020c7223 */ /* 0x002fe200000100d1 */
[----:B------:R1:W-:Y:S06]  /*24ac0*/  @!P1 SYNCS.ARRIVE.TRANS64.RED.A1T0 RZ, [R15+URZ], RZ ;  /* 0x000000ff0fff99a7 */ /* 0x0003ec000810043f */
[----:B------:R-:W3:Y:S01]  /*24ad0*/  MUFU.EX2 R14, R14 ;  /* 0x0000000e000e7308 */ /* 0x000ee20000000800 */
[C---:B--2---:R-:W-:Y:S01]  /*24ae0*/  FADD.FTZ R12, R7.reuse, R12 ;  /* 0x0000000c070c7221 */ /* 0x044fe20000010000 */
[----:B------:R-:W-:Y:S01]  /*24af0*/  F2FP.BF16.F32.PACK_AB R209, R7, R209 ;  /* 0x000000d107d1723e */ /* 0x000fe200000010ff */
[-CC-:B-1----:R-:W-:Y:S01]  /*24b00*/  FFMA.FTZ R15, R175, R3.reuse, -R153.reuse ;  /* 0x00000003af0f7223 */ /* 0x182fe20000010899 */
[----:B------:R-:W-:Y:S01]  /*24b10*/  FFMA.FTZ R153, R159, R3, -R153 ;  /* 0x000000039f997223 */ /* 0x000fe20000010899 */
[----:B------:R-:W-:-:S03]  /*24b20*/  IMAD.MOV.U32 R7, RZ, RZ, R5 ;  /* 0x000000ffff077224 */ /* 0x000fc600078e0005 */
[----:B------:R-:W1:Y:S08]  /*24b30*/  MUFU.EX2 R205, R205 ;  /* 0x000000cd00cd7308 */ /* 0x000e700000000800 */
[----:B------:R-:W2:Y:S08]  /*24b40*/  MUFU.EX2 R10, R10 ;  /* 0x0000000a000a7308 */ /* 0x000eb00000000800 */
[----:B------:R4:W-:Y:S08]  /*24b50*/  MUFU.EX2 R11, R156 ;  /* 0x0000009c000b7308 */ /* 0x0009f00000000800 */
[----:B------:R-:W5:Y:S01]  /*24b60*/  MUFU.EX2 R207, R207 ;  /* 0x000000cf00cf7308 */ /* 0x000f620000000800 */
[----:B----4-:R-:W-:Y:S01]  /*24b70*/  FADD.FTZ R156, R210, R13 ;  /* 0x0000000dd29c7221 */ /* 0x010fe20000010000 */
[----:B0-----:R-:W-:Y:S01]  /*24b80*/  FADD.FTZ R13, R211, R12 ;  /* 0x0000000cd30d7221 */ /* 0x001fe20000010000 */
[----:B------:R-:W-:-:S02]  /*24b90*/  F2FP.BF16.F32.PACK_AB R210, R184, R210 ;  /* 0x000000d2b8d2723e */ /* 0x000fc400000010ff */
[----:B------:R-:W-:Y:S01]  /*24ba0*/  FADD.FTZ R156, R184, R156 ;  /* 0x0000009cb89c7221 */ /* 0x000fe20000010000 */
[C---:B---3--:R-:W-:Y:S01]  /*24bb0*/  FADD.FTZ R13, R14.reuse, R13 ;  /* 0x0000000d0e0d7221 */ /* 0x048fe20000010000 */
[----:B------:R-:W-:Y:S01]  /*24bc0*/  F2FP.BF16.F32.PACK_AB R211, R14, R211 ;  /* 0x000000d30ed3723e */ /* 0x000fe200000010ff */
[----:B------:R-:W0:Y:S01]  /*24bd0*/  MUFU.EX2 R201, R201 ;  /* 0x000000c900c97308 */ /* 0x000e220000000800 */
[----:B------:R-:W-:Y:S01]  /*24be0*/  FADD.FTZ R157, R204, R156 ;  /* 0x0000009ccc9d7221 */ /* 0x000fe20000010000 */
[----:B-1----:R-:W-:Y:S01]  /*24bf0*/  FADD.FTZ R156, R205, R13 ;  /* 0x0000000dcd9c7221 */ /* 0x002fe20000010000 */
[C---:B--2---:R-:W-:Y:S02]  /*24c00*/  F2FP.BF16.F32.PACK_AB R205, R10.reuse, R205 ;  /* 0x000000cd0acd723e */ /* 0x044fe400000010ff */
[C---:B------:R-:W-:Y:S01]  /*24c10*/  FADD.FTZ R13, R21.reuse, R157 ;  /* 0x0000009d150d7221 */ /* 0x040fe20000010000 */
[----:B------:R-:W-:Y:S01]  /*24c20*/  FADD.FTZ R156, R10, R156 ;  /* 0x0000009c0a9c7221 */ /* 0x000fe20000010000 */
[----:B------:R-:W-:Y:S01]  /*24c30*/  F2FP.BF16.F32.PACK_AB R204, R21, R204 ;  /* 0x000000cc15cc723e */ /* 0x000fe200000010ff */
[----:B------:R-:W1:Y:S01]  /*24c40*/  MUFU.EX2 R9, R171 ;  /* 0x000000ab00097308 */ /* 0x000e620000000800 */
[----:B------:R-:W-:Y:S01]  /*24c50*/  FADD.FTZ R13, R206, R13 ;  /* 0x0000000dce0d7221 */ /* 0x000fe20000010000 */
[----:B-----5:R-:W-:Y:S01]  /*24c60*/  FADD.FTZ R156, R207, R156 ;  /* 0x0000009ccf9c7221 */ /* 0x020fe20000010000 */
[----:B------:R-:W-:Y:S01]  /*24c70*/  F2FP.BF16.F32.PACK_AB R206, R177, R206 ;  /* 0x000000ceb1ce723e */ /* 0x000fe200000010ff */
[----:B------:R-:W-:-:S02]  /*24c80*/  IMAD.MOV.U32 R10, RZ, RZ, R216 ;  /* 0x000000ffff0a7224 */ /* 0x000fc400078e00d8 */
[----:B------:R-:W-:Y:S01]  /*24c90*/  FADD.FTZ R157, R177, R13 ;  /* 0x0000000db19d7221 */ /* 0x000fe20000010000 */
[C---:B------:R-:W-:Y:S01]  /*24ca0*/  FADD.FTZ R156, R11.reuse, R156 ;  /* 0x0000009c0b9c7221 */ /* 0x040fe20000010000 */
[----:B------:R-:W-:Y:S01]  /*24cb0*/  F2FP.BF16.F32.PACK_AB R207, R11, R207 ;  /* 0x000000cf0bcf723e */ /* 0x000fe200000010ff */
[----:B------:R-:W2:Y:S01]  /*24cc0*/  MUFU.EX2 R203, R203 ;  /* 0x000000cb00cb7308 */ /* 0x000ea20000000800 */
[----:B------:R-:W-:Y:S01]  /*24cd0*/  FADD.FTZ R157, R200, R157 ;  /* 0x0000009dc89d7221 */ /* 0x000fe20000010000 */
[----:B0-----:R-:W-:Y:S01]  /*24ce0*/  FADD.FTZ R156, R201, R156 ;  /* 0x0000009cc99c7221 */ /* 0x001fe20000010000 */
[C---:B------:R-:W-:Y:S02]  /*24cf0*/  F2FP.BF16.F32.PACK_AB R200, R168.reuse, R200 ;  /* 0x000000c8a8c8723e */ /* 0x040fe400000010ff */
[----:B------:R-:W-:-:S03]  /*24d00*/  FADD.FTZ R157, R168, R157 ;  /* 0x0000009da89d7221 */ /* 0x000fc60000010000 */
[----:B------:R-:W0:Y:S01]  /*24d10*/  MUFU.EX2 R15, R15 ;  /* 0x0000000f000f7308 */ /* 0x000e220000000800 */
[C---:B-1----:R-:W-:Y:S01]  /*24d20*/  FADD.FTZ R156, R9.reuse, R156 ;  /* 0x0000009c099c7221 */ /* 0x042fe20000010000 */
[----:B------:R-:W-:Y:S01]  /*24d30*/  FADD.FTZ R157, R202, R157 ;  /* 0x0000009dca9d7221 */ /* 0x000fe20000010000 */
[----:B------:R-:W-:Y:S01]  /*24d40*/  F2FP.BF16.F32.PACK_AB R201, R9, R201 ;  /* 0x000000c909c9723e */ /* 0x000fe200000010ff */
[----:B------:R-:W-:Y:S01]  /*24d50*/  IMAD.MOV.U32 R9, RZ, RZ, R218 ;  /* 0x000000ffff097224 */ /* 0x000fe200078e00da */
        /* <DEDUP_REMOVED lines=34> */
[----:B0-----:R-:W-:Y:S01]  /*24f80*/  FADD.FTZ R157, R194, R157 ;  /* 0x0000009dc29d7221 */ /* 0x001fe20000010000 */
[----:B------:R-:W-:-:S03]  /*24f90*/  F2FP.BF16.F32.PACK_AB R194, R6, R194 ;  /* 0x000000c206c2723e */ /* 0x000fc600000010ff */
[----:B------:R-:W-:Y:S01]  /*24fa0*/  FADD.FTZ R13, R6, R157 ;  /* 0x0000009d060d7221 */ /* 0x000fe20000010000 */
[----:B------:R-:W-:Y:S02]  /*24fb0*/  IMAD.MOV.U32 R6, RZ, RZ, R4 ;  /* 0x000000ffff067224 */ /* 0x000fe400078e0004 */
[----:B-1----:R-:W-:-:S04]  /*24fc0*/  FADD.FTZ R156, R158, R156 ;  /* 0x0000009c9e9c7221 */ /* 0x002fc80000010000 */
[C---:B--2---:R-:W-:Y:S01]  /*24fd0*/  FADD.FTZ R12, R153.reuse, R156 ;  /* 0x0000009c990c7221 */ /* 0x044fe20000010000 */
[----:B------:R-:W-:Y:S01]  /*24fe0*/  F2FP.BF16.F32.PACK_AB R195, R153, R158 ;  /* 0x0000009e99c3723e */ /* 0x000fe200000010ff */
[----:B------:R-:W-:Y:S06]  /*24ff0*/  @P2 BRA `(.L_x_2857) ;  /* 0xffffffb000a42947 */ /* 0x000fec000383ffff */
.L_x_2846:
[----:B------:R-:W-:Y:S05]  /*25000*/  BSYNC B0 ;  /* 0x0000000000007941 */ /* 0x000fea0003800000 */
.L_x_2845:
        /* <DEDUP_REMOVED lines=131> */
.L_x_2858:
[----:B------:R-:W-:Y:S01]  /*25840*/  IMAD R10, R216, 0x8, R16 ;  /* 0x00000008d80a7824 */ /* 0x000fe200078e0210 */
[----:B------:R-:W-:-:S04]  /*25850*/  SHF.L.U32 R0, R218, 0x1f, RZ ;  /* 0x0000001fda007819 */ /* 0x000fc800000006ff */
[----:B------:R0:W1:Y:S01]  /*25860*/  SYNCS.PHASECHK.TRANS64.TRYWAIT P2, [R10+URZ+0x38850], R0 ;  /* 0x038850000a0075a7 */ /* 0x000062000804017f */
[----:B------:R-:W-:Y:S05]  /*25870*/  @!P0 BRA `(.L_x_2859) ;  /* 0x0000000000048947 */ /* 0x000fea0003800000 */
[----:B------:R-:W-:Y:S01]  /*25880*/  BPT.TRAP 0x1 ;  /* 0x000000040000795c */ /* 0x000fe20000300000 */
.L_x_2859:
[----:B------:R-:W-:Y:S04]  /*25890*/  BSSY B0, `(.L_x_2860) ;  /* 0x0000004000007945 */ /* 0x000fe80003800000 */
[----:B-1----:R-:W-:Y:S05]  /*258a0*/  @P2 BRA `(.L_x_2861) ;  /* 0x0000000000082947 */ /* 0x002fea0003800000 */
[----:B------:R-:W1:Y:S02]  /*258b0*/  SYNCS.PHASECHK.TRANS64.TRYWAIT P0, [R10+URZ+0x38850], R0 ;  /* 0x038850000a0075a7 */ /* 0x000e64000800017f */
[----:B-1----:R-:W-:Y:S05]  /*258c0*/  @!P0 BRA `(.L_x_2862) ;  /* 0x0000010400348947 */ /* 0x002fea0003800000 */
.L_x_2861:
[----:B------:R-:W-:Y:S05]  /*258d0*/  BSYNC B0 ;  /* 0x0000000000007941 */ /* 0x000fea0003800000 */
.L_x_2860:
[----:B------:R-:W-:Y:S01]  /*258e0*/  VIADD R16, R16, 0x400 ;  /* 0x0000040010107836 */ /* 0x000fe20000000000 */
[----:B------:R-:W2:Y:S01]  /*258f0*/  LDL.LU R11, [R1+0x74] ;  /* 0x00007400010b7983 */ /* 0x000ea20000300800 */
[----:B------:R-:W-:Y:S01]  /*25900*/  IMAD.MOV.U32 R7, RZ, RZ, 0x40000040 ;  /* 0x40000040ff077424 */ /* 0x000fe200078e00ff */
[----:B------:R-:W-:Y:S01]  /*25910*/  WARPGROUP.ARRIVE ;  /* 0x00000000000079c5 */ /* 0x000fe20000000000 */
[----:B------:R-:W-:Y:S01]  /*25920*/  IMAD.MOV.U32 R9, RZ, RZ, 0x40000040 ;  /* 0x40000040ff097424 */ /* 0x000fe200078e00ff */
[----:B------:R-:W-:Y:S01]  /*25930*/  SHF.R.U32.HI R16, RZ, 0x4, R16 ;  /* 0x00000004ff107819 */ /* 0x000fe20000011610 */
[----:B01----:R-:W0:Y:S01]  /*25940*/  SHFL.BFLY PT, R0, R13, 0x2, 0x1f ;  /* 0x0c401f000d007f89 */ /* 0x003e2200000e0000 */
        /* <DEDUP_REMOVED lines=13> */
[----:B------:R-:W-:Y:S01]  /*25a20*/  SEL R216, R216, RZ, P2 ;  /* 0x000000ffd8d87207 */ /* 0x000fe20001000000 */
[----:B0-----:R-:W-:-:S05]  /*25a30*/  FADD.FTZ R0, R0, R13 ;  /* 0x0000000d00007221 */ /* 0x001fca0000010000 */
[----:B------:R-:W0:Y:S01]  /*25a40*/  SHFL.BFLY PT, R2, R0, 0x1, 0x1f ;  /* 0x0c201f0000027f89 */ /* 0x000e2200000e0000 */
[----:B------:R-:W-:Y:S01]  /*25a50*/  HGMMA.64x256x16.F32.BF16 R24, R208, gdesc[UR4].tnspB, R24, gsb0 ;  /* 0x43e00004d0187df0 */ /* 0x000fe20008001818 */
[----:B------:R-:W-:Y:S01]  /*25a60*/  R2UR UR6, R8 ;  /* 0x00000000080672ca */ /* 0x000fe200000e0000 */
[----:B------:R-:W-:Y:S01]  /*25a70*/  VIADD R8, R6, 0x100 ;  /* 0x0000010006087836 */ /* 0x000fe20000000000 */
[----:B------:R-:W-:Y:S01]  /*25a80*/  R2UR UR7, R9 ;  /* 0x00000000090772ca */ /* 0x000fe200000e0000 */
[----:B------:R-:W-:Y:S02]  /*25a90*/  IMAD.MOV.U32 R9, RZ, RZ, 0x40000040 ;  /* 0x40000040ff097424 */ /* 0x000fe400078e00ff */
[----:B0-----:R-:W-:-:S05]  /*25aa0*/  FADD.FTZ R0, R0, R2 ;  /* 0x0000000200007221 */ /* 0x001fca0000010000 */
[----:B------:R-:W-:-:S13]  /*25ab0*/  FSETP.NE.FTZ.AND P0, PT, R0, RZ, PT ;  /* 0x000000ff0000720b */ /* 0x000fda0003f15000 */
[----:B------:R-:W0:Y:S02]  /*25ac0*/  @P0 MUFU.LG2 R2, R0 ;  /* 0x0000000000020308 */ /* 0x000e240000000c00 */
[----:B0-----:R-:W-:Y:S01]  /*25ad0*/  @P0 FMUL.FTZ R2, R2, 0.69314718246459960938 ;  /* 0x3f31721802020820 */ /* 0x001fe20000410000 */
[----:B--2---:R-:W-:Y:S01]  /*25ae0*/  VIADD R11, R11, 0x1 ;  /* 0x000000010b0b7836 */ /* 0x004fe20000000000 */
[----:B------:R-:W-:Y:S02]  /*25af0*/  WARPGROUP.DEPBAR.LE gsb0, 0x0 ;  /* 0x00008000000079c5 */ /* 0x000fe40000010000 */
[----:B------:R-:W-:Y:S02]  /*25b00*/  WARPGROUP.ARRIVE ;  /* 0x00000000000079c5 */ /* 0x000fe40000000000 */
[----:B------:R-:W-:Y:S04]  /*25b10*/  STL [R1+0x74], R11 ;  /* 0x0000740b01007387 */ /* 0x000fe80000100800 */
[----:B------:R-:W-:Y:S01]  /*25b20*/  HGMMA.64x256x16.F32.BF16 R24, R204, gdesc[UR4].tnspB, R24, gsb0 ;  /* 0x43e00004cc187df0 */ /* 0x000fe20008001818 */
[----:B------:R-:W-:Y:S01]  /*25b30*/  R2UR UR6, R8 ;  /* 0x00000000080672ca */ /* 0x000fe200000e0000 */
[----:B------:R-:W-:Y:S01]  /*25b40*/  VIADD R8, R6, 0x180 ;  /* 0x0000018006087836 */ /* 0x000fe20000000000 */
[----:B------:R-:W-:Y:S01]  /*25b50*/  R2UR UR7, R9 ;  /* 0x00000000090772ca */ /* 0x000fe200000e0000 */
[----:B------:R-:W-:-:S02]  /*25b60*/  IMAD.MOV.U32 R9, RZ, RZ, 0x40000040 ;  /* 0x40000040ff097424 */ /* 0x000fc400078e00ff */
        /* <DEDUP_REMOVED lines=14> */
[----:B0-----:R-:W-:-:S05]  /*25c50*/  FADD.FTZ R6, R6, R12 ;  /* 0x0000000c06067221 */ /* 0x001fca0000010000 */
[----:B------:R-:W0:Y:S02]  /*25c60*/  SHFL.BFLY PT, R7, R6, 0x1, 0x1f ;  /* 0x0c201f0006077f89 */ /* 0x000e2400000e0000 */
[----:B0-----:R-:W-:Y:S01]  /*25c70*/  FADD.FTZ R6, R6, R7 ;  /* 0x0000000706067221 */ /* 0x001fe20000010000 */
[----:B------:R-:W-:-:S04]  /*25c80*/  @P0 FMUL.FTZ R7, R3, 0.69314718246459960938 ;  /* 0x3f31721803070820 */ /* 0x000fc80000410000 */
[----:B------:R-:W-:Y:S01]  /*25c90*/  FSETP.NE.FTZ.AND P3, PT, R6, RZ, PT ;  /* 0x000000ff0600720b */ /* 0x000fe20003f75000 */
[----:B------:R-:W-:Y:S01]  /*25ca0*/  @P0 FFMA.FTZ R154, R7, R5, R2 ;  /* 0x00000005079a0223 */ /* 0x000fe20000010002 */
[----:B------:R-:W-:-:S06]  /*25cb0*/  IMAD.MOV.U32 R2, RZ, RZ, RZ ;  /* 0x000000ffff027224 */ /* 0x000fcc00078e00ff */
[----:B------:R0:W-:Y:S01]  /*25cc0*/  @P0 MUFU.RCP R2, R0 ;  /* 0x0000000000020308 */ /* 0x0001e20000001000 */
[----:B------:R-:W-:-:S07]  /*25cd0*/  PLOP3.LUT P0, PT, PT, PT, PT, 0x8, 0x0 ;  /* 0x000000000000781c */ /* 0x000fce0003f0e170 */
[----:B------:R-:W1:Y:S01]  /*25ce0*/  @P3 MUFU.LG2 R5, R6 ;  /* 0x0000000600053308 */ /* 0x000e620000000c00 */
[----:B0-----:R-:W-:-:S07]  /*25cf0*/  IMAD.MOV.U32 R0, RZ, RZ, RZ ;  /* 0x000000ffff007224 */ /* 0x001fce00078e00ff */
[----:B------:R0:W2:Y:S02]  /*25d00*/  @P3 MUFU.RCP R0, R6 ;  /* 0x0000000600003308 */ /* 0x0000a40000001000 */
[----:B0-----:R-:W-:Y:S01]  /*25d10*/  @P3 FMUL.FTZ R6, R3, 0.69314718246459960938 ;  /* 0x3f31721803063820 */ /* 0x001fe20000410000 */
[----:B------:R-:W-:Y:S01]  /*25d20*/  SEL R3, RZ, 0x1, P2 ;  /* 0x00000001ff037807 */ /* 0x000fe20001000000 */
[----:B-1----:R-:W-:-:S03]  /*25d30*/  @P3 FMUL.FTZ R5, R5, 0.69314718246459960938 ;  /* 0x3f31721805053820 */ /* 0x002fc60000410000 */
[----:B------:R-:W-:Y:S01]  /*25d40*/  LOP3.LUT R218, R218, R3, RZ, 0x3c, !PT ;  /* 0x00000003dada7212 */ /* 0x000fe200078e3cff */
[----:B------:R-:W-:Y:S01]  /*25d50*/  @P3 FFMA.FTZ R153, R6, R4, R5 ;  /* 0x0000000406993223 */ /* 0x000fe20000010005 */
[----:B------:R-:W-:Y:S02]  /*25d60*/  WARPGROUP.DEPBAR.LE gsb0, 0x0 ;  /* 0x00008000000079c5 */ /* 0x000fe40000010000 */
[----:B------:R-:W-:-:S06]  /*25d70*/  WARPGROUP.ARRIVE ;  /* 0x00000000000079c5 */ /* 0x000fcc0000000000 */
[----:B------:R-:W-:Y:S03]  /*25d80*/  HGMMA.64x256x16.F32.BF16 R24, R192, gdesc[UR4].tnspB, R24, gsb0 ;  /* 0x43e00004c0187df0 */ /* 0x000fe60008001818 */
[----:B------:R-:W-:Y:S02]  /*25d90*/  WARPGROUP.DEPBAR.LE gsb0, 0x0 ;  /* 0x00008000000079c5 */ /* 0x000fe40000010000 */
[----:B------:R0:W-:Y:S01]  /*25da0*/  @!P1 SYNCS.ARRIVE.TRANS64.RED.A1T0 RZ, [R10+URZ], RZ ;  /* 0x000000ff0aff99a7 */ /* 0x0001e2000810043f */
        /* <DEDUP_REMOVED lines=127> */
[----:B0-----:R-:W-:-:S07]  /*265a0*/  FMUL.FTZ R151, R151, R0 ;  /* 0x0000000097977220 */ /* 0x001fce0000410000 */
.L_x_2745:
        /* <DEDUP_REMOVED lines=18> */
[----:B------:R-:W4:Y:S01]  /*266d0*/  LDL.LU R155, [R1+0x70] ;  /* 0x00007000019b7983 */ /* 0x000f220000300800 */
[----:B------:R-:W-:-:S02]  /*266e0*/  F2FP.BF16.F32.PACK_AB R14, R37, R36 ;  /* 0x00000024250e723e */ /* 0x000fc400000010ff */
[----:B------:R-:W-:Y:S01]  /*266f0*/  F2FP.BF16.F32.PACK_AB R15, R39, R38 ;  /* 0x00000026270f723e */ /* 0x000fe200000010ff */
[----:B-----5:R-:W4:Y:S01]  /*26700*/  LDL.LU R152, [R1+0x64] ;  /* 0x0000640001987983 */ /* 0x020f220000300800 */
[----:B------:R-:W-:Y:S02]  /*26710*/  MOV R2, R16 ;  /* 0x0000001000027202 */ /* 0x000fe40000000f00 */
[----:B---3--:R-:W-:Y:S01]  /*26720*/  MOV R3, R0 ;  /* 0x0000000000037202 */ /* 0x008fe20000000f00 */
[----:B------:R-:W-:Y:S02]  /*26730*/  BAR.SYNC.DEFER_BLOCKING 0x1, 0x100 ;  /* 0x0044000000007b1d */ /* 0x000fe40000010000 */
[----:B--2---:R-:W-:-:S03]  /*26740*/  IMAD.WIDE R20, R8, 0x2, R2 ;  /* 0x0000000208147825 */ /* 0x004fc600078e0202 */
        /* <DEDUP_REMOVED lines=159> */
[----:B-1----:R-:W-:Y:S01]  /*27140*/  LOP3.LUT R4, R0, 0x380, RZ, 0xc0, !PT ;  /* 0x0000038000047812 */ /* 0x002fe200078ec0ff */
[----:B------:R-:W-:Y:S01]  /*27150*/  IMAD.X R21, RZ, RZ, R21, P0 ;  /* 0x000000ffff157224 */ /* 0x000fe200000e0615 */
[----:B----4-:R-:W-:Y:S02]  /*27160*/  IADD3 R10, P0, R156, UR4, RZ ;  /* 0x000000049c0a7c10 */ /* 0x010fe4000ff1e0ff */
[----:B------:R-:W-:Y:S02]  /*27170*/  SHF.R.U64 R4, R4, 0x3, RZ ;  /* 0x0000000304047819 */ /* 0x000fe400000012ff */
[----:B------:R-:W-:Y:S02]  /*27180*/  IADD3.X R11, R155, UR5, RZ, P0, !PT ;  /* 0x000000059b0b7c10 */ /* 0x000fe400087fe4ff */
[----:B------:R-:W-:Y:S02]  /*27190*/  ISETP.NE.U32.AND P0, PT, RZ, UR6, PT ;  /* 0x00000006ff007c0c */ /* 0x000fe4000bf05070 */
[----:B------:R-:W-:-:S02]  /*271a0*/  LOP3.LUT R20, R4, R0, RZ, 0x3c, !PT ;  /* 0x0000000004147212 */ /* 0x000fc400078e3cff */
[----:B------:R-:W-:Y:S02]  /*271b0*/  ISETP.NE.AND.EX P0, PT, RZ, UR7, PT, P0 ;  /* 0x00000007ff007c0c */ /* 0x000fe4000bf05300 */
[----:B------:R-:W-:Y:S02]  /*271c0*/  MOV R20, R20 ;  /* 0x0000001400147202 */ /* 0x000fe40000000f00 */
[----:B------:R-:W-:Y:S02]  /*271d0*/  F2FP.BF16.F32.PACK_AB R12, R145, R144 ;  /* 0x00000090910c723e */ /* 0x000fe400000010ff */
[----:B------:R-:W-:Y:S02]  /*271e0*/  F2FP.BF16.F32.PACK_AB R13, R147, R146 ;  /* 0x00000092930d723e */ /* 0x000fe400000010ff */
[----:B------:R-:W-:Y:S02]  /*271f0*/  F2FP.BF16.F32.PACK_AB R14, R149, R148 ;  /* 0x00000094950e723e */ /* 0x000fe400000010ff */
[----:B------:R-:W-:-:S05]  /*27200*/  F2FP.BF16.F32.PACK_AB R15, R151, R150 ;  /* 0x00000096970f723e */ /* 0x000fca00000010ff */
[----:B------:R1:W-:Y:S01]  /*27210*/  STSM.16.M88.4 [R20], R12 ;  /* 0x0000000c14007844 */ /* 0x0003e20000000200 */
[----:B------:R-:W-:Y:S01]  /*27220*/  IMAD.MOV.U32 R21, RZ, RZ, 0x9b8 ;  /* 0x000009b8ff157424 */ /* 0x000fe200078e00ff */
[----:B------:R-:W-:Y:S01]  /*27230*/  BAR.SYNC.DEFER_BLOCKING 0x1, 0x100 ;  /* 0x0044000000007b1d */ /* 0x000fe20000010000 */
[----:B-1----:R-:W-:-:S05]  /*27240*/  @P0 IADD3 R12, P2, R156, UR6, RZ ;  /* 0x000000069c0c0c10 */ /* 0x002fca000ff5e0ff */
[----:B------:R-:W-:Y:S01]  /*27250*/  ULDC UR6, c[0x0][0xa88] ;  /* 0x0002a20000067ab9 */ /* 0x000fe20000000800 */
[----:B------:R-:W-:Y:S01]  /*27260*/  @P0 IADD3.X R13, R155, UR7, RZ, P2, !PT ;  /* 0x000000079b0d0c10 */ /* 0x000fe200097fe4ff */
[----:B------:R-:W-:Y:S01]  /*27270*/  IMAD.U32 R0, RZ, RZ, UR6 ;  /* 0x00000006ff007e24 */ /* 0x000fe2000f8e00ff */
[----:B------:R-:W-:Y:S01]  /*27280*/  ISETP.NE.AND P2, PT, R152, RZ, PT ;  /* 0x000000ff9800720c */ /* 0x000fe20003f45270 */
[----:B------:R-:W-:-:S03]  /*27290*/  ULDC UR6, c[0x0][0xad4] ;  /* 0x0002b50000067ab9 */ /* 0x000fc60000000800 */
[----:B------:R-:W-:-:S04]  /*272a0*/  SEL R4, R152, UR6, P2 ;  /* 0x0000000698047c07 */ /* 0x000fc80009000000 */
[----:B------:R-:W-:Y:S01]  /*272b0*/  ISETP.GT.AND P2, PT, R4, 0x1, PT ;  /* 0x000000010400780c */ /* 0x000fe20003f44270 */
[----:B------:R-:W-:Y:S02]  /*272c0*/  ULDC.64 UR8, c[0x0][0x208] ;  /* 0x0000820000087ab9 */ /* 0x000fe40000000a00 */
[----:B------:R1:W5:Y:S01]  /*272d0*/  @P0 LDG.E R0, desc[UR8][R12.64] ;  /* 0x000000080c000981 */ /* 0x000362000c1e1900 */
[----:B------:R-:W-:-:S04]  /*272e0*/  SEL R21, R21, 0x978, P2 ;  /* 0x0000097815157807 */ /* 0x000fc80001000000 */
[----:B------:R2:W3:Y:S08]  /*272f0*/  LDC.64 R14, c[0x0][R21+0x220] ;  /* 0x00008800150e7b82 */ /* 0x0004f00000000a00 */
[----:B-1----:R2:W1:Y:S01]  /*27300*/  LDC.64 R12, c[0x0][R21+0x218] ;  /* 0x00008600150c7b82 */ /* 0x0024620000000a00 */
[----:B------:R-:W-:-:S04]  /*27310*/  ISETP.NE.U32.AND P1, PT, RZ, UR4, PT ;  /* 0x00000004ff007c0c */ /* 0x000fc8000bf25070 */
[----:B------:R-:W-:Y:S01]  /*27320*/  ISETP.NE.AND.EX P1, PT, RZ, UR5, PT, P1 ;  /* 0x00000005ff007c0c */ /* 0x000fe2000bf25310 */
[----:B------:R-:W-:-:S12]  /*27330*/  IMAD.MOV.U32 R9, RZ, RZ, RZ ;  /* 0x000000ffff097224 */ /* 0x000fd800078e00ff */
[----:B------:R2:W5:Y:S01]  /*27340*/  @P1 LDG.E R9, desc[UR8][R10.64] ;  /* 0x000000080a091981 */ /* 0x000562000c1e1900 */
[----:B------:R-:W-:Y:S05]  /*27350*/  @P0 BRA `(.L_x_2865) ;  /* 0x0000000000140947 */ /* 0x000fea0003800000 */
[----:B------:R-:W-:Y:S05]  /*27360*/  @!P1 BRA `(.L_x_2865) ;  /* 0x0000000000109947 */ /* 0x000fea0003800000 */
[----:B------:R-:W-:Y:S02]  /*27370*/  ULDC.64 UR6, c[0x0][0x208] ;  /* 0x0000820000067ab9 */ /* 0x000fe40000000a00 */
[----:B-----5:R-:W4:Y:S04]  /*27380*/  LDG.E R0, desc[UR6][R10.64] ;  /* 0x000000060a007981 */ /* 0x020f28000c1e1900 */
[----:B--2---:R-:W4:Y:S02]  /*27390*/  LDG.E R10, desc[UR6][R10.64+0x4] ;  /* 0x000004060a0a7981 */ /* 0x004f24000c1e1900 */
[----:B----4-:R-:W-:-:S07]  /*273a0*/  IMAD.IADD R0, R10, 0x1, -R0 ;  /* 0x000000010a007824 */ /* 0x010fce00078e0a00 */
.L_x_2865:
[----:B------:R-:W4:Y:S01]  /*273b0*/  LDL.LU R8, [R1+0x68] ;  /* 0x0000680001087983 */ /* 0x000f220000300800 */
[----:B------:R-:W0:Y:S03]  /*273c0*/  LDC R157, c[0x0][0xbe8] ;  /* 0x0002fa00ff9d7b82 */ /* 0x000e260000000800 */
[----:B------:R-:W3:Y:S04]  /*273d0*/  LDL.LU R4, [R1+0x88] ;  /* 0x0000880001047983 */ /* 0x000ee80000300800 */
[----:B------:R-:W3:Y:S01]  /*273e0*/  LDL R158, [R1+0x84] ;  /* 0x00008400019e7983 */ /* 0x000ee20000100800 */
[----:B--2---:R-:W2:Y:S01]  /*273f0*/  LDC.64 R10, c[0x0][R21+0x228] ;  /* 0x00008a00150a7b82 */ /* 0x004ea20000000a00 */
[----:B------:R-:W-:-:S02]  /*27400*/  ISETP.NE.U32.AND P0, PT, RZ, UR4, PT ;  /* 0x00000004ff007c0c */ /* 0x000fc4000bf05070 */
[----:B------:R-:W2:Y:S02]  /*27410*/  LDL R160, [R1+0xb4] ;  /* 0x0000b40001a07983 */ /* 0x000ea40000100800 */
[----:B------:R-:W-:Y:S02]  /*27420*/  ISETP.NE.AND.EX P0, PT, RZ, UR5, PT, P0 ;  /* 0x00000005ff007c0c */ /* 0x000fe4000bf05300 */
[----:B------:R-:W2:Y:S01]  /*27430*/  LDL R159, [R1+0xa0] ;  /* 0x0000a000019f7983 */ /* 0x000ea20000100800 */
[----:B0-----:R-:W-:Y:S01]  /*27440*/  ISETP.NE.AND P1, PT, R157, 0x1, PT ;  /* 0x000000019d00780c */ /* 0x001fe20003f25270 */
[-C--:B-1----:R-:W-:Y:S02]  /*27450*/  IMAD R20, R13, R236.reuse, RZ ;  /* 0x000000ec0d147224 */ /* 0x082fe400078e02ff */
[----:B------:R-:W-:-:S10]  /*27460*/  IMAD.WIDE.U32 R12, R12, R236, RZ ;  /* 0x000000ec0c0c7225 */ /* 0x000fd400078e00ff */
[----:B------:R-:W0:Y:S08]  /*27470*/  @P1 LDC R155, c[0x0][0xbec] ;  /* 0x0002fb00ff9b1b82 */ /* 0x000e300000000800 */
[----:B------:R-:W1:Y:S01]  /*27480*/  @P1 LDC R156, c[0x0][0xbf0] ;  /* 0x0002fc00ff9c1b82 */ /* 0x000e620000000800 */
[----:B------:R-:W-:Y:S02]  /*27490*/  IMAD.IADD R20, R13, 0x1, R20 ;  /* 0x000000010d147824 */ /* 0x000fe400078e0214 */
[----:B-----5:R-:W-:Y:S01]  /*274a0*/  IMAD R0, R0, R157, RZ ;  /* 0x0000009d00007224 */ /* 0x020fe200078e02ff */
[----:B------:R-:W-:Y:S01]  /*274b0*/  ULDC.64 UR6, c[0x0][0x208] ;  /* 0x0000820000067ab9 */ /* 0x000fe20000000a00 */
[----:B----4-:R-:W-:-:S02]  /*274c0*/  SEL R8, R8, RZ, !P0 ;  /* 0x000000ff08087207 */ /* 0x010fc40004000000 */
[----:B---3--:R-:W-:-:S03]  /*274d0*/  SEL R4, R4, RZ, !P0 ;  /* 0x000000ff04047207 */ /* 0x008fc60004000000 */
[----:B------:R-:W-:-:S04]  /*274e0*/  IMAD R15, R15, R8, RZ ;  /* 0x000000080f0f7224 */ /* 0x000fc800078e02ff */
[C---:B------:R-:W-:Y:S02]  /*274f0*/  IMAD R4, R14.reuse, R4, R15 ;  /* 0x000000040e047224 */ /* 0x040fe400078e020f */
[----:B------:R-:W-:-:S04]  /*27500*/  IMAD.WIDE.U32 R14, R14, R8, RZ ;  /* 0x000000080e0e7225 */ /* 0x000fc800078e00ff */
[----:B------:R-:W-:Y:S01]  /*27510*/  IMAD.IADD R15, R15, 0x1, R4 ;  /* 0x000000010f0f7824 */ /* 0x000fe200078e0204 */
[--C-:B------:R-:W-:Y:S02]  /*27520*/  IADD3 R14, P0, P3, R14, R12, R9.reuse ;  /* 0x0000000c0e0e7210 */ /* 0x100fe40007b1e009 */
[----:B------:R-:W-:Y:S02]  /*27530*/  SHF.R.S32.HI R4, RZ, 0x1f, R9 ;  /* 0x0000001fff047819 */ /* 0x000fe40000011409 */
[----:B------:R-:W-:Y:S02]  /*27540*/  SEL R12, R158, RZ, P2 ;  /* 0x000000ff9e0c7207 */ /* 0x000fe40001000000 */
[----:B------:R-:W-:Y:S01]  /*27550*/  IADD3.X R15, R15, R20, R4, P0, P3 ;  /* 0x000000140f0f7210 */ /* 0x000fe200007e6404 */
[----:B------:R-:W-:Y:S02]  /*27560*/  IMAD.IADD R20, R234, 0x1, R230 ;  /* 0x00000001ea147824 */ /* 0x000fe400078e02e6 */
[----:B--2---:R-:W-:-:S02]  /*27570*/  IMAD R152, R11, R12, RZ ;  /* 0x0000000c0b987224 */ /* 0x004fc400078e02ff */
[----:B------:R-:W-:-:S04]  /*27580*/  IMAD.WIDE.U32 R12, R10, R12, RZ ;  /* 0x0000000c0a0c7225 */ /* 0x000fc800078e00ff */
[----:B0-----:R-:W-:-:S04]  /*27590*/  @P1 IMAD.HI.U32 R10, R20, R155, RZ ;  /* 0x0000009b140a1227 */ /* 0x001fc800078e00ff */
[----:B------:R-:W-:Y:S01]  /*275a0*/  IMAD.MOV.U32 R155, RZ, RZ, R20 ;  /* 0x000000ffff9b7224 */ /* 0x000fe200078e0014 */
[----:B-1----:R-:W-:Y:S02]  /*275b0*/  @P1 SHF.R.U32.HI R155, RZ, R156, R10 ;  /* 0x0000009cff9b1219 */ /* 0x002fe4000001160a */
[----:B------:R0:W1:Y:S03]  /*275c0*/  LDC.64 R10, c[0x0][R21+0x210] ;  /* 0x00008400150a7b82 */ /* 0x0000660000000a00 */
[----:B0-----:R-:W-:-:S04]  /*275d0*/  IMAD.MOV R21, RZ, RZ, -R155 ;  /* 0x000000ffff157224 */ /* 0x001fc800078e0a9b */
[----:B------:R-:W-:Y:S01]  /*275e0*/  IMAD R21, R157, R21, R20 ;  /* 0x000000159d157224 */ /* 0x000fe200078e0214 */
[----:B------:R-:W-:Y:S01]  /*275f0*/  IADD3 R12, P0, P3, R155, R14, R12 ;  /* 0x0000000e9b0c7210 */ /* 0x000fe20007b1e00c */
[----:B------:R-:W-:Y:S01]  /*27600*/  IMAD.IADD R152, R13, 0x1, R152 ;  /* 0x000000010d987824 */ /* 0x000fe200078e0298 */
[----:B------:R-:W-:Y:S02]  /*27610*/  SHF.R.S32.HI R13, RZ, 0x1f, R155 ;  /* 0x0000001fff0d7819 */ /* 0x000fe4000001149b */
[----:B------:R-:W-:Y:S02]  /*27620*/  SHF.R.S32.HI R14, RZ, 0x1f, R21 ;  /* 0x0000001fff0e7819 */ /* 0x000fe40000011415 */
[----:B------:R-:W-:Y:S01]  /*27630*/  IADD3.X R13, R13, R15, R152, P0, P3 ;  /* 0x0000000f0d0d7210 */ /* 0x000fe200007e6498 */
[----:B-1----:R-:W-:-:S04]  /*27640*/  IMAD R11, R11, R21, RZ ;  /* 0x000000150b0b7224 */ /* 0x002fc800078e02ff */
[C---:B------:R-:W-:Y:S02]  /*27650*/  IMAD R11, R10.reuse, R14, R11 ;  /* 0x0000000e0a0b7224 */ /* 0x040fe400078e020b */
[----:B------:R-:W0:Y:S01]  /*27660*/  LDC.64 R14, c[0x0][0xba8] ;  /* 0x0002ea00ff0e7b82 */ /* 0x000e220000000a00 */
[----:B------:R-:W-:-:S07]  /*27670*/  IMAD.WIDE.U32 R12, R10, R21, R12 ;  /* 0x000000150a0c7225 */ /* 0x000fce00078e000c */
[----:B0-----:R-:W0:Y:S08]  /*27680*/  @!P2 LDC R14, c[0x0][0xb50] ;  /* 0x0002d400ff0eab82 */ /* 0x001e300000000800 */
[----:B------:R-:W1:Y:S01]  /*27690*/  @!P2 LDC R15, c[0x0][0xb54] ;  /* 0x0002d500ff0fab82 */ /* 0x000e620000000800 */
[----:B------:R-:W-:Y:S01]  /*276a0*/  IMAD.IADD R11, R13, 0x1, R11 ;  /* 0x000000010d0b7824 */ /* 0x000fe200078e020b */
[----:B0-----:R-:W-:-:S04]  /*276b0*/  LEA R14, P0, R12, R14, 0x2 ;  /* 0x0000000e0c0e7211 */ /* 0x001fc800078010ff */
[----:B-1----:R-:W-:Y:S01]  /*276c0*/  LEA.HI.X R15, R12, R15, R11, 0x2, P0 ;  /* 0x0000000f0c0f7211 */ /* 0x002fe200000f140b */
[----:B------:R-:W-:Y:S04]  /*276d0*/  SHFL.IDX PT, R10, R14, RZ, 0x1c1f ;  /* 0x001c1fff0e0a7589 */ /* 0x000fe800000e0000 */
[----:B------:R-:W0:Y:S04]  /*276e0*/  SHFL.IDX PT, R11, R15, RZ, 0x1c1f ;  /* 0x001c1fff0f0b7589 */ /* 0x000e2800000e0000 */
[----:B------:R-:W-:Y:S04]  /*276f0*/  SHFL.IDX PT, R12, R14, 0x1, 0x1c1f ;  /* 0x003c1f000e0c7f89 */ /* 0x000fe800000e0000 */
[----:B------:R1:W2:Y:S01]  /*27700*/  SHFL.IDX PT, R13, R15, 0x1, 0x1c1f ;  /* 0x003c1f000f0d7f89 */ /* 0x0002a200000e0000 */
[----:B------:R-:W-:Y:S01]  /*27710*/  LOP3.LUT P0, RZ, R159, 0x3, RZ, 0xc0, !PT ;  /* 0x000000039fff7812 */ /* 0x000fe2000780c0ff */
[----:B-1----:R-:W-:-:S04]  /*27720*/  IMAD.IADD R15, R160, 0x1, R230 ;  /* 0x00000001a00f7824 */ /* 0x002fc800078e02e6 */
[C---:B------:R-:W-:Y:S01]  /*27730*/  VIADD R14, R15.reuse, 0x8 ;  /* 0x000000080f0e7836 */ /* 0x040fe20000000000 */
[----:B------:R-:W-:-:S04]  /*27740*/  ISETP.GE.OR P3, PT, R15, R0, P0 ;  /* 0x000000000f00720c */ /* 0x000fc80000766670 */
[----:B------:R-:W-:-:S09]  /*27750*/  ISETP.GE.OR P0, PT, R14, R0, P0 ;  /* 0x000000000e00720c */ /* 0x000fd20000706670 */
[----:B0-----:R0:W-:Y:S04]  /*27760*/  @!P3 ST.E desc[UR6][R10.64], R154 ;  /* 0x0000009a0a00b985 */ /* 0x0011e8000c101906 */
[----:B--2---:R0:W-:Y:S01]  /*27770*/  @!P0 ST.E desc[UR6][R12.64], R153 ;  /* 0x000000990c008985 */ /* 0x0041e2000c101906 */
[----:B------:R-:W-:Y:S05]  /*27780*/  @P2 BRA `(.L_x_2866) ;  /* 0x0000000c00ec2947 */ /* 0x000fea0003800000 */
[----:B------:R1:W5:Y:S01]  /*27790*/  LDL R90, [R1+0x9c] ;  /* 0x00009c00015a7983 */ /* 0x0003620000100800 */
[----:B------:R-:W-:Y:S01]  /*277a0*/  IMAD.SHL.U32 R159, R212, 0x40, RZ ;  /* 0x00000040d49f7824 */ /* 0x000fe200078e00ff */
[----:B------:R-:W2:Y:S02]  /*277b0*/  @P1 LDC R21, c[0x0][0xbec] ;  /* 0x0002fb00ff151b82 */ /* 0x000ea40000000800 */
[----:B------:R1:W5:Y:S01]  /*277c0*/  LDL R89, [R1+0x78] ;  /* 0x0000780001597983 */ /* 0x0003620000100800 */
[----:B0-----:R-:W-:-:S03]  /*277d0*/  IMAD R11, R237, 0x8, R159 ;  /* 0x00000008ed0b7824 */ /* 0x001fc600078e029f */
[----:B------:R1:W5:Y:S04]  /*277e0*/  LDL R88, [R1+0x80] ;  /* 0x0000800001587983 */ /* 0x0003680000100800 */
[----:B------:R1:W5:Y:S01]  /*277f0*/  LDL R86, [R1+0x7c] ;  /* 0x00007c0001567983 */ /* 0x0003620000100800 */
[----:B------:R-:W-:Y:S01]  /*27800*/  IMAD.WIDE R2, R11, 0x2, R2 ;  /* 0x000000020b027825 */ /* 0x000fe200078e0202 */
[----:B------:R-:W-:Y:S01]  /*27810*/  ULDC.64 UR4, c[0x0][0x208] ;  /* 0x0000820000047ab9 */ /* 0x000fe20000000a00 */
[----:B------:R-:W0:Y:S01]  /*27820*/  @P1 LDC R85, c[0x0][0xbf0] ;  /* 0x0002fc00ff551b82 */ /* 0x000e220000000800 */
[C---:B------:R-:W-:Y:S02]  /*27830*/  IADD3 R25, P4, R2.reuse, 0x1000, RZ ;  /* 0x0000100002197810 */ /* 0x040fe40007f9e0ff */
[----:B------:R-:W-:-:S02]  /*27840*/  IADD3 R29, P3, R2, 0x2000, RZ ;  /* 0x00002000021d7810 */ /* 0x000fc40007f7e0ff */
[----:B------:R-:W-:Y:S02]  /*27850*/  IADD3 R33, P2, R2, 0x3000, RZ ;  /* 0x0000300002217810 */ /* 0x000fe40007f5e0ff */
[----:B------:R-:W-:Y:S02]  /*27860*/  LOP3.LUT R24, R25, 0x380, RZ, 0xc0, !PT ;  /* 0x0000038019187812 */ /* 0x000fe400078ec0ff */
[----:B------:R-:W-:Y:S02]  /*27870*/  LOP3.LUT R28, R29, 0x380, RZ, 0xc0, !PT ;  /* 0x000003801d1c7812 */ /* 0x000fe400078ec0ff */
[----:B------:R-:W-:Y:S02]  /*27880*/  LOP3.LUT R32, R33, 0x380, RZ, 0xc0, !PT ;  /* 0x0000038021207812 */ /* 0x000fe400078ec0ff */
[----:B------:R-:W-:Y:S02]  /*27890*/  SHF.R.U64 R24, R24, 0x3, RZ ;  /* 0x0000000318187819 */ /* 0x000fe400000012ff */
[----:B------:R-:W-:-:S02]  /*278a0*/  SHF.R.U64 R28, R28, 0x3, RZ ;  /* 0x000000031c1c7819 */ /* 0x000fc400000012ff */
        /* <DEDUP_REMOVED lines=48> */
[C---:B------:R-:W-:Y:S02]  /*27bb0*/  LOP3.LUT R13, R2.reuse, 0x380, RZ, 0xc0, !PT ;  /* 0x00000380020d7812 */ /* 0x040fe400078ec0ff */
[----:B------:R-:W-:Y:S01]  /*27bc0*/  IADD3 R11, P2, R2, 0xf000, RZ ;  /* 0x0000f000020b7810 */ /* 0x000fe20007f5e0ff */
        /* <DEDUP_REMOVED lines=8> */
[----:B------:R-:W-:Y:S02]  /*27c50*/  SHF.R.U64 R13, R13, 0x3, RZ ;  /* 0x000000030d0d7819 */ /* 0x000fe400000012ff */
[----:B------:R-:W-:-:S02]  /*27c60*/  LOP3.LUT R10, R11, 0x380, RZ, 0xc0, !PT ;  /* 0x000003800b0a7812 */ /* 0x000fc400078ec0ff */
[----:B------:R-:W-:Y:S02]  /*27c70*/  SHF.R.U64 R60, R60, 0x3, RZ ;  /* 0x000000033c3c7819 */ /* 0x000fe400000012ff */
[----:B------:R-:W-:Y:S02]  /*27c80*/  SHF.R.U64 R64, R64, 0x3, RZ ;  /* 0x0000000340407819 */ /* 0x000fe400000012ff */
[----:B------:R-:W-:Y:S02]  /*27c90*/  SHF.R.U64 R68, R68, 0x3, RZ ;  /* 0x0000000344447819 */ /* 0x000fe400000012ff */
[----:B------:R-:W-:Y:S02]  /*27ca0*/  SHF.R.U64 R72, R72, 0x3, RZ ;  /* 0x0000000348487819 */ /* 0x000fe400000012ff */
[----:B------:R-:W-:Y:S02]  /*27cb0*/  SHF.R.U64 R76, R76, 0x3, RZ ;  /* 0x000000034c4c7819 */ /* 0x000fe400000012ff */
[----:B------:R-:W-:-:S02]  /*27cc0*/  LOP3.LUT R12, R13, R2, RZ, 0x3c, !PT ;  /* 0x000000020d0c7212 */ /* 0x000fc400078e3cff */
        /* <DEDUP_REMOVED lines=28> */
[----:B---3--:R-:W3:Y:S01]  /*27e90*/  FENCE.VIEW.ASYNC.S ;  /* 0x00000000000073c6 */ /* 0x008ee20000000000 */
[----:B------:R-:W-:-:S04]  /*27ea0*/  IMAD.WIDE.U32 R2, R9, UR4, RZ ;  /* 0x0000000409027c25 */ /* 0x000fc8000f8e00ff */
[----:B------:R-:W-:Y:S01]  /*27eb0*/  IMAD R11, R9, UR5, R4 ;  /* 0x00000005090b7c24 */ /* 0x000fe2000f8e0204 */
[----:B------:R-:W-:Y:S01]  /*27ec0*/  ULDC.64 UR4, c[0x0][0xae8] ;  /* 0x0002ba0000047ab9 */ /* 0x000fe20000000a00 */
[----:B------:R-:W-:Y:S02]  /*27ed0*/  IMAD R9, R237, 0x20, R212 ;  /* 0x00000020ed097824 */ /* 0x000fe400078e02d4 */
[----:B------:R-:W-:Y:S02]  /*27ee0*/  IMAD.IADD R3, R3, 0x1, R11 ;  /* 0x0000000103037824 */ /* 0x000fe400078e020b */
[----:B------:R-:W-:Y:S02]  /*27ef0*/  IMAD.IADD R10, R230, 0x1, R9 ;  /* 0x00000001e60a7824 */ /* 0x000fe400078e0209 */
[----:B------:R-:W-:Y:S01]  /*27f00*/  IMAD.WIDE.U32 R2, R236, UR4, R2 ;  /* 0x00000004ec027c25 */ /* 0x000fe2000f8e0002 */
[----:B------:R-:W-:-:S03]  /*27f10*/  SHF.R.S32.HI R11, RZ, 0x1f, R8 ;  /* 0x0000001fff0b7819 */ /* 0x000fc60000011408 */
[----:B--2---:R-:W-:-:S04]  /*27f20*/  @P1 IMAD.HI.U32 R4, R10, R21, RZ ;  /* 0x000000150a041227 */ /* 0x004fc800078e00ff */
[----:B------:R-:W-:Y:S01]  /*27f30*/  IMAD R3, R236, UR5, R3 ;  /* 0x00000005ec037c24 */ /* 0x000fe2000f8e0203 */
[----:B------:R-:W-:Y:S01]  /*27f40*/  ULDC.64 UR4, c[0x0][0xaf0] ;  /* 0x0002bc0000047ab9 */ /* 0x000fe20000000a00 */
[----:B------:R-:W-:Y:S01]  /*27f50*/  IMAD.MOV.U32 R9, RZ, RZ, R10 ;  /* 0x000000ffff097224 */ /* 0x000fe200078e000a */
[----:B0-----:R-:W-:Y:S01]  /*27f60*/  @P1 SHF.R.U32.HI R9, RZ, R85, R4 ;  /* 0x00000055ff091219 */ /* 0x001fe20000011604 */
[----:B------:R-:W-:Y:S02]  /*27f70*/  IMAD R11, R11, UR4, RZ ;  /* 0x000000040b0b7c24 */ /* 0x000fe4000f8e02ff */
[----:B------:R-:W-:Y:S01]  /*27f80*/  IMAD.WIDE.U32 R2, R8, UR4, R2 ;  /* 0x0000000408027c25 */ /* 0x000fe2000f8e0002 */
[----:B------:R-:W-:-:S03]  /*27f90*/  SHF.R.S32.HI R4, RZ, 0x1f, R9 ;  /* 0x0000001fff047819 */ /* 0x000fc60000011409 */
[----:B------:R-:W-:Y:S01]  /*27fa0*/  IMAD R11, R8, UR5, R11 ;  /* 0x00000005080b7c24 */ /* 0x000fe2000f8e020b */
[----:B------:R-:W-:Y:S01]  /*27fb0*/  ULDC.64 UR4, c[0x0][0xae0] ;  /* 0x0002b80000047ab9 */ /* 0x000fe20000000a00 */
[----:B------:R-:W-:Y:S02]  /*27fc0*/  IMAD.MOV R8, RZ, RZ, -R9 ;  /* 0x000000ffff087224 */ /* 0x000fe400078e0a09 */
[----:B------:R-:W-:Y:S02]  /*27fd0*/  IMAD R4, R4, UR4, RZ ;  /* 0x0000000404047c24 */ /* 0x000fe4000f8e02ff */
[----:B------:R-:W-:Y:S02]  /*27fe0*/  IMAD R157, R157, R8, R10 ;  /* 0x000000089d9d7224 */ /* 0x000fe400078e020a */
[----:B------:R-:W-:Y:S02]  /*27ff0*/  IMAD.IADD R3, R3, 0x1, R11 ;  /* 0x0000000103037824 */ /* 0x000fe400078e020b */
[C---:B------:R-:W-:Y:S01]  /*28000*/  IMAD R11, R9.reuse, UR5, R4 ;  /* 0x00000005090b7c24 */ /* 0x040fe2000f8e0204 */
[----:B------:R-:W-:Y:S01]  /*28010*/  SHF.R.S32.HI R4, RZ, 0x1f, R157 ;  /* 0x0000001fff047819 */ /* 0x000fe2000001149d */
[----:B------:R-:W-:Y:S01]  /*28020*/  IMAD.WIDE.U32 R2, R9, UR4, R2 ;  /* 0x0000000409027c25 */ /* 0x000fe2000f8e0002 */
[----:B------:R-:W-:-:S03]  /*28030*/  ULDC.64 UR4, c[0x0][0xad8] ;  /* 0x0002b60000047ab9 */ /* 0x000fc60000000a00 */
[----:B------:R-:W-:Y:S02]  /*28040*/  IMAD.IADD R3, R3, 0x1, R11 ;  /* 0x0000000103037824 */ /* 0x000fe400078e020b */
[----:B------:R-:W-:Y:S02]  /*28050*/  IMAD R4, R4, UR4, RZ ;  /* 0x0000000404047c24 */ /* 0x000fe4000f8e02ff */
[----:B------:R-:W-:Y:S02]  /*28060*/  IMAD.IADD R85, R212, 0x1, R230 ;  /* 0x00000001d4557824 */ /* 0x000fe400078e02e6 */
[C---:B------:R-:W-:Y:S02]  /*28070*/  IMAD R11, R157.reuse, UR5, R4 ;  /* 0x000000059d0b7c24 */ /* 0x040fe4000f8e0204 */
[----:B------:R-:W-:Y:S01]  /*28080*/  IMAD.WIDE.U32 R2, R157, UR4, R2 ;  /* 0x000000049d027c25 */ /* 0x000fe2000f8e0002 */
[----:B------:R-:W-:Y:S01]  /*28090*/  ISETP.GE.AND P2, PT, R85, R0, PT ;  /* 0x000000005500720c */ /* 0x000fe20003f46270 */
[----:B------:R-:W-:-:S02]  /*280a0*/  ULDC.64 UR4, c[0x0][0xa80] ;  /* 0x0002a00000047ab9 */ /* 0x000fc40000000a00 */
[----:B------:R-:W-:Y:S01]  /*280b0*/  IMAD.IADD R3, R3, 0x1, R11 ;  /* 0x0000000103037824 */ /* 0x000fe200078e020b */
[----:B------:R-:W-:Y:S01]  /*280c0*/  LEA R4, P3, R2, UR4, 0x1 ;  /* 0x0000000402047c11 */ /* 0x000fe2000f8608ff */
[----:B------:R-:W-:Y:S02]  /*280d0*/  VIADD R8, R16, 0x38820 ;  /* 0x0003882010087836 */ /* 0x000fe40000000000 */
[----:B------:R-:W-:Y:S01]  /*280e0*/  VIADD R9, R85, 0x20 ;  /* 0x0000002055097836 */ /* 0x000fe20000000000 */
[----:B------:R-:W-:Y:S02]  /*280f0*/  LEA.HI.X R84, R2, UR5, R3, 0x1, P3 ;  /* 0x0000000502547c11 */ /* 0x000fe400098f0c03 */
[----:B------:R-:W-:Y:S02]  /*28100*/  PRMT R8, RZ, 0x654, R8 ;  /* 0x00000654ff087816 */ /* 0x000fe40000000008 */
[-C--:B------:R-:W-:Y:S01]  /*28110*/  ISETP.GE.AND P1, PT, R9, R0.reuse, PT ;  /* 0x000000000900720c */ /* 0x080fe20003f26270 */
[----:B------:R-:W-:Y:S01]  /*28120*/  VIADD R9, R85, 0x40 ;  /* 0x0000004055097836 */ /* 0x000fe20000000000 */
[----:B---3--:R1:W-:Y:S01]  /*28130*/  SYNCS.ARRIVE.TRANS64.RED.A1T0 RZ, [R8+URZ], RZ ;  /* 0x000000ff08ff79a7 */ /* 0x0083e2000810043f */
[----:B------:R1:W0:Y:S01]  /*28140*/  SHFL.IDX PT, R87, R4, RZ, 0x181f ;  /* 0x00181fff04577589 */ /* 0x00022200000e0000 */
[----:B------:R-:W-:Y:S03]  /*28150*/  BSSY B1, `(.L_x_2867) ;  /* 0x0000016000017945 */ /* 0x000fe60003800000 */
[----:B------:R1:W2:Y:S01]  /*28160*/  SHFL.IDX PT, R21, R84, RZ, 0x181f ;  /* 0x00181fff54157589 */ /* 0x0002a200000e0000 */
        /* <DEDUP_REMOVED lines=8> */
[----:B0-----:R-:W-:-:S04]  /*281f0*/  @!P5 LEA R2, P6, R18, R87, 0x1 ;  /* 0x000000571202d211 */ /* 0x001fc800078c08ff */
[----:B--2---:R-:W-:Y:S02]  /*28200*/  @!P5 LEA.HI.X R3, R18, R21, R19, 0x1, P6 ;  /* 0x000000151203d211 */ /* 0x004fe400030f0c13 */
[----:B-1---5:R-:W-:-:S03]  /*28210*/  @!P4 LEA R8, P6, R89, R87, 0x1 ;  /* 0x000000575908c211 */ /* 0x022fc600078c08ff */
        /* <DEDUP_REMOVED lines=9> */
.L_x_2868:
[----:B------:R-:W-:Y:S05]  /*282b0*/  BSYNC B1 ;  /* 0x0000000000017941 */ /* 0x000fea0003800000 */
.L_x_2867:
[----:B---3-5:R3:W4:Y:S01]  /*282c0*/  SHFL.IDX PT, R13, R84, 0x1, 0x181f ;  /* 0x00381f00540d7f89 */ /* 0x02872200000e0000 */
        /* <DEDUP_REMOVED lines=9> */
[CC--:B0-----:R-:W-:Y:S02]  /*28360*/  @!P4 LEA R2, P6, R18.reuse, R11.reuse, 0x1 ;  /* 0x0000000b1202c211 */ /* 0x0c1fe400078c08ff */
[C---:B-1----:R-:W-:Y:S02]  /*28370*/  @!P3 LEA R8, P5, R89.reuse, R11, 0x1 ;  /* 0x0000000b5908b211 */ /* 0x042fe400078a08ff */
        /* <DEDUP_REMOVED lines=10> */
.L_x_2870:
[----:B------:R-:W-:Y:S05]  /*28420*/  BSYNC B1 ;  /* 0x0000000000017941 */ /* 0x000fea0003800000 */
.L_x_2869:
        /* <DEDUP_REMOVED lines=11> */
[-C--:B-1----:R-:W-:Y:S02]  /*284e0*/  @!P2 LEA R8, P5, R89, R9.reuse, 0x1 ;  /* 0x000000095908a211 */ /* 0x082fe400078a08ff */
        /* <DEDUP_REMOVED lines=10> */
.L_x_2872:
[----:B------:R-:W-:Y:S05]  /*28590*/  BSYNC B1 ;  /* 0x0000000000017941 */ /* 0x000fea0003800000 */
.L_x_2871:
        /* <DEDUP_REMOVED lines=10> */
[CC--:B0-----:R-:W-:Y:S02]  /*28640*/  @!P3 LEA R2, P0, R18.reuse, R15.reuse, 0x1 ;  /* 0x0000000f1202b211 */ /* 0x0c1fe400078008ff */
[----:B-1----:R-:W-:Y:S02]  /*28650*/  @!P4 LEA R8, P1, R89, R15, 0x1 ;  /* 0x0000000f5908c211 */ /* 0x002fe400078208ff */
[----:B----4-:R-:W-:Y:S02]  /*28660*/  @!P3 LEA.HI.X R3, R18, R13, R19, 0x1, P0 ;  /* 0x0000000d1203b211 */ /* 0x010fe400000f0c13 */
        /* <DEDUP_REMOVED lines=13> */
.L_x_2866:
[----:B------:R-:W1:Y:S01]  /*28740*/  @P1 LDC R3, c[0x0][0xbec] ;  /* 0x0002fb00ff031b82 */ /* 0x000e620000000800 */
[----:B------:R-:W-:Y:S01]  /*28750*/  ULDC.64 UR4, c[0x0][0xb08] ;  /* 0x0002c20000047ab9 */ /* 0x000fe20000000a00 */
[----:B0-----:R-:W-:Y:S01]  /*28760*/  IMAD.MOV.U32 R10, RZ, RZ, R20 ;  /* 0x000000ffff0a7224 */ /* 0x001fe200078e0014 */
[----:B------:R-:W-:Y:S01]  /*28770*/  BSSY B1, `(.L_x_2874) ;  /* 0x000010a000017945 */ /* 0x000fe20003800000 */
[----:B------:R-:W-:Y:S02]  /*28780*/  IMAD R4, R4, UR4, RZ ;  /* 0x0000000404047c24 */ /* 0x000fe4000f8e02ff */
        /* <DEDUP_REMOVED lines=29> */
[----:B------:R-:W-:-:S03]  /*28960*/  IMAD.WIDE.U32 R2, R236, UR4, R2 ;  /* 0x00000004ec027c25 */ /* 0x000fc6000f8e0002 */
        /* <DEDUP_REMOVED lines=9> */
[----:B------:R-:W-:Y:S01]  /*28a00*/  SHF.R.S32.HI R8, RZ, 0x1f, R10 ;  /* 0x0000001fff087819 */ /* 0x000fe2000001140a */
        /* <DEDUP_REMOVED lines=21> */
[C---:B------:R-:W-:Y:S01]  /*28b60*/  LEA R4, P0, R2.reuse, UR4, 0x2 ;  /* 0x0000000402047c11 */ /* 0x040fe2000f8010ff */
        /* <DEDUP_REMOVED lines=8> */
[----:B------:R-:W-:Y:S01]  /*28bf0*/  SHF.R.S32.HI R183, RZ, 0x1f, R183 ;  /* 0x0000001fffb77819 */ /* 0x000fe200000114b7 */
[C---:B------:R-:W-:Y:S01]  /*28c00*/  VIADD R189, R233.reuse, 0x68 ;  /* 0x00000068e9bd7836 */ /* 0x040fe20000000000 */
[----:B------:R-:W-:Y:S01]  /*28c10*/  PRMT R2, RZ, 0x654, R2 ;  /* 0x00000654ff027816 */ /* 0x000fe20000000002 */
[C---:B------:R-:W-:Y:S01]  /*28c20*/  VIADD R191, R233.reuse, 0x60 ;  /* 0x00000060e9bf7836 */ /* 0x040fe20000000000 */
[----:B------:R0:W1:Y:S01]  /*28c30*/  SHFL.IDX PT, R3, R20, RZ, 0x1c1f ;  /* 0x001c1fff14037589 */ /* 0x00006200000e0000 */
        /* <DEDUP_REMOVED lines=9> */
[----:B--2---:R0:W2:Y:S01]  /*28cd0*/  SHFL.IDX PT, R2, R4, RZ, 0x1c1f ;  /* 0x001c1fff04027589 */ /* 0x0040a200000e0000 */
        /* <DEDUP_REMOVED lines=56> */
[----:B------:R-:W-:-:S05]  /*29060*/  @!P0 IMAD.WIDE R8, R233, 0x4, R2 ;  /* 0x00000004e9088825 */ /* 0x000fca00078e0202 */
        /* <DEDUP_REMOVED lines=71> */
[-C--:B------:R-:W-:Y:S02]  /*294e0*/  @!P4 LEA.HI.X R11, R178, R3.reuse, R179, 0x2, P0 ;  /* 0x00000003b20bc211 */ /* 0x080fe400000f14b3 */
[----:B------:R-:W-:Y:S02]  /*294f0*/  ISETP.GE.AND P0, PT, R170, UR4, PT ;  /* 0x00000004aa007c0c */ /* 0x000fe4000bf06270 */
[-C--:B--2---:R-:W-:Y:S01]  /*29500*/  @!P5 LEA R12, P6, R176, R2.reuse, 0x2 ;  /* 0x00000002b00cd211 */ /* 0x084fe200078c10ff */
[----:B------:R1:W-:Y:S01]  /*29510*/  @!P4 ST.E.64 desc[UR6][R10.64], R96 ;  /* 0x000000600a00c985 */ /* 0x0003e2000c101b06 */
[----:B------:R-:W-:Y:S02]  /*29520*/  ISETP.GE.AND P4, PT, R166, UR4, PT ;  /* 0x00000004a6007c0c */ /* 0x000fe4000bf86270 */
[----:B------:R-:W-:Y:S02]  /*29530*/  @!P5 LEA.HI.X R13, R176, R3, R177, 0x2, P6 ;  /* 0x00000003b00dd211 */ /* 0x000fe400030f14b1 */
[----:B0-----:R-:W-:-:S03]  /*29540*/  @!P2 LEA R8, P6, R174, R2, 0x2 ;  /* 0x00000002ae08a211 */ /* 0x001fc600078c10ff */
[----:B------:R0:W-:Y:S01]  /*29550*/  @!P5 ST.E.64 desc[UR6][R12.64], R100 ;  /* 0x000000640c00d985 */ /* 0x0001e2000c101b06 */
[----:B------:R-:W-:Y:S02]  /*29560*/  ISETP.GE.AND P5, PT, R168, UR4, PT ;  /* 0x00000004a8007c0c */ /* 0x000fe4000bfa6270 */
        /* <DEDUP_REMOVED lines=26> */
[C---:B-1----:R-:W-:Y:S01]  /*29710*/  @!P1 LEA R10, P6, R160.reuse, R2, 0x2 ;  /* 0x00000002a00a9211 */ /* 0x042fe200078c10ff */
[----:B------:R1:W-:Y:S03]  /*29720*/  @!P0 ST.E.64 desc[UR6][R8.64], R128 ;  /* 0x0000008008008985 */ /* 0x0003e6000c101b06 */
[----:B------:R-:W-:-:S03]  /*29730*/  @!P1 LEA.HI.X R11, R160, R3, R161, 0x2, P6 ;  /* 0x00000003a00b9211 */ /* 0x000fc600030f14a1 */
[CC--:B0-----:R-:W-:Y:S02]  /*29740*/  @!P3 LEA R12, P6, R156.reuse, R2.reuse, 0x2 ;  /* 0x000000029c0cb211 */ /* 0x0c1fe400078c10ff */
[----:B------:R0:W-:Y:S02]  /*29750*/  @!P1 ST.E.64 desc[UR6][R10.64], R132 ;  /* 0x000000840a009985 */ /* 0x0001e4000c101b06 */
[----:B------:R-:W-:Y:S02]  /*29760*/  @!P3 LEA.HI.X R13, R156, R3, R157, 0x2, P6 ;  /* 0x000000039c0db211 */ /* 0x000fe400030f149d */
[----:B-1----:R-:W-:-:S04]  /*29770*/  @!P4 LEA R8, P0, R158, R2, 0x2 ;  /* 0x000000029e08c211 */ /* 0x002fc800078010ff */
[----:B------:R-:W-:Y:S02]  /*29780*/  @!P4 LEA.HI.X R9, R158, R3, R159, 0x2, P0 ;  /* 0x000000039e09c211 */ /* 0x000fe400000f149f */
[----:B0-----:R-:W-:-:S03]  /*29790*/  @!P2 LEA R10, P1, R154, R2, 0x2 ;  /* 0x000000029a0aa211 */ /* 0x001fc600078210ff */
[----:B------:R0:W-:Y:S01]  /*297a0*/  @!P4 ST.E.64 desc[UR6][R8.64], R136 ;  /* 0x000000880800c985 */ /* 0x0001e2000c101b06 */
[----:B------:R-:W-:Y:S02]  /*297b0*/  @!P5 LEA R2, P0, R152, R2, 0x2 ;  /* 0x000000029802d211 */ /* 0x000fe400078010ff */
[-C--:B------:R-:W-:Y:S01]  /*297c0*/  @!P2 LEA.HI.X R11, R154, R3.reuse, R155, 0x2, P1 ;  /* 0x000000039a0ba211 */ /* 0x080fe200008f149b */
[----:B------:R0:W-:Y:S01]  /*297d0*/  @!P3 ST.E.64 desc[UR6][R12.64], R140 ;  /* 0x0000008c0c00b985 */ /* 0x0001e2000c101b06 */
[----:B------:R-:W-:-:S03]  /*297e0*/  @!P5 LEA.HI.X R3, R152, R3, R153, 0x2, P0 ;  /* 0x000000039803d211 */ /* 0x000fc600000f1499 */
[----:B------:R0:W-:Y:S04]  /*297f0*/  @!P2 ST.E.64 desc[UR6][R10.64], R144 ;  /* 0x000000900a00a985 */ /* 0x0001e8000c101b06 */
[----:B------:R0:W-:Y:S02]  /*29800*/  @!P5 ST.E.64 desc[UR6][R2.64], R148 ;  /* 0x000000940200d985 */ /* 0x0001e4000c101b06 */
.L_x_2875:
[----:B------:R-:W-:Y:S05]  /*29810*/  BSYNC B1 ;  /* 0x0000000000017941 */ /* 0x000fea0003800000 */
.L_x_2874:
[----:B------:R-:W-:Y:S01]  /*29820*/  ISETP.GE.AND P0, PT, R14, R0, PT ;  /* 0x000000000e00720c */ /* 0x000fe20003f06270 */
[----:B------:R1:W2:Y:S04]  /*29830*/  SHFL.IDX PT, R21, R20, 0x1, 0x1c1f ;  /* 0x003c1f0014157f89 */ /* 0x0002a800000e0000 */
[----:B------:R1:W3:Y:S08]  /*29840*/  SHFL.IDX PT, R20, R4, 0x1, 0x1c1f ;  /* 0x003c1f0004147f89 */ /* 0x0002f000000e0000 */
[----:B-1----:R-:W-:Y:S05]  /*29850*/  @P0 BRA `(.L_x_2873) ;  /* 0x0000001400b00947 */ /* 0x002fea0003800000 */
[----:B------:R-:W-:Y:S01]  /*29860*/  ULDC UR4, c[0x0][0xac8] ;  /* 0x0002b20000047ab9 */ /* 0x000fe20000000800 */
[----:B------:R-:W-:Y:S01]  /*29870*/  ULDC.64 UR6, c[0x0][0x208] ;  /* 0x0000820000067ab9 */ /* 0x000fe20000000a00 */
[----:B------:R-:W-:Y:S02]  /*29880*/  ISETP.GE.AND P3, PT, R233, UR4, PT ;  /* 0x00000004e9007c0c */ /* 0x000fe4000bf66270 */
[----:B------:R-:W-:Y:S02]  /*29890*/  ISETP.GE.AND P2, PT, R228, UR4, PT ;  /* 0x00000004e4007c0c */ /* 0x000fe4000bf46270 */
[----:B------:R-:W-:Y:S02]  /*298a0*/  ISETP.GE.AND P1, PT, R210, UR4, PT ;  /* 0x00000004d2007c0c */ /* 0x000fe4000bf26270 */
[----:B------:R-:W-:Y:S02]  /*298b0*/  ISETP.GE.AND P0, PT, R208, UR4, PT ;  /* 0x00000004d0007c0c */ /* 0x000fe4000bf06270 */
[----:B------:R-:W-:-:S05]  /*298c0*/  ISETP.GE.AND P4, PT, R204, UR4, PT ;  /* 0x00000004cc007c0c */ /* 0x000fca000bf86270 */
[----:B0-23--:R-:W-:-:S04]  /*298d0*/  @!P3 IMAD.WIDE R2, R233, 0x4, R20 ;  /* 0x00000004e902b825 */ /* 0x00dfc800078e0214 */
        /* <DEDUP_REMOVED lines=17> */
[-C--:B------:R-:W-:Y:S01]  /*299f0*/  @!P4 LEA.HI.X R9, R204, R21.reuse, R205, 0x2, P2 ;  /* 0x00000015cc09c211 */ /* 0x080fe200010f14cd */
[----:B------:R0:W-:Y:S01]  /*29a00*/  @!P3 ST.E.64 desc[UR6][R2.64], R42 ;  /* 0x0000002a0200b985 */ /* 0x0001e2000c101b06 */
[----:B------:R-:W-:Y:S02]  /*29a10*/  ISETP.GE.AND P2, PT, R196, UR4, PT ;  /* 0x00000004c4007c0c */ /* 0x000fe4000bf46270 */
[----:B--2---:R-:W-:Y:S01]  /*29a20*/  @!P5 LEA R10, P6, R202, R20, 0x2 ;  /* 0x00000014ca0ad211 */ /* 0x004fe200078c10ff */
[----:B------:R1:W-:Y:S01]  /*29a30*/  @!P4 ST.E.64 desc[UR6][R8.64], R46 ;  /* 0x0000002e0800c985 */ /* 0x0003e2000c101b06 */
[----:B------:R-:W-:Y:S02]  /*29a40*/  ISETP.GE.AND P3, PT, R194, UR4, PT ;  /* 0x00000004c2007c0c */ /* 0x000fe4000bf66270 */
[----:B------:R-:W-:-:S02]  /*29a50*/  @!P5 LEA.HI.X R11, R202, R21, R203, 0x2, P6 ;  /* 0x00000015ca0bd211 */ /* 0x000fc400030f14cb */
        /* <DEDUP_REMOVED lines=95> */
[----:B-1----:R-:W-:Y:S01]  /*2a050*/  LEA R2, P0, R152, R20, 0x2 ;  /* 0x0000001498027211 */ /* 0x002fe200078010ff */
[----:B------:R-:W-:-:S03]  /*2a060*/  ULDC.64 UR4, c[0x0][0x208] ;  /* 0x0000820000047ab9 */ /* 0x000fc60000000a00 */
[----:B------:R-:W-:-:S05]  /*2a070*/  LEA.HI.X R3, R152, R21, R153, 0x2, P0 ;  /* 0x0000001598037211 */ /* 0x000fca00000f1499 */
[----:B------:R4:W-:Y:S01]  /*2a080*/  ST.E.64 desc[UR4][R2.64], R150 ;  /* 0x0000009602007985 */ /* 0x0009e2000c101b04 */
[----:B------:R-:W-:Y:S05]  /*2a090*/  BRA `(.L_x_2873) ;  /* 0x0000000c00a07947 */ /* 0x000fea0003800000 */
.L_x_2864:
[----:B-1----:R-:W2:Y:S01]  /*2a0a0*/  LDL.LU R4, [R1+0x6c] ;  /* 0x00006c0001047983 */ /* 0x002ea20000300800 */
[----:B------:R-:W-:Y:S01]  /*2a0b0*/  ULDC.64 UR4, c[0x0][0xc08] ;  /* 0x0003020000047ab9 */ /* 0x000fe20000000a00 */
[----:B------:R-:W-:Y:S02]  /*2a0c0*/  ULDC.64 UR6, c[0x0][0xc00] ;  /* 0x0003000000067ab9 */ /* 0x000fe40000000a00 */
[----:B------:R-:W3:Y:S04]  /*2a0d0*/  LDL.LU R0, [R1+0x70] ;  /* 0x0000700001007983 */ /* 0x000ee80000300800 */
[----:B------:R-:W4:Y:S01]  /*2a0e0*/  LDL R10, [R1+0x64] ;  /* 0x00006400010a7983 */ /* 0x000f220000100800 */
[----:B------:R-:W-:Y:S01]  /*2a0f0*/  ISETP.NE.U32.AND P1, PT, RZ, UR4, PT ;  /* 0x00000004ff007c0c */ /* 0x000fe2000bf25070 */
[----:B------:R-:W-:Y:S01]  /*2a100*/  IMAD.MOV.U32 R25, RZ, RZ, RZ ;  /* 0x000000ffff197224 */ /* 0x000fe200078e00ff */
[----:B------:R-:W-:Y:S01]  /*2a110*/  ISETP.NE.U32.AND P0, PT, RZ, UR6, PT ;  /* 0x00000006ff007c0c */ /* 0x000fe2000bf05070 */
[----:B------:R-:W-:Y:S01]  /*2a120*/  ULDC.64 UR8, c[0x0][0x208] ;  /* 0x0000820000087ab9 */ /* 0x000fe20000000a00 */
[----:B------:R-:W-:Y:S01]  /*2a130*/  ISETP.NE.AND.EX P1, PT, RZ, UR5, PT, P1 ;  /* 0x00000005ff007c0c */ /* 0x000fe2000bf25310 */
[----:B------:R-:W1:Y:S01]  /*2a140*/  S2R R35, SR_TID.X ;  /* 0x0000000000237919 */ /* 0x000e620000002100 */
[----:B------:R-:W-:-:S02]  /*2a150*/  ISETP.NE.AND.EX P0, PT, RZ, UR7, PT, P0 ;  /* 0x00000007ff007c0c */ /* 0x000fc4000bf05300 */
[----:B--2---:R-:W-:-:S04]  /*2a160*/  IADD3 R2, P2, R4, UR6, RZ ;  /* 0x0000000604027c10 */ /* 0x004fc8000ff5e0ff */
[----:B---3--:R-:W-:-:S05]  /*2a170*/  IADD3.X R3, R0, UR7, RZ, P2, !PT ;  /* 0x0000000700037c10 */ /* 0x008fca00097fe4ff */
[----:B------:R-:W-:Y:S02]  /*2a180*/  @P1 IADD3 R8, P2, R4, UR4, RZ ;  /* 0x0000000404081c10 */ /* 0x000fe4000ff5e0ff */
[----:B------:R2:W5:Y:S02]  /*2a190*/  @P0 LDG.E R25, desc[UR8][R2.64] ;  /* 0x0000000802190981 */ /* 0x000564000c1e1900 */
[----:B------:R-:W-:Y:S01]  /*2a1a0*/  @P1 IADD3.X R9, R0, UR5, RZ, P2, !PT ;  /* 0x0000000500091c10 */ /* 0x000fe200097fe4ff */
[----:B------:R-:W-:Y:S01]  /*2a1b0*/  ULDC UR4, c[0x0][0xa88] ;  /* 0x0002a20000047ab9 */ /* 0x000fe20000000800 */
[----:B----4-:R-:W-:Y:S01]  /*2a1c0*/  ISETP.NE.AND P2, PT, R10, RZ, PT ;  /* 0x000000ff0a00720c */ /* 0x010fe20003f45270 */
[----:B------:R-:W-:Y:S02]  /*2a1d0*/  IMAD.U32 R0, RZ, RZ, UR4 ;  /* 0x00000004ff007e24 */ /* 0x000fe4000f8e00ff */
[----:B-1----:R-:W-:-:S04]  /*2a1e0*/  VIADD R4, R35, 0xffffff80 ;  /* 0xffffff8023047836 */ /* 0x002fc80000000000 */
[----:B------:R2:W5:Y:S01]  /*2a1f0*/  @P1 LDG.E R0, desc[UR8][R8.64] ;  /* 0x0000000808001981 */ /* 0x000562000c1e1900 */
[----:B------:R-:W-:-:S05]  /*2a200*/  ISETP.GT.AND P3, PT, R4, 0x7f, PT ;  /* 0x0000007f0400780c */ /* 0x000fca0003f64270 */
[----:B------:R-:W1:Y:S02]  /*2a210*/  @!P2 LDC R10, c[0x0][0xad4] ;  /* 0x0002b500ff0aab82 */ /* 0x000e640000000800 */
[----:B-1----:R2:W-:Y:S01]  /*2a220*/  @!P2 STL [R1+0x64], R10 ;  /* 0x0000640a0100a387 */ /* 0x0025e20000100800 */
[----:B------:R-:W-:Y:S01]  /*2a230*/  ISETP.GT.AND P2, PT, R10, 0x1, PT ;  /* 0x000000010a00780c */ /* 0x000fe20003f44270 */
[----:B------:R-:W-:-:S12]  /*2a240*/  @P1 BRA `(.L_x_2876) ;  /* 0x0000000000141947 */ /* 0x000fd80003800000 */
[----:B------:R-:W-:Y:S05]  /*2a250*/  @!P0 BRA `(.L_x_2876) ;  /* 0x0000000000108947 */ /* 0x000fea0003800000 */
[----:B------:R-:W-:Y:S02]  /*2a260*/  ULDC.64 UR4, c[0x0][0x208] ;  /* 0x0000820000047ab9 */ /* 0x000fe40000000a00 */
[----:B--2---:R-:W2:Y:S04]  /*2a270*/  LDG.E R9, desc[UR4][R2.64] ;  /* 0x0000000402097981 */ /* 0x004ea8000c1e1900 */
[----:B-----5:R-:W2:Y:S02]  /*2a280*/  LDG.E R0, desc[UR4][R2.64+0x4] ;  /* 0x0000040402007981 */ /* 0x020ea4000c1e1900 */
[----:B--2---:R-:W-:-:S07]  /*2a290*/  IMAD.IADD R0, R0, 0x1, -R9 ;  /* 0x0000000100007824 */ /* 0x004fce00078e0a09 */
.L_x_2876:
[----:B--2---:R-:W2:Y:S04]  /*2a2a0*/  LDL.LU R3, [R1+0x68] ;  /* 0x0000680001037983 */ /* 0x004ea80000300800 */
[----:B------:R-:W3:Y:S01]  /*2a2b0*/  LDL.LU R2, [R1+0x88] ;  /* 0x0000880001027983 */ /* 0x000ee20000300800 */
[----:B------:R-:W-:Y:S01]  /*2a2c0*/  BSSY B1, `(.L_x_2877) ;  /* 0x0000037000017945 */ /* 0x000fe20003800000 */
[----:B-----5:R-:W-:Y:S02]  /*2a2d0*/  SHF.R.S32.HI R26, RZ, 0x1f, R25 ;  /* 0x0000001fff1a7819 */ /* 0x020fe40000011419 */
[----:B--2---:R-:W-:Y:S02]  /*2a2e0*/  SEL R33, R3, RZ, !P0 ;  /* 0x000000ff03217207 */ /* 0x004fe40004000000 */
[----:B---3--:R-:W-:Y:S01]  /*2a2f0*/  SEL R28, R2, RZ, !P0 ;  /* 0x000000ff021c7207 */ /* 0x008fe20004000000 */
[----:B------:R-:W-:Y:S06]  /*2a300*/  @P3 BRA `(.L_x_2878) ;  /* 0x0000000000c83947 */ /* 0x000fec0003800000 */
[----:B------:R-:W1:Y:S01]  /*2a310*/  LDC R37, c[0x0][0xbe8] ;  /* 0x0002fa00ff257b82 */ /* 0x000e620000000800 */
[----:B------:R-:W-:Y:S01]  /*2a320*/  IADD3 R35, R230, -0x80, R35 ;  /* 0xffffff80e6237810 */ /* 0x000fe20007ffe023 */
[----:B-1----:R-:W-:-:S05]  /*2a330*/  IMAD R2, R0, R37, RZ ;  /* 0x0000002500027224 */ /* 0x002fca00078e02ff */
[----:B------:R-:W-:-:S13]  /*2a340*/  ISETP.GE.AND P0, PT, R35, R2, PT ;  /* 0x000000022300720c */ /* 0x000fda0003f06270 */
[----:B------:R-:W-:Y:S05]  /*2a350*/  @P0 BRA `(.L_x_2878) ;  /* 0x0000000000b40947 */ /* 0x000fea0003800000 */
[----:B------:R-:W2:Y:S01]  /*2a360*/  LDL.LU R30, [R1+0x84] ;  /* 0x00008400011e7983 */ /* 0x000ea20000300800 */
[----:B------:R-:W-:Y:S01]  /*2a370*/  IMAD.MOV.U32 R24, RZ, RZ, 0x9b8 ;  /* 0x000009b8ff187424 */ /* 0x000fe200078e00ff */
[----:B------:R-:W-:Y:S01]  /*2a380*/  ISETP.GT.AND P0, PT, R10, 0x1, PT ;  /* 0x000000010a00780c */ /* 0x000fe20003f04270 */
[----:B------:R-:W1:Y:S01]  /*2a390*/  LDC.64 R12, c[0x0][0xba8] ;  /* 0x0002ea00ff0c7b82 */ /* 0x000e620000000a00 */
[----:B------:R-:W-:Y:S01]  /*2a3a0*/  ISETP.NE.AND P1, PT, R37, 0x1, PT ;  /* 0x000000012500780c */ /* 0x000fe20003f25270 */
[----:B------:R-:W-:Y:S01]  /*2a3b0*/  IMAD.MOV.U32 R27, RZ, RZ, R35 ;  /* 0x000000ffff1b7224 */ /* 0x000fe200078e0023 */
[----:B------:R-:W-:Y:S01]  /*2a3c0*/  SEL R24, R24, 0x978, P0 ;  /* 0x0000097818187807 */ /* 0x000fe20000000000 */
[----:B------:R-:W-:-:S04]  /*2a3d0*/  ULDC.64 UR4, c[0x0][0x208] ;  /* 0x0000820000047ab9 */ /* 0x000fc80000000a00 */
[----:B------:R-:W3:Y:S08]  /*2a3e0*/  LDC.64 R2, c[0x0][R24+0x220] ;  /* 0x0000880018027b82 */ /* 0x000ef00000000a00 */
[----:B------:R-:W4:Y:S08]  /*2a3f0*/  LDC.64 R14, c[0x0][R24+0x218] ;  /* 0x00008600180e7b82 */ /* 0x000f300000000a00 */
[----:B------:R-:W5:Y:S08]  /*2a400*/  LDC.64 R8, c[0x0][R24+0x228] ;  /* 0x00008a0018087b82 */ /* 0x000f700000000a00 */
[----:B------:R-:W0:Y:S08]  /*2a410*/  @P1 LDC R4, c[0x0][0xbec] ;  /* 0x0002fb00ff041b82 */ /* 0x000e300000000800 */
[----:B------:R-:W5:Y:S08]  /*2a420*/  LDC.64 R10, c[0x0][R24+0x210] ;  /* 0x00008400180a7b82 */ /* 0x000f700000000a00 */
[----:B------:R-:W5:Y:S01]  /*2a430*/  @P1 LDC R31, c[0x0][0xbf0] ;  /* 0x0002fc00ff1f1b82 */ /* 0x000f620000000800 */
[----:B0-----:R-:W-:-:S07]  /*2a440*/  @P1 IMAD.HI.U32 R4, R35, R4, RZ ;  /* 0x0000000423041227 */ /* 0x001fce00078e00ff */
[----:B-1----:R-:W0:Y:S01]  /*2a450*/  @!P0 LDC R12, c[0x0][0xb50] ;  /* 0x0002d400ff0c8b82 */ /* 0x002e220000000800 */
[-C--:B---3--:R-:W-:Y:S02]  /*2a460*/  IMAD R3, R3, R33.reuse, RZ ;  /* 0x0000002103037224 */ /* 0x088fe400078e02ff */
[----:B------:R-:W-:-:S05]  /*2a470*/  IMAD.WIDE.U32 R20, R2, R33, RZ ;  /* 0x0000002102147225 */ /* 0x000fca00078e00ff */
[----:B------:R-:W1:Y:S01]  /*2a480*/  @!P0 LDC R13, c[0x0][0xb54] ;  /* 0x0002d500ff0d8b82 */ /* 0x000e620000000800 */
[-C--:B----4-:R-:W-:Y:S02]  /*2a490*/  IMAD R29, R15, R236.reuse, RZ ;  /* 0x000000ec0f1d7224 */ /* 0x090fe400078e02ff */
[----:B------:R-:W-:Y:S01]  /*2a4a0*/  IMAD.WIDE.U32 R14, R14, R236, RZ ;  /* 0x000000ec0e0e7225 */ /* 0x000fe200078e00ff */
[----:B-----5:R-:W-:-:S03]  /*2a4b0*/  @P1 SHF.R.U32.HI R27, RZ, R31, R4 ;  /* 0x0000001fff1b1219 */ /* 0x020fc60000011604 */
        /* <DEDUP_REMOVED lines=23> */
.L_x_2878:
[----:B------:R-:W-:Y:S05]  /*2a630*/  BSYNC B1 ;  /* 0x0000000000017941 */ /* 0x000fea0003800000 */
.L_x_2877:
[----:B------:R-:W-:Y:S05]  /*2a640*/  @P2 BRA `(.L_x_2873) ;  /* 0x0000000800342947 */ /* 0x000fea0003800000 */
[----:B------:R2:W5:Y:S01]  /*2a650*/  LDL R27, [R1+0x60] ;  /* 0x00006000011b7983 */ /* 0x0005620000100800 */
[----:B------:R-:W3:Y:S01]  /*2a660*/  LDC R15, c[0x0][0xbe8] ;  /* 0x0002fa00ff0f7b82 */ /* 0x000ee20000000800 */
[----:B------:R-:W-:Y:S02]  /*2a670*/  ULDC.64 UR4, c[0x0][0xaa0] ;  /* 0x0002a80000047ab9 */ /* 0x000fe40000000a00 */
[----:B------:R2:W5:Y:S04]  /*2a680*/  LDL R24, [R1+0x80] ;  /* 0x0000800001187983 */ /* 0x0005680000100800 */
[----:B------:R2:W5:Y:S01]  /*2a690*/  LDL R20, [R1+0x7c] ;  /* 0x00007c0001147983 */ /* 0x0005620000100800 */
[----:B------:R-:W-:Y:S01]  /*2a6a0*/  IMAD R2, R26, UR4, RZ ;  /* 0x000000041a027c24 */ /* 0x000fe2000f8e02ff */
[----:B------:R-:W-:Y:S01]  /*2a6b0*/  ULDC.64 UR6, c[0x0][0xaf0] ;  /* 0x0002bc0000067ab9 */ /* 0x000fe20000000a00 */
[----:B------:R-:W-:Y:S01]  /*2a6c0*/  IMAD R11, R237, 0x20, R212 ;  /* 0x00000020ed0b7824 */ /* 0x000fe200078e02d4 */
[----:B------:R-:W-:Y:S01]  /*2a6d0*/  BSSY B1, `(.L_x_2879) ;  /* 0x000003f000017945 */ /* 0x000fe20003800000 */
[----:B------:R-:W-:-:S02]  /*2a6e0*/  IMAD R9, R25, UR5, R2 ;  /* 0x0000000519097c24 */ /* 0x000fc4000f8e0202 */
[----:B-1----:R-:W-:Y:S01]  /*2a6f0*/  IMAD.WIDE.U32 R2, R25, UR4, RZ ;  /* 0x0000000419027c25 */ /* 0x002fe2000f8e00ff */
[----:B------:R-:W-:-:S03]  /*2a700*/  ULDC.64 UR4, c[0x0][0xae8] ;  /* 0x0002ba0000047ab9 */ /* 0x000fc60000000a00 */
[----:B------:R-:W-:Y:S02]  /*2a710*/  IMAD.IADD R13, R230, 0x1, R11 ;  /* 0x00000001e60d7824 */ /* 0x000fe400078e020b */
[----:B------:R-:W-:Y:S02]  /*2a720*/  IMAD.IADD R3, R3, 0x1, R9 ;  /* 0x0000000103037824 */ /* 0x000fe400078e0209 */
[----:B------:R-:W-:Y:S01]  /*2a730*/  IMAD.MOV.U32 R9, RZ, RZ, R13 ;  /* 0x000000ffff097224 */ /* 0x000fe200078e000d */
[----:B---3--:R-:W-:Y:S01]  /*2a740*/  ISETP.NE.AND P0, PT, R15, 0x1, PT ;  /* 0x000000010f00780c */ /* 0x008fe20003f05270 */
[----:B------:R-:W-:-:S04]  /*2a750*/  IMAD.WIDE.U32 R2, R236, UR4, R2 ;  /* 0x00000004ec027c25 */ /* 0x000fc8000f8e0002 */
[----:B------:R-:W-:Y:S02]  /*2a760*/  IMAD R8, R28, UR6, RZ ;  /* 0x000000061c087c24 */ /* 0x000fe4000f8e02ff */
[----:B------:R-:W-:Y:S01]  /*2a770*/  IMAD R3, R236, UR5, R3 ;  /* 0x00000005ec037c24 */ /* 0x000fe2000f8e0203 */
[----:B------:R-:W-:Y:S01]  /*2a780*/  ULDC.64 UR4, c[0x0][0xae0] ;  /* 0x0002b80000047ab9 */ /* 0x000fe20000000a00 */
[C---:B------:R-:W-:Y:S02]  /*2a790*/  IMAD R11, R33.reuse, UR7, R8 ;  /* 0x00000007210b7c24 */ /* 0x040fe4000f8e0208 */
[----:B------:R-:W-:Y:S02]  /*2a7a0*/  IMAD.WIDE.U32 R2, R33, UR6, R2 ;  /* 0x0000000621027c25 */ /* 0x000fe4000f8e0002 */
[----:B------:R-:W1:Y:S02]  /*2a7b0*/  @P0 LDC R4, c[0x0][0xbec] ;  /* 0x0002fb00ff040b82 */ /* 0x000e640000000800 */
[----:B------:R-:W-:-:S02]  /*2a7c0*/  IMAD.IADD R3, R3, 0x1, R11 ;  /* 0x0000000103037824 */ /* 0x000fc400078e020b */
[----:B------:R-:W-:-:S04]  /*2a7d0*/  IMAD.IADD R230, R212, 0x1, R230 ;  /* 0x00000001d4e67824 */ /* 0x000fc800078e02e6 */
[----:B------:R-:W3:Y:S01]  /*2a7e0*/  @P0 LDC R21, c[0x0][0xbf0] ;  /* 0x0002fc00ff150b82 */ /* 0x000ee20000000800 */
[----:B-1----:R-:W-:-:S05]  /*2a7f0*/  @P0 IMAD.HI.U32 R4, R13, R4, RZ ;  /* 0x000000040d040227 */ /* 0x002fca00078e00ff */
[----:B---3--:R-:W-:-:S04]  /*2a800*/  @P0 SHF.R.U32.HI R9, RZ, R21, R4 ;  /* 0x00000015ff090219 */ /* 0x008fc80000011604 */
[--C-:B------:R-:W-:Y:S01]  /*2a810*/  SHF.R.S32.HI R4, RZ, 0x1f, R9.reuse ;  /* 0x0000001fff047819 */ /* 0x100fe20000011409 */
[----:B------:R-:W-:Y:S02]  /*2a820*/  IMAD.MOV R8, RZ, RZ, -R9 ;  /* 0x000000ffff087224 */ /* 0x000fe400078e0a09 */
[----:B------:R-:W-:-:S04]  /*2a830*/  IMAD.WIDE.U32 R2, R9, UR4, R2 ;  /* 0x0000000409027c25 */ /* 0x000fc8000f8e0002 */
[----:B------:R-:W-:Y:S02]  /*2a840*/  IMAD R4, R4, UR4, RZ ;  /* 0x0000000404047c24 */ /* 0x000fe4000f8e02ff */
[----:B------:R-:W-:Y:S02]  /*2a850*/  IMAD R11, R15, R8, R13 ;  /* 0x000000080f0b7224 */ /* 0x000fe400078e020d */
[----:B------:R-:W-:Y:S01]  /*2a860*/  IMAD R13, R9, UR5, R4 ;  /* 0x00000005090d7c24 */ /* 0x000fe2000f8e0204 */
[----:B------:R-:W-:Y:S01]  /*2a870*/  ULDC.64 UR4, c[0x0][0xad8] ;  /* 0x0002b60000047ab9 */ /* 0x000fe20000000a00 */
[----:B------:R-:W-:Y:S01]  /*2a880*/  IMAD R15, R0, R15, RZ ;  /* 0x0000000f000f7224 */ /* 0x000fe200078e02ff */
[----:B------:R-:W-:Y:S01]  /*2a890*/  SHF.R.S32.HI R4, RZ, 0x1f, R11 ;  /* 0x0000001fff047819 */ /* 0x000fe2000001140b */
[----:B------:R-:W-:Y:S02]  /*2a8a0*/  IMAD.IADD R3, R3, 0x1, R13 ;  /* 0x0000000103037824 */ /* 0x000fe400078e020d */
[C---:B------:R-:W-:Y:S01]  /*2a8b0*/  VIADD R0, R230.reuse, 0x20 ;  /* 0x00000020e6007836 */ /* 0x040fe20000000000 */
[----:B------:R-:W-:Y:S01]  /*2a8c0*/  ISETP.GE.AND P2, PT, R230, R15, PT ;  /* 0x0000000fe600720c */ /* 0x000fe20003f46270 */
[----:B------:R-:W-:-:S02]  /*2a8d0*/  IMAD R4, R4, UR4, RZ ;  /* 0x0000000404047c24 */ /* 0x000fc4000f8e02ff */
[----:B------:R-:W-:Y:S01]  /*2a8e0*/  IMAD.WIDE.U32 R2, R11, UR4, R2 ;  /* 0x000000040b027c25 */ /* 0x000fe2000f8e0002 */
[----:B------:R-:W-:-:S03]  /*2a8f0*/  ISETP.GE.AND P1, PT, R0, R15, PT ;  /* 0x0000000f0000720c */ /* 0x000fc60003f26270 */
[----:B------:R-:W-:Y:S01]  /*2a900*/  IMAD R9, R11, UR5, R4 ;  /* 0x000000050b097c24 */ /* 0x000fe2000f8e0204 */
[----:B------:R-:W-:Y:S01]  /*2a910*/  ULDC.64 UR4, c[0x0][0xa80] ;  /* 0x0002a00000047ab9 */ /* 0x000fe20000000a00 */
[----:B------:R-:W-:Y:S01]  /*2a920*/  VIADD R0, R230, 0x40 ;  /* 0x00000040e6007836 */ /* 0x000fe20000000000 */
[----:B------:R-:W-:Y:S01]  /*2a930*/  LEA R4, P3, R2, UR4, 0x1 ;  /* 0x0000000402047c11 */ /* 0x000fe2000f8608ff */
[----:B------:R-:W-:-:S03]  /*2a940*/  IMAD.IADD R3, R3, 0x1, R9 ;  /* 0x0000000103037824 */ /* 0x000fc600078e0209 */
[----:B------:R-:W-:Y:S01]  /*2a950*/  ISETP.GE.AND P0, PT, R0, R15, PT ;  /* 0x0000000f0000720c */ /* 0x000fe20003f06270 */
[----:B------:R2:W1:Y:S01]  /*2a960*/  SHFL.IDX PT, R12, R4, RZ, 0x181f ;  /* 0x00181fff040c7589 */ /* 0x00046200000e0000 */
[----:B------:R-:W-:-:S05]  /*2a970*/  LEA.HI.X R14, R2, UR5, R3, 0x1, P3 ;  /* 0x00000005020e7c11 */ /* 0x000fca00098f0c03 */
[----:B------:R2:W3:Y:S01]  /*2a980*/  SHFL.IDX PT, R13, R14, RZ, 0x181f ;  /* 0x00181fff0e0d7589 */ /* 0x0004e200000e0000 */
[----:B------:R-:W-:Y:S05]  /*2a990*/  @P2 BRA `(.L_x_2880) ;  /* 0x0000000000482947 */ /* 0x000fea0003800000 */
[----:B------:R-:W-:Y:S01]  /*2a9a0*/  ULDC UR4, c[0x0][0xac8] ;  /* 0x0002b20000047ab9 */ /* 0x000fe20000000800 */
[----:B------:R-:W-:Y:S01]  /*2a9b0*/  ULDC.64 UR6, c[0x0][0x208] ;  /* 0x0000820000067ab9 */ /* 0x000fe20000000a00 */
[----:B------:R-:W-:Y:S02]  /*2a9c0*/  ISETP.GE.AND P5, PT, R18, UR4, PT ;  /* 0x0000000412007c0c */ /* 0x000fe4000bfa6270 */
[----:B------:R-:W-:Y:S02]  /*2a9d0*/  ISETP.GE.AND P3, PT, R220, UR4, PT ;  /* 0x00000004dc007c0c */ /* 0x000fe4000bf66270 */
[----:B------:R-:W-:Y:S02]  /*2a9e0*/  ISETP.GE.AND P2, PT, R221, UR4, PT ;  /* 0x00000004dd007c0c */ /* 0x000fe4000bf46270 */
[----:B------:R-:W-:-:S07]  /*2a9f0*/  ISETP.GE.AND P4, PT, R213, UR4, PT ;  /* 0x00000004d5007c0c */ /* 0x000fce000bf86270 */
[----:B-1----:R-:W-:-:S04]  /*2aa00*/  @!P5 LEA R10, P6, R18, R12, 0x1 ;  /* 0x0000000c120ad211 */ /* 0x002fc800078c08ff */
[-C--:B---3--:R-:W-:Y:S02]  /*2aa10*/  @!P5 LEA.HI.X R11, R18, R13.reuse, R19, 0x1, P6 ;  /* 0x0000000d120bd211 */ /* 0x088fe400030f0c13 */
[CC--:B------:R-:W-:Y:S01]  /*2aa20*/  @!P3 LEA R8, P6, R220.reuse, R12.reuse, 0x1 ;  /* 0x0000000cdc08b211 */ /* 0x0c0fe200078c08ff */
[----:B-----5:R-:W-:Y:S02]  /*2aa30*/  @!P4 IMAD.SHL.U32 R21, R27, 0x8, RZ ;  /* 0x000000081b15c824 */ /* 0x020fe400078e00ff */
        /* <DEDUP_REMOVED lines=8> */
.L_x_2880:
[----:B------:R-:W-:Y:S05]  /*2aac0*/  BSYNC B1 ;  /* 0x0000000000017941 */ /* 0x000fea0003800000 */
.L_x_2879:
        /* <DEDUP_REMOVED lines=12> */
[-C--:B----4-:R-:W-:Y:S02]  /*2ab90*/  @!P4 LEA.HI.X R11, R18, R13.reuse, R19, 0x1, P6 ;  /* 0x0000000d120bc211 */ /* 0x090fe400030f0c13 */
[----:B------:R-:W-:Y:S01]  /*2aba0*/  @!P1 LEA R2, P6, R221, R12, 0x1 ;  /* 0x0000000cdd029211 */ /* 0x000fe200078c08ff */
[----:B-----5:R-:W-:Y:S01]  /*2abb0*/  @!P3 IMAD.SHL.U32 R21, R27, 0x8, RZ ;  /* 0x000000081b15b824 */ /* 0x020fe200078e00ff */
[-C--:B------:R-:W-:Y:S01]  /*2abc0*/  @!P2 LEA.HI.X R9, R220, R13.reuse, R24, 0x1, P5 ;  /* 0x0000000ddc09a211 */ /* 0x080fe200028f0c18 */
[----:B------:R1:W-:Y:S01]  /*2abd0*/  @!P4 ST.E.128 desc[UR6][R10.64], RZ ;  /* 0x000000ff0a00c985 */ /* 0x0003e2000c101d06 */
[----:B------:R-:W-:Y:S01]  /*2abe0*/  @!P1 LEA.HI.X R3, R221, R13, R20, 0x1, P6 ;  /* 0x0000000ddd039211 */ /* 0x000fe200030f0c14 */
[----:B------:R-:W-:-:S05]  /*2abf0*/  @!P3 IMAD.WIDE R12, R21, 0x2, R12 ;  /* 0x00000002150cb825 */ /* 0x000fca00078e020c */
[----:B------:R1:W-:Y:S04]  /*2ac00*/  @!P3 ST.E.128 desc[UR6][R12.64], RZ ;  /* 0x000000ff0c00b985 */ /* 0x0003e8000c101d06 */
[----:B------:R1:W-:Y:S04]  /*2ac10*/  @!P2 ST.E.128 desc[UR6][R8.64], RZ ;  /* 0x000000ff0800a985 */ /* 0x0003e8000c101d06 */
[----:B------:R1:W-:Y:S02]  /*2ac20*/  @!P1 ST.E.128 desc[UR6][R2.64], RZ ;  /* 0x000000ff02009985 */ /* 0x0003e4000c101d06 */
.L_x_2882:
[----:B------:R-:W-:Y:S05]  /*2ac30*/  BSYNC B1 ;  /* 0x0000000000017941 */ /* 0x000fea0003800000 */
.L_x_2881:
[----:B-1--4-:R1:W4:Y:S01]  /*2ac40*/  SHFL.IDX PT, R13, R14, 0x2, 0x181f ;  /* 0x00581f000e0d7f89 */ /* 0x01232200000e0000 */
        /* <DEDUP_REMOVED lines=12> */
[----:B-----5:R-:W-:Y:S01]  /*2ad10*/  @!P4 IMAD.SHL.U32 R21, R27, 0x8, RZ ;  /* 0x000000081b15c824 */ /* 0x020fe200078e00ff */
        /* <DEDUP_REMOVED lines=8> */
.L_x_2884:
[----:B------:R-:W-:Y:S05]  /*2ada0*/  BSYNC B1 ;  /* 0x0000000000017941 */ /* 0x000fea0003800000 */
.L_x_2883:
        /* <DEDUP_REMOVED lines=23> */
.L_x_2873:
[----:B------:R-:W-:Y:S05]  /*2af20*/  BSYNC B0 ;  /* 0x0000000000007941 */ /* 0x000fea0003800000 */
.L_x_2863:
[----:B------:R-:W-:Y:S02]  /*2af30*/  ULDC UR4, c[0x0][0xc3c] ;  /* 0x00030f0000047ab9 */ /* 0x000fe40000000800 */
[----:B------:R-:W-:-:S13]  /*2af40*/  ISETP.GE.AND P0, PT, R7, UR4, PT ;  /* 0x0000000407007c0c */ /* 0x000fda000bf06270 */
[----:B------:R-:W-:Y:S05]  /*2af50*/  @!P0 BRA `(.L_x_2885) ;  /* 0xfffffd68000c8947 */ /* 0x000fea000383ffff */
[----:B------:R-:W-:Y:S05]  /*2af60*/  BRA `(.L_x_2622) ;  /* 0x0000009c00107947 */ /* 0x000fea0003800000 */
.L_x_2620:
        /* <DEDUP_REMOVED lines=20> */
.L_x_2886:
        /* <DEDUP_REMOVED lines=44> */
.L_x_2890:
        /* <DEDUP_REMOVED lines=40> */
.L_x_2888:
        /* <DEDUP_REMOVED lines=12> */
.L_x_2891:
        /* <DEDUP_REMOVED lines=63> */
.L_x_2892:
        /* <DEDUP_REMOVED lines=62> */
.L_x_2893:
[----:B01----:R-:W-:-:S05]  /*2be80*/  LOP3.LUT R3, RZ, R2, RZ, 0x33, !PT ;  /* 0x00000002ff037212 */ /* 0x003fca00078e33ff */
[----:B------:R-:W-:-:S05]  /*2be90*/  IMAD.IADD R2, R4, 0x1, R3 ;  /* 0x0000000104027824 */ /* 0x000fca00078e0203 */
[----:B------:R1:W-:Y:S01]  /*2bea0*/  STL [R1+0x4], R2 ;  /* 0x0000040201007387 */ /* 0x0003e20000100800 */
[----:B------:R-:W-:Y:S05]  /*2beb0*/  BRA `(.L_x_2894) ;  /* 0x0000000000107947 */ /* 0x000fea0003800000 */
.L_x_2889:
[----:B------:R-:W-:Y:S01]  /*2bec0*/  IMAD.U32 R2, RZ, RZ, UR6 ;  /* 0x00000006ff027e24 */ /* 0x000fe2000f8e00ff */
[----:B------:R0:W-:Y:S04]  /*2bed0*/  STL [R1+0x4], RZ ;  /* 0x000004ff01007387 */ /* 0x0001e80000100800 */
[----:B------:R0:W-:Y:S04]  /*2bee0*/  STL [R1+0x8], RZ ;  /* 0x000008ff01007387 */ /* 0x0001e80000100800 */
[----:B------:R0:W-:Y:S02]  /*2bef0*/  STL [R1], R2 ;  /* 0x0000000201007387 */ /* 0x0001e40000100800 */
.L_x_2894:
        /* <DEDUP_REMOVED lines=10> */
.L_x_2887:
        /* <DEDUP_REMOVED lines=37> */
.L_x_3056:
[----:B------:R-:W2:Y:S01]  /*2c1f0*/  LDL R0, [R1+0xc] ;  /* 0x00000c0001007983 */ /* 0x000ea20000100800 */
[----:B------:R-:W2:Y:S01]  /*2c200*/  LDC.64 R2, c[0x0][0xc88] ;  /* 0x00032200ff027b82 */ /* 0x000ea20000000a00 */
[----:B------:R-:W-:Y:S01]  /*2c210*/  ULDC.64 UR4, c[0x0][0x208] ;  /* 0x0000820000047ab9 */ /* 0x000fe20000000a00 */
[----:B--2---:R-:W-:-:S05]  /*2c220*/  IMAD.WIDE R2, R0, 0x4, R2 ;  /* 0x0000000400027825 */ /* 0x004fca00078e0202 */
[----:B01----:R-:W2:Y:S01]  /*2c230*/  LDG.E R4, desc[UR4][R2.64] ;  /* 0x0000000402047981 */ /* 0x003ea2000c1e1900 */
[----:B------:R-:W-:Y:S05]  /*2c240*/  YIELD ;  /* 0x0000000000007946 */ /* 0x000fea0003800000 */
[----:B------:R-:W-:Y:S01]  /*2c250*/  ULDC.64 UR4, c[0x0][0xa28] ;  /* 0x00028a0000047ab9 */ /* 0x000fe20000000a00 */
[----:B------:R-:W-:Y:S01]  /*2c260*/  IMAD.MOV.U32 R0, RZ, RZ, RZ ;  /* 0x000000ffff007224 */ /* 0x000fe200078e00ff */
[----:B------:R-:W-:Y:S01]  /*2c270*/  ISETP.NE.U32.AND P0, PT, RZ, UR4, PT ;  /* 0x00000004ff007c0c */ /* 0x000fe2000bf05070 */
[----:B------:R-:W-:Y:S01]  /*2c280*/  ULDC.64 UR12, c[0x0][0x208] ;  /* 0x00008200000c7ab9 */ /* 0x000fe20000000a00 */
[----:B------:R-:W-:Y:S01]  /*2c290*/  IMAD.MOV.U32 R8, RZ, RZ, RZ ;  /* 0x000000ffff087224 */ /* 0x000fe200078e00ff */
[----:B------:R-:W-:Y:S01]  /*2c2a0*/  ULDC.64 UR10, c[0x0][0xa18] ;  /* 0x00028600000a7ab9 */ /* 0x000fe20000000a00 */
[----:B------:R-:W-:Y:S01]  /*2c2b0*/  ISETP.NE.AND.EX P0, PT, RZ, UR5, PT, P0 ;  /* 0x00000005ff007c0c */ /* 0x000fe2000bf05300 */
[----:B------:R-:W-:Y:S01]  /*2c2c0*/  ULDC.64 UR8, c[0x0][0xa10] ;  /* 0x0002840000087ab9 */ /* 0x000fe20000000a00 */
[----:B------:R-:W-:Y:S01]  /*2c2d0*/  ULDC.64 UR6, c[0x0][0xa08] ;  /* 0x0002820000067ab9 */ /* 0x000fe20000000a00 */
[----:B--2---:R-:W-:Y:S01]  /*2c2e0*/  SHF.R.S32.HI R5, RZ, 0x1f, R4 ;  /* 0x0000001fff057819 */ /* 0x004fe20000011404 */
[----:B------:R-:W-:-:S09]  /*2c2f0*/  IMAD.SHL.U32 R15, R4, 0x4, RZ ;  /* 0x00000004040f7824 */ /* 0x000fd200078e00ff */
[C---:B------:R-:W-:Y:S01]  /*2c300*/  @P0 LEA R2, P1, R4.reuse, UR4, 0x2 ;  /* 0x0000000404020c11 */ /* 0x040fe2000f8210ff */
[----:B------:R0:W-:Y:S03]  /*2c310*/  STL [R1+0x34], R4 ;  /* 0x0000340401007387 */ /* 0x0001e60000100800 */
        /* <DEDUP_REMOVED lines=14> */
[C---:B--2---:R-:W-:Y:S02]  /*2c400*/  IADD3 R2, P4, R15.reuse, UR4, RZ ;  /* 0x000000040f027c10 */ /* 0x044fe4000ff9e0ff */
[----:B------:R-:W-:Y:S02]  /*2c410*/  ISETP.NE.AND.EX P3, PT, RZ, UR11, PT, P3 ;  /* 0x0000000bff007c0c */ /* 0x000fe4000bf65330 */
[C---:B------:R-:W-:Y:S02]  /*2c420*/  IADD3.X R3, R14.reuse, UR5, RZ, P4, !PT ;  /* 0x000000050e037c10 */ /* 0x040fe4000a7fe4ff */
[----:B0-----:R-:W-:Y:S02]  /*2c430*/  IADD3 R4, P4, R15, UR8, RZ ;  /* 0x000000080f047c10 */ /* 0x001fe4000ff9e0ff */
[----:B------:R-:W-:Y:S01]  /*2c440*/  ISETP.NE.AND.EX P0, PT, RZ, UR7, PT, P0 ;  /* 0x00000007ff007c0c */ /* 0x000fe2000bf05300 */
[----:B------:R-:W2:Y:S01]  /*2c450*/  @P2 LDG.E R8, desc[UR12][R2.64] ;  /* 0x0000000c02082981 */ /* 0x000ea2000c1e1900 */
[C---:B-1----:R-:W-:Y:S01]  /*2c460*/  IADD3.X R5, R14.reuse, UR9, RZ, P4, !PT ;  /* 0x000000090e057c10 */ /* 0x042fe2000a7fe4ff */
        /* <DEDUP_REMOVED lines=8> */
[----:B------:R1:W5:Y:S04]  /*2c4f0*/  @P0 LDG.E R11, desc[UR12][R6.64] ;  /* 0x0000000c060b0981 */ /* 0x000368000c1e1900 */
[----:B------:R1:W5:Y:S01]  /*2c500*/  @P1 LDG.E R10, desc[UR12][R4.64] ;  /* 0x0000000c040a1981 */ /* 0x000362000c1e1900 */
[----:B0-----:R-:W-:-:S04]  /*2c510*/  @P3 IADD3 R8, P4, R15, UR10, RZ ;  /* 0x0000000a0f083c10 */ /* 0x001fc8000ff9e0ff */
[----:B------:R-:W-:-:S05]  /*2c520*/  @P3 IADD3.X R9, R14, UR11, RZ, P4, !PT ;  /* 0x0000000b0e093c10 */ /* 0x000fca000a7fe4ff */
[----:B------:R-:W2:Y:S01]  /*2c530*/  @P3 LDG.E R12, desc[UR12][R8.64] ;  /* 0x0000000c080c3981 */ /* 0x000ea2000c1e1900 */
[----:B------:R-:W-:-:S03]  /*2c540*/  UISETP.NE.AND.EX UP0, UPT, UR5, URZ, UPT, UP0 ;  /* 0x0000003f0500728c */ /* 0x000fc6000bf05300 */
[----:B------:R-:W-:Y:S01]  /*2c550*/  ULDC UR5, c[0x0][0x2f0] ;  /* 0x0000bc0000057ab9 */ /* 0x000fe20000000800 */
[----:B------:R-:W-:-:S04]  /*2c560*/  USEL UR4, UR4, 0x1, UP0 ;  /* 0x0000000104047887 */ /* 0x000fc80008000000 */
[----:B------:R-:W-:Y:S01]  /*2c570*/  UIMAD UR4, UR4, UR5, URZ ;  /* 0x00000005040472a4 */ /* 0x000fe2000f8e023f */
[----:B--2---:R1:W-:Y:S04]  /*2c580*/  STL [R1+0x50], R12 ;  /* 0x0000500c01007387 */ /* 0x0043e80000100800 */
[----:B------:R1:W5:Y:S01]  /*2c590*/  LDL R13, [R1+0x50] ;  /* 0x00005000010d7983 */ /* 0x0003620000100800 */
[----:B------:R-:W-:Y:S01]  /*2c5a0*/  ULDC UR5, c[0x0][0x348] ;  /* 0x0000d20000057ab9 */ /* 0x000fe20000000800 */
[----:B------:R-:W-:Y:S02]  /*2c5b0*/  IMAD.U32 R8, RZ, RZ, UR4 ;  /* 0x00000004ff087e24 */ /* 0x000fe4000f8e00ff */
[----:B------:R-:W-:Y:S01]  /*2c5c0*/  IMAD.U32 R9, RZ, RZ, UR5 ;  /* 0x00000005ff097e24 */ /* 0x000fe2000f8e00ff */
[----:B------:R-:W-:Y:S06]  /*2c5d0*/  @P3 BRA `(.L_x_2896) ;  /* 0x0000000000183947 */ /* 0x000fec0003800000 */
[----:B------:R-:W-:Y:S05]  /*2c5e0*/  @!P2 BRA `(.L_x_2896) ;  /* 0x000000000014a947 */ /* 0x000fea0003800000 */
[----:B------:R-:W-:Y:S02]  /*2c5f0*/  ULDC.64 UR4, c[0x0][0x208] ;  /* 0x0000820000047ab9 */ /* 0x000fe40000000a00 */
[----:B-1----:R-:W2:Y:S04]  /*2c600*/  LDG.E R12, desc[UR4][R2.64] ;  /* 0x00000004020c7981 */ /* 0x002ea8000c1e1900 */
[----:B------:R-:W2:Y:S02]  /*2c610*/  LDG.E R2, desc[UR4][R2.64+0x4] ;  /* 0x0000040402027981 */ /* 0x000ea4000c1e1900 */
[----:B--2--5:R-:W-:-:S05]  /*2c620*/  IMAD.IADD R13, R2, 0x1, -R12 ;  /* 0x00000001020d7824 */ /* 0x024fca00078e0a0c */
[----:B------:R0:W-:Y:S02]  /*2c630*/  STL [R1+0x50], R13 ;  /* 0x0000500d01007387 */ /* 0x0001e40000100800 */
.L_x_2896:
[----:B------:R-:W2:Y:S01]  /*2c640*/  LDL.LU R3, [R1+0x8] ;  /* 0x0000080001037983 */ /* 0x000ea20000300800 */
[----:B------:R-:W-:Y:S02]  /*2c650*/  ULDC.64 UR4, c[0x0][0xa20] ;  /* 0x0002880000047ab9 */ /* 0x000fe40000000a00 */
[----:B------:R-:W-:Y:S01]  /*2c660*/  ISETP.NE.U32.AND P2, PT, RZ, UR4, PT ;  /* 0x00000004ff007c0c */ /* 0x000fe2000bf45070 */
[----:B-1----:R-:W3:Y:S03]  /*2c670*/  LDL R12, [R1+0x34] ;  /* 0x00003400010c7983 */ /* 0x002ee60000100800 */
[----:B------:R-:W-:Y:S02]  /*2c680*/  ISETP.NE.AND.EX P2, PT, RZ, UR5, PT, P2 ;  /* 0x00000005ff007c0c */ /* 0x000fe4000bf45320 */
[C---:B--2---:R-:W-:Y:S02]  /*2c690*/  LOP3.LUT R17, R3.reuse, 0xff000000, RZ, 0xc0, !PT ;  /* 0xff00000003117812 */ /* 0x044fe400078ec0ff */
[----:B------:R-:W-:-:S02]  /*2c6a0*/  LOP3.LUT R2, R3, 0xff0000, RZ, 0xc0, !PT ;  /* 0x00ff000003027812 */ /* 0x000fc400078ec0ff */
[----:B------:R-:W-:Y:S02]  /*2c6b0*/  SHF.R.U32.HI R17, RZ, 0x8, R17 ;  /* 0x00000008ff117819 */ /* 0x000fe40000011611 */
[----:B------:R-:W-:Y:S02]  /*2c6c0*/  LOP3.LUT R16, R3, 0xffff, RZ, 0xc0, !PT ;  /* 0x0000ffff03107812 */ /* 0x000fe400078ec0ff */
[----:B------:R-:W-:Y:S01]  /*2c6d0*/  LEA.HI R17, R2, R17, RZ, 0x10 ;  /* 0x0000001102117211 */ /* 0x000fe200078f80ff */
[----:B-----5:R-:W-:-:S05]  /*2c6e0*/  IMAD.IADD R2, R11, 0x1, R0 ;  /* 0x000000010b027824 */ /* 0x020fca00078e0200 */
[----:B------:R1:W-:Y:S04]  /*2c6f0*/  STL [R1+0x1c], R2 ;  /* 0x00001c0201007387 */ /* 0x0003e80000100800 */
[----:B---3--:R1:W-:Y:S01]  /*2c700*/  STL [R1+0x14], R12 ;  /* 0x0000140c01007387 */ /* 0x0083e20000100800 */
[----:B------:R-:W-:Y:S05]  /*2c710*/  @!P2 BRA `(.L_x_2897) ;  /* 0x000000000014a947 */ /* 0x000fea0003800000 */
[----:B-1----:R-:W-:Y:S01]  /*2c720*/  IADD3 R2, P0, R15, UR4, RZ ;  /* 0x000000040f027c10 */ /* 0x002fe2000ff1e0ff */
[----:B------:R-:W-:-:S03]  /*2c730*/  ULDC.64 UR6, c[0x0][0x208] ;  /* 0x0000820000067ab9 */ /* 0x000fc60000000a00 */
[----:B------:R-:W-:-:S05]  /*2c740*/  IADD3.X R3, R14, UR5, RZ, P0, !PT ;  /* 0x000000050e037c10 */ /* 0x000fca00087fe4ff */
[----:B------:R2:W5:Y:S01]  /*2c750*/  LDG.E R8, desc[UR6][R2.64] ;  /* 0x0000000602087981 */ /* 0x000562000c1e1900 */
[----:B------:R-:W-:Y:S05]  /*2c760*/  BRA `(.L_x_2898) ;  /* 0x0000000000147947 */ /* 0x000fea0003800000 */
.L_x_2897:
[----:B------:R-:W-:Y:S05]  /*2c770*/  @!P0 BRA `(.L_x_2898) ;  /* 0x0000000000108947 */ /* 0x000fea0003800000 */
[----:B------:R-:W-:Y:S02]  /*2c780*/  ULDC.64 UR4, c[0x0][0x208] ;  /* 0x0000820000047ab9 */ /* 0x000fe40000000a00 */
[----:B------:R-:W2:Y:S04]  /*2c790*/  LDG.E R8, desc[UR4][R6.64] ;  /* 0x0000000406087981 */ /* 0x000ea8000c1e1900 */
[----:B------:R-:W2:Y:S02]  /*2c7a0*/  LDG.E R6, desc[UR4][R6.64+0x4] ;  /* 0x0000040406067981 */ /* 0x000ea4000c1e1900 */
[----:B--2---:R-:W-:-:S07]  /*2c7b0*/  IMAD.IADD R8, R6, 0x1, -R8 ;  /* 0x0000000106087824 */ /* 0x004fce00078e0a08 */
.L_x_2898:
[----:B------:R-:W-:Y:S01]  /*2c7c0*/  ULDC.64 UR4, c[0x0][0x208] ;  /* 0x0000820000047ab9 */ /* 0x000fe20000000a00 */
[----:B------:R-:W3:Y:S01]  /*2c7d0*/  LDL R6, [R1+0x4] ;  /* 0x0000040001067983 */ /* 0x000ee20000100800 */
[----:B--2---:R-:W2:Y:S03]  /*2c7e0*/  LDC R3, c[0x0][0x448] ;  /* 0x00011200ff037b82 */ /* 0x004ea60000000800 */
[----:B-1----:R-:W4:Y:S04]  /*2c7f0*/  @P1 LDG.E R2, desc[UR4][R4.64] ;  /* 0x0000000404021981 */ /* 0x002f28000c1e1900 */
[----:B------:R1:W4:Y:S01]  /*2c800*/  @P1 LDG.E R4, desc[UR4][R4.64+0x4] ;  /* 0x0000040404041981 */ /* 0x000322000c1e1900 */
[----:B-----5:R-:W-:Y:S01]  /*2c810*/  IMAD.IADD R7, R8, 0x1, -R0 ;  /* 0x0000000108077824 */ /* 0x020fe200078e0a00 */
[----:B------:R-:W-:Y:S01]  /*2c820*/  LOP3.LUT R11, R17, 0xff, RZ, 0xc0, !PT ;  /* 0x000000ff110b7812 */ /* 0x000fe200078ec0ff */
[----:B------:R-:W-:Y:S01]  /*2c830*/  BSSY B0, `(.L_x_2899) ;  /* 0x0000036000007945 */ /* 0x000fe20003800000 */
[----:B------:R-:W-:-:S03]  /*2c840*/  SHF.R.U32.HI R17, RZ, 0x10, R17 ;  /* 0x00000010ff117819 */ /* 0x000fc60000011611 */
[----:B------:R0:W-:Y:S01]  /*2c850*/  STL [R1+0x60], R11 ;  /* 0x0000600b01007387 */ /* 0x0001e20000100800 */
[----:B--2---:R-:W-:-:S13]  /*2c860*/  ISETP.NE.AND P0, PT, R3, 0x1, PT ;  /* 0x000000010300780c */ /* 0x004fda0003f05270 */
[----:B------:R-:W2:Y:S08]  /*2c870*/  @P0 LDC R3, c[0x0][0x44c] ;  /* 0x00011300ff030b82 */ /* 0x000eb00000000800 */
[----:B-1----:R-:W1:Y:S01]  /*2c880*/  @P0 LDC R5, c[0x0][0x450] ;  /* 0x00011400ff050b82 */ /* 0x002e620000000800 */
[----:B----4-:R-:W-:Y:S02]  /*2c890*/  @P1 IMAD.IADD R9, R4, 0x1, -R2 ;  /* 0x0000000104091824 */ /* 0x010fe400078e0a02 */
[----:B---3--:R-:W-:-:S04]  /*2c8a0*/  IMAD.SHL.U32 R2, R6, 0x80, RZ ;  /* 0x0000008006027824 */ /* 0x008fc800078e00ff */
[----:B------:R-:W-:-:S04]  /*2c8b0*/  VIADD R2, R2, 0x7f ;  /* 0x0000007f02027836 */ /* 0x000fc80000000000 */
[----:B--2---:R-:W-:-:S05]  /*2c8c0*/  @P0 IMAD.HI.U32 R0, R2, R3, RZ ;  /* 0x0000000302000227 */ /* 0x004fca00078e00ff */
[----:B-1----:R-:W-:Y:S01]  /*2c8d0*/  @P0 SHF.R.U32.HI R2, RZ, R5, R0 ;  /* 0x00000005ff020219 */ /* 0x002fe20000011600 */
[----:B------:R-:W-:-:S04]  /*2c8e0*/  IMAD.IADD R0, R7, 0x1, R9 ;  /* 0x0000000107007824 */ /* 0x000fc800078e0209 */
[C---:B------:R-:W-:Y:S01]  /*2c8f0*/  VIADD R3, R0.reuse, 0x4f ;  /* 0x0000004f00037836 */ /* 0x040fe20000000000 */
[----:B------:R-:W-:-:S03]  /*2c900*/  IADD3 R21, R0, 0x50, -R13 ;  /* 0x0000005000157810 */ /* 0x000fc60007ffe80d */
[----:B------:R-:W-:-:S04]  /*2c910*/  IMAD.HI R0, R3, 0x66666667, RZ ;  /* 0x6666666703007827 */ /* 0x000fc800078e02ff */
[----:B------:R-:W-:Y:S01]  /*2c920*/  IMAD.IADD R2, R21, 0x1, R2 ;  /* 0x0000000115027824 */ /* 0x000fe200078e0202 */
[----:B------:R-:W-:Y:S01]  /*2c930*/  SHF.R.U32.HI R20, RZ, 0x1f, R0 ;  /* 0x0000001fff147819 */ /* 0x000fe20000011600 */
[----:B------:R-:W-:Y:S02]  /*2c940*/  IMAD.MOV.U32 R3, RZ, RZ, RZ ;  /* 0x000000ffff037224 */ /* 0x000fe400078e00ff */
[----:B------:R-:W-:Y:S01]  /*2c950*/  IMAD.HI R2, R2, 0x66666667, RZ ;  /* 0x6666666702027827 */ /* 0x000fe200078e02ff */
[----:B------:R-:W-:-:S04]  /*2c960*/  LEA.HI.SX32 R20, R0, R20, 0x1b ;  /* 0x0000001400147211 */ /* 0x000fc800078fdaff */
        /* <DEDUP_REMOVED lines=8> */
[----:B------:R-:W-:Y:S02]  /*2c9f0*/  IABS R2, R0 ;  /* 0x0000000000027213 */ /* 0x000fe40000000000 */
[----:B------:R-:W-:Y:S02]  /*2ca00*/  IADD3 R3, R0, -0x1, R6 ;  /* 0xffffffff00037810 */ /* 0x000fe40007ffe006 */
[----:B------:R-:W0:Y:S08]  /*2ca10*/  I2F.RP R4, R2 ;  /* 0x0000000200047306 */ /* 0x000e300000209400 */
[----:B0-----:R-:W0:Y:S02]  /*2ca20*/  MUFU.RCP R4, R4 ;  /* 0x0000000400047308 */ /* 0x001e240000001000 */
[----:B0-----:R-:W-:-:S06]  /*2ca30*/  VIADD R4, R4, 0xffffffe ;  /* 0x0ffffffe04047836 */ /* 0x001fcc0000000000 */
[----:B------:R0:W1:Y:S02]  /*2ca40*/  F2I.FTZ.U32.TRUNC.NTZ R5, R4 ;  /* 0x0000000400057305 */ /* 0x000064000021f000 */
[----:B0-----:R-:W-:-:S04]  /*2ca50*/  LOP3.LUT R4, R3, R0, RZ, 0x3c, !PT ;  /* 0x0000000003047212 */ /* 0x001fc800078e3cff */
[----:B------:R-:W-:Y:S01]  /*2ca60*/  ISETP.GE.AND P3, PT, R4, RZ, PT ;  /* 0x000000ff0400720c */ /* 0x000fe20003f66270 */
[----:B-1----:R-:W-:-:S04]  /*2ca70*/  IMAD.MOV R4, RZ, RZ, -R5 ;  /* 0x000000ffff047224 */ /* 0x002fc800078e0a05 */
        /* <DEDUP_REMOVED lines=17> */
.L_x_2900:
[----:B------:R-:W-:Y:S05]  /*2cb90*/  BSYNC B0 ;  /* 0x0000000000007941 */ /* 0x000fea0003800000 */
.L_x_2899:
        /* <DEDUP_REMOVED lines=21> */
[----:B------:R-:W0:Y:S02]  /*2ccf0*/  S2R R2, SR_TID.X ;  /* 0x0000000000027919 */ /* 0x000e240000002100 */
[----:B0-----:R-:W-:-:S04]  /*2cd00*/  SHF.R.U32.HI R2, RZ, 0x5, R2 ;  /* 0x00000005ff027819 */ /* 0x001fc80000011602 */
[----:B------:R-:W-:-:S05]  /*2cd10*/  LOP3.LUT R2, R2, 0x3, RZ, 0xc0, !PT ;  /* 0x0000000302027812 */ /* 0x000fca00078ec0ff */
[----:B------:R0:W1:Y:S02]  /*2cd20*/  SHFL.IDX PT, R14, R2, RZ, 0x1f ;  /* 0x00001fff020e7589 */ /* 0x00006400000e0000 */
.L_x_3123:
[----:B-1----:R-:W-:Y:S02]  /*2cd30*/  ISETP.NE.AND P0, PT, R14, RZ, PT ;  /* 0x000000ff0e00720c */ /* 0x002fe40003f05270 */
[----:B------:R-:W-:-:S11]  /*2cd40*/  PLOP3.LUT P6, PT, PT, PT, PT, 0x8, 0x0 ;  /* 0x000000000000781c */ /* 0x000fd60003fce170 */
[----:B------:R-:W-:Y:S05]  /*2cd50*/  @P0 BRA `(.L_x_2904) ;  /* 0x00000000000c0947 */ /* 0x000fea0003800000 */
[----:B------:R-:W-:-:S03]  /*2cd60*/  UMOV UR4, 0xffffffff ;  /* 0xffffffff00047882 */ /* 0x000fc60000000000 */
[----:B------:R-:W-:Y:S05]  /*2cd70*/  BRA.DIV UR4, `(.L_x_2905) ;  /* 0x0000009204507947 */ /* 0x000fea000b800000 */
[----:B------:R-:W-:-:S13]  /*2cd80*/  ELECT P6, URZ, PT ;  /* 0x00000000003f782f */ /* 0x000fda00038c0000 */
.L_x_2904:
[----:B0-----:R-:W2:Y:S01]  /*2cd90*/  LDL R2, [R1+0x64] ;  /* 0x0000640001027983 */ /* 0x001ea20000100800 */
[----:B------:R-:W-:Y:S01]  /*2cda0*/  BSSY B1, `(.L_x_2906) ;  /* 0x0000008000017945 */ /* 0x000fe20003800000 */
[----:B--2---:R-:W-:-:S05]  /*2cdb0*/  VIADD R2, R2, 0x1 ;  /* 0x0000000102027836 */ /* 0x004fca0000000000 */
[----:B------:R-:W-:-:S04]  /*2cdc0*/  LEA.HI R3, R2, R2, RZ, 0x1 ;  /* 0x0000000202037211 */ /* 0x000fc800078f08ff */
[----:B------:R-:W-:-:S05]  /*2cdd0*/  LOP3.LUT R3, R3, 0xfffffffe, RZ, 0xc0, !PT ;  /* 0xfffffffe03037812 */ /* 0x000fca00078ec0ff */
[----:B------:R-:W-:-:S05]  /*2cde0*/  IMAD.IADD R2, R2, 0x1, -R3 ;  /* 0x0000000102027824 */ /* 0x000fca00078e0a03 */
[----:B------:R-:W-:-:S04]  /*2cdf0*/  SHF.L.U32 R2, R2, 0x1f, RZ ;  /* 0x0000001f02027819 */ /* 0x000fc800000006ff */
[----:B------:R-:W0:Y:S02]  /*2ce00*/  SYNCS.PHASECHK.TRANS64.TRYWAIT P0, [R18+URZ+0x38820], R2 ;  /* 0x03882002120075a7 */ /* 0x000e24000800017f */
[----:B0-----:R-:W-:Y:S05]  /*2ce10*/  @!P0 BRA `(.L_x_2907) ;  /* 0x0000009000488947 */ /* 0x001fea0003800000 */
.L_x_3126:
[----:B------:R-:W-:Y:S05]  /*2ce20*/  BSYNC B1 ;  /* 0x0000000000017941 */ /* 0x000fea0003800000 */
.L_x_2906:
[----:B------:R-:W-:Y:S04]  /*2ce30*/  BSSY B1, `(.L_x_2908) ;  /* 0x00000ae000017945 */ /* 0x000fe80003800000 */
[----:B------:R-:W-:Y:S05]  /*2ce40*/  @!P6 BRA `(.L_x_2909) ;  /* 0x0000000800b0e947 */ /* 0x000fea0003800000 */
[----:B------:R-:W2:Y:S04]  /*2ce50*/  LDL R5, [R1+0x20] ;  /* 0x0000200001057983 */ /* 0x000ea80000100800 */
[----:B------:R-:W3:Y:S01]  /*2ce60*/  LDL R4, [R1+0x24] ;  /* 0x0000240001047983 */ /* 0x000ee20000100800 */
[----:B------:R-:W-:Y:S01]  /*2ce70*/  BSSY B2, `(.L_x_2910) ;  /* 0x0000008000027945 */ /* 0x000fe20003800000 */
[----:B------:R-:W1:Y:S02]  /*2ce80*/  S2R R3, SR_TID.X ;  /* 0x0000000000037919 */ /* 0x000e640000002100 */
[----:B-1----:R-:W-:-:S04]  /*2ce90*/  LOP3.LUT R3, R3, 0x7f, RZ, 0xc0, !PT ;  /* 0x0000007f03037812 */ /* 0x002fc800078ec0ff */
[----:B------:R-:W-:Y:S01]  /*2cea0*/  ISETP.NE.AND P1, PT, R3, RZ, PT ;  /* 0x000000ff0300720c */ /* 0x000fe20003f25270 */
[----:B--2---:R-:W-:Y:S01]  /*2ceb0*/  IMAD R6, R5, 0x8, R18 ;  /* 0x0000000805067824 */ /* 0x004fe200078e0212 */
[----:B---3--:R-:W-:-:S04]  /*2cec0*/  SHF.L.U32 R8, R4, 0x1f, RZ ;  /* 0x0000001f04087819 */ /* 0x008fc800000006ff */
[----:B------:R-:W1:Y:S02]  /*2ced0*/  SYNCS.PHASECHK.TRANS64.TRYWAIT P0, [R6+URZ+0x388a0], R8 ;  /* 0x0388a008060075a7 */ /* 0x000e64000800017f */
[----:B-1----:R-:W-:Y:S05]  /*2cee0*/  @!P0 BRA `(.L_x_2911) ;  /* 0x0000009000288947 */ /* 0x002fea0003800000 */
.L_x_3127:
[----:B------:R-:W-:Y:S05]  /*2cef0*/  BSYNC B2 ;  /* 0x0000000000027941 */ /* 0x000fea0003800000 */
.L_x_2910:
[----:B------:R-:W-:Y:S04]  /*2cf00*/  BSSY B2, `(.L_x_2912) ;  /* 0x0000009000027945 */ /* 0x000fe80003800000 */
[----:B------:R-:W-:Y:S05]  /*2cf10*/  @P1 BRA `(.L_x_2913) ;  /* 0x00000000001c1947 */ /* 0x000fea0003800000 */
[----:B------:R-:W2:Y:S01]  /*2cf20*/  S2R R3, SR_TID.X ;  /* 0x0000000000037919 */ /* 0x000ea20000002100 */
[----:B0-----:R-:W-:-:S04]  /*2cf30*/  IMAD.MOV.U32 R2, RZ, RZ, 0xa000 ;  /* 0x0000a000ff027424 */ /* 0x001fc800078e00ff */
[----:B------:R3:W-:Y:S01]  /*2cf40*/  SYNCS.ARRIVE.TRANS64 RZ, [R6+URZ+0x38890], R2 ;  /* 0x0388900206ff79a7 */ /* 0x0007e2000800003f */
[----:B--2---:R-:W-:-:S04]  /*2cf50*/  LOP3.LUT R3, R3, 0x1f, RZ, 0xc0, !PT ;  /* 0x0000001f03037812 */ /* 0x004fc800078ec0ff */
[----:B------:R-:W-:-:S13]  /*2cf60*/  ISETP.NE.AND P0, PT, R3, RZ, PT ;  /* 0x000000ff0300720c */ /* 0x000fda0003f05270 */
[----:B---3--:R-:W-:Y:S05]  /*2cf70*/  @!P0 BRA `(.L_x_2913) ;  /* 0x0000000000048947 */ /* 0x008fea0003800000 */
[----:B------:R-:W-:Y:S01]  /*2cf80*/  BPT.TRAP 0x1 ;  /* 0x000000040000795c */ /* 0x000fe20000300000 */
.L_x_2913:
[----:B------:R-:W-:Y:S05]  /*2cf90*/  BSYNC B2 ;  /* 0x0000000000027941 */ /* 0x000fea0003800000 */
.L_x_2912:
[----:B0-----:R-:W2:Y:S01]  /*2cfa0*/  LDL R2, [R1+0x20] ;  /* 0x0000200001027983 */ /* 0x001ea20000100800 */
[----:B------:R-:W-:Y:S01]  /*2cfb0*/  IMAD.MOV.U32 R3, RZ, RZ, RZ ;  /* 0x000000ffff037224 */ /* 0x000fe200078e00ff */
[----:B------:R-:W-:Y:S01]  /*2cfc0*/  UIADD3 UR4, UP0, UR36, 0x570, URZ ;  /* 0x0000057024047890 */ /* 0x000fe2000ff1e03f */
[----:B------:R-:W-:Y:S01]  /*2cfd0*/  PLOP3.LUT P0, PT, PT, PT, PT, 0x80, 0x0 ;  /* 0x000000000000781c */ /* 0x000fe20003f0f070 */
[----:B------:R-:W-:Y:S01]  /*2cfe0*/  UMOV UR6, 0x0 ;  /* 0x0000000000067882 */ /* 0x000fe20000000000 */
[----:B------:R-:W-:Y:S01]  /*2cff0*/  UMOV UR7, 0x12f00000 ;  /* 0x12f0000000077882 */ /* 0x000fe20000000000 */
[----:B------:R-:W-:Y:S01]  /*2d000*/  R2UR UR10, R3 ;  /* 0x00000000030a72ca */ /* 0x000fe200000e0000 */
[----:B------:R-:W-:Y:S01]  /*2d010*/  IMAD R3, R7, 0x50, R10 ;  /* 0x0000005007037824 */ /* 0x000fe200078e020a */
[----:B------:R-:W-:-:S03]  /*2d020*/  UIADD3.X UR5, URZ, UR37, URZ, UP0, !UPT ;  /* 0x000000253f057290 */ /* 0x000fc600087fe43f */
[----:B------:R-:W-:Y:S02]  /*2d030*/  VIADD R3, R3, 0xffffffb0 ;  /* 0xffffffb003037836 */ /* 0x000fe40000000000 */
[----:B--2---:R-:W-:Y:S02]  /*2d040*/  IMAD R4, R2, 0xa000, R18 ;  /* 0x0000a00002047824 */ /* 0x004fe400078e0212 */
[----:B------:R-:W-:Y:S02]  /*2d050*/  VIADD R2, R6, 0x38890 ;  /* 0x0003889006027836 */ /* 0x000fe40000000000 */
[----:B------:R-:W-:-:S07]  /*2d060*/  VIADD R5, R4, 0x24400 ;  /* 0x0002440004057836 */ /* 0x000fce0000000000 */
.L_x_2914:
        /* <DEDUP_REMOVED lines=16> */
.L_x_2915:
        /* <DEDUP_REMOVED lines=16> */
.L_x_2916:
        /* <DEDUP_REMOVED lines=16> */
.L_x_2917:
        /* <DEDUP_REMOVED lines=13> */
.L_x_3128:
[----:B------:R-:W-:Y:S05]  /*2d440*/  BSYNC B2 ;  /* 0x0000000000027941 */ /* 0x000fea0003800000 */
.L_x_2918:
        /* <DEDUP_REMOVED lines=11> */
.L_x_2921:
[----:B------:R-:W-:Y:S05]  /*2d500*/  BSYNC B2 ;  /* 0x0000000000027941 */ /* 0x000fea0003800000 */
.L_x_2920:
[----:B------:R-:W-:Y:S01]  /*2d510*/  R2UR UR6, R12 ;  /* 0x000000000c0672ca */ /* 0x000fe200000e0000 */
[----:B------:R-:W-:Y:S01]  /*2d520*/  IMAD.MOV.U32 R2, RZ, RZ, RZ ;  /* 0x000000ffff027224 */ /* 0x000fe200078e00ff */
[----:B------:R-:W-:Y:S01]  /*2d530*/  R2UR UR7, R13 ;  /* 0x000000000d0772ca */ /* 0x000fe200000e0000 */
[----:B------:R-:W-:Y:S01]  /*2d540*/  UIADD3 UR4, UP0, UR36, 0x670, URZ ;  /* 0x0000067024047890 */ /* 0x000fe2000ff1e03f */
[----:B------:R-:W-:Y:S01]  /*2d550*/  PLOP3.LUT P0, PT, PT, PT, PT, 0x80, 0x0 ;  /* 0x000000000000781c */ /* 0x000fe20003f0f070 */
[----:B01----:R-:W-:Y:S01]  /*2d560*/  VIADD R6, R6, 0x388b0 ;  /* 0x000388b006067836 */ /* 0x003fe20000000000 */
[----:B------:R-:W-:Y:S01]  /*2d570*/  R2UR UR10, R2 ;  /* 0x00000000020a72ca */ /* 0x000fe200000e0000 */
[----:B------:R-:W-:Y:S01]  /*2d580*/  VIADD R2, R4, 0x400 ;  /* 0x0000040004027836 */ /* 0x000fe20000000000 */
[----:B------:R-:W-:-:S13]  /*2d590*/  UIADD3.X UR5, URZ, UR37, URZ, UP0, !UPT ;  /* 0x000000253f057290 */ /* 0x000fda00087fe43f */
.L_x_2922:
        /* <DEDUP_REMOVED lines=15> */
.L_x_2923:
        /* <DEDUP_REMOVED lines=15> */
.L_x_2924:
        /* <DEDUP_REMOVED lines=15> */
.L_x_2925:
        /* <DEDUP_REMOVED lines=10> */
.L_x_2909:
[----:B------:R-:W-:Y:S05]  /*2d910*/  BSYNC B1 ;  /* 0x0000000000017941 */ /* 0x000fea0003800000 */
.L_x_2908:
[----:B0-----:R-:W2:Y:S04]  /*2d920*/  LDL.LU R2, [R1+0x20] ;  /* 0x0000200001027983 */ /* 0x001ea80000300800 */
        /* <DEDUP_REMOVED lines=12> */
.L_x_2944:
[----:B------:R-:W-:Y:S05]  /*2d9f0*/  YIELD ;  /* 0x0000000000007946 */ /* 0x000fea0003800000 */
[----:B------:R-:W-:Y:S04]  /*2da00*/  BSSY B1, `(.L_x_2926) ;  /* 0x00000ad000017945 */ /* 0x000fe80003800000 */
[----:B-1----:R-:W-:Y:S05]  /*2da10*/  @!P6 BRA `(.L_x_2927) ;  /* 0x0000000800ace947 */ /* 0x002fea0003800000 */
[----:B------:R-:W2:Y:S04]  /*2da20*/  LDL R4, [R1+0x20] ;  /* 0x0000200001047983 */ /* 0x000ea80000100800 */
[----:B------:R-:W3:Y:S01]  /*2da30*/  LDL R3, [R1+0x24] ;  /* 0x0000240001037983 */ /* 0x000ee20000100800 */
[----:B------:R-:W-:Y:S01]  /*2da40*/  BSSY B2, `(.L_x_2928) ;  /* 0x0000008000027945 */ /* 0x000fe20003800000 */
[----:B0-----:R-:W0:Y:S02]  /*2da50*/  S2R R2, SR_TID.X ;  /* 0x0000000000027919 */ /* 0x001e240000002100 */
[----:B0-----:R-:W-:-:S04]  /*2da60*/  LOP3.LUT R2, R2, 0x7f, RZ, 0xc0, !PT ;  /* 0x0000007f02027812 */ /* 0x001fc800078ec0ff */
[----:B------:R-:W-:Y:S01]  /*2da70*/  ISETP.NE.AND P2, PT, R2, RZ, PT ;  /* 0x000000ff0200720c */ /* 0x000fe20003f45270 */
[----:B--2---:R-:W-:Y:S01]  /*2da80*/  IMAD R6, R4, 0x8, R18 ;  /* 0x0000000804067824 */ /* 0x004fe200078e0212 */
[----:B---3--:R-:W-:-:S04]  /*2da90*/  SHF.L.U32 R5, R3, 0x1f, RZ ;  /* 0x0000001f03057819 */ /* 0x008fc800000006ff */
[----:B------:R-:W0:Y:S02]  /*2daa0*/  SYNCS.PHASECHK.TRANS64.TRYWAIT P1, [R6+URZ+0x388a0], R5 ;  /* 0x0388a005060075a7 */ /* 0x000e24000802017f */
[----:B0-----:R-:W-:Y:S05]  /*2dab0*/  @!P1 BRA `(.L_x_2929) ;  /* 0x00000084005c9947 */ /* 0x001fea0003800000 */
.L_x_3129:
[----:B------:R-:W-:Y:S05]  /*2dac0*/  BSYNC B2 ;  /* 0x0000000000027941 */ /* 0x000fea0003800000 */
.L_x_2928:
[----:B------:R-:W-:Y:S04]  /*2dad0*/  BSSY B2, `(.L_x_2930) ;  /* 0x0000009000027945 */ /* 0x000fe80003800000 */
[----:B------:R-:W-:Y:S05]  /*2dae0*/  @P2 BRA `(.L_x_2931) ;  /* 0x00000000001c2947 */ /* 0x000fea0003800000 */
[----:B------:R-:W1:Y:S01]  /*2daf0*/  S2R R3, SR_TID.X ;  /* 0x0000000000037919 */ /* 0x000e620000002100 */
[----:B------:R-:W-:-:S04]  /*2db00*/  IMAD.MOV.U32 R2, RZ, RZ, 0xa000 ;  /* 0x0000a000ff027424 */ /* 0x000fc800078e00ff */
[----:B------:R2:W-:Y:S01]  /*2db10*/  SYNCS.ARRIVE.TRANS64 RZ, [R6+URZ+0x38890], R2 ;  /* 0x0388900206ff79a7 */ /* 0x0005e2000800003f */
[----:B-1----:R-:W-:-:S04]  /*2db20*/  LOP3.LUT R3, R3, 0x1f, RZ, 0xc0, !PT ;  /* 0x0000001f03037812 */ /* 0x002fc800078ec0ff */
[----:B------:R-:W-:-:S13]  /*2db30*/  ISETP.NE.AND P1, PT, R3, RZ, PT ;  /* 0x000000ff0300720c */ /* 0x000fda0003f25270 */
[----:B--2---:R-:W-:Y:S05]  /*2db40*/  @!P1 BRA `(.L_x_2931) ;  /* 0x0000000000049947 */ /* 0x004fea0003800000 */
[----:B------:R-:W-:Y:S01]  /*2db50*/  BPT.TRAP 0x1 ;  /* 0x000000040000795c */ /* 0x000fe20000300000 */
.L_x_2931:
[----:B------:R-:W-:Y:S05]  /*2db60*/  BSYNC B2 ;  /* 0x0000000000027941 */ /* 0x000fea0003800000 */
.L_x_2930:
        /* <DEDUP_REMOVED lines=12> */
.L_x_2932:
        /* <DEDUP_REMOVED lines=16> */
.L_x_2933:
        /* <DEDUP_REMOVED lines=16> */
.L_x_2934:
        /* <DEDUP_REMOVED lines=16> */
.L_x_2935:
        /* <DEDUP_REMOVED lines=10> */
[----:B------:R-:W1:Y:S01]  /*2dfd0*/  SYNCS.PHASECHK.TRANS64.TRYWAIT P1, [R6+URZ+0x388c0], R5 ;  /* 0x0388c005060075a7 */ /* 0x000e62000802017f */
[----:B------:R-:W-:Y:S04]  /*2dfe0*/  BSSY B2, `(.L_x_2936) ;  /* 0x0000002000027945 */ /* 0x000fe80003800000 */
[----:B-1----:R-:W-:Y:S05]  /*2dff0*/  @!P1 BRA `(.L_x_2937) ;  /* 0x0000008000209947 */ /* 0x002fea0003800000 */
.L_x_3130:
[----:B------:R-:W-:Y:S05]  /*2e000*/  BSYNC B2 ;  /* 0x0000000000027941 */ /* 0x000fea0003800000 */
.L_x_2936:
        /* <DEDUP_REMOVED lines=11> */
.L_x_2939:
[----:B------:R-:W-:Y:S05]  /*2e0c0*/  BSYNC B2 ;  /* 0x0000000000027941 */ /* 0x000fea0003800000 */
.L_x_2938:
        /* <DEDUP_REMOVED lines=8> */
.L_x_2940:
        /* <DEDUP_REMOVED lines=16> */
.L_x_2941:
        /* <DEDUP_REMOVED lines=15> */
.L_x_2942:
        /* <DEDUP_REMOVED lines=15> */
.L_x_2943:
        /* <DEDUP_REMOVED lines=10> */
.L_x_2927:
[----:B------:R-:W-:Y:S05]  /*2e4d0*/  BSYNC B1 ;  /* 0x0000000000017941 */ /* 0x000fea0003800000 */
.L_x_2926:
[----:B0-----:R-:W2:Y:S04]  /*2e4e0*/  LDL.LU R2, [R1+0x20] ;  /* 0x0000200001027983 */ /* 0x001ea80000300800 */
        /* <DEDUP_REMOVED lines=11> */
.L_x_2902:
[----:B------:R-:W-:Y:S05]  /*2e5a0*/  BSYNC B0 ;  /* 0x0000000000007941 */ /* 0x000fea0003800000 */
.L_x_2901:
[----:B------:R-:W2:Y:S01]  /*2e5b0*/  LDL R4, [R1+0x4] ;  /* 0x0000040001047983 */ /* 0x000ea20000100800 */
[----:B------:R-:W3:Y:S01]  /*2e5c0*/  LDC R0, c[0x0][0x448] ;  /* 0x00011200ff007b82 */ /* 0x000ee20000000800 */
[----:B------:R-:W-:Y:S01]  /*2e5d0*/  ISETP.NE.AND P2, PT, R17, RZ, PT ;  /* 0x000000ff1100720c */ /* 0x000fe20003f45270 */
[----:B------:R-:W-:Y:S05]  /*2e5e0*/  @!P0 WARPSYNC.ALL ;  /* 0x0000000000008948 */ /* 0x000fea0003800000 */
[----:B------:R-:W-:Y:S07]  /*2e5f0*/  BSSY B0, `(.L_x_2945) ;  /* 0x000002d000007945 */ /* 0x000fee0003800000 */
[----:B------:R-:W4:Y:S08]  /*2e600*/  @!P2 LDC R17, c[0x0][0x9f0] ;  /* 0x00027c00ff11ab82 */ /* 0x000f300000000800 */
[----:B------:R-:W-:Y:S01]  /*2e610*/  @!P0 BAR.SYNC.DEFER_BLOCKING 0xc, 0x180 ;  /* 0x0306000000008b1d */ /* 0x000fe20000010000 */
[----:B---3--:R-:W-:-:S13]  /*2e620*/  ISETP.NE.AND P1, PT, R0, 0x1, PT ;  /* 0x000000010000780c */ /* 0x008fda0003f25270 */
[----:B01----:R-:W0:Y:S08]  /*2e630*/  @P1 LDC R2, c[0x0][0x44c] ;  /* 0x00011300ff021b82 */ /* 0x003e300000000800 */
[----:B------:R-:W1:Y:S01]  /*2e640*/  @P1 LDC R3, c[0x0][0x450] ;  /* 0x00011400ff031b82 */ /* 0x000e620000000800 */
[----:B--2---:R-:W-:-:S05]  /*2e650*/  LEA R0, R4, 0x7f, 0x7 ;  /* 0x0000007f04007811 */ /* 0x004fca00078e38ff */
[----:B0-----:R-:W-:-:S05]  /*2e660*/  @P1 IMAD.HI.U32 R2, R0, R2, RZ ;  /* 0x0000000200021227 */ /* 0x001fca00078e00ff */
[----:B-1----:R-:W-:-:S05]  /*2e670*/  @P1 SHF.R.U32.HI R0, RZ, R3, R2 ;  /* 0x00000003ff001219 */ /* 0x002fca0000011602 */
[----:B------:R-:W-:-:S04]  /*2e680*/  IMAD.IADD R0, R21, 0x1, R0 ;  /* 0x0000000115007824 */ /* 0x000fc800078e0200 */
[----:B------:R-:W-:-:S05]  /*2e690*/  IMAD.HI R0, R0, 0x66666667, RZ ;  /* 0x6666666700007827 */ /* 0x000fca00078e02ff */
[----:B------:R-:W-:-:S04]  /*2e6a0*/  SHF.R.U32.HI R2, RZ, 0x1f, R0 ;  /* 0x0000001fff027819 */ /* 0x000fc80000011600 */
[----:B------:R-:W-:-:S04]  /*2e6b0*/  LEA.HI.SX32 R0, R0, R2, 0x1b ;  /* 0x0000000200007211 */ /* 0x000fc800078fdaff */
[----:B------:R-:W-:-:S04]  /*2e6c0*/  VIMNMX R7, R20, R0, PT ;  /* 0x0000000014077248 */ /* 0x000fc80003fe0100 */
[----:B------:R-:W-:Y:S01]  /*2e6d0*/  ISETP.GE.AND P1, PT, R7, 0x1, PT ;  /* 0x000000010700780c */ /* 0x000fe20003f26270 */
[----:B------:R0:W-:Y:S04]  /*2e6e0*/  STL [R1+0x40], R7 ;  /* 0x0000400701007387 */ /* 0x0001e80000100800 */
[----:B------:R0:W-:Y:S08]  /*2e6f0*/  STL [R1+0x44], RZ ;  /* 0x000044ff01007387 */ /* 0x0001f00000100800 */
[----:B0---4-:R-:W-:Y:S05]  /*2e700*/  @!P1 BRA `(.L_x_2946) ;  /* 0x00000000006c9947 */ /* 0x011fea0003800000 */
        /* <DEDUP_REMOVED lines=27> */
.L_x_2946:
[----:B------:R-:W-:Y:S05]  /*2e8c0*/  BSYNC B0 ;  /* 0x0000000000007941 */ /* 0x000fea0003800000 */
.L_x_2945:
[----:B------:R-:W2:Y:S04]  /*2e8d0*/  LDL R0, [R1+0x44] ;  /* 0x0000440001007983 */ /* 0x000ea80000100800 */
[----:B0-----:R-:W2:Y:S01]  /*2e8e0*/  LDL R2, [R1+0x60] ;  /* 0x0000600001027983 */ /* 0x001ea20000100800 */
[----:B------:R-:W-:Y:S01]  /*2e8f0*/  BSSY B7, `(.L_x_2947) ;  /* 0x00004ce000077945 */ /* 0x000fe20003800000 */
[----:B--2---:R-:W-:-:S05]  /*2e900*/  IMAD R2, R2, R0, RZ ;  /* 0x0000000002027224 */ /* 0x004fca00078e02ff */
[----:B------:R-:W-:Y:S01]  /*2e910*/  VIADDMNMX R0, R2, R0, R7, PT ;  /* 0x0000000002007246 */ /* 0x000fe20003800107 */
[----:B------:R0:W-:Y:S03]  /*2e920*/  STL [R1+0x30], R2 ;  /* 0x0000300201007387 */ /* 0x0001e60000100800 */
[----:B------:R-:W-:Y:S01]  /*2e930*/  ISETP.GT.AND P0, PT, R0, R2, PT ;  /* 0x000000020000720c */ /* 0x000fe20003f04270 */
[----:B------:R0:W-:-:S12]  /*2e940*/  STL [R1+0x48], R0 ;  /* 0x0000480001007387 */ /* 0x0001d80000100800 */
[----:B0-----:R-:W-:Y:S05]  /*2e950*/  @P0 BRA `(.L_x_2948) ;  /* 0x00000000004c0947 */ /* 0x001fea0003800000 */
[----:B------:R-:W0:Y:S02]  /*2e960*/  S2R R0, SR_TID.X ;  /* 0x0000000000007919 */ /* 0x000e240000002100 */
[----:B0-----:R-:W-:-:S04]  /*2e970*/  LOP3.LUT R0, R0, 0x7f, RZ, 0xc0, !PT ;  /* 0x0000007f00007812 */ /* 0x001fc800078ec0ff */
[----:B------:R-:W-:-:S13]  /*2e980*/  ISETP.NE.AND P0, PT, R0, RZ, PT ;  /* 0x000000ff0000720c */ /* 0x000fda0003f05270 */
[----:B------:R-:W-:Y:S05]  /*2e990*/  @P0 BRA `(.L_x_2949) ;  /* 0x0000004c000c0947 */ /* 0x000fea0003800000 */
[----:B------:R-:W0:Y:S01]  /*2e9a0*/  S2R R3, SR_LANEID ;  /* 0x0000000000037919 */ /* 0x000e220000000000 */
[----:B------:R-:W-:Y:S01]  /*2e9b0*/  VOTEU.ANY UR4, UPT, PT ;  /* 0x0000000000047886 */ /* 0x000fe200038e0100 */
[----:B------:R-:W1:Y:S01]  /*2e9c0*/  LDC.64 R4, c[0x0][0xc60] ;  /* 0x00031800ff047b82 */ /* 0x000e620000000a00 */
[----:B------:R-:W0:Y:S01]  /*2e9d0*/  FLO.U32 R0, UR4 ;  /* 0x0000000400007d00 */ /* 0x000e2200080e0000 */
[----:B------:R-:W-:-:S07]  /*2e9e0*/  ULDC.64 UR6, c[0x0][0x208] ;  /* 0x0000820000067ab9 */ /* 0x000fce0000000a00 */
[----:B------:R-:W1:Y:S01]  /*2e9f0*/  POPC R2, UR4 ;  /* 0x0000000400027d09 */ /* 0x000e620008000000 */
[----:B0-----:R-:W-:-:S13]  /*2ea00*/  ISETP.EQ.U32.AND P0, PT, R0, R3, PT ;  /* 0x000000030000720c */ /* 0x001fda0003f02070 */
[----:B-1----:R-:W2:Y:S01]  /*2ea10*/  @P0 ATOMG.E.ADD.STRONG.GPU PT, R5, desc[UR6][R4.64], R2 ;  /* 0x00000002040509a8 */ /* 0x002ea200081ee1c6 */
[----:B------:R-:W0:Y:S02]  /*2ea20*/  S2R R3, SR_LTMASK ;  /* 0x0000000000037919 */ /* 0x000e240000003900 */
[----:B0-----:R-:W-:-:S06]  /*2ea30*/  LOP3.LUT R3, R3, UR4, RZ, 0xc0, !PT ;  /* 0x0000000403037c12 */ /* 0x001fcc000f8ec0ff */
[----:B------:R-:W0:Y:S01]  /*2ea40*/  POPC R3, R3 ;  /* 0x0000000300037309 */ /* 0x000e220000000000 */
[----:B--2---:R-:W0:Y:S02]  /*2ea50*/  SHFL.IDX PT, R0, R5, R0, 0x1f ;  /* 0x00001f0005007589 */ /* 0x004e2400000e0000 */
[----:B0-----:R-:W-:-:S05]  /*2ea60*/  IADD3 R0, R0, UR38, R3 ;  /* 0x0000002600007c10 */ /* 0x001fca000fffe003 */
[----:B------:R0:W-:Y:S01]  /*2ea70*/  STL [R1], R0 ;  /* 0x0000000001007387 */ /* 0x0001e20000100800 */
[----:B------:R-:W-:Y:S05]  /*2ea80*/  BRA `(.L_x_2949) ;  /* 0x0000004800d07947 */ /* 0x000fea0003800000 */
.L_x_2948:
        /* <DEDUP_REMOVED lines=20> */
.L_x_2951:
[----:B------:R-:W-:Y:S05]  /*2ebd0*/  BSYNC B6 ;  /* 0x0000000000067941 */ /* 0x000fea0003800000 */
.L_x_2950:
        /* <DEDUP_REMOVED lines=8> */
[----:B------:R0:W1:Y:S01]  /*2ec60*/  LDC.64 R2, c[0x4][R17] ;  /* 0x0100000011027b82 */ /* 0x0000620000000a00 */
        /* <DEDUP_REMOVED lines=11> */
.L_x_2954:
        /* <DEDUP_REMOVED lines=15> */
.L_x_2953:
[----:B------:R-:W-:Y:S05]  /*2ee10*/  BSYNC B6 ;  /* 0x0000000000067941 */ /* 0x000fea0003800000 */
.L_x_2952:
        /* <DEDUP_REMOVED lines=12> */
[----:B0-----:R-:W0:Y:S01]  /*2eee0*/  LDC.64 R2, c[0x0][0x418] ;  /* 0x00010600ff027b82 */ /* 0x001e220000000a00 */
[----:B-----5:R-:W-:Y:S01]  /*2eef0*/  VIADD R0, R17, 0xffffffff ;  /* 0xffffffff11007836 */ /* 0x020fe20000000000 */
[----:B--2---:R-:W-:Y:S01]  /*2ef00*/  SHF.R.S32.HI R8, RZ, 0x1f, R7 ;  /* 0x0000001fff087819 */ /* 0x004fe20000011407 */
[----:B------:R1:W-:Y:S04]  /*2ef10*/  @P0 STL [R1+0x14], R7 ;  /* 0x0000140701000387 */ /* 0x0003e80000100800 */
[----:B------:R1:W-:Y:S01]  /*2ef20*/  STL [R1+0x28], R8 ;  /* 0x0000280801007387 */ /* 0x0003e20000100800 */
[----:B0-----:R-:W-:Y:S01]  /*2ef30*/  LOP3.LUT P0, RZ, R2, UR4, RZ, 0xfc, !PT ;  /* 0x0000000402ff7c12 */ /* 0x001fe2000f80fcff */
[----:B------:R-:W-:-:S03]  /*2ef40*/  UMOV UR4, 0xffffffff ;  /* 0xffffffff00047882 */ /* 0x000fc60000000000 */
[----:B------:R-:W-:-:S04]  /*2ef50*/  LOP3.LUT P0, RZ, R3, UR5, RZ, 0xfc, P0 ;  /* 0x0000000503ff7c12 */ /* 0x000fc8000800fcff */
[----:B------:R-:W-:Y:S01]  /*2ef60*/  SEL R17, R7, RZ, !P0 ;  /* 0x000000ff07117207 */ /* 0x000fe20004000000 */
[----:B-1----:R-:W-:Y:S08]  /*2ef70*/  BRA.DIV UR4, `(.L_x_2955) ;  /* 0x0000007204547947 */ /* 0x002ff0000b800000 */
[----:B------:R-:W0:Y:S02]  /*2ef80*/  S2R R4, SR_TID.X ;  /* 0x0000000000047919 */ /* 0x000e240000002100 */
[----:B0-----:R-:W-:-:S04]  /*2ef90*/  SHF.R.U32.HI R4, RZ, 0x5, R4 ;  /* 0x00000005ff047819 */ /* 0x001fc80000011604 */
[----:B------:R-:W-:-:S05]  /*2efa0*/  LOP3.LUT R4, R4, 0x3, RZ, 0xc0, !PT ;  /* 0x0000000304047812 */ /* 0x000fca00078ec0ff */
[----:B------:R0:W1:Y:S02]  /*2efb0*/  SHFL.IDX PT, R14, R4, RZ, 0x1f ;  /* 0x00001fff040e7589 */ /* 0x00006400000e0000 */
.L_x_3133:
[----:B0-----:R-:W2:Y:S01]  /*2efc0*/  LDL.LU R4, [R1+0x10] ;  /* 0x0000100001047983 */ /* 0x001ea20000300800 */
[----:B------:R-:W-:Y:S02]  /*2efd0*/  PLOP3.LUT P1, PT, PT, PT, PT, 0x8, 0x0 ;  /* 0x000000000000781c */ /* 0x000fe40003f2e170 */
[----:B-1----:R-:W-:Y:S01]  /*2efe0*/  ISETP.NE.AND P0, PT, R14, RZ, PT ;  /* 0x000000ff0e00720c */ /* 0x002fe20003f05270 */
        /* <DEDUP_REMOVED lines=8> */
.L_x_3136:
[----:B------:R-:W-:Y:S05]  /*2f070*/  @!P6 BRA `(.L_x_2956) ;  /* 0x00000004003ce947 */ /* 0x000fea0003800000 */
[----:B------:R-:W-:-:S04]  /*2f080*/  ISETP.NE.U32.AND P0, PT, R2, RZ, PT ;  /* 0x000000ff0200720c */ /* 0x000fc80003f05070 */
[----:B------:R-:W-:-:S13]  /*2f090*/  ISETP.NE.AND.EX P0, PT, R3, RZ, PT, P0 ;  /* 0x000000ff0300720c */ /* 0x000fda0003f05300 */
[----:B------:R-:W-:Y:S05]  /*2f0a0*/  @!P0 BRA `(.L_x_2958) ;  /* 0x0000000000548947 */ /* 0x000fea0003800000 */
[----:B------:R-:W1:Y:S01]  /*2f0b0*/  LDC R6, c[0x0][0x43c] ;  /* 0x00010f00ff067b82 */ /* 0x000e620000000800 */
[----:B------:R-:W-:Y:S01]  /*2f0c0*/  IMAD.MOV.U32 R9, RZ, RZ, R0 ;  /* 0x000000ffff097224 */ /* 0x000fe200078e0000 */
[----:B------:R-:W-:Y:S01]  /*2f0d0*/  ULDC.64 UR4, c[0x0][0x428] ;  /* 0x00010a0000047ab9 */ /* 0x000fe20000000a00 */
[----:B------:R-:W-:Y:S02]  /*2f0e0*/  ULDC.64 UR6, c[0x0][0x208] ;  /* 0x0000820000067ab9 */ /* 0x000fe40000000a00 */
[----:B0-----:R-:W-:Y:S01]  /*2f0f0*/  IMAD.MOV.U32 R0, RZ, RZ, R9 ;  /* 0x000000ffff007224 */ /* 0x001fe200078e0009 */
[----:B-1----:R-:W-:-:S13]  /*2f100*/  ISETP.NE.AND P0, PT, R6, 0x1, PT ;  /* 0x000000010600780c */ /* 0x002fda0003f05270 */
        /* <DEDUP_REMOVED lines=15> */
.L_x_2958:
[----:B-1----:R-:W2:Y:S01]  /*2f200*/  LDL R2, [R1+0x18] ;  /* 0x0000180001027983 */ /* 0x002ea20000100800 */
[----:B0-----:R-:W-:Y:S01]  /*2f210*/  IMAD R0, R19, 0x8, R18 ;  /* 0x0000000813007824 */ /* 0x001fe200078e0212 */
[----:B--2---:R-:W-:-:S04]  /*2f220*/  SHF.L.U32 R2, R2, 0x1f, RZ ;  /* 0x0000001f02027819 */ /* 0x004fc800000006ff */
[----:B------:R-:W0:Y:S02]  /*2f230*/  SYNCS.PHASECHK.TRANS64.TRYWAIT P0, [R0+URZ+0x38840], R2 ;  /* 0x03884002000075a7 */ /* 0x000e24000800017f */
[----:B0-----:R-:W-:Y:S05]  /*2f240*/  @!P0 BRA `(.L_x_2959) ;  /* 0x0000006c00f48947 */ /* 0x001fea0003800000 */
.L_x_3137:
        /* <DEDUP_REMOVED lines=9> */
[----:B--2---:R-:W-:Y:S05]  /*2f2e0*/  @!P0 BRA `(.L_x_2960) ;  /* 0x0000000000048947 */ /* 0x004fea0003800000 */
[----:B------:R-:W-:Y:S01]  /*2f2f0*/  BPT.TRAP 0x1 ;  /* 0x000000040000795c */ /* 0x000fe20000300000 */
.L_x_2960:
[----:B0-----:R-:W2:Y:S04]  /*2f300*/  LDL R2, [R1+0x1c] ;  /* 0x00001c0001027983 */ /* 0x001ea80000100800 */
        /* <DEDUP_REMOVED lines=23> */
[----:B0-----:R-:W-:Y:S01]  /*2f480*/  UMOV UR8, UR15 ;  /* 0x0000000f00087c82 */ /* 0x001fe20008000000 */
[----:B------:R-:W-:Y:S01]  /*2f490*/  UMOV UR10, UR17 ;  /* 0x00000011000a7c82 */ /* 0x000fe20008000000 */
[----:B------:R-:W-:Y:S01]  /*2f4a0*/  UMOV UR15, 0x80 ;  /* 0x00000080000f7882 */ /* 0x000fe20000000000 */
[----:B------:R0:W-:Y:S02]  /*2f4b0*/  UTMALDG.4D [UR8], [UR4], desc[UR6] ;  /* 0x00000608040075b4 */ /* 0x0001e40008019000 */
[----:B0-----:R-:W-:Y:S01]  /*2f4c0*/  UMOV UR8, UR16 ;  /* 0x0000001000087c82 */ /* 0x001fe20008000000 */
[----:B------:R-:W-:Y:S01]  /*2f4d0*/  UMOV UR10, UR15 ;  /* 0x0000000f000a7c82 */ /* 0x000fe20008000000 */
[----:B------:R-:W-:Y:S01]  /*2f4e0*/  UMOV UR15, 0xc0 ;  /* 0x000000c0000f7882 */ /* 0x000fe20000000000 */
[----:B------:R0:W-:Y:S02]  /*2f4f0*/  UTMALDG.4D [UR8], [UR4], desc[UR6] ;  /* 0x00000608040075b4 */ /* 0x0001e40008019000 */
[----:B0-----:R-:W-:Y:S01]  /*2f500*/  UMOV UR8, UR14 ;  /* 0x0000000e00087c82 */ /* 0x001fe20008000000 */
[----:B------:R-:W-:-:S02]  /*2f510*/  UMOV UR10, UR15 ;  /* 0x0000000f000a7c82 */ /* 0x000fc40008000000 */
[----:B------:R1:W-:Y:S01]  /*2f520*/  UTMALDG.4D [UR8], [UR4], desc[UR6] ;  /* 0x00000608040075b4 */ /* 0x0003e20008019000 */
[----:B--2---:R-:W-:-:S04]  /*2f530*/  LOP3.LUT R2, R2, 0xfffffffe, RZ, 0xc0, !PT ;  /* 0xfffffffe02027812 */ /* 0x004fc800078ec0ff */
[----:B------:R-:W-:-:S05]  /*2f540*/  @P0 LOP3.LUT R2, R2, 0x1, RZ, 0xfc, !PT ;  /* 0x0000000102020812 */ /* 0x000fca00078efcff */
[----:B------:R1:W-:Y:S01]  /*2f550*/  STL [R1+0x10], R2 ;  /* 0x0000100201007387 */ /* 0x0003e20000100800 */
[----:B------:R-:W-:Y:S01]  /*2f560*/  NOP ;  /* 0x0000000000007918 */ /* 0x000fe20000000000 */
.L_x_2956:
[----:B------:R-:W2:Y:S04]  /*2f570*/  LDL.LU R3, [R1+0x4c] ;  /* 0x00004c0001037983 */ /* 0x000ea80000300800 */
[----:B------:R-:W3:Y:S04]  /*2f580*/  LDL.LU R5, [R1+0x34] ;  /* 0x0000340001057983 */ /* 0x000ee80000300800 */
[----:B0-----:R-:W4:Y:S01]  /*2f590*/  LDL.LU R4, [R1+0x54] ;  /* 0x0000540001047983 */ /* 0x001f220000300800 */
[----:B------:R-:W-:Y:S05]  /*2f5a0*/  WARPSYNC.ALL ;  /* 0x0000000000007948 */ /* 0x000fea0003800000 */
[----:B-1----:R-:W-:Y:S01]  /*2f5b0*/  ULDC.64 UR6, c[0x0][0xa00] ;  /* 0x0002800000067ab9 */ /* 0x002fe20000000a00 */
        /* <DEDUP_REMOVED lines=35> */
.L_x_2962:
[----:B------:R-:W-:Y:S05]  /*2f7f0*/  BSYNC B6 ;  /* 0x0000000000067941 */ /* 0x000fea0003800000 */
.L_x_2961:
[----:B0-----:R-:W2:Y:S01]  /*2f800*/  LDL.LU R0, [R1+0x4c] ;  /* 0x00004c0001007983 */ /* 0x001ea20000300800 */
[----:B------:R-:W-:Y:S01]  /*2f810*/  ULDC.64 UR4, c[0x0][0x2d8] ;  /* 0x0000b60000047ab9 */ /* 0x000fe20000000a00 */
[----:B------:R-:W0:Y:S01]  /*2f820*/  LDC R7, c[0x0][0x448] ;  /* 0x00011200ff077b82 */ /* 0x000e220000000800 */
[----:B------:R-:W-:Y:S01]  /*2f830*/  ULDC.64 UR6, c[0x0][0x280] ;  /* 0x0000a00000067ab9 */ /* 0x000fe20000000a00 */
[----:B------:R-:W3:Y:S04]  /*2f840*/  LDL.LU R4, [R1+0x38] ;  /* 0x0000380001047983 */ /* 0x000ee80000300800 */
[----:B------:R-:W3:Y:S04]  /*2f850*/  LDL.LU.64 R2, [R1+0x58] ;  /* 0x0000580001027983 */ /* 0x000ee80000300a00 */
[----:B------:R-:W4:Y:S04]  /*2f860*/  LDL.LU R5, [R1+0x34] ;  /* 0x0000340001057983 */ /* 0x000f280000300800 */
[----:B------:R-:W4:Y:S01]  /*2f870*/  LDL R8, [R1+0x4] ;  /* 0x0000040001087983 */ /* 0x000f220000100800 */
[----:B------:R-:W1:Y:S01]  /*2f880*/  S2R R9, SR_TID.X ;  /* 0x0000000000097919 */ /* 0x000e620000002100 */
[----:B------:R-:W1:Y:S01]  /*2f890*/  S2R R10, SR_TID.X ;  /* 0x00000000000a7919 */ /* 0x000e620000002100 */
[----:B0-----:R-:W-:-:S13]  /*2f8a0*/  ISETP.NE.AND P0, PT, R7, 0x1, PT ;  /* 0x000000010700780c */ /* 0x001fda0003f05270 */
[----:B------:R-:W0:Y:S01]  /*2f8b0*/  @P0 LDC R6, c[0x0][0x450] ;  /* 0x00011400ff060b82 */ /* 0x000e220000000800 */
[----:B-1----:R-:W-:Y:S02]  /*2f8c0*/  IMAD.SHL.U32 R9, R9, 0x8, RZ ;  /* 0x0000000809097824 */ /* 0x002fe400078e00ff */
[----:B------:R-:W-:-:S03]  /*2f8d0*/  IMAD.SHL.U32 R10, R10, 0x8, RZ ;  /* 0x000000080a0a7824 */ /* 0x000fc600078e00ff */
[----:B------:R-:W-:-:S04]  /*2f8e0*/  LOP3.LUT R9, R9, 0x38, RZ, 0xc0, !PT ;  /* 0x0000003809097812 */ /* 0x000fc800078ec0ff */
[C---:B------:R-:W-:Y:S02]  /*2f8f0*/  LOP3.LUT R12, R9.reuse, 0x40, RZ, 0xfc, !PT ;  /* 0x00000040090c7812 */ /* 0x040fe400078efcff */
[C---:B------:R-:W-:Y:S02]  /*2f900*/  LOP3.LUT R11, R9.reuse, 0x80, RZ, 0xfc, !PT ;  /* 0x00000080090b7812 */ /* 0x040fe400078efcff */
[----:B------:R-:W-:Y:S02]  /*2f910*/  LOP3.LUT R9, R9, 0xc0, RZ, 0xfc, !PT ;  /* 0x000000c009097812 */ /* 0x000fe400078efcff */
[----:B------:R-:W-:Y:S01]  /*2f920*/  LOP3.LUT R10, R10, 0x38, RZ, 0xc0, !PT ;  /* 0x000000380a0a7812 */ /* 0x000fe200078ec0ff */
[----:B---3--:R-:W-:Y:S02]  /*2f930*/  IMAD.MOV.U32 R3, RZ, RZ, R4 ;  /* 0x000000ffff037224 */ /* 0x008fe400078e0004 */
[----:B------:R-:W1:Y:S01]  /*2f940*/  S2R R4, SR_TID.X ;  /* 0x0000000000047919 */ /* 0x000e620000002100 */
[----:B------:R-:W-:-:S04]  /*2f950*/  IMAD.WIDE.U32 R2, R16, UR4, R2 ;  /* 0x0000000410027c25 */ /* 0x000fc8000f8e0002 */
[----:B------:R-:W-:Y:S01]  /*2f960*/  IMAD R3, R16, UR5, R3 ;  /* 0x0000000510037c24 */ /* 0x000fe2000f8e0203 */
[----:B------:R-:W-:Y:S02]  /*2f970*/  ULDC.64 UR4, c[0x0][0x2e0] ;  /* 0x0000b80000047ab9 */ /* 0x000fe40000000a00 */
[----:B--2---:R-:W-:Y:S02]  /*2f980*/  IMAD R0, R0, UR4, RZ ;  /* 0x0000000400007c24 */ /* 0x004fe4000f8e02ff */
[----:B----4-:R-:W-:-:S04]  /*2f990*/  IMAD.WIDE.U32 R2, R5, UR4, R2 ;  /* 0x0000000405027c25 */ /* 0x010fc8000f8e0002 */
        /* <DEDUP_REMOVED lines=131> */
.L_x_3154:
        /* <DEDUP_REMOVED lines=14> */
.L_x_2965:
[----:B------:R-:W-:Y:S05]  /*302b0*/  BSYNC B0 ;  /* 0x0000000000007941 */ /* 0x000fea0003800000 */
.L_x_2964:
[----:B------:R-:W-:Y:S01]  /*302c0*/  NOP ;  /* 0x0000000000007918 */ /* 0x000fe20000000000 */
[----:B------:R-:W-:Y:S01]  /*302d0*/  PLOP3.LUT P0, PT, PT, PT, PT, 0x80, 0x0 ;  /* 0x000000000000781c */ /* 0x000fe20003f0f070 */
[----:B------:R-:W-:-:S12]  /*302e0*/  VIADD R11, R18, 0x38800 ;  /* 0x00038800120b7836 */ /* 0x000fd80000000000 */
.L_x_2966:
        /* <DEDUP_REMOVED lines=18> */
.L_x_3155:
[----:B------:R-:W-:Y:S05]  /*30410*/  BSYNC B0 ;  /* 0x0000000000007941 */ /* 0x000fea0003800000 */
.L_x_2967:
        /* <DEDUP_REMOVED lines=55> */
.L_x_2975:
[----:B------:R-:W-:Y:S01]  /*30790*/  IMAD R3, R8, 0x8, R18 ;  /* 0x0000000808037824 */ /* 0x000fe200078e0212 */
[----:B------:R-:W-:Y:S01]  /*307a0*/  SHF.L.U32 R2, R10, 0x1f, RZ ;  /* 0x0000001f0a027819 */ /* 0x000fe200000006ff */
[----:B------:R-:W-:Y:S03]  /*307b0*/  BSSY B3, `(.L_x_2976) ;  /* 0x0000003000037945 */ /* 0x000fe60003800000 */
[----:B------:R-:W1:Y:S02]  /*307c0*/  SYNCS.PHASECHK.TRANS64.TRYWAIT P0, [R3+URZ+0x38840], R2 ;  /* 0x03884002030075a7 */ /* 0x000e64000800017f */
[----:B-1----:R-:W-:Y:S05]  /*307d0*/  @!P0 BRA `(.L_x_2977) ;  /* 0x0000006400c48947 */ /* 0x002fea0003800000 */
.L_x_3156:
[----:B------:R-:W-:Y:S05]  /*307e0*/  BSYNC B3 ;  /* 0x0000000000037941 */ /* 0x000fea0003800000 */
.L_x_2976:
        /* <DEDUP_REMOVED lines=12> */
.L_x_2979:
[----:B------:R-:W-:Y:S05]  /*308b0*/  BSYNC B3 ;  /* 0x0000000000037941 */ /* 0x000fea0003800000 */
.L_x_2978:
        /* <DEDUP_REMOVED lines=12> */
.L_x_2980:
        /* <DEDUP_REMOVED lines=16> */
.L_x_2981:
        /* <DEDUP_REMOVED lines=16> */
.L_x_2982:
        /* <DEDUP_REMOVED lines=16> */
.L_x_2983:
        /* <DEDUP_REMOVED lines=16> */
.L_x_3157:
[----:B------:R-:W-:Y:S05]  /*30d80*/  BSYNC B3 ;  /* 0x0000000000037941 */ /* 0x000fea0003800000 */
.L_x_2984:
        /* <DEDUP_REMOVED lines=12> */
.L_x_2987:
[----:B------:R-:W-:Y:S05]  /*30e50*/  BSYNC B3 ;  /* 0x0000000000037941 */ /* 0x000fea0003800000 */
.L_x_2986:
        /* <DEDUP_REMOVED lines=13> */
.L_x_2988:
        /* <DEDUP_REMOVED lines=15> */
.L_x_2989:
        /* <DEDUP_REMOVED lines=15> */
.L_x_2990:
        /* <DEDUP_REMOVED lines=15> */
.L_x_2991:
        /* <DEDUP_REMOVED lines=12> */
.L_x_2974:
[----:B------:R-:W-:Y:S05]  /*312c0*/  BSYNC B1 ;  /* 0x0000000000017941 */ /* 0x000fea0003800000 */
.L_x_2973:
[----:B0-----:R-:W2:Y:S01]  /*312d0*/  LDL.LU R0, [R1+0x48] ;  /* 0x0000480001007983 */ /* 0x001ea20000300800 */
[----:B------:R-:W-:-:S03]  /*312e0*/  IMAD.MOV.U32 R19, RZ, RZ, R8 ;  /* 0x000000ffff137224 */ /* 0x000fc600078e0008 */
[----:B------:R0:W-:Y:S02]  /*312f0*/  STL [R1+0x18], R10 ;  /* 0x0000180a01007387 */ /* 0x0001e40000100800 */
[----:B0-2---:R-:W-:-:S07]  /*31300*/  VIADD R0, R0, 0xfffffffd ;  /* 0xfffffffd00007836 */ /* 0x005fce0000000000 */
.L_x_2972:
[----:B------:R-:W-:Y:S05]  /*31310*/  BSYNC B2 ;  /* 0x0000000000027941 */ /* 0x000fea0003800000 */
.L_x_2971:
[----:B------:R-:W-:Y:S01]  /*31320*/  VIADD R9, R9, 0xfffffffe ;  /* 0xfffffffe09097836 */ /* 0x000fe20000000000 */
[----:B------:R-:W-:-:S04]  /*31330*/  LOP3.LUT R7, RZ, R7, RZ, 0x33, !PT ;  /* 0x00000007ff077212 */ /* 0x000fc800078e33ff */
[----:B------:R-:W-:-:S13]  /*31340*/  ISETP.NE.AND P0, PT, R9, R7, PT ;  /* 0x000000070900720c */ /* 0x000fda0003f05270 */
[----:B------:R-:W-:Y:S05]  /*31350*/  @!P0 BRA `(.L_x_2970) ;  /* 0x0000001800c48947 */ /* 0x000fea0003800000 */
[----:B------:R-:W-:-:S07]  /*31360*/  IMAD.MOV.U32 R9, RZ, RZ, R17 ;  /* 0x000000ffff097224 */ /* 0x000fce00078e0011 */
.L_x_3030:
        /* <DEDUP_REMOVED lines=36> */
.L_x_2994:
[----:B------:R-:W-:Y:S01]  /*315b0*/  IMAD R3, R4, 0x8, R18 ;  /* 0x0000000804037824 */ /* 0x000fe200078e0212 */
[----:B------:R-:W-:Y:S01]  /*315c0*/  SHF.L.U32 R2, R5, 0x1f, RZ ;  /* 0x0000001f05027819 */ /* 0x000fe200000006ff */
[----:B------:R-:W-:Y:S03]  /*315d0*/  BSSY B2, `(.L_x_2995) ;  /* 0x0000003000027945 */ /* 0x000fe60003800000 */
[----:B------:R-:W1:Y:S02]  /*315e0*/  SYNCS.PHASECHK.TRANS64.TRYWAIT P0, [R3+URZ+0x38840], R2 ;  /* 0x03884002030075a7 */ /* 0x000e64000800017f */
[----:B-1----:R-:W-:Y:S05]  /*315f0*/  @!P0 BRA `(.L_x_2996) ;  /* 0x0000005800648947 */ /* 0x002fea0003800000 */
.L_x_3158:
[----:B------:R-:W-:Y:S05]  /*31600*/  BSYNC B2 ;  /* 0x0000000000027941 */ /* 0x000fea0003800000 */
.L_x_2995:
        /* <DEDUP_REMOVED lines=12> */
.L_x_2998:
[----:B------:R-:W-:Y:S05]  /*316d0*/  BSYNC B2 ;  /* 0x0000000000027941 */ /* 0x000fea0003800000 */
.L_x_2997:
        /* <DEDUP_REMOVED lines=12> */
.L_x_2999:
        /* <DEDUP_REMOVED lines=16> */
.L_x_3000:
        /* <DEDUP_REMOVED lines=16> */
.L_x_3001:
        /* <DEDUP_REMOVED lines=16> */
.L_x_3002:
        /* <DEDUP_REMOVED lines=16> */
.L_x_3159:
[----:B------:R-:W-:Y:S05]  /*31ba0*/  BSYNC B2 ;  /* 0x0000000000027941 */ /* 0x000fea0003800000 */
.L_x_3003:
        /* <DEDUP_REMOVED lines=11> */
.L_x_3006:
[----:B------:R-:W-:Y:S05]  /*31c60*/  BSYNC B2 ;  /* 0x0000000000027941 */ /* 0x000fea0003800000 */
.L_x_3005:
        /* <DEDUP_REMOVED lines=12> */
.L_x_3007:
        /* <DEDUP_REMOVED lines=15> */
.L_x_3008:
        /* <DEDUP_REMOVED lines=15> */
.L_x_3009:
        /* <DEDUP_REMOVED lines=15> */
.L_x_3010:
        /* <DEDUP_REMOVED lines=12> */
.L_x_2993:
[----:B------:R-:W-:Y:S05]  /*320c0*/  BSYNC B1 ;  /* 0x0000000000017941 */ /* 0x000fea0003800000 */
.L_x_2992:
        /* <DEDUP_REMOVED lines=36> */
.L_x_3013:
[----:B------:R-:W-:Y:S01]  /*32310*/  IMAD R2, R19, 0x8, R18 ;  /* 0x0000000813027824 */ /* 0x000fe200078e0212 */
[----:B------:R-:W-:Y:S01]  /*32320*/  SHF.L.U32 R3, R10, 0x1f, RZ ;  /* 0x0000001f0a037819 */ /* 0x000fe200000006ff */
[----:B------:R-:W-:Y:S03]  /*32330*/  BSSY B2, `(.L_x_3014) ;  /* 0x0000003000027945 */ /* 0x000fe60003800000 */
[----:B------:R-:W2:Y:S02]  /*32340*/  SYNCS.PHASECHK.TRANS64.TRYWAIT P0, [R2+URZ+0x38840], R3 ;  /* 0x03884003020075a7 */ /* 0x000ea4000800017f */
[----:B--2---:R-:W-:Y:S05]  /*32350*/  @!P0 BRA `(.L_x_3015) ;  /* 0x0000004c00348947 */ /* 0x004fea0003800000 */
.L_x_3160:
[----:B------:R-:W-:Y:S05]  /*32360*/  BSYNC B2 ;  /* 0x0000000000027941 */ /* 0x000fea0003800000 */
.L_x_3014:
        /* <DEDUP_REMOVED lines=12> */
.L_x_3017:
[----:B------:R-:W-:Y:S05]  /*32430*/  BSYNC B2 ;  /* 0x0000000000027941 */ /* 0x000fea0003800000 */
.L_x_3016:
        /* <DEDUP_REMOVED lines=13> */
.L_x_3018:
        /* <DEDUP_REMOVED lines=16> */
.L_x_3019:
        /* <DEDUP_REMOVED lines=16> */
.L_x_3020:
        /* <DEDUP_REMOVED lines=16> */
.L_x_3021:
        /* <DEDUP_REMOVED lines=15> */
.L_x_3161:
[----:B------:R-:W-:Y:S05]  /*32900*/  BSYNC B2 ;  /* 0x0000000000027941 */ /* 0x000fea0003800000 */
.L_x_3022:
        /* <DEDUP_REMOVED lines=11> */
.L_x_3025:
[----:B------:R-:W-:Y:S05]  /*329c0*/  BSYNC B2 ;  /* 0x0000000000027941 */ /* 0x000fea0003800000 */
.L_x_3024:
        /* <DEDUP_REMOVED lines=12> */
.L_x_3026:
        /* <DEDUP_REMOVED lines=15> */
.L_x_3027:
        /* <DEDUP_REMOVED lines=15> */
.L_x_3028:
        /* <DEDUP_REMOVED lines=15> */
.L_x_3029:
        /* <DEDUP_REMOVED lines=12> */
.L_x_3012:
[----:B------:R-:W-:Y:S05]  /*32e20*/  BSYNC B1 ;  /* 0x0000000000017941 */ /* 0x000fea0003800000 */
.L_x_3011:
[----:B------:R-:W2:Y:S01]  /*32e30*/  LDL R2, [R1+0x30] ;  /* 0x0000300001027983 */ /* 0x000ea20000100800 */
[----:B------:R-:W-:Y:S01]  /*32e40*/  VIADD R0, R0, 0xfffffffe ;  /* 0xfffffffe00007836 */ /* 0x000fe20000000000 */
[----:B--2---:R-:W-:-:S13]  /*32e50*/  ISETP.GT.AND P0, PT, R6, R2, PT ;  /* 0x000000020600720c */ /* 0x004fda0003f04270 */
[----:B------:R-:W-:Y:S05]  /*32e60*/  @P0 BRA `(.L_x_3030) ;  /* 0xffffffe400400947 */ /* 0x000fea000383ffff */
.L_x_2970:
[----:B------:R-:W-:Y:S05]  /*32e70*/  BSYNC B0 ;  /* 0x0000000000007941 */ /* 0x000fea0003800000 */
.L_x_2969:
        /* <DEDUP_REMOVED lines=19> */
.L_x_3032:
[----:B------:R-:W-:Y:S05]  /*32fb0*/  BSYNC B0 ;  /* 0x0000000000007941 */ /* 0x000fea0003800000 */
.L_x_3031:
        /* <DEDUP_REMOVED lines=11> */
.L_x_3162:
[----:B------:R-:W-:Y:S05]  /*33070*/  BSYNC B1 ;  /* 0x0000000000017941 */ /* 0x000fea0003800000 */
.L_x_3035:
        /* <DEDUP_REMOVED lines=9> */
.L_x_3038:
[----:B------:R-:W-:Y:S05]  /*33110*/  BSYNC B1 ;  /* 0x0000000000017941 */ /* 0x000fea0003800000 */
.L_x_3037:
        /* <DEDUP_REMOVED lines=12> */
.L_x_3039:
        /* <DEDUP_REMOVED lines=15> */
.L_x_3040:
        /* <DEDUP_REMOVED lines=15> */
.L_x_3041:
        /* <DEDUP_REMOVED lines=15> */
.L_x_3042:
        /* <DEDUP_REMOVED lines=10> */
.L_x_3034:
[----:B------:R-:W-:Y:S05]  /*33550*/  BSYNC B0 ;  /* 0x0000000000007941 */ /* 0x000fea0003800000 */
.L_x_3033:
[----:B------:R-:W2:Y:S01]  /*33560*/  LDL.LU R4, [R1+0x18] ;  /* 0x0000180001047983 */ /* 0x000ea20000300800 */
[----:B------:R-:W-:-:S05]  /*33570*/  VIADD R19, R19, 0x1 ;  /* 0x0000000113137836 */ /* 0x000fca0000000000 */
[----:B------:R-:W-:-:S04]  /*33580*/  ISETP.NE.AND P0, PT, R19, 0x2, PT ;  /* 0x000000021300780c */ /* 0x000fc80003f05270 */
[----:B------:R-:W-:Y:S02]  /*33590*/  SEL R0, RZ, 0x1, P0 ;  /* 0x00000001ff007807 */ /* 0x000fe40000000000 */
[----:B------:R-:W-:Y:S02]  /*335a0*/  SEL R19, R19, RZ, P0 ;  /* 0x000000ff13137207 */ /* 0x000fe40000000000 */
[----:B--2---:R-:W-:-:S05]  /*335b0*/  LOP3.LUT R4, R4, R0, RZ, 0x3c, !PT ;  /* 0x0000000004047212 */ /* 0x004fca00078e3cff */
[----:B------:R2:W-:Y:S02]  /*335c0*/  STL [R1+0x18], R4 ;  /* 0x0000180401007387 */ /* 0x0005e40000100800 */
.L_x_2949:
[----:B------:R-:W-:Y:S05]  /*335d0*/  BSYNC B7 ;  /* 0x0000000000077941 */ /* 0x000fea0003800000 */
.L_x_2947:
[----:B0-----:R-:W3:Y:S02]  /*335e0*/  LDL R0, [R1+0x10] ;  /* 0x0000100001007983 */ /* 0x001ee40000100800 */
[----:B---3--:R-:W-:-:S13]  /*335f0*/  LOP3.LUT P0, RZ, R0, 0x2, RZ, 0xc0, !PT ;  /* 0x0000000200ff7812 */ /* 0x008fda000780c0ff */
[----:B------:R-:W-:Y:S05]  /*33600*/  @!P0 BRA `(.L_x_3043) ;  /* 0x00000000002c8947 */ /* 0x000fea0003800000 */
[----:B------:R-:W-:Y:S05]  /*33610*/  WARPSYNC.ALL ;  /* 0x0000000000007948 */ /* 0x000fea0003800000 */
[----:B------:R-:W0:Y:S08]  /*33620*/  S2UR UR5, SR_CgaCtaId ;  /* 0x00000000000579c3 */ /* 0x000e300000008800 */
[----:B------:R-:W-:Y:S06]  /*33630*/  BAR.SYNC.DEFER_BLOCKING 0x5, 0x180 ;  /* 0x0146000000007b1d */ /* 0x000fec0000010000 */
[----:B------:R-:W-:-:S02]  /*33640*/  UMOV UR4, 0x400 ;  /* 0x0000040000047882 */ /* 0x000fc40000000000 */
[----:B0-----:R-:W-:-:S06]  /*33650*/  ULEA UR4, UR5, UR4, 0x18 ;  /* 0x0000000405047291 */ /* 0x001fcc000f8ec03f */
[----:B------:R-:W-:-:S05]  /*33660*/  IMAD.U32 R18, RZ, RZ, UR4 ;  /* 0x00000004ff127e24 */ /* 0x000fca000f8e00ff */
[----:B-12---:R-:W0:Y:S04]  /*33670*/  LDS.128 R4, [R18+0x388d0] ;  /* 0x0388d00012047984 */ /* 0x006e280000000c00 */
[----:B0-----:R1:W-:Y:S04]  /*33680*/  STL.64 [R1], R4 ;  /* 0x0000000401007387 */ /* 0x0013e80000100a00 */
[----:B------:R1:W-:Y:S01]  /*33690*/  STL.64 [R1+0x8], R6 ;  /* 0x0000080601007387 */ /* 0x0003e20000100a00 */
[----:B------:R-:W-:Y:S06]  /*336a0*/  BAR.ARV 0x4, 0x180 ;  /* 0x0106000000007b1d */ /* 0x000fec0000002000 */
[----:B------:R-:W-:Y:S05]  /*336b0*/  BRA `(.L_x_3044) ;  /* 0x0000001000407947 */ /* 0x000fea0003800000 */
.L_x_3043:
[----:B------:R-:W0:Y:S01]  /*336c0*/  S2R R16, SR_TID.X ;  /* 0x0000000000107919 */ /* 0x000e220000002100 */
[----:B------:R-:W-:Y:S01]  /*336d0*/  UMOV UR4, 0xffffffff ;  /* 0xffffffff00047882 */ /* 0x000fe20000000000 */
[----:B0-----:R-:W-:-:S04]  /*336e0*/  LOP3.LUT R16, R16, 0x1f, RZ, 0xc0, !PT ;  /* 0x0000001f10107812 */ /* 0x001fc800078ec0ff */
[----:B------:R-:W-:Y:S01]  /*336f0*/  ISETP.NE.AND P0, PT, R16, 0x1f, PT ;  /* 0x0000001f1000780c */ /* 0x000fe20003f05270 */
[----:B------:R-:W-:-:S12]  /*33700*/  BRA.DIV UR4, `(.L_x_3045) ;  /* 0x0000003a04847947 */ /* 0x000fd8000b800000 */
[----:B------:R-:W3:Y:S01]  /*33710*/  LDL.LU R2, [R1] ;  /* 0x0000000001027983 */ /* 0x000ee20000300800 */
[----:B------:R-:W-:-:S03]  /*33720*/  ULDC UR4, c[0x0][0xc3c] ;  /* 0x00030f0000047ab9 */ /* 0x000fc60000000800 */
[----:B------:R-:W4:Y:S01]  /*33730*/  LDL R3, [R1+0xc] ;  /* 0x00000c0001037983 */ /* 0x000f220000100800 */
[----:B------:R-:W-:Y:S01]  /*33740*/  ULDC.64 UR6, c[0x0][0x208] ;  /* 0x0000820000067ab9 */ /* 0x000fe20000000a00 */
[----:B---3--:R-:W-:Y:S02]  /*33750*/  IMAD.MOV.U32 R10, RZ, RZ, R2 ;  /* 0x000000ffff0a7224 */ /* 0x008fe400078e0002 */
[----:B----4-:R-:W-:-:S05]  /*33760*/  IMAD.IADD R0, R3, 0x1, R16 ;  /* 0x0000000103007824 */ /* 0x010fca00078e0210 */
[----:B------:R-:W-:-:S13]  /*33770*/  ISETP.GE.OR P1, PT, R0, UR4, !P0 ;  /* 0x0000000400007c0c */ /* 0x000fda000c726670 */
[----:B------:R-:W0:Y:S08]  /*33780*/  @!P1 LDC.64 R2, c[0x0][0xc80] ;  /* 0x00032000ff029b82 */ /* 0x000e300000000a00 */
[----:B-1----:R-:W1:Y:S01]  /*33790*/  @!P1 LDC.64 R6, c[0x0][0xc78] ;  /* 0x00031e00ff069b82 */ /* 0x002e620000000a00 */
        /* <DEDUP_REMOVED lines=33> */
.L_x_3172:
[----:B------:R-:W-:Y:S02]  /*339b0*/  ULDC UR4, c[0x0][0xc38] ;  /* 0x00030e0000047ab9 */ /* 0x000fe40000000800 */
[----:B------:R-:W-:-:S04]  /*339c0*/  IMAD.U32 R2, RZ, RZ, UR4 ;  /* 0x00000004ff027e24 */ /* 0x000fc8000f8e00ff */
[----:B-1----:R-:W-:-:S04]  /*339d0*/  IMAD R9, R9, R2, RZ ;  /* 0x0000000209097224 */ /* 0x002fc800078e02ff */
[----:B------:R-:W-:-:S05]  /*339e0*/  IMAD.IADD R0, R0, 0x1, R9 ;  /* 0x0000000100007824 */ /* 0x000fca00078e0209 */
[----:B------:R-:W-:-:S13]  /*339f0*/  ISETP.GT.AND P6, PT, R0, R5, PT ;  /* 0x000000050000720c */ /* 0x000fda0003fc4270 */
[----:B------:R-:W-:Y:S05]  /*33a00*/  @P6 BRA `(.L_x_3046) ;  /* 0x0000000000b06947 */ /* 0x000fea0003800000 */
.L_x_3049:
        /* <DEDUP_REMOVED lines=38> */
.L_x_3180:
[----:B------:R-:W-:Y:S02]  /*33c70*/  ULDC UR4, c[0x0][0xc38] ;  /* 0x00030e0000047ab9 */ /* 0x000fe40000000800 */
[----:B------:R-:W-:-:S04]  /*33c80*/  IMAD.U32 R2, RZ, RZ, UR4 ;  /* 0x00000004ff027e24 */ /* 0x000fc8000f8e00ff */
[----:B-1----:R-:W-:-:S04]  /*33c90*/  IMAD R9, R9, R2, RZ ;  /* 0x0000000209097224 */ /* 0x002fc800078e02ff */
[----:B------:R-:W-:-:S05]  /*33ca0*/  IMAD.IADD R0, R9, 0x1, R0 ;  /* 0x0000000109007824 */ /* 0x000fca00078e0200 */
[----:B------:R-:W-:-:S13]  /*33cb0*/  ISETP.GT.AND P6, PT, R0, R5, PT ;  /* 0x000000050000720c */ /* 0x000fda0003fc4270 */
[----:B------:R-:W-:Y:S05]  /*33cc0*/  @!P6 BRA `(.L_x_3049) ;  /* 0xfffffffc0050e947 */ /* 0x000fea000383ffff */
.L_x_3046:
        /* <DEDUP_REMOVED lines=12> */
.L_x_3185:
[----:B------:R-:W-:-:S13]  /*33d90*/  ISETP.NE.AND P0, PT, R0, RZ, PT ;  /* 0x000000ff0000720c */ /* 0x000fda0003f05270 */
[----:B------:R-:W-:Y:S05]  /*33da0*/  @!P0 BRA `(.L_x_3051) ;  /* 0x0000000000148947 */ /* 0x000fea0003800000 */
[----:B------:R-:W-:Y:S01]  /*33db0*/  UMOV UR4, 0xffffffff ;  /* 0xffffffff00047882 */ /* 0x000fe20000000000 */
[----:B-1----:R-:W-:Y:S02]  /*33dc0*/  VIADD R3, R3, 0xffffffff ;  /* 0xffffffff03037836 */ /* 0x002fe40000000000 */
[----:B------:R-:W-:Y:S05]  /*33dd0*/  BRA.DIV UR4, `(.L_x_3052) ;  /* 0x0000003e04747947 */ /* 0x000fea000b800000 */
[----:B------:R1:W3:Y:S02]  /*33de0*/  SHFL.IDX PT, R3, R7, R3, 0x1f ;  /* 0x00001f0307037589 */ /* 0x0002e400000e0000 */
.L_x_3188:
[----:B---3--:R-:W-:-:S07]  /*33df0*/  IMAD.MOV.U32 R8, RZ, RZ, R3 ;  /* 0x000000ffff087224 */ /* 0x008fce00078e0003 */
.L_x_3051:
        /* <DEDUP_REMOVED lines=62> */
.L_x_3053:
        /* <DEDUP_REMOVED lines=64> */
.L_x_3054:
[----:B------:R-:W-:-:S05]  /*345e0*/  LOP3.LUT R0, RZ, R0, RZ, 0x33, !PT ;  /* 0x00000000ff007212 */ /* 0x000fca00078e33ff */
[----:B------:R-:W-:-:S05]  /*345f0*/  IMAD.IADD R0, R4, 0x1, R0 ;  /* 0x0000000104007824 */ /* 0x000fca00078e0200 */
[----:B------:R3:W-:Y:S01]  /*34600*/  STL [R1+0x4], R0 ;  /* 0x0000040001007387 */ /* 0x0007e20000100800 */
[----:B------:R-:W-:Y:S05]  /*34610*/  BRA `(.L_x_3055) ;  /* 0x0000000000287947 */ /* 0x000fea0003800000 */
.L_x_3047:
        /* <DEDUP_REMOVED lines=10> */
.L_x_3055:
[----:B01----:R-:W4:Y:S04]  /*346c0*/  LDL R2, [R1+0xc] ;  /* 0x00000c0001027983 */ /* 0x003f280000100800 */
        /* <DEDUP_REMOVED lines=15> */
.L_x_3044:
[----:B------:R-:W2:Y:S01]  /*347c0*/  LDL R0, [R1+0xc] ;  /* 0x00000c0001007983 */ /* 0x000ea20000100800 */
[----:B------:R-:W-:Y:S02]  /*347d0*/  ULDC UR4, c[0x0][0xc3c] ;  /* 0x00030f0000047ab9 */ /* 0x000fe40000000800 */
[----:B--2---:R-:W-:-:S13]  /*347e0*/  ISETP.GE.AND P0, PT, R0, UR4, PT ;  /* 0x0000000400007c0c */ /* 0x004fda000bf06270 */
[----:B------:R-:W-:Y:S05]  /*347f0*/  @!P0 BRA `(.L_x_3056) ;  /* 0xffffff78007c8947 */ /* 0x000fea000383ffff */
[----:B------:R-:W-:Y:S05]  /*34800*/  BSYNC B8 ;  /* 0x0000000000087941 */ /* 0x000fea0003800000 */
.L_x_2895:
        /* <DEDUP_REMOVED lines=12> */
.L_x_3189:
[----:B------:R-:W-:Y:S05]  /*348d0*/  BSYNC B0 ;  /* 0x0000000000007941 */ /* 0x000fea0003800000 */
.L_x_3057:
[----:B------:R-:W-:-:S03]  /*348e0*/  UMOV UR4, 0xffffffff ;  /* 0xffffffff00047882 */ /* 0x000fc60000000000 */
[----:B------:R-:W-:Y:S05]  /*348f0*/  BRA.DIV UR4, `(.L_x_3059) ;  /* 0x0000003204ec7947 */ /* 0x000fea000b800000 */
[----:B------:R-:W1:Y:S02]  /*34900*/  S2R R2, SR_TID.X ;  /* 0x0000000000027919 */ /* 0x000e640000002100 */
[----:B-1----:R-:W-:-:S04]  /*34910*/  SHF.R.U32.HI R2, RZ, 0x5, R2 ;  /* 0x00000005ff027819 */ /* 0x002fc80000011602 */
[----:B------:R-:W-:-:S05]  /*34920*/  LOP3.LUT R2, R2, 0x3, RZ, 0xc0, !PT ;  /* 0x0000000302027812 */ /* 0x000fca00078ec0ff */
[----:B------:R1:W2:Y:S02]  /*34930*/  SHFL.IDX PT, R14, R2, RZ, 0x1f ;  /* 0x00001fff020e7589 */ /* 0x0002a400000e0000 */
.L_x_3192:
[----:B--2---:R-:W-:-:S13]  /*34940*/  ISETP.NE.AND P0, PT, R14, RZ, PT ;  /* 0x000000ff0e00720c */ /* 0x004fda0003f05270 */
[----:B------:R-:W-:Y:S05]  /*34950*/  @P0 BRA `(.L_x_2622) ;  /* 0x0000000000940947 */ /* 0x000fea0003800000 */
[----:B------:R-:W-:-:S03]  /*34960*/  UMOV UR4, 0xffffffff ;  /* 0xffffffff00047882 */ /* 0x000fc60000000000 */
[----:B------:R-:W-:Y:S05]  /*34970*/  BRA.DIV UR4, `(.L_x_3060) ;  /* 0x0000003604007947 */ /* 0x000fea000b800000 */
[----:B------:R-:W-:-:S13]  /*34980*/  ELECT P6, URZ, PT ;  /* 0x00000000003f782f */ /* 0x000fda00038c0000 */
.L_x_3195:
        /* <DEDUP_REMOVED lines=8> */
.L_x_3061:
        /* <DEDUP_REMOVED lines=13> */
.L_x_3196:
[----:B------:R-:W1:Y:S02]  /*34ae0*/  SYNCS.PHASECHK.TRANS64.TRYWAIT P0, [R7+URZ], R2 ;  /* 0x00000002070075a7 */ /* 0x000e64000800017f */
[----:B-1----:R-:W-:Y:S05]  /*34af0*/  @!P0 BRA `(.L_x_3063) ;  /* 0x0000003000d48947 */ /* 0x002fea0003800000 */
.L_x_3197:
[----:B------:R-:W-:Y:S05]  /*34b00*/  @!P2 BRA `(.L_x_3064) ;  /* 0x000000000004a947 */ /* 0x000fea0003800000 */
[----:B------:R-:W-:Y:S01]  /*34b10*/  BPT.TRAP 0x1 ;  /* 0x000000040000795c */ /* 0x000fe20000300000 */
.L_x_3064:
[----:B------:R-:W-:-:S04]  /*34b20*/  VIADD R0, R0, 0x38860 ;  /* 0x0003886000007836 */ /* 0x000fc80000000000 */
[----:B------:R-:W-:-:S04]  /*34b30*/  IMAD R4, R19, 0x8, R0 ;  /* 0x0000000813047824 */ /* 0x000fc800078e0200 */
[----:B------:R-:W2:Y:S02]  /*34b40*/  SYNCS.PHASECHK.TRANS64.TRYWAIT P0, [R4+URZ], R5 ;  /* 0x00000005040075a7 */ /* 0x000ea4000800017f */
[----:B--2---:R-:W-:Y:S05]  /*34b50*/  @!P0 BRA `(.L_x_3065) ;  /* 0x0000003000d08947 */ /* 0x004fea0003800000 */
.L_x_3198:
[----:B------:R-:W-:-:S07]  /*34b60*/  IMAD R3, R3, 0x8, R0 ;  /* 0x0000000803037824 */ /* 0x000fce00078e0200 */
.L_x_3066:
[----:B---3--:R3:W4:Y:S02]  /*34b70*/  SYNCS.PHASECHK.TRANS64.TRYWAIT P0, [R3+URZ], R2 ;  /* 0x00000002030075a7 */ /* 0x008724000800017f */
[----:B----4-:R-:W-:Y:S05]  /*34b80*/  @!P0 NANOSLEEP.SYNCS 0x989680 ;  /* 0x009896800000895d */ /* 0x010fea0003900000 */
[----:B------:R-:W4:Y:S02]  /*34b90*/  @!P0 SYNCS.PHASECHK.TRANS64 P0, [R3+URZ], R2 ;  /* 0x00000002030085a7 */ /* 0x000f24000800007f */
[----:B----4-:R-:W-:Y:S05]  /*34ba0*/  @!P0 BRA `(.L_x_3066) ;  /* 0xfffffffc00f08947 */ /* 0x010fea000383ffff */
.L_x_2622:
[----:B------:R-:W-:Y:S05]  /*34bb0*/  BSYNC B9 ;  /* 0x0000000000097941 */ /* 0x000fea0003800000 */
.L_x_2619:
[----:B------:R-:W-:Y:S05]  /*34bc0*/  EXIT ;  /* 0x000000000000794d */ /* 0x000fea0003800000 */
.L_x_2644:
[----:B0-----:R0:W1:Y:S02]  /*34bd0*/  SYNCS.PHASECHK.TRANS64.TRYWAIT P6, [R0+URZ+0x38890], R114 ;  /* 0x03889072000075a7 */ /* 0x00106400080c017f */
[----:B-1----:R-:W-:Y:S05]  /*34be0*/  @!P6 NANOSLEEP.SYNCS 0x989680 ;  /* 0x009896800000e95d */ /* 0x002fea0003900000 */
[----:B------:R-:W1:Y:S02]  /*34bf0*/  @!P6 SYNCS.PHASECHK.TRANS64 P6, [R0+URZ+0x38890], R114 ;  /* 0x038890720000e5a7 */ /* 0x000e6400080c007f */
[----:B-1----:R-:W-:Y:S05]  /*34c00*/  @!P6 BRA `(.L_x_2644) ;  /* 0xfffffffc00f0e947 */ /* 0x002fea000383ffff */
[----:B------:R-:W-:Y:S05]  /*34c10*/  BRA `(.L_x_3067) ;  /* 0xfffffcf000d87947 */ /* 0x000fea000383ffff */
.L_x_2700:
[----:B-1----:R1:W2:Y:S02]  /*34c20*/  SYNCS.PHASECHK.TRANS64.TRYWAIT P5, [R0+URZ+0x38890], R114 ;  /* 0x03889072000075a7 */ /* 0x0022a400080a017f */
[----:B--2---:R-:W-:Y:S05]  /*34c30*/  @!P5 NANOSLEEP.SYNCS 0x989680 ;  /* 0x009896800000d95d */ /* 0x004fea0003900000 */
[----:B------:R-:W2:Y:S02]  /*34c40*/  @!P5 SYNCS.PHASECHK.TRANS64 P5, [R0+URZ+0x38890], R114 ;  /* 0x038890720000d5a7 */ /* 0x000ea400080a007f */
[----:B--2---:R-:W-:Y:S05]  /*34c50*/  @!P5 BRA `(.L_x_2700) ;  /* 0xfffffffc00f0d947 */ /* 0x004fea000383ffff */
[----:B------:R-:W-:Y:S05]  /*34c60*/  BRA `(.L_x_3068) ;  /* 0xfffffd2800c87947 */ /* 0x000fea000383ffff */
.L_x_2725:
[----:B-1----:R1:W2:Y:S02]  /*34c70*/  SYNCS.PHASECHK.TRANS64.TRYWAIT P3, [R0+URZ+0x38890], R114 ;  /* 0x03889072000075a7 */ /* 0x0022a4000806017f */
[----:B--2---:R-:W-:Y:S05]  /*34c80*/  @!P3 NANOSLEEP.SYNCS 0x989680 ;  /* 0x009896800000b95d */ /* 0x004fea0003900000 */
[----:B------:R-:W2:Y:S02]  /*34c90*/  @!P3 SYNCS.PHASECHK.TRANS64 P3, [R0+URZ+0x38890], R114 ;  /* 0x038890720000b5a7 */ /* 0x000ea4000806007f */
[----:B--2---:R-:W-:Y:S05]  /*34ca0*/  @!P3 BRA `(.L_x_2725) ;  /* 0xfffffffc00f0b947 */ /* 0x004fea000383ffff */
[----:B------:R-:W-:Y:S05]  /*34cb0*/  BRA `(.L_x_3069) ;  /* 0xfffffd5c00cc7947 */ /* 0x000fea000383ffff */
.L_x_2733:
[----:B0-----:R0:W1:Y:S02]  /*34cc0*/  SYNCS.PHASECHK.TRANS64.TRYWAIT P2, [R0+URZ+0x388b0], R114 ;  /* 0x0388b072000075a7 */ /* 0x001064000804017f */
[----:B-1----:R-:W-:Y:S05]  /*34cd0*/  @!P2 NANOSLEEP.SYNCS 0x989680 ;  /* 0x009896800000a95d */ /* 0x002fea0003900000 */
[----:B------:R-:W1:Y:S02]  /*34ce0*/  @!P2 SYNCS.PHASECHK.TRANS64 P2, [R0+URZ+0x388b0], R114 ;  /* 0x0388b0720000a5a7 */ /* 0x000e64000804007f */
[----:B-1----:R-:W-:Y:S05]  /*34cf0*/  @!P2 BRA `(.L_x_2733) ;  /* 0xfffffffc00f0a947 */ /* 0x002fea000383ffff */
[----:B------:R-:W-:Y:S05]  /*34d00*/  BRA `(.L_x_3070) ;  /* 0xfffffd6000fc7947 */ /* 0x000fea000383ffff */
.L_x_2755:
        /* <DEDUP_REMOVED lines=8> */
.L_x_3072:
[----:B------:R-:W-:Y:S05]  /*34d90*/  BSYNC B1 ;  /* 0x0000000000017941 */ /* 0x000fea0003800000 */
.L_x_3071:
        /* <DEDUP_REMOVED lines=8> */
.L_x_3073:
[----:B------:R-:W-:Y:S02]  /*34e20*/  IMAD.MOV.U32 R13, RZ, RZ, R31 ;  /* 0x000000ffff0d7224 */ /* 0x000fe400078e001f */
[----:B------:R-:W-:-:S07]  /*34e30*/  IMAD.MOV.U32 R6, RZ, RZ, R14 ;  /* 0x000000ffff067224 */ /* 0x000fce00078e000e */
[----:B------:R-:W-:Y:S05]  /*34e40*/  WARPSYNC.COLLECTIVE R15, `(.L_x_3074) ;  /* 0x000000000f087348 */ /* 0x000fea0003c00000 */
[----:B------:R0:W1:Y:S02]  /*34e50*/  SHFL.IDX P6, R14, R13, R12, R11 ;  /* 0x0000000c0d0e7389 */ /* 0x00006400000c000b */
[----:B01----:R-:W-:Y:S01]  /*34e60*/  ENDCOLLECTIVE ;  /* 0x000000000000791b */ /* 0x003fe20003800000 */
.L_x_3074:
[----:B------:R-:W-:Y:S02]  /*34e70*/  IMAD.MOV.U32 R13, RZ, RZ, R30 ;  /* 0x000000ffff0d7224 */ /* 0x000fe400078e001e */
[----:B------:R-:W-:-:S07]  /*34e80*/  IMAD.MOV.U32 R9, RZ, RZ, R14 ;  /* 0x000000ffff097224 */ /* 0x000fce00078e000e */
[----:B------:R-:W-:Y:S05]  /*34e90*/  WARPSYNC.COLLECTIVE R15, `(.L_x_3075) ;  /* 0x000000000f087348 */ /* 0x000fea0003c00000 */
[----:B------:R0:W1:Y:S02]  /*34ea0*/  SHFL.IDX P6, R14, R13, R12, R11 ;  /* 0x0000000c0d0e7389 */ /* 0x00006400000c000b */
[----:B01----:R-:W-:Y:S01]  /*34eb0*/  ENDCOLLECTIVE ;  /* 0x000000000000791b */ /* 0x003fe20003800000 */
.L_x_3075:
[----:B------:R-:W-:Y:S01]  /*34ec0*/  IMAD.MOV.U32 R8, RZ, RZ, R14 ;  /* 0x000000ffff087224 */ /* 0x000fe200078e000e */
[----:B------:R-:W-:Y:S06]  /*34ed0*/  BRA `(.L_x_3076) ;  /* 0xfffffd7800347947 */ /* 0x000fec000383ffff */
.L_x_2758:
[----:B------:R-:W-:Y:S01]  /*34ee0*/  BSSY B1, `(.L_x_3077) ;  /* 0x0000008000017945 */ /* 0x000fe20003800000 */
[----:B------:R-:W-:Y:S02]  /*34ef0*/  IMAD.MOV.U32 R13, RZ, RZ, R33 ;  /* 0x000000ffff0d7224 */ /* 0x000fe400078e0021 */
[----:B------:R-:W-:Y:S02]  /*34f00*/  IMAD.MOV.U32 R12, RZ, RZ, 0x1 ;  /* 0x00000001ff0c7424 */ /* 0x000fe400078e00ff */
[----:B------:R-:W-:Y:S02]  /*34f10*/  IMAD.MOV.U32 R11, RZ, RZ, 0x181f ;  /* 0x0000181fff0b7424 */ /* 0x000fe400078e00ff */
[----:B------:R-:W-:-:S07]  /*34f20*/  IMAD.MOV.U32 R15, RZ, RZ, -0x1 ;  /* 0xffffffffff0f7424 */ /* 0x000fce00078e00ff */
[----:B0--34-:R-:W-:Y:S05]  /*34f30*/  WARPSYNC.COLLECTIVE R15, `(.L_x_3078) ;  /* 0x000000000f087348 */ /* 0x019fea0003c00000 */
[----:B------:R1:W2:Y:S02]  /*34f40*/  SHFL.IDX P6, R14, R13, R12, R11 ;  /* 0x0000000c0d0e7389 */ /* 0x0002a400000c000b */
[----:B01234-:R-:W-:Y:S01]  /*34f50*/  ENDCOLLECTIVE ;  /* 0x000000000000791b */ /* 0x01ffe20003800000 */
.L_x_3078:
[----:B------:R-:W-:Y:S05]  /*34f60*/  BSYNC B1 ;  /* 0x0000000000017941 */ /* 0x000fea0003800000 */
.L_x_3077:
        /* <DEDUP_REMOVED lines=8> */
.L_x_3079:
[----:B------:R-:W-:Y:S02]  /*34ff0*/  IMAD.MOV.U32 R13, RZ, RZ, R31 ;  /* 0x000000ffff0d7224 */ /* 0x000fe400078e001f */
[----:B------:R-:W-:-:S07]  /*35000*/  IMAD.MOV.U32 R6, RZ, RZ, R14 ;  /* 0x000000ffff067224 */ /* 0x000fce00078e000e */
[----:B------:R-:W-:Y:S05]  /*35010*/  WARPSYNC.COLLECTIVE R15, `(.L_x_3080) ;  /* 0x000000000f087348 */ /* 0x000fea0003c00000 */
[----:B------:R0:W1:Y:S02]  /*35020*/  SHFL.IDX P6, R14, R13, R12, R11 ;  /* 0x0000000c0d0e7389 */ /* 0x00006400000c000b */
[----:B01----:R-:W-:Y:S01]  /*35030*/  ENDCOLLECTIVE ;  /* 0x000000000000791b */ /* 0x003fe20003800000 */
.L_x_3080:
[----:B------:R-:W-:Y:S02]  /*35040*/  IMAD.MOV.U32 R13, RZ, RZ, R30 ;  /* 0x000000ffff0d7224 */ /* 0x000fe400078e001e */
[----:B------:R-:W-:-:S07]  /*35050*/  IMAD.MOV.U32 R9, RZ, RZ, R14 ;  /* 0x000000ffff097224 */ /* 0x000fce00078e000e */
[----:B------:R-:W-:Y:S05]  /*35060*/  WARPSYNC.COLLECTIVE R15, `(.L_x_3081) ;  /* 0x000000000f087348 */ /* 0x000fea0003c00000 */
[----:B------:R0:W1:Y:S02]  /*35070*/  SHFL.IDX P6, R14, R13, R12, R11 ;  /* 0x0000000c0d0e7389 */ /* 0x00006400000c000b */
[----:B01----:R-:W-:Y:S01]  /*35080*/  ENDCOLLECTIVE ;  /* 0x000000000000791b */ /* 0x003fe20003800000 */
.L_x_3081:
[----:B------:R-:W-:Y:S01]  /*35090*/  IMAD.MOV.U32 R8, RZ, RZ, R14 ;  /* 0x000000ffff087224 */ /* 0x000fe200078e000e */
[----:B------:R-:W-:Y:S06]  /*350a0*/  BRA `(.L_x_3082) ;  /* 0xfffffd7c00447947 */ /* 0x000fec000383ffff */
.L_x_2761:
        /* <DEDUP_REMOVED lines=8> */
.L_x_3084:
[----:B------:R-:W-:Y:S05]  /*35130*/  BSYNC B1 ;  /* 0x0000000000017941 */ /* 0x000fea0003800000 */
.L_x_3083:
        /* <DEDUP_REMOVED lines=8> */
.L_x_3085:
[----:B------:R-:W-:Y:S02]  /*351c0*/  IMAD.MOV.U32 R13, RZ, RZ, R31 ;  /* 0x000000ffff0d7224 */ /* 0x000fe400078e001f */
[----:B------:R-:W-:-:S07]  /*351d0*/  IMAD.MOV.U32 R6, RZ, RZ, R14 ;  /* 0x000000ffff067224 */ /* 0x000fce00078e000e */
[----:B------:R-:W-:Y:S05]  /*351e0*/  WARPSYNC.COLLECTIVE R15, `(.L_x_3086) ;  /* 0x000000000f087348 */ /* 0x000fea0003c00000 */
[----:B------:R0:W1:Y:S02]  /*351f0*/  SHFL.IDX P6, R14, R13, R12, R11 ;  /* 0x0000000c0d0e7389 */ /* 0x00006400000c000b */
[----:B01----:R-:W-:Y:S01]  /*35200*/  ENDCOLLECTIVE ;  /* 0x000000000000791b */ /* 0x003fe20003800000 */
.L_x_3086:
[----:B------:R-:W-:Y:S02]  /*35210*/  IMAD.MOV.U32 R13, RZ, RZ, R30 ;  /* 0x000000ffff0d7224 */ /* 0x000fe400078e001e */
[----:B------:R-:W-:-:S07]  /*35220*/  IMAD.MOV.U32 R9, RZ, RZ, R14 ;  /* 0x000000ffff097224 */ /* 0x000fce00078e000e */
[----:B------:R-:W-:Y:S05]  /*35230*/  WARPSYNC.COLLECTIVE R15, `(.L_x_3087) ;  /* 0x000000000f087348 */ /* 0x000fea0003c00000 */
[----:B------:R0:W1:Y:S02]  /*35240*/  SHFL.IDX P6, R14, R13, R12, R11 ;  /* 0x0000000c0d0e7389 */ /* 0x00006400000c000b */
[----:B01----:R-:W-:Y:S01]  /*35250*/  ENDCOLLECTIVE ;  /* 0x000000000000791b */ /* 0x003fe20003800000 */
.L_x_3087:
[----:B------:R-:W-:Y:S01]  /*35260*/  IMAD.MOV.U32 R8, RZ, RZ, R14 ;  /* 0x000000ffff087224 */ /* 0x000fe200078e000e */
[----:B------:R-:W-:Y:S06]  /*35270*/  BRA `(.L_x_3088) ;  /* 0xfffffd80003c7947 */ /* 0x000fec000383ffff */
.L_x_2764:
        /* <DEDUP_REMOVED lines=8> */
.L_x_3090:
[----:B------:R-:W-:Y:S05]  /*35300*/  BSYNC B1 ;  /* 0x0000000000017941 */ /* 0x000fea0003800000 */
.L_x_3089:
        /* <DEDUP_REMOVED lines=8> */
.L_x_3091:
[----:B------:R-:W-:Y:S02]  /*35390*/  IMAD.MOV.U32 R13, RZ, RZ, R31 ;  /* 0x000000ffff0d7224 */ /* 0x000fe400078e001f */
[----:B------:R-:W-:-:S07]  /*353a0*/  IMAD.MOV.U32 R8, RZ, RZ, R14 ;  /* 0x000000ffff087224 */ /* 0x000fce00078e000e */
[----:B------:R-:W-:Y:S05]  /*353b0*/  WARPSYNC.COLLECTIVE R15, `(.L_x_3092) ;  /* 0x000000000f087348 */ /* 0x000fea0003c00000 */
[----:B------:R0:W1:Y:S02]  /*353c0*/  SHFL.IDX P6, R14, R13, R12, R11 ;  /* 0x0000000c0d0e7389 */ /* 0x00006400000c000b */
[----:B01----:R-:W-:Y:S01]  /*353d0*/  ENDCOLLECTIVE ;  /* 0x000000000000791b */ /* 0x003fe20003800000 */
.L_x_3092:
[----:B------:R-:W-:Y:S02]  /*353e0*/  IMAD.MOV.U32 R13, RZ, RZ, R30 ;  /* 0x000000ffff0d7224 */ /* 0x000fe400078e001e */
[----:B------:R-:W-:-:S07]  /*353f0*/  IMAD.MOV.U32 R78, RZ, RZ, R14 ;  /* 0x000000ffff4e7224 */ /* 0x000fce00078e000e */
[----:B------:R-:W-:Y:S05]  /*35400*/  WARPSYNC.COLLECTIVE R15, `(.L_x_3093) ;  /* 0x000000000f087348 */ /* 0x000fea0003c00000 */
[----:B------:R0:W1:Y:S02]  /*35410*/  SHFL.IDX P6, R14, R13, R12, R11 ;  /* 0x0000000c0d0e7389 */ /* 0x00006400000c000b */
[----:B01----:R-:W-:Y:S01]  /*35420*/  ENDCOLLECTIVE ;  /* 0x000000000000791b */ /* 0x003fe20003800000 */
.L_x_3093:
[----:B------:R-:W-:Y:S01]  /*35430*/  IMAD.MOV.U32 R10, RZ, RZ, R14 ;  /* 0x000000ffff0a7224 */ /* 0x000fe200078e000e */
[----:B------:R-:W-:Y:S06]  /*35440*/  BRA `(.L_x_3094) ;  /* 0xfffffd84003c7947 */ /* 0x000fec000383ffff */
.L_x_2768:
[----:B0-----:R0:W1:Y:S02]  /*35450*/  SYNCS.PHASECHK.TRANS64.TRYWAIT P0, [R16+URZ+0x38800], R0 ;  /* 0x03880000100075a7 */ /* 0x001064000800017f */
[----:B-1----:R-:W-:Y:S05]  /*35460*/  @!P0 NANOSLEEP.SYNCS 0x989680 ;  /* 0x009896800000895d */ /* 0x002fea0003900000 */
[----:B------:R-:W1:Y:S02]  /*35470*/  @!P0 SYNCS.PHASECHK.TRANS64 P0, [R16+URZ+0x38800], R0 ;  /* 0x03880000100085a7 */ /* 0x000e64000800007f */
[----:B-1----:R-:W-:Y:S05]  /*35480*/  @!P0 BRA `(.L_x_2768) ;  /* 0xfffffffc00f08947 */ /* 0x002fea000383ffff */
[----:B------:R-:W-:Y:S05]  /*35490*/  BRA `(.L_x_3095) ;  /* 0xfffffd88006c7947 */ /* 0x000fea000383ffff */
.L_x_2800:
        /* <DEDUP_REMOVED lines=8> */
.L_x_3097:
[----:B------:R-:W-:Y:S05]  /*35520*/  BSYNC B1 ;  /* 0x0000000000017941 */ /* 0x000fea0003800000 */
.L_x_3096:
        /* <DEDUP_REMOVED lines=8> */
.L_x_3098:
[----:B------:R-:W-:Y:S02]  /*355b0*/  IMAD.MOV.U32 R13, RZ, RZ, R3 ;  /* 0x000000ffff0d7224 */ /* 0x000fe400078e0003 */
[----:B------:R-:W-:-:S07]  /*355c0*/  IMAD.MOV.U32 R8, RZ, RZ, R14 ;  /* 0x000000ffff087224 */ /* 0x000fce00078e000e */
[----:B------:R-:W-:Y:S05]  /*355d0*/  WARPSYNC.COLLECTIVE R15, `(.L_x_3099) ;  /* 0x000000000f087348 */ /* 0x000fea0003c00000 */
[----:B------:R0:W1:Y:S02]  /*355e0*/  SHFL.IDX P6, R14, R13, R12, R11 ;  /* 0x0000000c0d0e7389 */ /* 0x00006400000c000b */
[----:B01----:R-:W-:Y:S01]  /*355f0*/  ENDCOLLECTIVE ;  /* 0x000000000000791b */ /* 0x003fe20003800000 */
.L_x_3099:
[----:B------:R-:W-:Y:S02]  /*35600*/  IMAD.MOV.U32 R13, RZ, RZ, R20 ;  /* 0x000000ffff0d7224 */ /* 0x000fe400078e0014 */
[----:B------:R-:W-:-:S07]  /*35610*/  IMAD.MOV.U32 R7, RZ, RZ, R14 ;  /* 0x000000ffff077224 */ /* 0x000fce00078e000e */
[----:B------:R-:W-:Y:S05]  /*35620*/  WARPSYNC.COLLECTIVE R15, `(.L_x_3100) ;  /* 0x000000000f087348 */ /* 0x000fea0003c00000 */
[----:B------:R0:W1:Y:S02]  /*35630*/  SHFL.IDX P6, R14, R13, R12, R11 ;  /* 0x0000000c0d0e7389 */ /* 0x00006400000c000b */
[----:B01----:R-:W-:Y:S01]  /*35640*/  ENDCOLLECTIVE ;  /* 0x000000000000791b */ /* 0x003fe20003800000 */
.L_x_3100:
[----:B------:R-:W-:Y:S05]  /*35650*/  BRA `(.L_x_3101) ;  /* 0xfffffdbc006c7947 */ /* 0x000fea000383ffff */
.L_x_2803:
        /* <DEDUP_REMOVED lines=8> */
.L_x_3103:
[----:B------:R-:W-:Y:S05]  /*356e0*/  BSYNC B1 ;  /* 0x0000000000017941 */ /* 0x000fea0003800000 */
.L_x_3102:
        /* <DEDUP_REMOVED lines=8> */
.L_x_3104:
[----:B------:R-:W-:Y:S02]  /*35770*/  IMAD.MOV.U32 R13, RZ, RZ, R3 ;  /* 0x000000ffff0d7224 */ /* 0x000fe400078e0003 */
[----:B------:R-:W-:-:S07]  /*35780*/  IMAD.MOV.U32 R8, RZ, RZ, R14 ;  /* 0x000000ffff087224 */ /* 0x000fce00078e000e */
[----:B------:R-:W-:Y:S05]  /*35790*/  WARPSYNC.COLLECTIVE R15, `(.L_x_3105) ;  /* 0x000000000f087348 */ /* 0x000fea0003c00000 */
[----:B------:R0:W1:Y:S02]  /*357a0*/  SHFL.IDX P6, R14, R13, R12, R11 ;  /* 0x0000000c0d0e7389 */ /* 0x00006400000c000b */
[----:B01----:R-:W-:Y:S01]  /*357b0*/  ENDCOLLECTIVE ;  /* 0x000000000000791b */ /* 0x003fe20003800000 */
.L_x_3105:
[----:B------:R-:W-:Y:S02]  /*357c0*/  IMAD.MOV.U32 R13, RZ, RZ, R20 ;  /* 0x000000ffff0d7224 */ /* 0x000fe400078e0014 */
[----:B------:R-:W-:-:S07]  /*357d0*/  IMAD.MOV.U32 R7, RZ, RZ, R14 ;  /* 0x000000ffff077224 */ /* 0x000fce00078e000e */
[----:B------:R-:W-:Y:S05]  /*357e0*/  WARPSYNC.COLLECTIVE R15, `(.L_x_3106) ;  /* 0x000000000f087348 */ /* 0x000fea0003c00000 */
[----:B------:R0:W1:Y:S02]  /*357f0*/  SHFL.IDX P6, R14, R13, R12, R11 ;  /* 0x0000000c0d0e7389 */ /* 0x00006400000c000b */
[----:B01----:R-:W-:Y:S01]  /*35800*/  ENDCOLLECTIVE ;  /* 0x000000000000791b */ /* 0x003fe20003800000 */
.L_x_3106:
[----:B------:R-:W-:Y:S05]  /*35810*/  BRA `(.L_x_3107) ;  /* 0xfffffdc0003c7947 */ /* 0x000fea000383ffff */
.L_x_2806:
        /* <DEDUP_REMOVED lines=8> */
.L_x_3109:
[----:B------:R-:W-:Y:S05]  /*358a0*/  BSYNC B1 ;  /* 0x0000000000017941 */ /* 0x000fea0003800000 */
.L_x_3108:
        /* <DEDUP_REMOVED lines=8> */
.L_x_3110:
[----:B------:R-:W-:Y:S02]  /*35930*/  IMAD.MOV.U32 R13, RZ, RZ, R3 ;  /* 0x000000ffff0d7224 */ /* 0x000fe400078e0003 */
[----:B------:R-:W-:-:S07]  /*35940*/  IMAD.MOV.U32 R4, RZ, RZ, R14 ;  /* 0x000000ffff047224 */ /* 0x000fce00078e000e */
[----:B------:R-:W-:Y:S05]  /*35950*/  WARPSYNC.COLLECTIVE R15, `(.L_x_3111) ;  /* 0x000000000f087348 */ /* 0x000fea0003c00000 */
[----:B------:R0:W1:Y:S02]  /*35960*/  SHFL.IDX P6, R14, R13, R12, R11 ;  /* 0x0000000c0d0e7389 */ /* 0x00006400000c000b */
[----:B01----:R-:W-:Y:S01]  /*35970*/  ENDCOLLECTIVE ;  /* 0x000000000000791b */ /* 0x003fe20003800000 */
.L_x_3111:
[----:B------:R-:W-:Y:S02]  /*35980*/  IMAD.MOV.U32 R13, RZ, RZ, R20 ;  /* 0x000000ffff0d7224 */ /* 0x000fe400078e0014 */
[----:B------:R-:W-:-:S07]  /*35990*/  IMAD.MOV.U32 R7, RZ, RZ, R14 ;  /* 0x000000ffff077224 */ /* 0x000fce00078e000e */
[----:B------:R-:W-:Y:S05]  /*359a0*/  WARPSYNC.COLLECTIVE R15, `(.L_x_3112) ;  /* 0x000000000f087348 */ /* 0x000fea0003c00000 */
[----:B------:R0:W1:Y:S02]  /*359b0*/  SHFL.IDX P6, R14, R13, R12, R11 ;  /* 0x0000000c0d0e7389 */ /* 0x00006400000c000b */
[----:B01----:R-:W-:Y:S01]  /*359c0*/  ENDCOLLECTIVE ;  /* 0x000000000000791b */ /* 0x003fe20003800000 */
.L_x_3112:
[----:B------:R-:W-:Y:S01]  /*359d0*/  IMAD.MOV.U32 R12, RZ, RZ, R14 ;  /* 0x000000ffff0c7224 */ /* 0x000fe200078e000e */
[----:B------:R-:W-:Y:S06]  /*359e0*/  BRA `(.L_x_3113) ;  /* 0xfffffdc000e47947 */ /* 0x000fec000383ffff */
.L_x_2809:
        /* <DEDUP_REMOVED lines=8> */
.L_x_3115:
[----:B------:R-:W-:Y:S05]  /*35a70*/  BSYNC B1 ;  /* 0x0000000000017941 */ /* 0x000fea0003800000 */
.L_x_3114:
        /* <DEDUP_REMOVED lines=8> */
.L_x_3116:
[----:B------:R-:W-:Y:S02]  /*35b00*/  IMAD.MOV.U32 R13, RZ, RZ, R3 ;  /* 0x000000ffff0d7224 */ /* 0x000fe400078e0003 */
[----:B------:R-:W-:-:S07]  /*35b10*/  IMAD.MOV.U32 R21, RZ, RZ, R14 ;  /* 0x000000ffff157224 */ /* 0x000fce00078e000e */
[----:B------:R-:W-:Y:S05]  /*35b20*/  WARPSYNC.COLLECTIVE R15, `(.L_x_3117) ;  /* 0x000000000f087348 */ /* 0x000fea0003c00000 */
[----:B------:R0:W1:Y:S02]  /*35b30*/  SHFL.IDX P6, R14, R13, R12, R11 ;  /* 0x0000000c0d0e7389 */ /* 0x00006400000c000b */
[----:B01----:R-:W-:Y:S01]  /*35b40*/  ENDCOLLECTIVE ;  /* 0x000000000000791b */ /* 0x003fe20003800000 */
.L_x_3117:
[----:B------:R-:W-:Y:S02]  /*35b50*/  IMAD.MOV.U32 R13, RZ, RZ, R20 ;  /* 0x000000ffff0d7224 */ /* 0x000fe400078e0014 */
[----:B------:R-:W-:-:S07]  /*35b60*/  IMAD.MOV.U32 R3, RZ, RZ, R14 ;  /* 0x000000ffff037224 */ /* 0x000fce00078e000e */
[----:B------:R-:W-:Y:S05]  /*35b70*/  WARPSYNC.COLLECTIVE R15, `(.L_x_3118) ;  /* 0x000000000f087348 */ /* 0x000fea0003c00000 */
[----:B------:R0:W1:Y:S02]  /*35b80*/  SHFL.IDX P6, R14, R13, R12, R11 ;  /* 0x0000000c0d0e7389 */ /* 0x00006400000c000b */
[----:B01----:R-:W-:Y:S01]  /*35b90*/  ENDCOLLECTIVE ;  /* 0x000000000000791b */ /* 0x003fe20003800000 */
.L_x_3118:
[----:B------:R-:W-:Y:S01]  /*35ba0*/  IMAD.MOV.U32 R79, RZ, RZ, R14 ;  /* 0x000000ffff4f7224 */ /* 0x000fe200078e000e */
[----:B------:R-:W-:Y:S06]  /*35bb0*/  BRA `(.L_x_3119) ;  /* 0xfffffdc400987947 */ /* 0x000fec000383ffff */
.L_x_2813:
[----:B0-----:R0:W1:Y:S02]  /*35bc0*/  SYNCS.PHASECHK.TRANS64.TRYWAIT P0, [R16+URZ+0x38800], R0 ;  /* 0x03880000100075a7 */ /* 0x001064000800017f */
[----:B-1----:R-:W-:Y:S05]  /*35bd0*/  @!P0 NANOSLEEP.SYNCS 0x989680 ;  /* 0x009896800000895d */ /* 0x002fea0003900000 */
[----:B------:R-:W1:Y:S02]  /*35be0*/  @!P0 SYNCS.PHASECHK.TRANS64 P0, [R16+URZ+0x38800], R0 ;  /* 0x03880000100085a7 */ /* 0x000e64000800007f */
[----:B-1----:R-:W-:Y:S05]  /*35bf0*/  @!P0 BRA `(.L_x_2813) ;  /* 0xfffffffc00f08947 */ /* 0x002fea000383ffff */
[----:B------:R-:W-:Y:S05]  /*35c00*/  BRA `(.L_x_3120) ;  /* 0xfffffdc8007c7947 */ /* 0x000fea000383ffff */
.L_x_2831:
[----:B-1----:R1:W3:Y:S02]  /*35c10*/  SYNCS.PHASECHK.TRANS64.TRYWAIT P2, [R0+URZ+0x38830], R3 ;  /* 0x03883003000075a7 */ /* 0x0022e4000804017f */
[----:B---3--:R-:W-:Y:S05]  /*35c20*/  @!P2 NANOSLEEP.SYNCS 0x989680 ;  /* 0x009896800000a95d */ /* 0x008fea0003900000 */
[----:B------:R-:W3:Y:S02]  /*35c30*/  @!P2 SYNCS.PHASECHK.TRANS64 P2, [R0+URZ+0x38830], R3 ;  /* 0x038830030000a5a7 */ /* 0x000ee4000804007f */
[----:B---3--:R-:W-:Y:S05]  /*35c40*/  @!P2 BRA `(.L_x_2831) ;  /* 0xfffffffc00f0a947 */ /* 0x008fea000383ffff */
[----:B------:R-:W-:Y:S05]  /*35c50*/  BRA `(.L_x_2830) ;  /* 0xfffffe0400507947 */ /* 0x000fea000383ffff */
.L_x_2838:
[----:B-1----:R1:W2:Y:S02]  /*35c60*/  SYNCS.PHASECHK.TRANS64.TRYWAIT P3, [R11+URZ+0x38830], R4 ;  /* 0x038830040b0075a7 */ /* 0x0022a4000806017f */
[----:B--2---:R-:W-:Y:S05]  /*35c70*/  @!P3 NANOSLEEP.SYNCS 0x989680 ;  /* 0x009896800000b95d */ /* 0x004fea0003900000 */
[----:B------:R-:W2:Y:S02]  /*35c80*/  @!P3 SYNCS.PHASECHK.TRANS64 P3, [R11+URZ+0x38830], R4 ;  /* 0x038830040b00b5a7 */ /* 0x000ea4000806007f */
[----:B--2---:R-:W-:Y:S05]  /*35c90*/  @!P3 BRA `(.L_x_2838) ;  /* 0xfffffffc00f0b947 */ /* 0x004fea000383ffff */
[----:B------:R-:W-:Y:S05]  /*35ca0*/  BRA `(.L_x_2837) ;  /* 0xfffffe5000c07947 */ /* 0x000fea000383ffff */
.L_x_2843:
[----:B-1----:R1:W2:Y:S02]  /*35cb0*/  SYNCS.PHASECHK.TRANS64.TRYWAIT P3, [R9+URZ+0x38850], R0 ;  /* 0x03885000090075a7 */ /* 0x0022a4000806017f */
[----:B--2---:R-:W-:Y:S05]  /*35cc0*/  @!P3 NANOSLEEP.SYNCS 0x989680 ;  /* 0x009896800000b95d */ /* 0x004fea0003900000 */
[----:B------:R-:W2:Y:S02]  /*35cd0*/  @!P3 SYNCS.PHASECHK.TRANS64 P3, [R9+URZ+0x38850], R0 ;  /* 0x038850000900b5a7 */ /* 0x000ea4000806007f */
[----:B--2---:R-:W-:Y:S05]  /*35ce0*/  @!P3 BRA `(.L_x_2843) ;  /* 0xfffffffc00f0b947 */ /* 0x004fea000383ffff */
[----:B------:R-:W-:Y:S05]  /*35cf0*/  BRA `(.L_x_2842) ;  /* 0xfffffe8800887947 */ /* 0x000fea000383ffff */
.L_x_2851:
[----:B-1----:R1:W2:Y:S02]  /*35d00*/  SYNCS.PHASECHK.TRANS64.TRYWAIT P2, [R4+URZ+0x38830], R5 ;  /* 0x03883005040075a7 */ /* 0x0022a4000804017f */
[----:B--2---:R-:W-:Y:S05]  /*35d10*/  @!P2 NANOSLEEP.SYNCS 0x989680 ;  /* 0x009896800000a95d */ /* 0x004fea0003900000 */
[----:B------:R-:W2:Y:S02]  /*35d20*/  @!P2 SYNCS.PHASECHK.TRANS64 P2, [R4+URZ+0x38830], R5 ;  /* 0x038830050400a5a7 */ /* 0x000ea4000804007f */
[----:B--2---:R-:W-:Y:S05]  /*35d30*/  @!P2 BRA `(.L_x_2851) ;  /* 0xfffffffc00f0a947 */ /* 0x004fea000383ffff */
[----:B------:R-:W-:Y:S05]  /*35d40*/  BRA `(.L_x_2850) ;  /* 0xfffffea400a07947 */ /* 0x000fea000383ffff */
.L_x_2856:
[----:B-1----:R1:W2:Y:S02]  /*35d50*/  SYNCS.PHASECHK.TRANS64.TRYWAIT P2, [R9+URZ+0x38850], R0 ;  /* 0x03885000090075a7 */ /* 0x0022a4000804017f */
[----:B--2---:R-:W-:Y:S05]  /*35d60*/  @!P2 NANOSLEEP.SYNCS 0x989680 ;  /* 0x009896800000a95d */ /* 0x004fea0003900000 */
[----:B------:R-:W2:Y:S02]  /*35d70*/  @!P2 SYNCS.PHASECHK.TRANS64 P2, [R9+URZ+0x38850], R0 ;  /* 0x038850000900a5a7 */ /* 0x000ea4000804007f */
[----:B--2---:R-:W-:Y:S05]  /*35d80*/  @!P2 BRA `(.L_x_2856) ;  /* 0xfffffffc00f0a947 */ /* 0x004fea000383ffff */
[----:B------:R-:W-:Y:S05]  /*35d90*/  BRA `(.L_x_2855) ;  /* 0xfffffedc00687947 */ /* 0x000fea000383ffff */
.L_x_2862:
[----:B-1----:R1:W2:Y:S02]  /*35da0*/  SYNCS.PHASECHK.TRANS64.TRYWAIT P0, [R10+URZ+0x38850], R0 ;  /* 0x038850000a0075a7 */ /* 0x0022a4000800017f */
[----:B--2---:R-:W-:Y:S05]  /*35db0*/  @!P0 NANOSLEEP.SYNCS 0x989680 ;  /* 0x009896800000895d */ /* 0x004fea0003900000 */
[----:B------:R-:W2:Y:S02]  /*35dc0*/  @!P0 SYNCS.PHASECHK.TRANS64 P0, [R10+URZ+0x38850], R0 ;  /* 0x038850000a0085a7 */ /* 0x000ea4000800007f */
[----:B--2---:R-:W-:Y:S05]  /*35dd0*/  @!P0 BRA `(.L_x_2862) ;  /* 0xfffffffc00f08947 */ /* 0x004fea000383ffff */
[----:B------:R-:W-:Y:S05]  /*35de0*/  BRA `(.L_x_2861) ;  /* 0xfffffef800b87947 */ /* 0x000fea000383ffff */
.L_x_2903:
        /* <DEDUP_REMOVED lines=8> */
[----:B------:R-:W-:Y:S05]  /*35e70*/  WARPSYNC.COLLECTIVE R15, `(.L_x_3122) ;  /* 0x000000000f087348 */ /* 0x000fea0003c00000 */
[----:B------:R0:W1:Y:S02]  /*35e80*/  SHFL.IDX P6, R14, R13, R12, R11 ;  /* 0x0000000c0d0e7389 */ /* 0x00006400000c000b */
[----:B01----:R-:W-:Y:S01]  /*35e90*/  ENDCOLLECTIVE ;  /* 0x000000000000791b */ /* 0x003fe20003800000 */
.L_x_3122:
[----:B------:R-:W-:Y:S05]  /*35ea0*/  BSYNC B1 ;  /* 0x0000000000017941 */ /* 0x000fea0003800000 */
.L_x_3121:
[----:B------:R-:W-:Y:S05]  /*35eb0*/  BRA `(.L_x_3123) ;  /* 0xffffff6c009c7947 */ /* 0x000fea000383ffff */
.L_x_2905:
[----:B------:R-:W-:Y:S01]  /*35ec0*/  BSSY B1, `(.L_x_3124) ;  /* 0x0000006000017945 */ /* 0x000fe20003800000 */
[----:B------:R-:W-:-:S07]  /*35ed0*/  IMAD.MOV.U32 R15, RZ, RZ, -0x1 ;  /* 0xffffffffff0f7424 */ /* 0x000fce00078e00ff */
[----:B0-----:R-:W-:Y:S05]  /*35ee0*/  WARPSYNC.COLLECTIVE R15, `(.L_x_3125) ;  /* 0x000000000f0c7348 */ /* 0x001fea0003c00000 */
[----:B------:R-:W-:Y:S02]  /*35ef0*/  ELECT P6, UR62, PT ;  /* 0x00000000003e782f */ /* 0x000fe400038c0000 */
[----:B------:R-:W-:Y:S01]  /*35f00*/  MOV R14, UR62 ;  /* 0x0000003e000e7c02 */ /* 0x000fe20008000f00 */
[----:B0-----:R-:W-:Y:S10]  /*35f10*/  ENDCOLLECTIVE ;  /* 0x000000000000791b */ /* 0x001ff40003800000 */
.L_x_3125:
[----:B------:R-:W-:Y:S05]  /*35f20*/  BSYNC B1 ;  /* 0x0000000000017941 */ /* 0x000fea0003800000 */
.L_x_3124:
[----:B------:R-:W-:Y:S05]  /*35f30*/  BRA `(.L_x_2904) ;  /* 0xffffff6c00947947 */ /* 0x000fea000383ffff */
.L_x_2907:
[----:B0-----:R0:W1:Y:S02]  /*35f40*/  SYNCS.PHASECHK.TRANS64.TRYWAIT P0, [R18+URZ+0x38820], R2 ;  /* 0x03882002120075a7 */ /* 0x001064000800017f */
[----:B-1----:R-:W-:Y:S05]  /*35f50*/  @!P0 NANOSLEEP.SYNCS 0x989680 ;  /* 0x009896800000895d */ /* 0x002fea0003900000 */
[----:B------:R-:W1:Y:S02]  /*35f60*/  @!P0 SYNCS.PHASECHK.TRANS64 P0, [R18+URZ+0x38820], R2 ;  /* 0x03882002120085a7 */ /* 0x000e64000800007f */
[----:B-1----:R-:W-:Y:S05]  /*35f70*/  @!P0 BRA `(.L_x_2907) ;  /* 0xfffffffc00f08947 */ /* 0x002fea000383ffff */
[----:B------:R-:W-:Y:S05]  /*35f80*/  BRA `(.L_x_3126) ;  /* 0xffffff6c00a47947 */ /* 0x000fea000383ffff */
.L_x_2911:
[----:B-1----:R1:W2:Y:S02]  /*35f90*/  SYNCS.PHASECHK.TRANS64.TRYWAIT P0, [R6+URZ+0x388a0], R8 ;  /* 0x0388a008060075a7 */ /* 0x0022a4000800017f */
[----:B--2---:R-:W-:Y:S05]  /*35fa0*/  @!P0 NANOSLEEP.SYNCS 0x989680 ;  /* 0x009896800000895d */ /* 0x004fea0003900000 */
[----:B------:R-:W2:Y:S02]  /*35fb0*/  @!P0 SYNCS.PHASECHK.TRANS64 P0, [R6+URZ+0x388a0], R8 ;  /* 0x0388a008060085a7 */ /* 0x000ea4000800007f */
[----:B--2---:R-:W-:Y:S05]  /*35fc0*/  @!P0 BRA `(.L_x_2911) ;  /* 0xfffffffc00f08947 */ /* 0x004fea000383ffff */
[----:B------:R-:W-:Y:S05]  /*35fd0*/  BRA `(.L_x_3127) ;  /* 0xffffff6c00c47947 */ /* 0x000fea000383ffff */
.L_x_2919:
[----:B0-----:R0:W2:Y:S02]  /*35fe0*/  SYNCS.PHASECHK.TRANS64.TRYWAIT P0, [R6+URZ+0x388c0], R8 ;  /* 0x0388c008060075a7 */ /* 0x0010a4000800017f */
[----:B--2---:R-:W-:Y:S05]  /*35ff0*/  @!P0 NANOSLEEP.SYNCS 0x989680 ;  /* 0x009896800000895d */ /* 0x004fea0003900000 */
[----:B------:R-:W2:Y:S02]  /*36000*/  @!P0 SYNCS.PHASECHK.TRANS64 P0, [R6+URZ+0x388c0], R8 ;  /* 0x0388c008060085a7 */ /* 0x000ea4000800007f */
[----:B--2---:R-:W-:Y:S05]  /*36010*/  @!P0 BRA `(.L_x_2919) ;  /* 0xfffffffc00f08947 */ /* 0x004fea000383ffff */
[----:B------:R-:W-:Y:S05]  /*36020*/  BRA `(.L_x_3128) ;  /* 0xffffff7400047947 */ /* 0x000fea000383ffff */
.L_x_2929:
[----:B0-----:R0:W1:Y:S02]  /*36030*/  SYNCS.PHASECHK.TRANS64.TRYWAIT P1, [R6+URZ+0x388a0], R5 ;  /* 0x0388a005060075a7 */ /* 0x001064000802017f */
[----:B-1----:R-:W-:Y:S05]  /*36040*/  @!P1 NANOSLEEP.SYNCS 0x989680 ;  /* 0x009896800000995d */ /* 0x002fea0003900000 */
[----:B------:R-:W1:Y:S02]  /*36050*/  @!P1 SYNCS.PHASECHK.TRANS64 P1, [R6+URZ+0x388a0], R5 ;  /* 0x0388a005060095a7 */ /* 0x000e64000802007f */
[----:B-1----:R-:W-:Y:S05]  /*36060*/  @!P1 BRA `(.L_x_2929) ;  /* 0xfffffffc00f09947 */ /* 0x002fea000383ffff */
[----:B------:R-:W-:Y:S05]  /*36070*/  BRA `(.L_x_3129) ;  /* 0xffffff7800907947 */ /* 0x000fea000383ffff */
.L_x_2937:
[----:B-1----:R1:W2:Y:S02]  /*36080*/  SYNCS.PHASECHK.TRANS64.TRYWAIT P1, [R6+URZ+0x388c0], R5 ;  /* 0x0388c005060075a7 */ /* 0x0022a4000802017f */
[----:B--2---:R-:W-:Y:S05]  /*36090*/  @!P1 NANOSLEEP.SYNCS 0x989680 ;  /* 0x009896800000995d */ /* 0x004fea0003900000 */
[----:B------:R-:W2:Y:S02]  /*360a0*/  @!P1 SYNCS.PHASECHK.TRANS64 P1, [R6+URZ+0x388c0], R5 ;  /* 0x0388c005060095a7 */ /* 0x000ea4000802007f */
[----:B--2---:R-:W-:Y:S05]  /*360b0*/  @!P1 BRA `(.L_x_2937) ;  /* 0xfffffffc00f09947 */ /* 0x004fea000383ffff */
[----:B------:R-:W-:Y:S05]  /*360c0*/  BRA `(.L_x_3130) ;  /* 0xffffff7c00cc7947 */ /* 0x000fea000383ffff */
.L_x_2955:
        /* <DEDUP_REMOVED lines=11> */
.L_x_3132:
[----:B------:R-:W-:Y:S05]  /*36180*/  BSYNC B0 ;  /* 0x0000000000007941 */ /* 0x000fea0003800000 */
.L_x_3131:
[----:B------:R-:W-:Y:S05]  /*36190*/  BRA `(.L_x_3133) ;  /* 0xffffff8c00887947 */ /* 0x000fea000383ffff */
.L_x_2957:
[----:B------:R-:W-:Y:S01]  /*361a0*/  BSSY B0, `(.L_x_3134) ;  /* 0x0000006000007945 */ /* 0x000fe20003800000 */
[----:B------:R-:W-:-:S07]  /*361b0*/  IMAD.MOV.U32 R15, RZ, RZ, -0x1 ;  /* 0xffffffffff0f7424 */ /* 0x000fce00078e00ff */
[----:B0-----:R-:W-:Y:S05]  /*361c0*/  WARPSYNC.COLLECTIVE R15, `(.L_x_3135) ;  /* 0x000000000f0c7348 */ /* 0x001fea0003c00000 */
[----:B------:R-:W-:Y:S02]  /*361d0*/  ELECT P6, UR62, PT ;  /* 0x00000000003e782f */ /* 0x000fe400038c0000 */
[----:B------:R-:W-:Y:S01]  /*361e0*/  MOV R14, UR62 ;  /* 0x0000003e000e7c02 */ /* 0x000fe20008000f00 */
[----:B0-----:R-:W-:Y:S10]  /*361f0*/  ENDCOLLECTIVE ;  /* 0x000000000000791b */ /* 0x001ff40003800000 */
.L_x_3135:
[----:B------:R-:W-:Y:S05]  /*36200*/  BSYNC B0 ;  /* 0x0000000000007941 */ /* 0x000fea0003800000 */
.L_x_3134:
[----:B------:R-:W-:Y:S05]  /*36210*/  BRA `(.L_x_3136) ;  /* 0xffffff8c00947947 */ /* 0x000fea000383ffff */
.L_x_2959:
[----:B0-----:R0:W1:Y:S02]  /*36220*/  SYNCS.PHASECHK.TRANS64.TRYWAIT P0, [R0+URZ+0x38840], R2 ;  /* 0x03884002000075a7 */ /* 0x001064000800017f */
[----:B-1----:R-:W-:Y:S05]  /*36230*/  @!P0 NANOSLEEP.SYNCS 0x989680 ;  /* 0x009896800000895d */ /* 0x002fea0003900000 */
[----:B------:R-:W1:Y:S02]  /*36240*/  @!P0 SYNCS.PHASECHK.TRANS64 P0, [R0+URZ+0x38840], R2 ;  /* 0x03884002000085a7 */ /* 0x000e64000800007f */
[----:B-1----:R-:W-:Y:S05]  /*36250*/  @!P0 BRA `(.L_x_2959) ;  /* 0xfffffffc00f08947 */ /* 0x002fea000383ffff */
[----:B------:R-:W-:Y:S05]  /*36260*/  BRA `(.L_x_3137) ;  /* 0xffffff8c00f87947 */ /* 0x000fea000383ffff */
.L_x_2963:
        /* <DEDUP_REMOVED lines=15> */
.L_x_3138:
[----:B------:R-:W-:Y:S02]  /*36360*/  IMAD.MOV.U32 R13, RZ, RZ, R4 ;  /* 0x000000ffff0d7224 */ /* 0x000fe400078e0004 */
[----:B------:R-:W-:-:S07]  /*36370*/  IMAD.MOV.U32 R6, RZ, RZ, R14 ;  /* 0x000000ffff067224 */ /* 0x000fce00078e000e */
[----:B------:R-:W-:Y:S05]  /*36380*/  WARPSYNC.COLLECTIVE R15, `(.L_x_3139) ;  /* 0x000000000f087348 */ /* 0x000fea0003c00000 */
[----:B------:R0:W1:Y:S02]  /*36390*/  SHFL.IDX P6, R14, R13, R12, R11 ;  /* 0x0000000c0d0e7389 */ /* 0x00006400000c000b */
[----:B01----:R-:W-:Y:S01]  /*363a0*/  ENDCOLLECTIVE ;  /* 0x000000000000791b */ /* 0x003fe20003800000 */
.L_x_3139:
        /* <DEDUP_REMOVED lines=20> */
.L_x_3140:
[----:B------:R-:W-:Y:S02]  /*364f0*/  IMAD.MOV.U32 R13, RZ, RZ, R4 ;  /* 0x000000ffff0d7224 */ /* 0x000fe400078e0004 */
[----:B------:R-:W-:-:S07]  /*36500*/  IMAD.MOV.U32 R6, RZ, RZ, R14 ;  /* 0x000000ffff067224 */ /* 0x000fce00078e000e */
[----:B------:R-:W-:Y:S05]  /*36510*/  WARPSYNC.COLLECTIVE R15, `(.L_x_3141) ;  /* 0x000000000f087348 */ /* 0x000fea0003c00000 */
[----:B------:R0:W1:Y:S02]  /*36520*/  SHFL.IDX P6, R14, R13, R12, R11 ;  /* 0x0000000c0d0e7389 */ /* 0x00006400000c000b */
[----:B01----:R-:W-:Y:S01]  /*36530*/  ENDCOLLECTIVE ;  /* 0x000000000000791b */ /* 0x003fe20003800000 */
.L_x_3141:
        /* <DEDUP_REMOVED lines=20> */
.L_x_3142:
[----:B------:R-:W-:Y:S02]  /*36680*/  IMAD.MOV.U32 R13, RZ, RZ, R4 ;  /* 0x000000ffff0d7224 */ /* 0x000fe400078e0004 */
[----:B------:R-:W-:-:S07]  /*36690*/  IMAD.MOV.U32 R6, RZ, RZ, R14 ;  /* 0x000000ffff067224 */ /* 0x000fce00078e000e */
[----:B------:R-:W-:Y:S05]  /*366a0*/  WARPSYNC.COLLECTIVE R15, `(.L_x_3143) ;  /* 0x000000000f087348 */ /* 0x000fea0003c00000 */
[----:B------:R0:W1:Y:S02]  /*366b0*/  SHFL.IDX P6, R14, R13, R12, R11 ;  /* 0x0000000c0d0e7389 */ /* 0x00006400000c000b */
[----:B01----:R-:W-:Y:S01]  /*366c0*/  ENDCOLLECTIVE ;  /* 0x000000000000791b */ /* 0x003fe20003800000 */
.L_x_3143:
        /* <DEDUP_REMOVED lines=20> */
.L_x_3144:
[----:B------:R-:W-:Y:S02]  /*36810*/  IMAD.MOV.U32 R13, RZ, RZ, R4 ;  /* 0x000000ffff0d7224 */ /* 0x000fe400078e0004 */
[----:B------:R-:W-:-:S07]  /*36820*/  IMAD.MOV.U32 R6, RZ, RZ, R14 ;  /* 0x000000ffff067224 */ /* 0x000fce00078e000e */
[----:B------:R-:W-:Y:S05]  /*36830*/  WARPSYNC.COLLECTIVE R15, `(.L_x_3145) ;  /* 0x000000000f087348 */ /* 0x000fea0003c00000 */
[----:B------:R0:W1:Y:S02]  /*36840*/  SHFL.IDX P6, R14, R13, R12, R11 ;  /* 0x0000000c0d0e7389 */ /* 0x00006400000c000b */
[----:B01----:R-:W-:Y:S01]  /*36850*/  ENDCOLLECTIVE ;  /* 0x000000000000791b */ /* 0x003fe20003800000 */
.L_x_3145:
        /* <DEDUP_REMOVED lines=20> */
.L_x_3146:
[----:B------:R-:W-:Y:S02]  /*369a0*/  IMAD.MOV.U32 R13, RZ, RZ, R4 ;  /* 0x000000ffff0d7224 */ /* 0x000fe400078e0004 */
[----:B------:R-:W-:-:S07]  /*369b0*/  IMAD.MOV.U32 R6, RZ, RZ, R14 ;  /* 0x000000ffff067224 */ /* 0x000fce00078e000e */
[----:B------:R-:W-:Y:S05]  /*369c0*/  WARPSYNC.COLLECTIVE R15, `(.L_x_3147) ;  /* 0x000000000f087348 */ /* 0x000fea0003c00000 */
[----:B------:R0:W1:Y:S02]  /*369d0*/  SHFL.IDX P6, R14, R13, R12, R11 ;  /* 0x0000000c0d0e7389 */ /* 0x00006400000c000b */
[----:B01----:R-:W-:Y:S01]  /*369e0*/  ENDCOLLECTIVE ;  /* 0x000000000000791b */ /* 0x003fe20003800000 */
.L_x_3147:
        /* <DEDUP_REMOVED lines=20> */
.L_x_3148:
[----:B------:R-:W-:Y:S02]  /*36b30*/  IMAD.MOV.U32 R13, RZ, RZ, R4 ;  /* 0x000000ffff0d7224 */ /* 0x000fe400078e0004 */
[----:B------:R-:W-:-:S07]  /*36b40*/  IMAD.MOV.U32 R6, RZ, RZ, R14 ;  /* 0x000000ffff067224 */ /* 0x000fce00078e000e */
[----:B------:R-:W-:Y:S05]  /*36b50*/  WARPSYNC.COLLECTIVE R15, `(.L_x_3149) ;  /* 0x000000000f087348 */ /* 0x000fea0003c00000 */
[----:B------:R0:W1:Y:S02]  /*36b60*/  SHFL.IDX P6, R14, R13, R12, R11 ;  /* 0x0000000c0d0e7389 */ /* 0x00006400000c000b */
[----:B01----:R-:W-:Y:S01]  /*36b70*/  ENDCOLLECTIVE ;  /* 0x000000000000791b */ /* 0x003fe20003800000 */
.L_x_3149:
        /* <DEDUP_REMOVED lines=18> */
.L_x_3150:
[----:B------:R-:W-:-:S05]  /*36ca0*/  VIADD R7, R0, 0x60 ;  /* 0x0000006000077836 */ /* 0x000fca0000000000 */
[----:B------:R-:W-:Y:S01]  /*36cb0*/  ISETP.GE.AND P5, PT, R7, R2, PT ;  /* 0x000000020700720c */ /* 0x000fe20003fa6270 */
[----:B------:R-:W-:Y:S02]  /*36cc0*/  IMAD.MOV.U32 R13, RZ, RZ, R4 ;  /* 0x000000ffff0d7224 */ /* 0x000fe400078e0004 */
[----:B------:R-:W-:-:S10]  /*36cd0*/  IMAD.MOV.U32 R8, RZ, RZ, R14 ;  /* 0x000000ffff087224 */ /* 0x000fd400078e000e */
[----:B------:R-:W-:Y:S05]  /*36ce0*/  WARPSYNC.COLLECTIVE R15, `(.L_x_3151) ;  /* 0x000000000f087348 */ /* 0x000fea0003c00000 */
[----:B------:R0:W1:Y:S02]  /*36cf0*/  SHFL.IDX P6, R14, R13, R12, R11 ;  /* 0x0000000c0d0e7389 */ /* 0x00006400000c000b */
[----:B01----:R-:W-:Y:S01]  /*36d00*/  ENDCOLLECTIVE ;  /* 0x000000000000791b */ /* 0x003fe20003800000 */
.L_x_3151:
        /* <DEDUP_REMOVED lines=18> */
.L_x_3152:
[----:B------:R-:W-:Y:S02]  /*36e30*/  IMAD.MOV.U32 R13, RZ, RZ, R4 ;  /* 0x000000ffff0d7224 */ /* 0x000fe400078e0004 */
[----:B------:R-:W-:-:S07]  /*36e40*/  IMAD.MOV.U32 R5, RZ, RZ, R14 ;  /* 0x000000ffff057224 */ /* 0x000fce00078e000e */
[----:B------:R-:W-:Y:S05]  /*36e50*/  WARPSYNC.COLLECTIVE R15, `(.L_x_3153) ;  /* 0x000000000f087348 */ /* 0x000fea0003c00000 */
[----:B------:R0:W1:Y:S02]  /*36e60*/  SHFL.IDX P6, R14, R13, R12, R11 ;  /* 0x0000000c0d0e7389 */ /* 0x00006400000c000b */
[----:B01----:R-:W-:Y:S01]  /*36e70*/  ENDCOLLECTIVE ;  /* 0x000000000000791b */ /* 0x003fe20003800000 */
.L_x_3153:
[----:B------:R-:W-:Y:S01]  /*36e80*/  IMAD.MOV.U32 R3, RZ, RZ, R14 ;  /* 0x000000ffff037224 */ /* 0x000fe200078e000e */
[----:B------:R-:W-:Y:S06]  /*36e90*/  BRA `(.L_x_3154) ;  /* 0xffffff9000cc7947 */ /* 0x000fec000383ffff */
.L_x_2968:
[----:B---3--:R3:W4:Y:S02]  /*36ea0*/  SYNCS.PHASECHK.TRANS64.TRYWAIT P0, [R18+URZ+0x38820], R0 ;  /* 0x03882000120075a7 */ /* 0x008724000800017f */
[----:B----4-:R-:W-:Y:S05]  /*36eb0*/  @!P0 NANOSLEEP.SYNCS 0x989680 ;  /* 0x009896800000895d */ /* 0x010fea0003900000 */
[----:B------:R-:W4:Y:S02]  /*36ec0*/  @!P0 SYNCS.PHASECHK.TRANS64 P0, [R18+URZ+0x38820], R0 ;  /* 0x03882000120085a7 */ /* 0x000f24000800007f */
[----:B----4-:R-:W-:Y:S05]  /*36ed0*/  @!P0 BRA `(.L_x_2968) ;  /* 0xfffffffc00f08947 */ /* 0x010fea000383ffff */
[----:B------:R-:W-:Y:S05]  /*36ee0*/  BRA `(.L_x_3155) ;  /* 0xffffff9400487947 */ /* 0x000fea000383ffff */
.L_x_2977:
[----:B-1----:R1:W2:Y:S02]  /*36ef0*/  SYNCS.PHASECHK.TRANS64.TRYWAIT P0, [R3+URZ+0x38840], R2 ;  /* 0x03884002030075a7 */ /* 0x0022a4000800017f */
[----:B--2---:R-:W-:Y:S05]  /*36f00*/  @!P0 NANOSLEEP.SYNCS 0x989680 ;  /* 0x009896800000895d */ /* 0x004fea0003900000 */
[----:B------:R-:W2:Y:S02]  /*36f10*/  @!P0 SYNCS.PHASECHK.TRANS64 P0, [R3+URZ+0x38840], R2 ;  /* 0x03884002030085a7 */ /* 0x000ea4000800007f */
[----:B--2---:R-:W-:Y:S05]  /*36f20*/  @!P0 BRA `(.L_x_2977) ;  /* 0xfffffffc00f08947 */ /* 0x004fea000383ffff */
[----:B------:R-:W-:Y:S05]  /*36f30*/  BRA `(.L_x_3156) ;  /* 0xffffff9800287947 */ /* 0x000fea000383ffff */
.L_x_2985:
[----:B0-----:R0:W1:Y:S02]  /*36f40*/  SYNCS.PHASECHK.TRANS64.TRYWAIT P0, [R3+URZ+0x60], R2 ;  /* 0x00006002030075a7 */ /* 0x001064000800017f */
[----:B-1----:R-:W-:Y:S05]  /*36f50*/  @!P0 NANOSLEEP.SYNCS 0x989680 ;  /* 0x009896800000895d */ /* 0x002fea0003900000 */
[----:B------:R-:W1:Y:S02]  /*36f60*/  @!P0 SYNCS.PHASECHK.TRANS64 P0, [R3+URZ+0x60], R2 ;  /* 0x00006002030085a7 */ /* 0x000e64000800007f */
[----:B-1----:R-:W-:Y:S05]  /*36f70*/  @!P0 BRA `(.L_x_2985) ;  /* 0xfffffffc00f08947 */ /* 0x002fea000383ffff */
[----:B------:R-:W-:Y:S05]  /*36f80*/  BRA `(.L_x_3157) ;  /* 0xffffff9c007c7947 */ /* 0x000fea000383ffff */
.L_x_2996:
[----:B-1----:R1:W2:Y:S02]  /*36f90*/  SYNCS.PHASECHK.TRANS64.TRYWAIT P0, [R3+URZ+0x38840], R2 ;  /* 0x03884002030075a7 */ /* 0x0022a4000800017f */
[----:B--2---:R-:W-:Y:S05]  /*36fa0*/  @!P0 NANOSLEEP.SYNCS 0x989680 ;  /* 0x009896800000895d */ /* 0x004fea0003900000 */
[----:B------:R-:W2:Y:S02]  /*36fb0*/  @!P0 SYNCS.PHASECHK.TRANS64 P0, [R3+URZ+0x38840], R2 ;  /* 0x03884002030085a7 */ /* 0x000ea4000800007f */
[----:B--2---:R-:W-:Y:S05]  /*36fc0*/  @!P0 BRA `(.L_x_2996) ;  /* 0xfffffffc00f08947 */ /* 0x004fea000383ffff */
[----:B------:R-:W-:Y:S05]  /*36fd0*/  BRA `(.L_x_3158) ;  /* 0xffffffa400887947 */ /* 0x000fea000383ffff */
.L_x_3004:
[----:B0-----:R0:W1:Y:S02]  /*36fe0*/  SYNCS.PHASECHK.TRANS64.TRYWAIT P0, [R2+URZ+0x60], R3 ;  /* 0x00006003020075a7 */ /* 0x001064000800017f */
[----:B-1----:R-:W-:Y:S05]  /*36ff0*/  @!P0 NANOSLEEP.SYNCS 0x989680 ;  /* 0x009896800000895d */ /* 0x002fea0003900000 */
[----:B------:R-:W1:Y:S02]  /*37000*/  @!P0 SYNCS.PHASECHK.TRANS64 P0, [R2+URZ+0x60], R3 ;  /* 0x00006003020085a7 */ /* 0x000e64000800007f */
[----:B-1----:R-:W-:Y:S05]  /*37010*/  @!P0 BRA `(.L_x_3004) ;  /* 0xfffffffc00f08947 */ /* 0x002fea000383ffff */
[----:B------:R-:W-:Y:S05]  /*37020*/  BRA `(.L_x_3159) ;  /* 0xffffffa800dc7947 */ /* 0x000fea000383ffff */
.L_x_3015:
[----:B--2---:R2:W3:Y:S02]  /*37030*/  SYNCS.PHASECHK.TRANS64.TRYWAIT P0, [R2+URZ+0x38840], R3 ;  /* 0x03884003020075a7 */ /* 0x0044e4000800017f */
[----:B---3--:R-:W-:Y:S05]  /*37040*/  @!P0 NANOSLEEP.SYNCS 0x989680 ;  /* 0x009896800000895d */ /* 0x008fea0003900000 */
[----:B------:R-:W3:Y:S02]  /*37050*/  @!P0 SYNCS.PHASECHK.TRANS64 P0, [R2+URZ+0x38840], R3 ;  /* 0x03884003020085a7 */ /* 0x000ee4000800007f */
[----:B---3--:R-:W-:Y:S05]  /*37060*/  @!P0 BRA `(.L_x_3015) ;  /* 0xfffffffc00f08947 */ /* 0x008fea000383ffff */
[----:B------:R-:W-:Y:S05]  /*37070*/  BRA `(.L_x_3160) ;  /* 0xffffffb000b87947 */ /* 0x000fea000383ffff */
.L_x_3023:
[----:B0-----:R0:W1:Y:S02]  /*37080*/  SYNCS.PHASECHK.TRANS64.TRYWAIT P0, [R2+URZ+0x60], R5 ;  /* 0x00006005020075a7 */ /* 0x001064000800017f */
[----:B-1----:R-:W-:Y:S05]  /*37090*/  @!P0 NANOSLEEP.SYNCS 0x989680 ;  /* 0x009896800000895d */ /* 0x002fea0003900000 */
[----:B------:R-:W1:Y:S02]  /*370a0*/  @!P0 SYNCS.PHASECHK.TRANS64 P0, [R2+URZ+0x60], R5 ;  /* 0x00006005020085a7 */ /* 0x000e64000800007f */
[----:B-1----:R-:W-:Y:S05]  /*370b0*/  @!P0 BRA `(.L_x_3023) ;  /* 0xfffffffc00f08947 */ /* 0x002fea000383ffff */
[----:B------:R-:W-:Y:S05]  /*370c0*/  BRA `(.L_x_3161) ;  /* 0xffffffb8000c7947 */ /* 0x000fea000383ffff */
.L_x_3036:
[----:B--2---:R2:W3:Y:S02]  /*370d0*/  SYNCS.PHASECHK.TRANS64.TRYWAIT P0, [R0+URZ+0x38860], R2 ;  /* 0x03886002000075a7 */ /* 0x0044e4000800017f */
[----:B---3--:R-:W-:Y:S05]  /*370e0*/  @!P0 NANOSLEEP.SYNCS 0x989680 ;  /* 0x009896800000895d */ /* 0x008fea0003900000 */
[----:B------:R-:W3:Y:S02]  /*370f0*/  @!P0 SYNCS.PHASECHK.TRANS64 P0, [R0+URZ+0x38860], R2 ;  /* 0x03886002000085a7 */ /* 0x000ee4000800007f */
[----:B---3--:R-:W-:Y:S05]  /*37100*/  @!P0 BRA `(.L_x_3036) ;  /* 0xfffffffc00f08947 */ /* 0x008fea000383ffff */
[----:B------:R-:W-:Y:S05]  /*37110*/  BRA `(.L_x_3162) ;  /* 0xffffffbc00d47947 */ /* 0x000fea000383ffff */
.L_x_3045:
[----:B------:R-:W3:Y:S01]  /*37120*/  LDL R0, [R1] ;  /* 0x0000000001007983 */ /* 0x000ee20000100800 */
[----:B------:R-:W-:Y:S01]  /*37130*/  BSSY B0, `(.L_x_3163) ;  /* 0x0000008000007945 */ /* 0x000fe20003800000 */
[----:B------:R-:W-:Y:S02]  /*37140*/  IMAD.MOV.U32 R12, RZ, RZ, RZ ;  /* 0x000000ffff0c7224 */ /* 0x000fe400078e00ff */
[----:B------:R-:W-:Y:S02]  /*37150*/  IMAD.MOV.U32 R11, RZ, RZ, 0x1f ;  /* 0x0000001fff0b7424 */ /* 0x000fe400078e00ff */
[----:B------:R-:W-:Y:S02]  /*37160*/  IMAD.MOV.U32 R15, RZ, RZ, -0x1 ;  /* 0xffffffffff0f7424 */ /* 0x000fe400078e00ff */
[----:B---3--:R-:W-:-:S07]  /*37170*/  IMAD.MOV.U32 R13, RZ, RZ, R0 ;  /* 0x000000ffff0d7224 */ /* 0x008fce00078e0000 */
[----:B-12---:R-:W-:Y:S05]  /*37180*/  WARPSYNC.COLLECTIVE R15, `(.L_x_3164) ;  /* 0x000000000f087348 */ /* 0x006fea0003c00000 */
[----:B------:R0:W3:Y:S02]  /*37190*/  SHFL.IDX P6, R14, R13, R12, R11 ;  /* 0x0000000c0d0e7389 */ /* 0x0000e400000c000b */
[----:B0123--:R-:W-:Y:S01]  /*371a0*/  ENDCOLLECTIVE ;  /* 0x000000000000791b */ /* 0x00ffe20003800000 */
.L_x_3164:
[----:B------:R-:W-:Y:S05]  /*371b0*/  BSYNC B0 ;  /* 0x0000000000007941 */ /* 0x000fea0003800000 */
.L_x_3163:
        /* <DEDUP_REMOVED lines=9> */
.L_x_3165:
        /* <DEDUP_REMOVED lines=27> */
.L_x_3166:
        /* <DEDUP_REMOVED lines=8> */
.L_x_3167:
        /* <DEDUP_REMOVED lines=8> */
.L_x_3168:
        /* <DEDUP_REMOVED lines=8> */
.L_x_3169:
        /* <DEDUP_REMOVED lines=8> */
.L_x_3170:
        /* <DEDUP_REMOVED lines=9> */
.L_x_3171:
[----:B------:R-:W-:Y:S01]  /*37690*/  IMAD.MOV.U32 R9, RZ, RZ, R14 ;  /* 0x000000ffff097224 */ /* 0x000fe200078e000e */
[----:B------:R-:W-:Y:S06]  /*376a0*/  BRA `(.L_x_3172) ;  /* 0xffffffc000c07947 */ /* 0x000fec000383ffff */
.L_x_3048:
        /* <DEDUP_REMOVED lines=8> */
.L_x_3174:
[----:B------:R-:W-:Y:S05]  /*37730*/  BSYNC B0 ;  /* 0x0000000000007941 */ /* 0x000fea0003800000 */
.L_x_3173:
        /* <DEDUP_REMOVED lines=10> */
.L_x_3175:
        /* <DEDUP_REMOVED lines=8> */
.L_x_3176:
        /* <DEDUP_REMOVED lines=8> */
.L_x_3177:
        /* <DEDUP_REMOVED lines=8> */
.L_x_3178:
        /* <DEDUP_REMOVED lines=9> */
.L_x_3179:
[----:B------:R-:W-:Y:S01]  /*379f0*/  IMAD.MOV.U32 R9, RZ, RZ, R14 ;  /* 0x000000ffff097224 */ /* 0x000fe200078e000e */
[----:B------:R-:W-:Y:S06]  /*37a00*/  BRA `(.L_x_3180) ;  /* 0xffffffc000987947 */ /* 0x000fec000383ffff */
.L_x_3050:
[----:B------:R-:W-:Y:S01]  /*37a10*/  BSSY B0, `(.L_x_3181) ;  /* 0x0000006000007945 */ /* 0x000fe20003800000 */
[----:B------:R-:W-:Y:S01]  /*37a20*/  PLOP3.LUT P6, PT, P6, PT, PT, 0x8, 0x0 ;  /* 0x000000000000781c */ /* 0x000fe200037ce170 */
[----:B------:R-:W-:-:S12]  /*37a30*/  IMAD.MOV.U32 R15, RZ, RZ, -0x1 ;  /* 0xffffffffff0f7424 */ /* 0x000fd800078e00ff */
[----:B0-----:R-:W-:Y:S05]  /*37a40*/  WARPSYNC.COLLECTIVE R15, `(.L_x_3182) ;  /* 0x000000000f087348 */ /* 0x001fea0003c00000 */
[----:B------:R-:W-:Y:S01]  /*37a50*/  VOTE.ANY R14, PT, P6 ;  /* 0x00000000000e7806 */ /* 0x000fe200030e0100 */
[----:B0-----:R-:W-:Y:S06]  /*37a60*/  ENDCOLLECTIVE ;  /* 0x000000000000791b */ /* 0x001fec0003800000 */
.L_x_3182:
[----:B------:R-:W-:Y:S05]  /*37a70*/  BSYNC B0 ;  /* 0x0000000000007941 */ /* 0x000fea0003800000 */
.L_x_3181:
        /* <DEDUP_REMOVED lines=10> */
.L_x_3183:
[----:B------:R-:W-:Y:S02]  /*37b20*/  IMAD.MOV.U32 R13, RZ, RZ, R6 ;  /* 0x000000ffff0d7224 */ /* 0x000fe400078e0006 */
[----:B------:R-:W-:-:S07]  /*37b30*/  IMAD.MOV.U32 R4, RZ, RZ, R14 ;  /* 0x000000ffff047224 */ /* 0x000fce00078e000e */
[----:B------:R-:W-:Y:S05]  /*37b40*/  WARPSYNC.COLLECTIVE R15, `(.L_x_3184) ;  /* 0x000000000f087348 */ /* 0x000fea0003c00000 */
[----:B------:R0:W1:Y:S02]  /*37b50*/  SHFL.IDX P6, R14, R13, R12, R11 ;  /* 0x0000000c0d0e7389 */ /* 0x00006400000c000b */
[----:B01----:R-:W-:Y:S01]  /*37b60*/  ENDCOLLECTIVE ;  /* 0x000000000000791b */ /* 0x003fe20003800000 */
.L_x_3184:
[----:B------:R-:W-:Y:S02]  /*37b70*/  IMAD.MOV.U32 R6, RZ, RZ, R14 ;  /* 0x000000ffff067224 */ /* 0x000fe400078e000e */
[----:B------:R-:W-:-:S05]  /*37b80*/  IMAD.IADD R10, R3, 0x1, R10 ;  /* 0x00000001030a7824 */ /* 0x000fca00078e020a */
[----:B------:R2:W-:Y:S01]  /*37b90*/  STL [R1+0xc], R10 ;  /* 0x00000c0a01007387 */ /* 0x0005e20000100800 */
[----:B------:R-:W-:Y:S05]  /*37ba0*/  BRA `(.L_x_3185) ;  /* 0xffffffc000787947 */ /* 0x000fea000383ffff */
.L_x_3052:
        /* <DEDUP_REMOVED lines=8> */
.L_x_3187:
[----:B------:R-:W-:Y:S05]  /*37c30*/  BSYNC B0 ;  /* 0x0000000000007941 */ /* 0x000fea0003800000 */
.L_x_3186:
[----:B------:R-:W-:Y:S01]  /*37c40*/  IMAD.MOV.U32 R3, RZ, RZ, R14 ;  /* 0x000000ffff037224 */ /* 0x000fe200078e000e */
[----:B------:R-:W-:Y:S06]  /*37c50*/  BRA `(.L_x_3188) ;  /* 0xffffffc000647947 */ /* 0x000fec000383ffff */
.L_x_3058:
[----:B0-----:R0:W1:Y:S02]  /*37c60*/  SYNCS.PHASECHK.TRANS64.TRYWAIT P0, [R0+URZ+0x38820], R3 ;  /* 0x03882003000075a7 */ /* 0x001064000800017f */
[----:B-1----:R-:W-:Y:S05]  /*37c70*/  @!P0 NANOSLEEP.SYNCS 0x989680 ;  /* 0x009896800000895d */ /* 0x002fea0003900000 */
[----:B------:R-:W1:Y:S02]  /*37c80*/  @!P0 SYNCS.PHASECHK.TRANS64 P0, [R0+URZ+0x38820], R3 ;  /* 0x03882003000085a7 */ /* 0x000e64000800007f */
[----:B-1----:R-:W-:Y:S05]  /*37c90*/  @!P0 BRA `(.L_x_3058) ;  /* 0xfffffffc00f08947 */ /* 0x002fea000383ffff */
[----:B------:R-:W-:Y:S05]  /*37ca0*/  BRA `(.L_x_3189) ;  /* 0xffffffcc00087947 */ /* 0x000fea000383ffff */
.L_x_3059:
        /* <DEDUP_REMOVED lines=11> */
.L_x_3191:
[----:B------:R-:W-:Y:S05]  /*37d60*/  BSYNC B0 ;  /* 0x0000000000007941 */ /* 0x000fea0003800000 */
.L_x_3190:
[----:B------:R-:W-:Y:S05]  /*37d70*/  BRA `(.L_x_3192) ;  /* 0xffffffc800f07947 */ /* 0x000fea000383ffff */
.L_x_3060:
[----:B------:R-:W-:Y:S01]  /*37d80*/  BSSY B0, `(.L_x_3193) ;  /* 0x0000006000007945 */ /* 0x000fe20003800000 */
[----:B------:R-:W-:-:S07]  /*37d90*/  IMAD.MOV.U32 R15, RZ, RZ, -0x1 ;  /* 0xffffffffff0f7424 */ /* 0x000fce00078e00ff */
[----:B01----:R-:W-:Y:S05]  /*37da0*/  WARPSYNC.COLLECTIVE R15, `(.L_x_3194) ;  /* 0x000000000f0c7348 */ /* 0x003fea0003c00000 */
[----:B------:R-:W-:Y:S02]  /*37db0*/  ELECT P6, UR62, PT ;  /* 0x00000000003e782f */ /* 0x000fe400038c0000 */
[----:B------:R-:W-:Y:S01]  /*37dc0*/  MOV R14, UR62 ;  /* 0x0000003e000e7c02 */ /* 0x000fe20008000f00 */
[----:B01----:R-:W-:Y:S10]  /*37dd0*/  ENDCOLLECTIVE ;  /* 0x000000000000791b */ /* 0x003ff40003800000 */
.L_x_3194:
[----:B------:R-:W-:Y:S05]  /*37de0*/  BSYNC B0 ;  /* 0x0000000000007941 */ /* 0x000fea0003800000 */
.L_x_3193:
[----:B------:R-:W-:Y:S05]  /*37df0*/  BRA `(.L_x_3195) ;  /* 0xffffffc800e47947 */ /* 0x000fea000383ffff */
.L_x_3062:
[----:B0-----:R0:W1:Y:S02]  /*37e00*/  SYNCS.PHASECHK.TRANS64.TRYWAIT P0, [R6+URZ], R5 ;  /* 0x00000005060075a7 */ /* 0x001064000800017f */
[----:B-1----:R-:W-:Y:S05]  /*37e10*/  @!P0 NANOSLEEP.SYNCS 0x989680 ;  /* 0x009896800000895d */ /* 0x002fea0003900000 */
[----:B------:R-:W1:Y:S02]  /*37e20*/  @!P0 SYNCS.PHASECHK.TRANS64 P0, [R6+URZ], R5 ;  /* 0x00000005060085a7 */ /* 0x000e64000800007f */
[----:B-1----:R-:W-:Y:S05]  /*37e30*/  @!P0 BRA `(.L_x_3062) ;  /* 0xfffffffc00f08947 */ /* 0x002fea000383ffff */
[----:B------:R-:W-:Y:S05]  /*37e40*/  BRA `(.L_x_3196) ;  /* 0xffffffcc00247947 */ /* 0x000fea000383ffff */
.L_x_3063:
[----:B-1----:R1:W2:Y:S02]  /*37e50*/  SYNCS.PHASECHK.TRANS64.TRYWAIT P0, [R7+URZ], R2 ;  /* 0x00000002070075a7 */ /* 0x0022a4000800017f */
[----:B--2---:R-:W-:Y:S05]  /*37e60*/  @!P0 NANOSLEEP.SYNCS 0x989680 ;  /* 0x009896800000895d */ /* 0x004fea0003900000 */
[----:B------:R-:W2:Y:S02]  /*37e70*/  @!P0 SYNCS.PHASECHK.TRANS64 P0, [R7+URZ], R2 ;  /* 0x00000002070085a7 */ /* 0x000ea4000800007f */
[----:B--2---:R-:W-:Y:S05]  /*37e80*/  @!P0 BRA `(.L_x_3063) ;  /* 0xfffffffc00f08947 */ /* 0x004fea000383ffff */
[----:B------:R-:W-:Y:S05]  /*37e90*/  BRA `(.L_x_3197) ;  /* 0xffffffcc00187947 */ /* 0x000fea000383ffff */
.L_x_3065:
[----:B--2---:R2:W3:Y:S02]  /*37ea0*/  SYNCS.PHASECHK.TRANS64.TRYWAIT P0, [R4+URZ], R5 ;  /* 0x00000005040075a7 */ /* 0x0044e4000800017f */
[----:B---3--:R-:W-:Y:S05]  /*37eb0*/  @!P0 NANOSLEEP.SYNCS 0x989680 ;  /* 0x009896800000895d */ /* 0x008fea0003900000 */
[----:B------:R-:W3:Y:S02]  /*37ec0*/  @!P0 SYNCS.PHASECHK.TRANS64 P0, [R4+URZ], R5 ;  /* 0x00000005040085a7 */ /* 0x000ee4000800007f */
[----:B---3--:R-:W-:Y:S05]  /*37ed0*/  @!P0 BRA `(.L_x_3065) ;  /* 0xfffffffc00f08947 */ /* 0x008fea000383ffff */
[----:B------:R-:W-:Y:S05]  /*37ee0*/  BRA `(.L_x_3198) ;  /* 0xffffffcc001c7947 */ /* 0x000fea000383ffff */
.L_x_3199:
        /* <DEDUP_REMOVED lines=9> */
.L_x_3208:


//--------------------- .nv.global.init           --------------------------
	.section	.nv.global.init,"aw",@progbits
.nv.global.init:
	.type		$str$20,@object
	.size		$str$20,($str$21 - $str$20)
$str$20:
        /*0000*/ 	.byte	0x28, 0x61, 0x64, 0x64, 0x72, 0x65, 0x73, 0x73, 0x20, 0x26, 0x20, 0x6d, 0x61, 0x73, 0x6b, 0x29
        /*0010*/ 	.byte	0x20, 0x3d, 0x3d, 0x20, 0x30, 0x00
	.type		$str$21,@object
	.size		$str$21,(__unnamed_9 - $str$21)
$str$21:
        /*0016*/ 	.byte	0x2f, 0x74, 0x6d, 0x70, 0x2f, 0x6f, 0x73, 0x73, 0x5f, 0x6b, 0x65, 0x72, 0x6e, 0x65, 0x6c, 0x73
        /*0026*/ 	.byte	0x5f, 0x73, 0x72, 0x63, 0x2f, 0x66, 0x6c, 0x61, 0x73, 0x68, 0x5f, 0x61, 0x74, 0x74, 0x65, 0x6e
        /*0036*/ 	.byte	0x74, 0x69, 0x6f, 0x6e, 0x2f, 0x63, 0x73, 0x72, 0x63, 0x2f, 0x63, 0x75, 0x74, 0x6c, 0x61, 0x73
        /*0046*/ 	.byte	0x73, 0x2f, 0x69, 0x6e, 0x63, 0x6c, 0x75, 0x64, 0x65, 0x2f, 0x63, 0x75, 0x74, 0x65, 0x2f, 0x70
        /*0056*/ 	.byte	0x6f, 0x69, 0x6e, 0x74, 0x65, 0x72, 0x5f, 0x66, 0x6c, 0x61, 0x67, 0x67, 0x65, 0x64, 0x2e, 0x68
        /*0066*/ 	.byte	0x70, 0x70, 0x00
	.type		__unnamed_9,@object
	.size		__unnamed_9,(__unnamed_5 - __unnamed_9)
__unnamed_9:
        /* <DEDUP_REMOVED lines=24> */
        /*01e9*/ 	.byte	0x00
	.type		__unnamed_5,@object
	.size		__unnamed_5,(__unnamed_4 - __unnamed_5)
__unnamed_5:
        /* <DEDUP_REMOVED lines=25> */
	.type		__unnamed_4,@object
	.size		__unnamed_4,(__unnamed_7 - __unnamed_4)
__unnamed_4:
        /* <DEDUP_REMOVED lines=25> */
	.type		__unnamed_7,@object
	.size		__unnamed_7,(__unnamed_8 - __unnamed_7)
__unnamed_7:
        /* <DEDUP_REMOVED lines=28> */
        /*06b2*/ 	.byte	0x3a, 0x43, 0x3c, 0x31, 0x36, 0x33, 0x38, 0x34, 0x3e, 0x3e, 0x3e, 0x3e, 0x3e, 0x5d, 0x00
	.type		__unnamed_8,@object
	.size		__unnamed_8,(__unnamed_3 - __unnamed_8)
__unnamed_8:
        /* <DEDUP_REMOVED lines=29> */
	.type		__unnamed_3,@object
	.size		__unnamed_3,(__unnamed_2 - __unnamed_3)
__unnamed_3:
        /* <DEDUP_REMOVED lines=29> */
	.type		__unnamed_2,@object
	.size		__unnamed_2,(__unnamed_6 - __unnamed_2)
__unnamed_2:
        /* <DEDUP_REMOVED lines=29> */
	.type		__unnamed_6,@object
	.size		__unnamed_6,(__unnamed_1 - __unnamed_6)
__unnamed_6:
        /* <DEDUP_REMOVED lines=30> */
	.type		__unnamed_1,@object
	.size		__unnamed_1,(.L_0 - __unnamed_1)
__unnamed_1:
        /* <DEDUP_REMOVED lines=29> */
        /*0fd1*/ 	.byte	0x5d, 0x00
.L_0:


//--------------------- .nv.shared._ZN7cutlass13device_kernelIN5flash11enable_sm90INS1_16FlashAttnFwdSm90INS1_25CollectiveMainloopFwdSm90ILi2EN4cute5tupleIJNS5_1CILi1EEES8_S8_EEENS6_IJNS7_ILi128EEENS7_ILi80EEENS7_ILi256EEEEEELi256ENS_10bfloat16_tEfNS_4arch4Sm90ELb0ELb0ELb1ELb0ELb0ELb0ELb0ELb1ELb1ELb1ELb1ELb0EEENS1_21CollectiveEpilogueFwdINS6_IJSA_SC_SB_EEES9_SE_SG_Li256ELb0ELb1ELb1ELb0EEENS1_19SingleTileSchedulerILb0ELb1ELb1ELi128EEEEEEEEEvNT_6ParamsE --------------------------
	.section	.nv.shared._ZN7cutlass13device_kernelIN5flash11enable_sm90INS1_16FlashAttnFwdSm90INS1_25CollectiveMainloopFwdSm90ILi2EN4cute5tupleIJNS5_1CILi1EEES8_S8_EEENS6_IJNS7_ILi128EEENS7_ILi80EEENS7_ILi256EEEEEELi256ENS_10bfloat16_tEfNS_4arch4Sm90ELb0ELb0ELb1ELb0ELb0ELb0ELb0ELb1ELb1ELb1ELb1ELb0EEENS1_21CollectiveEpilogueFwdINS6_IJSA_SC_SB_EEES9_SE_SG_Li256ELb0ELb1ELb1ELb0EEENS1_19SingleTileSchedulerILb0ELb1ELb1ELi128EEEEEEEEEvNT_6ParamsE,"aw",@nobits
	.sectionflags	@""
	.align	16
	.zero		1024


//--------------------- .nv.shared.reserved.0     --------------------------
	.section	.nv.shared.reserved.0,"aw",@nobits
	.weak		__nv_reservedSMEM_offset_0_alias
	.size		__nv_reservedSMEM_offset_0_alias, 0, 0
	.other		__nv_reservedSMEM_offset_0_alias,@"STO_CUDA_RESERVED_SHARED STV_DEFAULT"
__nv_reservedSMEM_offset_0_alias:
	.zero		0


//--------------------- .nv.global                --------------------------
	.section	.nv.global,"aw",@nobits
.nv.global:
	.type		_ZN80_INTERNAL_b2e67345_44_flash_fwd_hdim256_bf16_split_softcap_sm90_cu_c04999b1_33074cute1_E,@object
	.size		_ZN80_INTERNAL_b2e67345_44_flash_fwd_hdim256_bf16_split_softcap_sm90_cu_c04999b1_33074cute1_E,(_ZN80_INTERNAL_b2e67345_44_flash_fwd_hdim256_bf16_split_softcap_sm90_cu_c04999b1_33074cuda3std3__45__cpo6cbeginE - _ZN80_INTERNAL_b2e67345_44_flash_fwd_hdim256_bf16_split_softcap_sm90_cu_c04999b1_33074cute1_E)
_ZN80_INTERNAL_b2e67345_44_flash_fwd_hdim256_bf16_split_softcap_sm90_cu_c04999b1_33074cute1_E:
	.zero		1
	.type		_ZN80_INTERNAL_b2e67345_44_flash_fwd_hdim256_bf16_split_softcap_sm90_cu_c04999b1_33074cuda3std3__45__cpo6cbeginE,@object
	.size		_ZN80_INTERNAL_b2e67345_44_flash_fwd_hdim256_bf16_split_softcap_sm90_cu_c04999b1_33074cuda3std3__45__cpo6cbeginE,(_ZN80_INTERNAL_b2e67345_44_flash_fwd_hdim256_bf16_split_softcap_sm90_cu_c04999b1_33074cuda3std3__48in_placeE - _ZN80_INTERNAL_b2e67345_44_flash_fwd_hdim256_bf16_split_softcap_sm90_cu_c04999b1_33074cuda3std3__45__cpo6cbeginE)
_ZN80_INTERNAL_b2e67345_44_flash_fwd_hdim256_bf16_split_softcap_sm90_cu_c04999b1_33074cuda3std3__45__cpo6cbeginE:
	.zero		1
	.type		_ZN80_INTERNAL_b2e67345_44_flash_fwd_hdim256_bf16_split_softcap_sm90_cu_c04999b1_33074cuda3std3__48in_placeE,@object
	.size		_ZN80_INTERNAL_b2e67345_44_flash_fwd_hdim256_bf16_split_softcap_sm90_cu_c04999b1_33074cuda3std3__48in_placeE,(_ZN80_INTERNAL_b2e67345_44_flash_fwd_hdim256_bf16_split_softcap_sm90_cu_c04999b1_33074cuda3std6ranges3__45__cpo9iter_moveE - _ZN80_INTERNAL_b2e67345_44_flash_fwd_hdim256_bf16_split_softcap_sm90_cu_c04999b1_33074cuda3std3__48in_placeE)
_ZN80_INTERNAL_b2e67345_44_flash_fwd_hdim256_bf16_split_softcap_sm90_cu_c04999b1_33074cuda3std3__48in_placeE:
	.zero		1
	.type		_ZN80_INTERNAL_b2e67345_44_flash_fwd_hdim256_bf16_split_softcap_sm90_cu_c04999b1_33074cuda3std6ranges3__45__cpo9iter_moveE,@object
	.size		_ZN80_INTERNAL_b2e67345_44_flash_fwd_hdim256_bf16_split_softcap_sm90_cu_c04999b1_33074cuda3std6ranges3__45__cpo9iter_moveE,(_ZN80_INTERNAL_b2e67345_44_flash_fwd_hdim256_bf16_split_softcap_sm90_cu_c04999b1_33074cuda3std3__45__cpo5beginE - _ZN80_INTERNAL_b2e67345_44_flash_fwd_hdim256_bf16_split_softcap_sm90_cu_c04999b1_33074cuda3std6ranges3__45__cpo9iter_moveE)
_ZN80_INTERNAL_b2e67345_44_flash_fwd_hdim256_bf16_split_softcap_sm90_cu_c04999b1_33074cuda3std6ranges3__45__cpo9iter_moveE:
	.zero		1
	.type		_ZN80_INTERNAL_b2e67345_44_flash_fwd_hdim256_bf16_split_softcap_sm90_cu_c04999b1_33074cuda3std3__45__cpo5beginE,@object
	.size		_ZN80_INTERNAL_b2e67345_44_flash_fwd_hdim256_bf16_split_softcap_sm90_cu_c04999b1_33074cuda3std3__45__cpo5beginE,(_ZN80_INTERNAL_b2e67345_44_flash_fwd_hdim256_bf16_split_softcap_sm90_cu_c04999b1_33074cuda3std3__482_GLOBAL__N__b2e67345_44_flash_fwd_hdim256_bf16_split_softcap_sm90_cu_c04999b1_33076ignoreE - _ZN80_INTERNAL_b2e67345_44_flash_fwd_hdim256_bf16_split_softcap_sm90_cu_c04999b1_33074cuda3std3__45__cpo5beginE)
_ZN80_INTERNAL_b2e67345_44_flash_fwd_hdim256_bf16_split_softcap_sm90_cu_c04999b1_33074cuda3std3__45__cpo5beginE:
	.zero		1
	.type		_ZN80_INTERNAL_b2e67345_44_flash_fwd_hdim256_bf16_split_softcap_sm90_cu_c04999b1_33074cuda3std3__482_GLOBAL__N__b2e67345_44_flash_fwd_hdim256_bf16_split_softcap_sm90_cu_c04999b1_33076ignoreE,@object
	.size		_ZN80_INTERNAL_b2e67345_44_flash_fwd_hdim256_bf16_split_softcap_sm90_cu_c04999b1_33074cuda3std3__482_GLOBAL__N__b2e67345_44_flash_fwd_hdim256_bf16_split_softcap_sm90_cu_c04999b1_33076ignoreE,(_ZN80_INTERNAL_b2e67345_44_flash_fwd_hdim256_bf16_split_softcap_sm90_cu_c04999b1_33074cute7productE - _ZN80_INTERNAL_b2e67345_44_flash_fwd_hdim256_bf16_split_softcap_sm90_cu_c04999b1_33074cuda3std3__482_GLOBAL__N__b2e67345_44_flash_fwd_hdim256_bf16_split_softcap_sm90_cu_c04999b1_33076ignoreE)
_ZN80_INTERNAL_b2e67345_44_flash_fwd_hdim256_bf16_split_softcap_sm90_cu_c04999b1_33074cuda3std3__482_GLOBAL__N__b2e67345_44_flash_fwd_hdim256_bf16_split_softcap_sm90_cu_c04999b1_33076ignoreE:
	.zero		1
	.type		_ZN80_INTERNAL_b2e67345_44_flash_fwd_hdim256_bf16_split_softcap_sm90_cu_c04999b1_33074cute7productE,@object
	.size		_ZN80_INTERNAL_b2e67345_44_flash_fwd_hdim256_bf16_split_softcap_sm90_cu_c04999b1_33074cute7productE,(_ZN80_INTERNAL_b2e67345_44_flash_fwd_hdim256_bf16_split_softcap_sm90_cu_c04999b1_33074cuda3std3__45__cpo3endE - _ZN80_INTERNAL_b2e67345_44_flash_fwd_hdim256_bf16_split_softcap_sm90_cu_c04999b1_33074cute7productE)
_ZN80_INTERNAL_b2e67345_44_flash_fwd_hdim256_bf16_split_softcap_sm90_cu_c04999b1_33074cute7productE:
	.zero		1
	.type		_ZN80_INTERNAL_b2e67345_44_flash_fwd_hdim256_bf16_split_softcap_sm90_cu_c04999b1_33074cuda3std3__45__cpo3endE,@object
	.size		_ZN80_INTERNAL_b2e67345_44_flash_fwd_hdim256_bf16_split_softcap_sm90_cu_c04999b1_33074cuda3std3__45__cpo3endE,(_ZN80_INTERNAL_b2e67345_44_flash_fwd_hdim256_bf16_split_softcap_sm90_cu_c04999b1_33074cuda3std3__419piecewise_constructE - _ZN80_INTERNAL_b2e67345_44_flash_fwd_hdim256_bf16_split_softcap_sm90_cu_c04999b1_33074cuda3std3__45__cpo3endE)
_ZN80_INTERNAL_b2e67345_44_flash_fwd_hdim256_bf16_split_softcap_sm90_cu_c04999b1_33074cuda3std3__45__cpo3endE:
	.zero		1
	.type		_ZN80_INTERNAL_b2e67345_44_flash_fwd_hdim256_bf16_split_softcap_sm90_cu_c04999b1_33074cuda3std3__419piecewise_constructE,@object
	.size		_ZN80_INTERNAL_b2e67345_44_flash_fwd_hdim256_bf16_split_softcap_sm90_cu_c04999b1_33074cuda3std3__419piecewise_constructE,(_ZN80_INTERNAL_b2e67345_44_flash_fwd_hdim256_bf16_split_softcap_sm90_cu_c04999b1_33074cuda3std3__45__cpo4cendE - _ZN80_INTERNAL_b2e67345_44_flash_fwd_hdim256_bf16_split_softcap_sm90_cu_c04999b1_33074cuda3std3__419piecewise_constructE)
_ZN80_INTERNAL_b2e67345_44_flash_fwd_hdim256_bf16_split_softcap_sm90_cu_c04999b1_33074cuda3std3__419piecewise_constructE:
	.zero		1
	.type		_ZN80_INTERNAL_b2e67345_44_flash_fwd_hdim256_bf16_split_softcap_sm90_cu_c04999b1_33074cuda3std3__45__cpo4cendE,@object
	.size		_ZN80_INTERNAL_b2e67345_44_flash_fwd_hdim256_bf16_split_softcap_sm90_cu_c04999b1_33074cuda3std3__45__cpo4cendE,(_ZN80_INTERNAL_b2e67345_44_flash_fwd_hdim256_bf16_split_softcap_sm90_cu_c04999b1_33074cuda3std6ranges3__45__cpo4swapE - _ZN80_INTERNAL_b2e67345_44_flash_fwd_hdim256_bf16_split_softcap_sm90_cu_c04999b1_33074cuda3std3__45__cpo4cendE)
_ZN80_INTERNAL_b2e67345_44_flash_fwd_hdim256_bf16_split_softcap_sm90_cu_c04999b1_33074cuda3std3__45__cpo4cendE:
	.zero		1
	.type		_ZN80_INTERNAL_b2e67345_44_flash_fwd_hdim256_bf16_split_softcap_sm90_cu_c04999b1_33074cuda3std6ranges3__45__cpo4swapE,@object
	.size		_ZN80_INTERNAL_b2e67345_44_flash_fwd_hdim256_bf16_split_softcap_sm90_cu_c04999b1_33074cuda3std6ranges3__45__cpo4swapE,(.L_16 - _ZN80_INTERNAL_b2e67345_44_flash_fwd_hdim256_bf16_split_softcap_sm90_cu_c04999b1_33074cuda3std6ranges3__45__cpo4swapE)
_ZN80_INTERNAL_b2e67345_44_flash_fwd_hdim256_bf16_split_softcap_sm90_cu_c04999b1_33074cuda3std6ranges3__45__cpo4swapE:
	.zero		1
.L_16:


//--------------------- .nv.shared._ZN7cutlass13device_kernelIN5flash11enable_sm90INS1_16FlashAttnFwdSm90INS1_25CollectiveMainloopFwdSm90ILi2EN4cute5tupleIJNS5_1CILi1EEES8_S8_EEENS6_IJNS7_ILi128EEENS7_ILi80EEENS7_ILi256EEEEEELi256ENS_10bfloat16_tEfNS_4arch4Sm90ELb0ELb0ELb1ELb1ELb0ELb0ELb0ELb1ELb1ELb1ELb1ELb0EEENS1_21CollectiveEpilogueFwdINS6_IJSA_SC_SB_EEES9_SE_SG_Li256ELb1ELb1ELb1ELb0EEENS1_36VarlenDynamicPersistentTileSchedulerILi128ELi80ELi256ELi128ELb1ELb1ELb1ELb0ELb1ELb1EEEEEEEEEvNT_6ParamsE --------------------------
	.section	.nv.shared._ZN7cutlass13device_kernelIN5flash11enable_sm90INS1_16FlashAttnFwdSm90INS1_25CollectiveMainloopFwdSm90ILi2EN4cute5tupleIJNS5_1CILi1EEES8_S8_EEENS6_IJNS7_ILi128EEENS7_ILi80EEENS7_ILi256EEEEEELi256ENS_10bfloat16_tEfNS_4arch4Sm90ELb0ELb0ELb1ELb1ELb0ELb0ELb0ELb1ELb1ELb1ELb1ELb0EEENS1_21CollectiveEpilogueFwdINS6_IJSA_SC_SB_EEES9_SE_SG_Li256ELb1ELb1ELb1ELb0EEENS1_36VarlenDynamicPersistentTileSchedulerILi128ELi80ELi256ELi128ELb1ELb1ELb1ELb0ELb1ELb1EEEEEEEEEvNT_6ParamsE,"aw",@nobits
	.sectionflags	@""
	.align	16
	.zero		1024


//--------------------- .nv.shared._ZN7cutlass13device_kernelIN5flash11enable_sm90INS1_16FlashAttnFwdSm90INS1_25CollectiveMainloopFwdSm90ILi2EN4cute5tupleIJNS5_1CILi1EEES8_S8_EEENS6_IJNS7_ILi128EEENS7_ILi80EEENS7_ILi256EEEEEELi256ENS_10bfloat16_tEfNS_4arch4Sm90ELb0ELb0ELb1ELb1ELb0ELb1ELb0ELb1ELb1ELb1ELb1ELb0EEENS1_21CollectiveEpilogueFwdINS6_IJSA_SC_SB_EEES9_SE_SG_Li256ELb1ELb1ELb1ELb0EEENS1_36VarlenDynamicPersistentTileSchedulerILi128ELi80ELi256ELi128ELb1ELb1ELb1ELb0ELb1ELb1EEEEEEEEEvNT_6ParamsE --------------------------
	.section	.nv.shared._ZN7cutlass13device_kernelIN5flash11enable_sm90INS1_16FlashAttnFwdSm90INS1_25CollectiveMainloopFwdSm90ILi2EN4cute5tupleIJNS5_1CILi1EEES8_S8_EEENS6_IJNS7_ILi128EEENS7_ILi80EEENS7_ILi256EEEEEELi256ENS_10bfloat16_tEfNS_4arch4Sm90ELb0ELb0ELb1ELb1ELb0ELb1ELb0ELb1ELb1ELb1ELb1ELb0EEENS1_21CollectiveEpilogueFwdINS6_IJSA_SC_SB_EEES9_SE_SG_Li256ELb1ELb1ELb1ELb0EEENS1_36VarlenDynamicPersistentTileSchedulerILi128ELi80ELi256ELi128ELb1ELb1ELb1ELb0ELb1ELb1EEEEEEEEEvNT_6ParamsE,"aw",@nobits
	.sectionflags	@""
	.align	16
	.zero		1024


//--------------------- .nv.shared._ZN7cutlass13device_kernelIN5flash11enable_sm90INS1_16FlashAttnFwdSm90INS1_25CollectiveMainloopFwdSm90ILi2EN4cute5tupleIJNS5_1CILi1EEES8_S8_EEENS6_IJNS7_ILi128EEENS7_ILi64EEENS7_ILi256EEEEEELi256ENS_10bfloat16_tEfNS_4arch4Sm90ELb0ELb1ELb1ELb0ELb0ELb0ELb0ELb1ELb1ELb1ELb1ELb0EEENS1_21CollectiveEpilogueFwdINS6_IJSA_SC_SB_EEES9_SE_SG_Li256ELb0ELb1ELb1ELb0EEENS1_19SingleTileSchedulerILb0ELb1ELb1ELi128EEEEEEEEEvNT_6ParamsE --------------------------
	.section	.nv.shared._ZN7cutlass13device_kernelIN5flash11enable_sm90INS1_16FlashAttnFwdSm90INS1_25CollectiveMainloopFwdSm90ILi2EN4cute5tupleIJNS5_1CILi1EEES8_S8_EEENS6_IJNS7_ILi128EEENS7_ILi64EEENS7_ILi256EEEEEELi256ENS_10bfloat16_tEfNS_4arch4Sm90ELb0ELb1ELb1ELb0ELb0ELb0ELb0ELb1ELb1ELb1ELb1ELb0EEENS1_21CollectiveEpilogueFwdINS6_IJSA_SC_SB_EEES9_SE_SG_Li256ELb0ELb1ELb1ELb0EEENS1_19SingleTileSchedulerILb0ELb1ELb1ELi128EEEEEEEEEvNT_6ParamsE,"aw",@nobits
	.sectionflags	@""
	.align	16
	.zero		1024


//--------------------- .nv.shared._ZN7cutlass13device_kernelIN5flash11enable_sm90INS1_16FlashAttnFwdSm90INS1_25CollectiveMainloopFwdSm90ILi2EN4cute5tupleIJNS5_1CILi1EEES8_S8_EEENS6_IJNS7_ILi128EEENS7_ILi64EEENS7_ILi256EEEEEELi256ENS_10bfloat16_tEfNS_4arch4Sm90ELb0ELb1ELb1ELb1ELb0ELb0ELb0ELb1ELb1ELb1ELb1ELb0EEENS1_21CollectiveEpilogueFwdINS6_IJSA_SC_SB_EEES9_SE_SG_Li256ELb1ELb1ELb1ELb0EEENS1_36VarlenDynamicPersistentTileSchedulerILi128ELi64ELi256ELi128ELb1ELb1ELb1ELb1ELb0ELb1EEEEEEEEEvNT_6ParamsE --------------------------
	.section	.nv.shared._ZN7cutlass13device_kernelIN5flash11enable_sm90INS1_16FlashAttnFwdSm90INS1_25CollectiveMainloopFwdSm90ILi2EN4cute5tupleIJNS5_1CILi1EEES8_S8_EEENS6_IJNS7_ILi128EEENS7_ILi64EEENS7_ILi256EEEEEELi256ENS_10bfloat16_tEfNS_4arch4Sm90ELb0ELb1ELb1ELb1ELb0ELb0ELb0ELb1ELb1ELb1ELb1ELb0EEENS1_21CollectiveEpilogueFwdINS6_IJSA_SC_SB_EEES9_SE_SG_Li256ELb1ELb1ELb1ELb0EEENS1_36VarlenDynamicPersistentTileSchedulerILi128ELi64ELi256ELi128ELb1ELb1ELb1ELb1ELb0ELb1EEEEEEEEEvNT_6ParamsE,"aw",@nobits
	.sectionflags	@""
	.align	16
	.zero		1024


//--------------------- .nv.shared._ZN7cutlass13device_kernelIN5flash11enable_sm90INS1_16FlashAttnFwdSm90INS1_25CollectiveMainloopFwdSm90ILi2EN4cute5tupleIJNS5_1CILi1EEES8_S8_EEENS6_IJNS7_ILi128EEENS7_ILi64EEENS7_ILi256EEEEEELi256ENS_10bfloat16_tEfNS_4arch4Sm90ELb0ELb1ELb1ELb1ELb0ELb1ELb0ELb1ELb1ELb1ELb1ELb0EEENS1_21CollectiveEpilogueFwdINS6_IJSA_SC_SB_EEES9_SE_SG_Li256ELb1ELb1ELb1ELb0EEENS1_36VarlenDynamicPersistentTileSchedulerILi128ELi64ELi256ELi128ELb1ELb1ELb1ELb1ELb0ELb1EEEEEEEEEvNT_6ParamsE --------------------------
	.section	.nv.shared._ZN7cutlass13device_kernelIN5flash11enable_sm90INS1_16FlashAttnFwdSm90INS1_25CollectiveMainloopFwdSm90ILi2EN4cute5tupleIJNS5_1CILi1EEES8_S8_EEENS6_IJNS7_ILi128EEENS7_ILi64EEENS7_ILi256EEEEEELi256ENS_10bfloat16_tEfNS_4arch4Sm90ELb0ELb1ELb1ELb1ELb0ELb1ELb0ELb1ELb1ELb1ELb1ELb0EEENS1_21CollectiveEpilogueFwdINS6_IJSA_SC_SB_EEES9_SE_SG_Li256ELb1ELb1ELb1ELb0EEENS1_36VarlenDynamicPersistentTileSchedulerILi128ELi64ELi256ELi128ELb1ELb1ELb1ELb1ELb0ELb1EEEEEEEEEvNT_6ParamsE,"aw",@nobits
	.sectionflags	@""
	.align	16
	.zero		1024


//--------------------- .nv.shared._ZN7cutlass13device_kernelIN5flash11enable_sm90INS1_16FlashAttnFwdSm90INS1_25CollectiveMainloopFwdSm90ILi2EN4cute5tupleIJNS5_1CILi1EEES8_S8_EEENS6_IJNS7_ILi128EEENS7_ILi80EEENS7_ILi256EEEEEELi256ENS_10bfloat16_tEfNS_4arch4Sm90ELb1ELb0ELb1ELb0ELb0ELb0ELb0ELb1ELb1ELb1ELb1ELb0EEENS1_21CollectiveEpilogueFwdINS6_IJSA_SC_SB_EEES9_SE_SG_Li256ELb0ELb1ELb1ELb0EEENS1_19SingleTileSchedulerILb0ELb1ELb1ELi128EEEEEEEEEvNT_6ParamsE --------------------------
	.section	.nv.shared._ZN7cutlass13device_kernelIN5flash11enable_sm90INS1_16FlashAttnFwdSm90INS1_25CollectiveMainloopFwdSm90ILi2EN4cute5tupleIJNS5_1CILi1EEES8_S8_EEENS6_IJNS7_ILi128EEENS7_ILi80EEENS7_ILi256EEEEEELi256ENS_10bfloat16_tEfNS_4arch4Sm90ELb1ELb0ELb1ELb0ELb0ELb0ELb0ELb1ELb1ELb1ELb1ELb0EEENS1_21CollectiveEpilogueFwdINS6_IJSA_SC_SB_EEES9_SE_SG_Li256ELb0ELb1ELb1ELb0EEENS1_19SingleTileSchedulerILb0ELb1ELb1ELi128EEEEEEEEEvNT_6ParamsE,"aw",@nobits
	.sectionflags	@""
	.align	16
	.zero		1024


//--------------------- .nv.shared._ZN7cutlass13device_kernelIN5flash11enable_sm90INS1_16FlashAttnFwdSm90INS1_25CollectiveMainloopFwdSm90ILi2EN4cute5tupleIJNS5_1CILi1EEES8_S8_EEENS6_IJNS7_ILi128EEENS7_ILi80EEENS7_ILi256EEEEEELi256ENS_10bfloat16_tEfNS_4arch4Sm90ELb1ELb0ELb1ELb1ELb0ELb0ELb0ELb1ELb1ELb1ELb1ELb0EEENS1_21CollectiveEpilogueFwdINS6_IJSA_SC_SB_EEES9_SE_SG_Li256ELb1ELb1ELb1ELb0EEENS1_36VarlenDynamicPersistentTileSchedulerILi128ELi80ELi256ELi128ELb1ELb1ELb1ELb1ELb1ELb1EEEEEEEEEvNT_6ParamsE --------------------------
	.section	.nv.shared._ZN7cutlass13device_kernelIN5flash11enable_sm90INS1_16FlashAttnFwdSm90INS1_25CollectiveMainloopFwdSm90ILi2EN4cute5tupleIJNS5_1CILi1EEES8_S8_EEENS6_IJNS7_ILi128EEENS7_ILi80EEENS7_ILi256EEEEEELi256ENS_10bfloat16_tEfNS_4arch4Sm90ELb1ELb0ELb1ELb1ELb0ELb0ELb0ELb1ELb1ELb1ELb1ELb0EEENS1_21CollectiveEpilogueFwdINS6_IJSA_SC_SB_EEES9_SE_SG_Li256ELb1ELb1ELb1ELb0EEENS1_36VarlenDynamicPersistentTileSchedulerILi128ELi80ELi256ELi128ELb1ELb1ELb1ELb1ELb1ELb1EEEEEEEEEvNT_6ParamsE,"aw",@nobits
	.sectionflags	@""
	.align	16
	.zero		1024


//--------------------- .nv.shared._ZN7cutlass13device_kernelIN5flash11enable_sm90INS1_16FlashAttnFwdSm90INS1_25CollectiveMainloopFwdSm90ILi2EN4cute5tupleIJNS5_1CILi1EEES8_S8_EEENS6_IJNS7_ILi128EEENS7_ILi80EEENS7_ILi256EEEEEELi256ENS_10bfloat16_tEfNS_4arch4Sm90ELb1ELb0ELb1ELb1ELb0ELb1ELb0ELb1ELb1ELb1ELb1ELb0EEENS1_21CollectiveEpilogueFwdINS6_IJSA_SC_SB_EEES9_SE_SG_Li256ELb1ELb1ELb1ELb0EEENS1_36VarlenDynamicPersistentTileSchedulerILi128ELi80ELi256ELi128ELb1ELb1ELb1ELb1ELb1ELb1EEEEEEEEEvNT_6ParamsE --------------------------
	.section	.nv.shared._ZN7cutlass13device_kernelIN5flash11enable_sm90INS1_16FlashAttnFwdSm90INS1_25CollectiveMainloopFwdSm90ILi2EN4cute5tupleIJNS5_1CILi1EEES8_S8_EEENS6_IJNS7_ILi128EEENS7_ILi80EEENS7_ILi256EEEEEELi256ENS_10bfloat16_tEfNS_4arch4Sm90ELb1ELb0ELb1ELb1ELb0ELb1ELb0ELb1ELb1ELb1ELb1ELb0EEENS1_21CollectiveEpilogueFwdINS6_IJSA_SC_SB_EEES9_SE_SG_Li256ELb1ELb1ELb1ELb0EEENS1_36VarlenDynamicPersistentTileSchedulerILi128ELi80ELi256ELi128ELb1ELb1ELb1ELb1ELb1ELb1EEEEEEEEEvNT_6ParamsE,"aw",@nobits
	.sectionflags	@""
	.align	16
	.zero		1024


//--------------------- .nv.constant0._ZN7cutlass13device_kernelIN5flash11enable_sm90INS1_16FlashAttnFwdSm90INS1_25CollectiveMainloopFwdSm90ILi2EN4cute5tupleIJNS5_1CILi1EEES8_S8_EEENS6_IJNS7_ILi128EEENS7_ILi80EEENS7_ILi256EEEEEELi256ENS_10bfloat16_tEfNS_4arch4Sm90ELb0ELb0ELb1ELb0ELb0ELb0ELb0ELb1ELb1ELb1ELb1ELb0EEENS1_21CollectiveEpilogueFwdINS6_IJSA_SC_SB_EEES9_SE_SG_Li256ELb0ELb1ELb1ELb0EEENS1_19SingleTileSchedulerILb0ELb1ELb1ELi128EEEEEEEEEvNT_6ParamsE --------------------------
	.section	.nv.constant0._ZN7cutlass13device_kernelIN5flash11enable_sm90INS1_16FlashAttnFwdSm90INS1_25CollectiveMainloopFwdSm90ILi2EN4cute5tupleIJNS5_1CILi1EEES8_S8_EEENS6_IJNS7_ILi128EEENS7_ILi80EEENS7_ILi256EEEEEELi256ENS_10bfloat16_tEfNS_4arch4Sm90ELb0ELb0ELb1ELb0ELb0ELb0ELb0ELb1ELb1ELb1ELb1ELb0EEENS1_21CollectiveEpilogueFwdINS6_IJSA_SC_SB_EEES9_SE_SG_Li256ELb0ELb1ELb1ELb0EEENS1_19SingleTileSchedulerILb0ELb1ELb1ELi128EEEEEEEEEvNT_6ParamsE,"a",@progbits
	.sectionflags	@""
	.align	4
.nv.constant0._ZN7cutlass13device_kernelIN5flash11enable_sm90INS1_16FlashAttnFwdSm90INS1_25CollectiveMainloopFwdSm90ILi2EN4cute5tupleIJNS5_1CILi1EEES8_S8_EEENS6_IJNS7_ILi128EEENS7_ILi80EEENS7_ILi256EEEEEELi256ENS_10bfloat16_tEfNS_4arch4Sm90ELb0ELb0ELb1ELb0ELb0ELb0ELb0ELb1ELb1ELb1ELb1ELb0EEENS1_21CollectiveEpilogueFwdINS6_IJSA_SC_SB_EEES9_SE_SG_Li256ELb0ELb1ELb1ELb0EEENS1_19SingleTileSchedulerILb0ELb1ELb1ELi128EEEEEEEEEvNT_6ParamsE:
	.zero		3200


//--------------------- .nv.constant0._ZN7cutlass13device_kernelIN5flash11enable_sm90INS1_16FlashAttnFwdSm90INS1_25CollectiveMainloopFwdSm90ILi2EN4cute5tupleIJNS5_1CILi1EEES8_S8_EEENS6_IJNS7_ILi128EEENS7_ILi80EEENS7_ILi256EEEEEELi256ENS_10bfloat16_tEfNS_4arch4Sm90ELb0ELb0ELb1ELb1ELb0ELb0ELb0ELb1ELb1ELb1ELb1ELb0EEENS1_21CollectiveEpilogueFwdINS6_IJSA_SC_SB_EEES9_SE_SG_Li256ELb1ELb1ELb1ELb0EEENS1_36VarlenDynamicPersistentTileSchedulerILi128ELi80ELi256ELi128ELb1ELb1ELb1ELb0ELb1ELb1EEEEEEEEEvNT_6ParamsE --------------------------
	.section	.nv.constant0._ZN7cutlass13device_kernelIN5flash11enable_sm90INS1_16FlashAttnFwdSm90INS1_25CollectiveMainloopFwdSm90ILi2EN4cute5tupleIJNS5_1CILi1EEES8_S8_EEENS6_IJNS7_ILi128EEENS7_ILi80EEENS7_ILi256EEEEEELi256ENS_10bfloat16_tEfNS_4arch4Sm90ELb0ELb0ELb1ELb1ELb0ELb0ELb0ELb1ELb1ELb1ELb1ELb0EEENS1_21CollectiveEpilogueFwdINS6_IJSA_SC_SB_EEES9_SE_SG_Li256ELb1ELb1ELb1ELb0EEENS1_36VarlenDynamicPersistentTileSchedulerILi128ELi80ELi256ELi128ELb1ELb1ELb1ELb0ELb1ELb1EEEEEEEEEvNT_6ParamsE,"a",@progbits
	.sectionflags	@""
	.align	4
.nv.constant0._ZN7cutlass13device_kernelIN5flash11enable_sm90INS1_16FlashAttnFwdSm90INS1_25CollectiveMainloopFwdSm90ILi2EN4cute5tupleIJNS5_1CILi1EEES8_S8_EEENS6_IJNS7_ILi128EEENS7_ILi80EEENS7_ILi256EEEEEELi256ENS_10bfloat16_tEfNS_4arch4Sm90ELb0ELb0ELb1ELb1ELb0ELb0ELb0ELb1ELb1ELb1ELb1ELb0EEENS1_21CollectiveEpilogueFwdINS6_IJSA_SC_SB_EEES9_SE_SG_Li256ELb1ELb1ELb1ELb0EEENS1_36VarlenDynamicPersistentTileSchedulerILi128ELi80ELi256ELi128ELb1ELb1ELb1ELb0ELb1ELb1EEEEEEEEEvNT_6ParamsE:
	.zero		3328


//--------------------- .nv.constant0._ZN7cutlass13device_kernelIN5flash11enable_sm90INS1_16FlashAttnFwdSm90INS1_25CollectiveMainloopFwdSm90ILi2EN4cute5tupleIJNS5_1CILi1EEES8_S8_EEENS6_IJNS7_ILi128EEENS7_ILi80EEENS7_ILi256EEEEEELi256ENS_10bfloat16_tEfNS_4arch4Sm90ELb0ELb0ELb1ELb1ELb0ELb1ELb0ELb1ELb1ELb1ELb1ELb0EEENS1_21CollectiveEpilogueFwdINS6_IJSA_SC_SB_EEES9_SE_SG_Li256ELb1ELb1ELb1ELb0EEENS1_36VarlenDynamicPersistentTileSchedulerILi128ELi80ELi256ELi128ELb1ELb1ELb1ELb0ELb1ELb1EEEEEEEEEvNT_6ParamsE --------------------------
	.section	.nv.constant0._ZN7cutlass13device_kernelIN5flash11enable_sm90INS1_16FlashAttnFwdSm90INS1_25CollectiveMainloopFwdSm90ILi2EN4cute5tupleIJNS5_1CILi1EEES8_S8_EEENS6_IJNS7_ILi128EEENS7_ILi80EEENS7_ILi256EEEEEELi256ENS_10bfloat16_tEfNS_4arch4Sm90ELb0ELb0ELb1ELb1ELb0ELb1ELb0ELb1ELb1ELb1ELb1ELb0EEENS1_21CollectiveEpilogueFwdINS6_IJSA_SC_SB_EEES9_SE_SG_Li256ELb1ELb1ELb1ELb0EEENS1_36VarlenDynamicPersistentTileSchedulerILi128ELi80ELi256ELi128ELb1ELb1ELb1ELb0ELb1ELb1EEEEEEEEEvNT_6ParamsE,"a",@progbits
	.sectionflags	@""
	.align	4
.nv.constant0._ZN7cutlass13device_kernelIN5flash11enable_sm90INS1_16FlashAttnFwdSm90INS1_25CollectiveMainloopFwdSm90ILi2EN4cute5tupleIJNS5_1CILi1EEES8_S8_EEENS6_IJNS7_ILi128EEENS7_ILi80EEENS7_ILi256EEEEEELi256ENS_10bfloat16_tEfNS_4arch4Sm90ELb0ELb0ELb1ELb1ELb0ELb1ELb0ELb1ELb1ELb1ELb1ELb0EEENS1_21CollectiveEpilogueFwdINS6_IJSA_SC_SB_EEES9_SE_SG_Li256ELb1ELb1ELb1ELb0EEENS1_36VarlenDynamicPersistentTileSchedulerILi128ELi80ELi256ELi128ELb1ELb1ELb1ELb0ELb1ELb1EEEEEEEEEvNT_6ParamsE:
	.zero		3328


//--------------------- .nv.constant0._ZN7cutlass13device_kernelIN5flash11enable_sm90INS1_16FlashAttnFwdSm90INS1_25CollectiveMainloopFwdSm90ILi2EN4cute5tupleIJNS5_1CILi1EEES8_S8_EEENS6_IJNS7_ILi128EEENS7_ILi64EEENS7_ILi256EEEEEELi256ENS_10bfloat16_tEfNS_4arch4Sm90ELb0ELb1ELb1ELb0ELb0ELb0ELb0ELb1ELb1ELb1ELb1ELb0EEENS1_21CollectiveEpilogueFwdINS6_IJSA_SC_SB_EEES9_SE_SG_Li256ELb0ELb1ELb1ELb0EEENS1_19SingleTileSchedulerILb0ELb1ELb1ELi128EEEEEEEEEvNT_6ParamsE --------------------------
	.section	.nv.constant0._ZN7cutlass13device_kernelIN5flash11enable_sm90INS1_16FlashAttnFwdSm90INS1_25CollectiveMainloopFwdSm90ILi2EN4cute5tupleIJNS5_1CILi1EEES8_S8_EEENS6_IJNS7_ILi128EEENS7_ILi64EEENS7_ILi256EEEEEELi256ENS_10bfloat16_tEfNS_4arch4Sm90ELb0ELb1ELb1ELb0ELb0ELb0ELb0ELb1ELb1ELb1ELb1ELb0EEENS1_21CollectiveEpilogueFwdINS6_IJSA_SC_SB_EEES9_SE_SG_Li256ELb0ELb1ELb1ELb0EEENS1_19SingleTileSchedulerILb0ELb1ELb1ELi128EEEEEEEEEvNT_6ParamsE,"a",@progbits
	.sectionflags	@""
	.align	4
.nv.constant0._ZN7cutlass13device_kernelIN5flash11enable_sm90INS1_16FlashAttnFwdSm90INS1_25CollectiveMainloopFwdSm90ILi2EN4cute5tupleIJNS5_1CILi1EEES8_S8_EEENS6_IJNS7_ILi128EEENS7_ILi64EEENS7_ILi256EEEEEELi256ENS_10bfloat16_tEfNS_4arch4Sm90ELb0ELb1ELb1ELb0ELb0ELb0ELb0ELb1ELb1ELb1ELb1ELb0EEENS1_21CollectiveEpilogueFwdINS6_IJSA_SC_SB_EEES9_SE_SG_Li256ELb0ELb1ELb1ELb0EEENS1_19SingleTileSchedulerILb0ELb1ELb1ELi128EEEEEEEEEvNT_6ParamsE:
	.zero		3200


//--------------------- .nv.constant0._ZN7cutlass13device_kernelIN5flash11enable_sm90INS1_16FlashAttnFwdSm90INS1_25CollectiveMainloopFwdSm90ILi2EN4cute5tupleIJNS5_1CILi1EEES8_S8_EEENS6_IJNS7_ILi128EEENS7_ILi64EEENS7_ILi256EEEEEELi256ENS_10bfloat16_tEfNS_4arch4Sm90ELb0ELb1ELb1ELb1ELb0ELb0ELb0ELb1ELb1ELb1ELb1ELb0EEENS1_21CollectiveEpilogueFwdINS6_IJSA_SC_SB_EEES9_SE_SG_Li256ELb1ELb1ELb1ELb0EEENS1_36VarlenDynamicPersistentTileSchedulerILi128ELi64ELi256ELi128ELb1ELb1ELb1ELb1ELb0ELb1EEEEEEEEEvNT_6ParamsE --------------------------
	.section	.nv.constant0._ZN7cutlass13device_kernelIN5flash11enable_sm90INS1_16FlashAttnFwdSm90INS1_25CollectiveMainloopFwdSm90ILi2EN4cute5tupleIJNS5_1CILi1EEES8_S8_EEENS6_IJNS7_ILi128EEENS7_ILi64EEENS7_ILi256EEEEEELi256ENS_10bfloat16_tEfNS_4arch4Sm90ELb0ELb1ELb1ELb1ELb0ELb0ELb0ELb1ELb1ELb1ELb1ELb0EEENS1_21CollectiveEpilogueFwdINS6_IJSA_SC_SB_EEES9_SE_SG_Li256ELb1ELb1ELb1ELb0EEENS1_36VarlenDynamicPersistentTileSchedulerILi128ELi64ELi256ELi128ELb1ELb1ELb1ELb1ELb0ELb1EEEEEEEEEvNT_6ParamsE,"a",@progbits
	.sectionflags	@""
	.align	4
.nv.constant0._ZN7cutlass13device_kernelIN5flash11enable_sm90INS1_16FlashAttnFwdSm90INS1_25CollectiveMainloopFwdSm90ILi2EN4cute5tupleIJNS5_1CILi1EEES8_S8_EEENS6_IJNS7_ILi128EEENS7_ILi64EEENS7_ILi256EEEEEELi256ENS_10bfloat16_tEfNS_4arch4Sm90ELb0ELb1ELb1ELb1ELb0ELb0ELb0ELb1ELb1ELb1ELb1ELb0EEENS1_21CollectiveEpilogueFwdINS6_IJSA_SC_SB_EEES9_SE_SG_Li256ELb1ELb1ELb1ELb0EEENS1_36VarlenDynamicPersistentTileSchedulerILi128ELi64ELi256ELi128ELb1ELb1ELb1ELb1ELb0ELb1EEEEEEEEEvNT_6ParamsE:
	.zero		3328


//--------------------- .nv.constant0._ZN7cutlass13device_kernelIN5flash11enable_sm90INS1_16FlashAttnFwdSm90INS1_25CollectiveMainloopFwdSm90ILi2EN4cute5tupleIJNS5_1CILi1EEES8_S8_EEENS6_IJNS7_ILi128EEENS7_ILi64EEENS7_ILi256EEEEEELi256ENS_10bfloat16_tEfNS_4arch4Sm90ELb0ELb1ELb1ELb1ELb0ELb1ELb0ELb1ELb1ELb1ELb1ELb0EEENS1_21CollectiveEpilogueFwdINS6_IJSA_SC_SB_EEES9_SE_SG_Li256ELb1ELb1ELb1ELb0EEENS1_36VarlenDynamicPersistentTileSchedulerILi128ELi64ELi256ELi128ELb1ELb1ELb1ELb1ELb0ELb1EEEEEEEEEvNT_6ParamsE --------------------------
	.section	.nv.constant0._ZN7cutlass13device_kernelIN5flash11enable_sm90INS1_16FlashAttnFwdSm90INS1_25CollectiveMainloopFwdSm90ILi2EN4cute5tupleIJNS5_1CILi1EEES8_S8_EEENS6_IJNS7_ILi128EEENS7_ILi64EEENS7_ILi256EEEEEELi256ENS_10bfloat16_tEfNS_4arch4Sm90ELb0ELb1ELb1ELb1ELb0ELb1ELb0ELb1ELb1ELb1ELb1ELb0EEENS1_21CollectiveEpilogueFwdINS6_IJSA_SC_SB_EEES9_SE_SG_Li256ELb1ELb1ELb1ELb0EEENS1_36VarlenDynamicPersistentTileSchedulerILi128ELi64ELi256ELi128ELb1ELb1ELb1ELb1ELb0ELb1EEEEEEEEEvNT_6ParamsE,"a",@progbits
	.sectionflags	@""
	.align	4
.nv.constant0._ZN7cutlass13device_kernelIN5flash11enable_sm90INS1_16FlashAttnFwdSm90INS1_25CollectiveMainloopFwdSm90ILi2EN4cute5tupleIJNS5_1CILi1EEES8_S8_EEENS6_IJNS7_ILi128EEENS7_ILi64EEENS7_ILi256EEEEEELi256ENS_10bfloat16_tEfNS_4arch4Sm90ELb0ELb1ELb1ELb1ELb0ELb1ELb0ELb1ELb1ELb1ELb1ELb0EEENS1_21CollectiveEpilogueFwdINS6_IJSA_SC_SB_EEES9_SE_SG_Li256ELb1ELb1ELb1ELb0EEENS1_36VarlenDynamicPersistentTileSchedulerILi128ELi64ELi256ELi128ELb1ELb1ELb1ELb1ELb0ELb1EEEEEEEEEvNT_6ParamsE:
	.zero		3328


//--------------------- .nv.constant0._ZN7cutlass13device_kernelIN5flash11enable_sm90INS1_16FlashAttnFwdSm90INS1_25CollectiveMainloopFwdSm90ILi2EN4cute5tupleIJNS5_1CILi1EEES8_S8_EEENS6_IJNS7_ILi128EEENS7_ILi80EEENS7_ILi256EEEEEELi256ENS_10bfloat16_tEfNS_4arch4Sm90ELb1ELb0ELb1ELb0ELb0ELb0ELb0ELb1ELb1ELb1ELb1ELb0EEENS1_21CollectiveEpilogueFwdINS6_IJSA_SC_SB_EEES9_SE_SG_Li256ELb0ELb1ELb1ELb0EEENS1_19SingleTileSchedulerILb0ELb1ELb1ELi128EEEEEEEEEvNT_6ParamsE --------------------------
	.section	.nv.constant0._ZN7cutlass13device_kernelIN5flash11enable_sm90INS1_16FlashAttnFwdSm90INS1_25CollectiveMainloopFwdSm90ILi2EN4cute5tupleIJNS5_1CILi1EEES8_S8_EEENS6_IJNS7_ILi128EEENS7_ILi80EEENS7_ILi256EEEEEELi256ENS_10bfloat16_tEfNS_4arch4Sm90ELb1ELb0ELb1ELb0ELb0ELb0ELb0ELb1ELb1ELb1ELb1ELb0EEENS1_21CollectiveEpilogueFwdINS6_IJSA_SC_SB_EEES9_SE_SG_Li256ELb0ELb1ELb1ELb0EEENS1_19SingleTileSchedulerILb0ELb1ELb1ELi128EEEEEEEEEvNT_6ParamsE,"a",@progbits
	.sectionflags	@""
	.align	4
.nv.constant0._ZN7cutlass13device_kernelIN5flash11enable_sm90INS1_16FlashAttnFwdSm90INS1_25CollectiveMainloopFwdSm90ILi2EN4cute5tupleIJNS5_1CILi1EEES8_S8_EEENS6_IJNS7_ILi128EEENS7_ILi80EEENS7_ILi256EEEEEELi256ENS_10bfloat16_tEfNS_4arch4Sm90ELb1ELb0ELb1ELb0ELb0ELb0ELb0ELb1ELb1ELb1ELb1ELb0EEENS1_21CollectiveEpilogueFwdINS6_IJSA_SC_SB_EEES9_SE_SG_Li256ELb0ELb1ELb1ELb0EEENS1_19SingleTileSchedulerILb0ELb1ELb1ELi128EEEEEEEEEvNT_6ParamsE:
	.zero		3200


//--------------------- .nv.constant0._ZN7cutlass13device_kernelIN5flash11enable_sm90INS1_16FlashAttnFwdSm90INS1_25CollectiveMainloopFwdSm90ILi2EN4cute5tupleIJNS5_1CILi1EEES8_S8_EEENS6_IJNS7_ILi128EEENS7_ILi80EEENS7_ILi256EEEEEELi256ENS_10bfloat16_tEfNS_4arch4Sm90ELb1ELb0ELb1ELb1ELb0ELb0ELb0ELb1ELb1ELb1ELb1ELb0EEENS1_21CollectiveEpilogueFwdINS6_IJSA_SC_SB_EEES9_SE_SG_Li256ELb1ELb1ELb1ELb0EEENS1_36VarlenDynamicPersistentTileSchedulerILi128ELi80ELi256ELi128ELb1ELb1ELb1ELb1ELb1ELb1EEEEEEEEEvNT_6ParamsE --------------------------
	.section	.nv.constant0._ZN7cutlass13device_kernelIN5flash11enable_sm90INS1_16FlashAttnFwdSm90INS1_25CollectiveMainloopFwdSm90ILi2EN4cute5tupleIJNS5_1CILi1EEES8_S8_EEENS6_IJNS7_ILi128EEENS7_ILi80EEENS7_ILi256EEEEEELi256ENS_10bfloat16_tEfNS_4arch4Sm90ELb1ELb0ELb1ELb1ELb0ELb0ELb0ELb1ELb1ELb1ELb1ELb0EEENS1_21CollectiveEpilogueFwdINS6_IJSA_SC_SB_EEES9_SE_SG_Li256ELb1ELb1ELb1ELb0EEENS1_36VarlenDynamicPersistentTileSchedulerILi128ELi80ELi256ELi128ELb1ELb1ELb1ELb1ELb1ELb1EEEEEEEEEvNT_6ParamsE,"a",@progbits
	.sectionflags	@""
	.align	4
.nv.constant0._ZN7cutlass13device_kernelIN5flash11enable_sm90INS1_16FlashAttnFwdSm90INS1_25CollectiveMainloopFwdSm90ILi2EN4cute5tupleIJNS5_1CILi1EEES8_S8_EEENS6_IJNS7_ILi128EEENS7_ILi80EEENS7_ILi256EEEEEELi256ENS_10bfloat16_tEfNS_4arch4Sm90ELb1ELb0ELb1ELb1ELb0ELb0ELb0ELb1ELb1ELb1ELb1ELb0EEENS1_21CollectiveEpilogueFwdINS6_IJSA_SC_SB_EEES9_SE_SG_Li256ELb1ELb1ELb1ELb0EEENS1_36VarlenDynamicPersistentTileSchedulerILi128ELi80ELi256ELi128ELb1ELb1ELb1ELb1ELb1ELb1EEEEEEEEEvNT_6ParamsE:
	.zero		3328


//--------------------- .nv.constant0._ZN7cutlass13device_kernelIN5flash11enable_sm90INS1_16FlashAttnFwdSm90INS1_25CollectiveMainloopFwdSm90ILi2EN4cute5tupleIJNS5_1CILi1EEES8_S8_EEENS6_IJNS7_ILi128EEENS7_ILi80EEENS7_ILi256EEEEEELi256ENS_10bfloat16_tEfNS_4arch4Sm90ELb1ELb0ELb1ELb1ELb0ELb1ELb0ELb1ELb1ELb1ELb1ELb0EEENS1_21CollectiveEpilogueFwdINS6_IJSA_SC_SB_EEES9_SE_SG_Li256ELb1ELb1ELb1ELb0EEENS1_36VarlenDynamicPersistentTileSchedulerILi128ELi80ELi256ELi128ELb1ELb1ELb1ELb1ELb1ELb1EEEEEEEEEvNT_6ParamsE --------------------------
	.section	.nv.constant0._ZN7cutlass13device_kernelIN5flash11enable_sm90INS1_16FlashAttnFwdSm90INS1_25CollectiveMainloopFwdSm90ILi2EN4cute5tupleIJNS5_1CILi1EEES8_S8_EEENS6_IJNS7_ILi128EEENS7_ILi80EEENS7_ILi256EEEEEELi256ENS_10bfloat16_tEfNS_4arch4Sm90ELb1ELb0ELb1ELb1ELb0ELb1ELb0ELb1ELb1ELb1ELb1ELb0EEENS1_21CollectiveEpilogueFwdINS6_IJSA_SC_SB_EEES9_SE_SG_Li256ELb1ELb1ELb1ELb0EEENS1_36VarlenDynamicPersistentTileSchedulerILi128ELi80ELi256ELi128ELb1ELb1ELb1ELb1ELb1ELb1EEEEEEEEEvNT_6ParamsE,"a",@progbits
	.sectionflags	@""
	.align	4
.nv.constant0._ZN7cutlass13device_kernelIN5flash11enable_sm90INS1_16FlashAttnFwdSm90INS1_25CollectiveMainloopFwdSm90ILi2EN4cute5tupleIJNS5_1CILi1EEES8_S8_EEENS6_IJNS7_ILi128EEENS7_ILi80EEENS7_ILi256EEEEEELi256ENS_10bfloat16_tEfNS_4arch4Sm90ELb1ELb0ELb1ELb1ELb0ELb1ELb0ELb1ELb1ELb1ELb1ELb0EEENS1_21CollectiveEpilogueFwdINS6_IJSA_SC_SB_EEES9_SE_SG_Li256ELb1ELb1ELb1ELb0EEENS1_36VarlenDynamicPersistentTileSchedulerILi128ELi80ELi256ELi128ELb1ELb1ELb1ELb1ELb1ELb1EEEEEEEEEvNT_6ParamsE:
	.zero		3328


//--------------------- SYMBOLS --------------------------

	.type		.nv.reservedSmem.offset0,@object
	.size		.nv.reservedSmem.offset0,0x4
	.type		__assertfail,@function
